	.target	sm_90a

	.elftype	@"ET_EXEC"


//--------------------- .note.nv.tkinfo           --------------------------
	.section	.note.nv.tkinfo,"",@"SHT_NOTE"
	.sectionflags	@"SHF_NOTE_NV_TKINFO"
	.tkinfo
        /*0018*/ 	.word	0x00000002
        /*0030*/ 	.string	""
        /*0030*/ 	.string	"ptxas"
        /*0030*/ 	.string	"Cuda compilation tools, release 13.0, V13.0.88"
        /*0030*/ 	.string	"Build cuda_13.0.r13.0/compiler.36424714_0"
        /*0030*/ 	.string	"-arch sm_90a -m 64 "



//--------------------- .note.nv.cuinfo           --------------------------
	.section	.note.nv.cuinfo,"",@"SHT_NOTE"
	.sectionflags	@"SHF_NOTE_NV_CUINFO"
        /*0018*/ 	.short	0x0002
        /*001a*/ 	.short	0x005a
        /*001c*/ 	.short	0x0082
	.zero		2


//--------------------- .nv.info                  --------------------------
	.section	.nv.info,"",@"SHT_CUDA_INFO"
	.align	4


	//----- nvinfo : EIATTR_REGCOUNT
	.align		4
        /*0000*/ 	.byte	0x04, 0x2f
        /*0002*/ 	.short	(.L_22 - .L_21)
	.align		4
.L_21:
        /*0004*/ 	.word	index@(_ZN7cutlass13device_kernelIN5flash11enable_sm90INS1_16FlashAttnFwdSm90INS1_25CollectiveMainloopFwdSm90ILi2EN4cute5tupleIJNS5_1CILi1EEES8_S8_EEENS6_IJNS7_ILi128EEENS7_ILi160EEENS7_ILi192EEEEEELi128ENS_12float_e4m3_tEfNS_4arch4Sm90ELb1ELb0ELb0ELb1ELb0ELb1ELb0ELb1ELb1ELb1ELb0ELb0EEENS1_21CollectiveEpilogueFwdINS6_IJSA_SA_SB_EEES9_NS_10bfloat16_tESG_Li256ELb1ELb1ELb0ELb1EEENS1_36VarlenDynamicPersistentTileSchedulerILi128ELi160ELi256ELi128ELb0ELb1ELb1ELb1ELb1ELb1EEEEEEEEEvNT_6ParamsE)
        /*0008*/ 	.word	0x000000a8


	//----- nvinfo : EIATTR_FRAME_SIZE
	.align		4
.L_22:
        /*000c*/ 	.byte	0x04, 0x11
        /*000e*/ 	.short	(.L_24 - .L_23)
	.align		4
.L_23:
        /*0010*/ 	.word	index@(_ZN7cutlass13device_kernelIN5flash11enable_sm90INS1_16FlashAttnFwdSm90INS1_25CollectiveMainloopFwdSm90ILi2EN4cute5tupleIJNS5_1CILi1EEES8_S8_EEENS6_IJNS7_ILi128EEENS7_ILi160EEENS7_ILi192EEEEEELi128ENS_12float_e4m3_tEfNS_4arch4Sm90ELb1ELb0ELb0ELb1ELb0ELb1ELb0ELb1ELb1ELb1ELb0ELb0EEENS1_21CollectiveEpilogueFwdINS6_IJSA_SA_SB_EEES9_NS_10bfloat16_tESG_Li256ELb1ELb1ELb0ELb1EEENS1_36VarlenDynamicPersistentTileSchedulerILi128ELi160ELi256ELi128ELb0ELb1ELb1ELb1ELb1ELb1EEEEEEEEEvNT_6ParamsE)
        /*0014*/ 	.word	0x00000060


	//----- nvinfo : EIATTR_REGCOUNT
	.align		4
.L_24:
        /*0018*/ 	.byte	0x04, 0x2f
        /*001a*/ 	.short	(.L_26 - .L_25)
	.align		4
.L_25:
        /*001c*/ 	.word	index@(_ZN7cutlass13device_kernelIN5flash11enable_sm90INS1_16FlashAttnFwdSm90INS1_25CollectiveMainloopFwdSm90ILi2EN4cute5tupleIJNS5_1CILi1EEES8_S8_EEENS6_IJNS7_ILi128EEENS7_ILi160EEENS7_ILi192EEEEEELi128ENS_12float_e4m3_tEfNS_4arch4Sm90ELb1ELb0ELb0ELb1ELb0ELb0ELb0ELb1ELb1ELb1ELb0ELb0EEENS1_21CollectiveEpilogueFwdINS6_IJSA_SA_SB_EEES9_NS_10bfloat16_tESG_Li256ELb1ELb1ELb0ELb1EEENS1_36VarlenDynamicPersistentTileSchedulerILi128ELi160ELi256ELi128ELb0ELb1ELb1ELb1ELb1ELb1EEEEEEEEEvNT_6ParamsE)
        /*0020*/ 	.word	0x000000a8


	//----- nvinfo : EIATTR_FRAME_SIZE
	.align		4
.L_26:
        /*0024*/ 	.byte	0x04, 0x11
        /*0026*/ 	.short	(.L_28 - .L_27)
	.align		4
.L_27:
        /*0028*/ 	.word	index@(_ZN7cutlass13device_kernelIN5flash11enable_sm90INS1_16FlashAttnFwdSm90INS1_25CollectiveMainloopFwdSm90ILi2EN4cute5tupleIJNS5_1CILi1EEES8_S8_EEENS6_IJNS7_ILi128EEENS7_ILi160EEENS7_ILi192EEEEEELi128ENS_12float_e4m3_tEfNS_4arch4Sm90ELb1ELb0ELb0ELb1ELb0ELb0ELb0ELb1ELb1ELb1ELb0ELb0EEENS1_21CollectiveEpilogueFwdINS6_IJSA_SA_SB_EEES9_NS_10bfloat16_tESG_Li256ELb1ELb1ELb0ELb1EEENS1_36VarlenDynamicPersistentTileSchedulerILi128ELi160ELi256ELi128ELb0ELb1ELb1ELb1ELb1ELb1EEEEEEEEEvNT_6ParamsE)
        /*002c*/ 	.word	0x00000038


	//----- nvinfo : EIATTR_REGCOUNT
	.align		4
.L_28:
        /*0030*/ 	.byte	0x04, 0x2f
        /*0032*/ 	.short	(.L_30 - .L_29)
	.align		4
.L_29:
        /*0034*/ 	.word	index@(_ZN7cutlass13device_kernelIN5flash11enable_sm90INS1_16FlashAttnFwdSm90INS1_25CollectiveMainloopFwdSm90ILi2EN4cute5tupleIJNS5_1CILi1EEES8_S8_EEENS6_IJNS7_ILi128EEENS7_ILi160EEENS7_ILi192EEEEEELi128ENS_12float_e4m3_tEfNS_4arch4Sm90ELb1ELb0ELb0ELb0ELb0ELb0ELb0ELb1ELb1ELb1ELb0ELb0EEENS1_21CollectiveEpilogueFwdINS6_IJSA_SA_SB_EEES9_NS_10bfloat16_tESG_Li256ELb0ELb1ELb0ELb1EEENS1_30DynamicPersistentTileSchedulerILi256ELi128ELb0ELb1ELb1EEEEEEEEEvNT_6ParamsE)
        /*0038*/ 	.word	0x000000a8


	//----- nvinfo : EIATTR_FRAME_SIZE
	.align		4
.L_30:
        /*003c*/ 	.byte	0x04, 0x11
        /*003e*/ 	.short	(.L_32 - .L_31)
	.align		4
.L_31:
        /*0040*/ 	.word	index@(_ZN7cutlass13device_kernelIN5flash11enable_sm90INS1_16FlashAttnFwdSm90INS1_25CollectiveMainloopFwdSm90ILi2EN4cute5tupleIJNS5_1CILi1EEES8_S8_EEENS6_IJNS7_ILi128EEENS7_ILi160EEENS7_ILi192EEEEEELi128ENS_12float_e4m3_tEfNS_4arch4Sm90ELb1ELb0ELb0ELb0ELb0ELb0ELb0ELb1ELb1ELb1ELb0ELb0EEENS1_21CollectiveEpilogueFwdINS6_IJSA_SA_SB_EEES9_NS_10bfloat16_tESG_Li256ELb0ELb1ELb0ELb1EEENS1_30DynamicPersistentTileSchedulerILi256ELi128ELb0ELb1ELb1EEEEEEEEEvNT_6ParamsE)
        /*0044*/ 	.word	0x00000028


	//----- nvinfo : EIATTR_REGCOUNT
	.align		4
.L_32:
        /*0048*/ 	.byte	0x04, 0x2f
        /*004a*/ 	.short	(.L_34 - .L_33)
	.align		4
.L_33:
        /*004c*/ 	.word	index@(_ZN7cutlass13device_kernelIN5flash11enable_sm90INS1_16FlashAttnFwdSm90INS1_25CollectiveMainloopFwdSm90ILi2EN4cute5tupleIJNS5_1CILi1EEES8_S8_EEENS6_IJNS7_ILi128EEENS7_ILi160EEENS7_ILi192EEEEEELi128ENS_12float_e4m3_tEfNS_4arch4Sm90ELb0ELb1ELb0ELb1ELb0ELb1ELb0ELb1ELb1ELb1ELb0ELb0EEENS1_21CollectiveEpilogueFwdINS6_IJSA_SA_SB_EEES9_NS_10bfloat16_tESG_Li256ELb1ELb1ELb0ELb1EEENS1_36VarlenDynamicPersistentTileSchedulerILi128ELi160ELi256ELi128ELb0ELb1ELb1ELb1ELb0ELb1EEEEEEEEEvNT_6ParamsE)
        /*0050*/ 	.word	0x000000a8


	//----- nvinfo : EIATTR_FRAME_SIZE
	.align		4
.L_34:
        /*0054*/ 	.byte	0x04, 0x11
        /*0056*/ 	.short	(.L_36 - .L_35)
	.align		4
.L_35:
        /*0058*/ 	.word	index@(_ZN7cutlass13device_kernelIN5flash11enable_sm90INS1_16FlashAttnFwdSm90INS1_25CollectiveMainloopFwdSm90ILi2EN4cute5tupleIJNS5_1CILi1EEES8_S8_EEENS6_IJNS7_ILi128EEENS7_ILi160EEENS7_ILi192EEEEEELi128ENS_12float_e4m3_tEfNS_4arch4Sm90ELb0ELb1ELb0ELb1ELb0ELb1ELb0ELb1ELb1ELb1ELb0ELb0EEENS1_21CollectiveEpilogueFwdINS6_IJSA_SA_SB_EEES9_NS_10bfloat16_tESG_Li256ELb1ELb1ELb0ELb1EEENS1_36VarlenDynamicPersistentTileSchedulerILi128ELi160ELi256ELi128ELb0ELb1ELb1ELb1ELb0ELb1EEEEEEEEEvNT_6ParamsE)
        /*005c*/ 	.word	0x00000058


	//----- nvinfo : EIATTR_REGCOUNT
	.align		4
.L_36:
        /*0060*/ 	.byte	0x04, 0x2f
        /*0062*/ 	.short	(.L_38 - .L_37)
	.align		4
.L_37:
        /*0064*/ 	.word	index@(_ZN7cutlass13device_kernelIN5flash11enable_sm90INS1_16FlashAttnFwdSm90INS1_25CollectiveMainloopFwdSm90ILi2EN4cute5tupleIJNS5_1CILi1EEES8_S8_EEENS6_IJNS7_ILi128EEENS7_ILi160EEENS7_ILi192EEEEEELi128ENS_12float_e4m3_tEfNS_4arch4Sm90ELb0ELb1ELb0ELb1ELb0ELb0ELb0ELb1ELb1ELb1ELb0ELb0EEENS1_21CollectiveEpilogueFwdINS6_IJSA_SA_SB_EEES9_NS_10bfloat16_tESG_Li256ELb1ELb1ELb0ELb1EEENS1_36VarlenDynamicPersistentTileSchedulerILi128ELi160ELi256ELi128ELb0ELb1ELb1ELb1ELb0ELb1EEEEEEEEEvNT_6ParamsE)
        /*0068*/ 	.word	0x000000a8


	//----- nvinfo : EIATTR_FRAME_SIZE
	.align		4
.L_38:
        /*006c*/ 	.byte	0x04, 0x11
        /*006e*/ 	.short	(.L_40 - .L_39)
	.align		4
.L_39:
        /*0070*/ 	.word	index@(_ZN7cutlass13device_kernelIN5flash11enable_sm90INS1_16FlashAttnFwdSm90INS1_25CollectiveMainloopFwdSm90ILi2EN4cute5tupleIJNS5_1CILi1EEES8_S8_EEENS6_IJNS7_ILi128EEENS7_ILi160EEENS7_ILi192EEEEEELi128ENS_12float_e4m3_tEfNS_4arch4Sm90ELb0ELb1ELb0ELb1ELb0ELb0ELb0ELb1ELb1ELb1ELb0ELb0EEENS1_21CollectiveEpilogueFwdINS6_IJSA_SA_SB_EEES9_NS_10bfloat16_tESG_Li256ELb1ELb1ELb0ELb1EEENS1_36VarlenDynamicPersistentTileSchedulerILi128ELi160ELi256ELi128ELb0ELb1ELb1ELb1ELb0ELb1EEEEEEEEEvNT_6ParamsE)
        /*0074*/ 	.word	0x00000030


	//----- nvinfo : EIATTR_REGCOUNT
	.align		4
.L_40:
        /*0078*/ 	.byte	0x04, 0x2f
        /*007a*/ 	.short	(.L_42 - .L_41)
	.align		4
.L_41:
        /*007c*/ 	.word	index@(_ZN7cutlass13device_kernelIN5flash11enable_sm90INS1_16FlashAttnFwdSm90INS1_25CollectiveMainloopFwdSm90ILi2EN4cute5tupleIJNS5_1CILi1EEES8_S8_EEENS6_IJNS7_ILi128EEENS7_ILi160EEENS7_ILi192EEEEEELi128ENS_12float_e4m3_tEfNS_4arch4Sm90ELb0ELb1ELb0ELb0ELb0ELb0ELb0ELb1ELb1ELb1ELb0ELb0EEENS1_21CollectiveEpilogueFwdINS6_IJSA_SA_SB_EEES9_NS_10bfloat16_tESG_Li256ELb0ELb1ELb0ELb1EEENS1_30DynamicPersistentTileSchedulerILi256ELi128ELb0ELb1ELb1EEEEEEEEEvNT_6ParamsE)
        /*0080*/ 	.word	0x000000a8


	//----- nvinfo : EIATTR_FRAME_SIZE
	.align		4
.L_42:
        /*0084*/ 	.byte	0x04, 0x11
        /*0086*/ 	.short	(.L_44 - .L_43)
	.align		4
.L_43:
        /*0088*/ 	.word	index@(_ZN7cutlass13device_kernelIN5flash11enable_sm90INS1_16FlashAttnFwdSm90INS1_25CollectiveMainloopFwdSm90ILi2EN4cute5tupleIJNS5_1CILi1EEES8_S8_EEENS6_IJNS7_ILi128EEENS7_ILi160EEENS7_ILi192EEEEEELi128ENS_12float_e4m3_tEfNS_4arch4Sm90ELb0ELb1ELb0ELb0ELb0ELb0ELb0ELb1ELb1ELb1ELb0ELb0EEENS1_21CollectiveEpilogueFwdINS6_IJSA_SA_SB_EEES9_NS_10bfloat16_tESG_Li256ELb0ELb1ELb0ELb1EEENS1_30DynamicPersistentTileSchedulerILi256ELi128ELb0ELb1ELb1EEEEEEEEEvNT_6ParamsE)
        /*008c*/ 	.word	0x00000028


	//----- nvinfo : EIATTR_REGCOUNT
	.align		4
.L_44:
        /*0090*/ 	.byte	0x04, 0x2f
        /*0092*/ 	.short	(.L_46 - .L_45)
	.align		4
.L_45:
        /*0094*/ 	.word	index@(_ZN7cutlass13device_kernelIN5flash11enable_sm90INS1_16FlashAttnFwdSm90INS1_25CollectiveMainloopFwdSm90ILi2EN4cute5tupleIJNS5_1CILi1EEES8_S8_EEENS6_IJNS7_ILi128EEENS7_ILi160EEENS7_ILi192EEEEEELi128ENS_12float_e4m3_tEfNS_4arch4Sm90ELb0ELb0ELb0ELb1ELb0ELb1ELb0ELb1ELb1ELb1ELb0ELb0EEENS1_21CollectiveEpilogueFwdINS6_IJSA_SA_SB_EEES9_NS_10bfloat16_tESG_Li256ELb1ELb1ELb0ELb1EEENS1_36VarlenDynamicPersistentTileSchedulerILi128ELi160ELi256ELi128ELb0ELb1ELb1ELb0ELb1ELb1EEEEEEEEEvNT_6ParamsE)
        /*0098*/ 	.word	0x000000a8


	//----- nvinfo : EIATTR_FRAME_SIZE
	.align		4
.L_46:
        /*009c*/ 	.byte	0x04, 0x11
        /*009e*/ 	.short	(.L_48 - .L_47)
	.align		4
.L_47:
        /*00a0*/ 	.word	index@(_ZN7cutlass13device_kernelIN5flash11enable_sm90INS1_16FlashAttnFwdSm90INS1_25CollectiveMainloopFwdSm90ILi2EN4cute5tupleIJNS5_1CILi1EEES8_S8_EEENS6_IJNS7_ILi128EEENS7_ILi160EEENS7_ILi192EEEEEELi128ENS_12float_e4m3_tEfNS_4arch4Sm90ELb0ELb0ELb0ELb1ELb0ELb1ELb0ELb1ELb1ELb1ELb0ELb0EEENS1_21CollectiveEpilogueFwdINS6_IJSA_SA_SB_EEES9_NS_10bfloat16_tESG_Li256ELb1ELb1ELb0ELb1EEENS1_36VarlenDynamicPersistentTileSchedulerILi128ELi160ELi256ELi128ELb0ELb1ELb1ELb0ELb1ELb1EEEEEEEEEvNT_6ParamsE)
        /*00a4*/ 	.word	0x00000060


	//----- nvinfo : EIATTR_REGCOUNT
	.align		4
.L_48:
        /*00a8*/ 	.byte	0x04, 0x2f
        /*00aa*/ 	.short	(.L_50 - .L_49)
	.align		4
.L_49:
        /*00ac*/ 	.word	index@(_ZN7cutlass13device_kernelIN5flash11enable_sm90INS1_16FlashAttnFwdSm90INS1_25CollectiveMainloopFwdSm90ILi2EN4cute5tupleIJNS5_1CILi1EEES8_S8_EEENS6_IJNS7_ILi128EEENS7_ILi160EEENS7_ILi192EEEEEELi128ENS_12float_e4m3_tEfNS_4arch4Sm90ELb0ELb0ELb0ELb1ELb0ELb0ELb0ELb1ELb1ELb1ELb0ELb0EEENS1_21CollectiveEpilogueFwdINS6_IJSA_SA_SB_EEES9_NS_10bfloat16_tESG_Li256ELb1ELb1ELb0ELb1EEENS1_36VarlenDynamicPersistentTileSchedulerILi128ELi160ELi256ELi128ELb0ELb1ELb1ELb0ELb1ELb1EEEEEEEEEvNT_6ParamsE)
        /*00b0*/ 	.word	0x000000a8


	//----- nvinfo : EIATTR_FRAME_SIZE
	.align		4
.L_50:
        /*00b4*/ 	.byte	0x04, 0x11
        /*00b6*/ 	.short	(.L_52 - .L_51)
	.align		4
.L_51:
        /*00b8*/ 	.word	index@(_ZN7cutlass13device_kernelIN5flash11enable_sm90INS1_16FlashAttnFwdSm90INS1_25CollectiveMainloopFwdSm90ILi2EN4cute5tupleIJNS5_1CILi1EEES8_S8_EEENS6_IJNS7_ILi128EEENS7_ILi160EEENS7_ILi192EEEEEELi128ENS_12float_e4m3_tEfNS_4arch4Sm90ELb0ELb0ELb0ELb1ELb0ELb0ELb0ELb1ELb1ELb1ELb0ELb0EEENS1_21CollectiveEpilogueFwdINS6_IJSA_SA_SB_EEES9_NS_10bfloat16_tESG_Li256ELb1ELb1ELb0ELb1EEENS1_36VarlenDynamicPersistentTileSchedulerILi128ELi160ELi256ELi128ELb0ELb1ELb1ELb0ELb1ELb1EEEEEEEEEvNT_6ParamsE)
        /*00bc*/ 	.word	0x00000030


	//----- nvinfo : EIATTR_REGCOUNT
	.align		4
.L_52:
        /*00c0*/ 	.byte	0x04, 0x2f
        /*00c2*/ 	.short	(.L_54 - .L_53)
	.align		4
.L_53:
        /*00c4*/ 	.word	index@(_ZN7cutlass13device_kernelIN5flash11enable_sm90INS1_16FlashAttnFwdSm90INS1_25CollectiveMainloopFwdSm90ILi2EN4cute5tupleIJNS5_1CILi2EEENS7_ILi1EEES9_EEENS6_IJNS7_ILi128EEENS7_ILi160EEENS7_ILi192EEEEEELi128ENS_12float_e4m3_tEfNS_4arch4Sm90ELb0ELb0ELb0ELb0ELb0ELb0ELb0ELb1ELb1ELb1ELb0ELb0EEENS1_21CollectiveEpilogueFwdINS6_IJSB_SB_SC_EEESA_NS_10bfloat16_tESH_Li256ELb0ELb1ELb0ELb1EEENS1_29StaticPersistentTileSchedulerILb0EEEEEEEEEvNT_6ParamsE)
        /*00c8*/ 	.word	0x000000a8


	//----- nvinfo : EIATTR_FRAME_SIZE
	.align		4
.L_54:
        /*00cc*/ 	.byte	0x04, 0x11
        /*00ce*/ 	.short	(.L_56 - .L_55)
	.align		4
.L_55:
        /*00d0*/ 	.word	index@(_ZN7cutlass13device_kernelIN5flash11enable_sm90INS1_16FlashAttnFwdSm90INS1_25CollectiveMainloopFwdSm90ILi2EN4cute5tupleIJNS5_1CILi2EEENS7_ILi1EEES9_EEENS6_IJNS7_ILi128EEENS7_ILi160EEENS7_ILi192EEEEEELi128ENS_12float_e4m3_tEfNS_4arch4Sm90ELb0ELb0ELb0ELb0ELb0ELb0ELb0ELb1ELb1ELb1ELb0ELb0EEENS1_21CollectiveEpilogueFwdINS6_IJSB_SB_SC_EEESA_NS_10bfloat16_tESH_Li256ELb0ELb1ELb0ELb1EEENS1_29StaticPersistentTileSchedulerILb0EEEEEEEEEvNT_6ParamsE)
        /*00d4*/ 	.word	0x00000028


	//----- nvinfo : EIATTR_REGCOUNT
	.align		4
.L_56:
        /*00d8*/ 	.byte	0x04, 0x2f
        /*00da*/ 	.short	(.L_58 - .L_57)
	.align		4
.L_57:
        /*00dc*/ 	.word	index@(_ZN7cutlass13device_kernelIN5flash11enable_sm90INS1_16FlashAttnFwdSm90INS1_25CollectiveMainloopFwdSm90ILi2EN4cute5tupleIJNS5_1CILi1EEES8_S8_EEENS6_IJNS7_ILi128EEENS7_ILi160EEENS7_ILi192EEEEEELi128ENS_12float_e4m3_tEfNS_4arch4Sm90ELb0ELb0ELb0ELb0ELb0ELb0ELb0ELb1ELb1ELb1ELb0ELb0EEENS1_21CollectiveEpilogueFwdINS6_IJSA_SA_SB_EEES9_NS_10bfloat16_tESG_Li256ELb0ELb1ELb0ELb1EEENS1_29StaticPersistentTileSchedulerILb0EEEEEEEEEvNT_6ParamsE)
        /*00e0*/ 	.word	0x000000a8


	//----- nvinfo : EIATTR_FRAME_SIZE
	.align		4
.L_58:
        /*00e4*/ 	.byte	0x04, 0x11
        /*00e6*/ 	.short	(.L_60 - .L_59)
	.align		4
.L_59:
        /*00e8*/ 	.word	index@(_ZN7cutlass13device_kernelIN5flash11enable_sm90INS1_16FlashAttnFwdSm90INS1_25CollectiveMainloopFwdSm90ILi2EN4cute5tupleIJNS5_1CILi1EEES8_S8_EEENS6_IJNS7_ILi128EEENS7_ILi160EEENS7_ILi192EEEEEELi128ENS_12float_e4m3_tEfNS_4arch4Sm90ELb0ELb0ELb0ELb0ELb0ELb0ELb0ELb1ELb1ELb1ELb0ELb0EEENS1_21CollectiveEpilogueFwdINS6_IJSA_SA_SB_EEES9_NS_10bfloat16_tESG_Li256ELb0ELb1ELb0ELb1EEENS1_29StaticPersistentTileSchedulerILb0EEEEEEEEEvNT_6ParamsE)
        /*00ec*/ 	.word	0x00000020


	//----- nvinfo : EIATTR_MIN_STACK_SIZE
	.align		4
.L_60:
        /*00f0*/ 	.byte	0x04, 0x12
        /*00f2*/ 	.short	(.L_62 - .L_61)
	.align		4
.L_61:
        /*00f4*/ 	.word	index@(_ZN7cutlass13device_kernelIN5flash11enable_sm90INS1_16FlashAttnFwdSm90INS1_25CollectiveMainloopFwdSm90ILi2EN4cute5tupleIJNS5_1CILi1EEES8_S8_EEENS6_IJNS7_ILi128EEENS7_ILi160EEENS7_ILi192EEEEEELi128ENS_12float_e4m3_tEfNS_4arch4Sm90ELb0ELb0ELb0ELb0ELb0ELb0ELb0ELb1ELb1ELb1ELb0ELb0EEENS1_21CollectiveEpilogueFwdINS6_IJSA_SA_SB_EEES9_NS_10bfloat16_tESG_Li256ELb0ELb1ELb0ELb1EEENS1_29StaticPersistentTileSchedulerILb0EEEEEEEEEvNT_6ParamsE)
        /*00f8*/ 	.word	0x00000020


	//----- nvinfo : EIATTR_MIN_STACK_SIZE
	.align		4
.L_62:
        /*00fc*/ 	.byte	0x04, 0x12
        /*00fe*/ 	.short	(.L_64 - .L_63)
	.align		4
.L_63:
        /*0100*/ 	.word	index@(_ZN7cutlass13device_kernelIN5flash11enable_sm90INS1_16FlashAttnFwdSm90INS1_25CollectiveMainloopFwdSm90ILi2EN4cute5tupleIJNS5_1CILi2EEENS7_ILi1EEES9_EEENS6_IJNS7_ILi128EEENS7_ILi160EEENS7_ILi192EEEEEELi128ENS_12float_e4m3_tEfNS_4arch4Sm90ELb0ELb0ELb0ELb0ELb0ELb0ELb0ELb1ELb1ELb1ELb0ELb0EEENS1_21CollectiveEpilogueFwdINS6_IJSB_SB_SC_EEESA_NS_10bfloat16_tESH_Li256ELb0ELb1ELb0ELb1EEENS1_29StaticPersistentTileSchedulerILb0EEEEEEEEEvNT_6ParamsE)
        /*0104*/ 	.word	0x00000028


	//----- nvinfo : EIATTR_MIN_STACK_SIZE
	.align		4
.L_64:
        /*0108*/ 	.byte	0x04, 0x12
        /*010a*/ 	.short	(.L_66 - .L_65)
	.align		4
.L_65:
        /*010c*/ 	.word	index@(_ZN7cutlass13device_kernelIN5flash11enable_sm90INS1_16FlashAttnFwdSm90INS1_25CollectiveMainloopFwdSm90ILi2EN4cute5tupleIJNS5_1CILi1EEES8_S8_EEENS6_IJNS7_ILi128EEENS7_ILi160EEENS7_ILi192EEEEEELi128ENS_12float_e4m3_tEfNS_4arch4Sm90ELb0ELb0ELb0ELb1ELb0ELb0ELb0ELb1ELb1ELb1ELb0ELb0EEENS1_21CollectiveEpilogueFwdINS6_IJSA_SA_SB_EEES9_NS_10bfloat16_tESG_Li256ELb1ELb1ELb0ELb1EEENS1_36VarlenDynamicPersistentTileSchedulerILi128ELi160ELi256ELi128ELb0ELb1ELb1ELb0ELb1ELb1EEEEEEEEEvNT_6ParamsE)
        /*0110*/ 	.word	0x00000030


	//----- nvinfo : EIATTR_MIN_STACK_SIZE
	.align		4
.L_66:
        /*0114*/ 	.byte	0x04, 0x12
        /*0116*/ 	.short	(.L_68 - .L_67)
	.align		4
.L_67:
        /*0118*/ 	.word	index@(_ZN7cutlass13device_kernelIN5flash11enable_sm90INS1_16FlashAttnFwdSm90INS1_25CollectiveMainloopFwdSm90ILi2EN4cute5tupleIJNS5_1CILi1EEES8_S8_EEENS6_IJNS7_ILi128EEENS7_ILi160EEENS7_ILi192EEEEEELi128ENS_12float_e4m3_tEfNS_4arch4Sm90ELb0ELb0ELb0ELb1ELb0ELb1ELb0ELb1ELb1ELb1ELb0ELb0EEENS1_21CollectiveEpilogueFwdINS6_IJSA_SA_SB_EEES9_NS_10bfloat16_tESG_Li256ELb1ELb1ELb0ELb1EEENS1_36VarlenDynamicPersistentTileSchedulerILi128ELi160ELi256ELi128ELb0ELb1ELb1ELb0ELb1ELb1EEEEEEEEEvNT_6ParamsE)
        /*011c*/ 	.word	0x00000060


	//----- nvinfo : EIATTR_MIN_STACK_SIZE
	.align		4
.L_68:
        /*0120*/ 	.byte	0x04, 0x12
        /*0122*/ 	.short	(.L_70 - .L_69)
	.align		4
.L_69:
        /*0124*/ 	.word	index@(_ZN7cutlass13device_kernelIN5flash11enable_sm90INS1_16FlashAttnFwdSm90INS1_25CollectiveMainloopFwdSm90ILi2EN4cute5tupleIJNS5_1CILi1EEES8_S8_EEENS6_IJNS7_ILi128EEENS7_ILi160EEENS7_ILi192EEEEEELi128ENS_12float_e4m3_tEfNS_4arch4Sm90ELb0ELb1ELb0ELb0ELb0ELb0ELb0ELb1ELb1ELb1ELb0ELb0EEENS1_21CollectiveEpilogueFwdINS6_IJSA_SA_SB_EEES9_NS_10bfloat16_tESG_Li256ELb0ELb1ELb0ELb1EEENS1_30DynamicPersistentTileSchedulerILi256ELi128ELb0ELb1ELb1EEEEEEEEEvNT_6ParamsE)
        /*0128*/ 	.word	0x00000028


	//----- nvinfo : EIATTR_MIN_STACK_SIZE
	.align		4
.L_70:
        /*012c*/ 	.byte	0x04, 0x12
        /*012e*/ 	.short	(.L_72 - .L_71)
	.align		4
.L_71:
        /*0130*/ 	.word	index@(_ZN7cutlass13device_kernelIN5flash11enable_sm90INS1_16FlashAttnFwdSm90INS1_25CollectiveMainloopFwdSm90ILi2EN4cute5tupleIJNS5_1CILi1EEES8_S8_EEENS6_IJNS7_ILi128EEENS7_ILi160EEENS7_ILi192EEEEEELi128ENS_12float_e4m3_tEfNS_4arch4Sm90ELb0ELb1ELb0ELb1ELb0ELb0ELb0ELb1ELb1ELb1ELb0ELb0EEENS1_21CollectiveEpilogueFwdINS6_IJSA_SA_SB_EEES9_NS_10bfloat16_tESG_Li256ELb1ELb1ELb0ELb1EEENS1_36VarlenDynamicPersistentTileSchedulerILi128ELi160ELi256ELi128ELb0ELb1ELb1ELb1ELb0ELb1EEEEEEEEEvNT_6ParamsE)
        /*0134*/ 	.word	0x00000030


	//----- nvinfo : EIATTR_MIN_STACK_SIZE
	.align		4
.L_72:
        /*0138*/ 	.byte	0x04, 0x12
        /*013a*/ 	.short	(.L_74 - .L_73)
	.align		4
.L_73:
        /*013c*/ 	.word	index@(_ZN7cutlass13device_kernelIN5flash11enable_sm90INS1_16FlashAttnFwdSm90INS1_25CollectiveMainloopFwdSm90ILi2EN4cute5tupleIJNS5_1CILi1EEES8_S8_EEENS6_IJNS7_ILi128EEENS7_ILi160EEENS7_ILi192EEEEEELi128ENS_12float_e4m3_tEfNS_4arch4Sm90ELb0ELb1ELb0ELb1ELb0ELb1ELb0ELb1ELb1ELb1ELb0ELb0EEENS1_21CollectiveEpilogueFwdINS6_IJSA_SA_SB_EEES9_NS_10bfloat16_tESG_Li256ELb1ELb1ELb0ELb1EEENS1_36VarlenDynamicPersistentTileSchedulerILi128ELi160ELi256ELi128ELb0ELb1ELb1ELb1ELb0ELb1EEEEEEEEEvNT_6ParamsE)
        /*0140*/ 	.word	0x00000058


	//----- nvinfo : EIATTR_MIN_STACK_SIZE
	.align		4
.L_74:
        /*0144*/ 	.byte	0x04, 0x12
        /*0146*/ 	.short	(.L_76 - .L_75)
	.align		4
.L_75:
        /*0148*/ 	.word	index@(_ZN7cutlass13device_kernelIN5flash11enable_sm90INS1_16FlashAttnFwdSm90INS1_25CollectiveMainloopFwdSm90ILi2EN4cute5tupleIJNS5_1CILi1EEES8_S8_EEENS6_IJNS7_ILi128EEENS7_ILi160EEENS7_ILi192EEEEEELi128ENS_12float_e4m3_tEfNS_4arch4Sm90ELb1ELb0ELb0ELb0ELb0ELb0ELb0ELb1ELb1ELb1ELb0ELb0EEENS1_21CollectiveEpilogueFwdINS6_IJSA_SA_SB_EEES9_NS_10bfloat16_tESG_Li256ELb0ELb1ELb0ELb1EEENS1_30DynamicPersistentTileSchedulerILi256ELi128ELb0ELb1ELb1EEEEEEEEEvNT_6ParamsE)
        /*014c*/ 	.word	0x00000028


	//----- nvinfo : EIATTR_MIN_STACK_SIZE
	.align		4
.L_76:
        /*0150*/ 	.byte	0x04, 0x12
        /*0152*/ 	.short	(.L_78 - .L_77)
	.align		4
.L_77:
        /*0154*/ 	.word	index@(_ZN7cutlass13device_kernelIN5flash11enable_sm90INS1_16FlashAttnFwdSm90INS1_25CollectiveMainloopFwdSm90ILi2EN4cute5tupleIJNS5_1CILi1EEES8_S8_EEENS6_IJNS7_ILi128EEENS7_ILi160EEENS7_ILi192EEEEEELi128ENS_12float_e4m3_tEfNS_4arch4Sm90ELb1ELb0ELb0ELb1ELb0ELb0ELb0ELb1ELb1ELb1ELb0ELb0EEENS1_21CollectiveEpilogueFwdINS6_IJSA_SA_SB_EEES9_NS_10bfloat16_tESG_Li256ELb1ELb1ELb0ELb1EEENS1_36VarlenDynamicPersistentTileSchedulerILi128ELi160ELi256ELi128ELb0ELb1ELb1ELb1ELb1ELb1EEEEEEEEEvNT_6ParamsE)
        /*0158*/ 	.word	0x00000038


	//----- nvinfo : EIATTR_MIN_STACK_SIZE
	.align		4
.L_78:
        /*015c*/ 	.byte	0x04, 0x12
        /*015e*/ 	.short	(.L_80 - .L_79)
	.align		4
.L_79:
        /*0160*/ 	.word	index@(_ZN7cutlass13device_kernelIN5flash11enable_sm90INS1_16FlashAttnFwdSm90INS1_25CollectiveMainloopFwdSm90ILi2EN4cute5tupleIJNS5_1CILi1EEES8_S8_EEENS6_IJNS7_ILi128EEENS7_ILi160EEENS7_ILi192EEEEEELi128ENS_12float_e4m3_tEfNS_4arch4Sm90ELb1ELb0ELb0ELb1ELb0ELb1ELb0ELb1ELb1ELb1ELb0ELb0EEENS1_21CollectiveEpilogueFwdINS6_IJSA_SA_SB_EEES9_NS_10bfloat16_tESG_Li256ELb1ELb1ELb0ELb1EEENS1_36VarlenDynamicPersistentTileSchedulerILi128ELi160ELi256ELi128ELb0ELb1ELb1ELb1ELb1ELb1EEEEEEEEEvNT_6ParamsE)
        /*0164*/ 	.word	0x00000060
.L_80:


//--------------------- .nv.compat                --------------------------
	.section	.nv.compat,"",@"SHT_CUDA_COMPAT_INFO"
	.align	4
        /*0000*/ 	.byte	0x02, 0x09, 0x01, 0x00, 0x02, 0x02, 0x04, 0x00, 0x02, 0x05, 0x05, 0x00, 0x03, 0x07, 0x01, 0x01
        /*0010*/ 	.byte	0x02, 0x03, 0x01, 0x00, 0x02, 0x06, 0x01, 0x00, 0x04, 0x0b, 0x08, 0x00, 0x00, 0x00, 0x00, 0x00
        /*0020*/ 	.byte	0x00, 0x00, 0x00, 0x00


//--------------------- .nv.info._ZN7cutlass13device_kernelIN5flash11enable_sm90INS1_16FlashAttnFwdSm90INS1_25CollectiveMainloopFwdSm90ILi2EN4cute5tupleIJNS5_1CILi1EEES8_S8_EEENS6_IJNS7_ILi128EEENS7_ILi160EEENS7_ILi192EEEEEELi128ENS_12float_e4m3_tEfNS_4arch4Sm90ELb0ELb0ELb0ELb0ELb0ELb0ELb0ELb1ELb1ELb1ELb0ELb0EEENS1_21CollectiveEpilogueFwdINS6_IJSA_SA_SB_EEES9_NS_10bfloat16_tESG_Li256ELb0ELb1ELb0ELb1EEENS1_29StaticPersistentTileSchedulerILb0EEEEEEEEEvNT_6ParamsE --------------------------
	.section	.nv.info._ZN7cutlass13device_kernelIN5flash11enable_sm90INS1_16FlashAttnFwdSm90INS1_25CollectiveMainloopFwdSm90ILi2EN4cute5tupleIJNS5_1CILi1EEES8_S8_EEENS6_IJNS7_ILi128EEENS7_ILi160EEENS7_ILi192EEEEEELi128ENS_12float_e4m3_tEfNS_4arch4Sm90ELb0ELb0ELb0ELb0ELb0ELb0ELb0ELb1ELb1ELb1ELb0ELb0EEENS1_21CollectiveEpilogueFwdINS6_IJSA_SA_SB_EEES9_NS_10bfloat16_tESG_Li256ELb0ELb1ELb0ELb1EEENS1_29StaticPersistentTileSchedulerILb0EEEEEEEEEvNT_6ParamsE,"",@"SHT_CUDA_INFO"
	.sectionflags	@""
	.align	4


	//----- nvinfo : EIATTR_CUDA_API_VERSION
	.align		4
        /*0000*/ 	.byte	0x04, 0x37
        /*0002*/ 	.short	(.L_82 - .L_81)
.L_81:
        /*0004*/ 	.word	0x00000082


	//----- nvinfo : EIATTR_KPARAM_INFO
	.align		4
.L_82:
        /*0008*/ 	.byte	0x04, 0x17
        /*000a*/ 	.short	(.L_84 - .L_83)
.L_83:
        /*000c*/ 	.word	0x00000000
        /*0010*/ 	.short	0x0000
        /*0012*/ 	.short	0x0070
        /*0014*/ 	.byte	0x00, 0xf0, 0x01, 0x28


	//----- nvinfo : EIATTR_SPARSE_MMA_MASK
	.align		4
.L_84:
        /*0018*/ 	.byte	0x03, 0x50
        /*001a*/ 	.short	0x0000


	//----- nvinfo : EIATTR_MAXREG_COUNT
	.align		4
        /*001c*/ 	.byte	0x03, 0x1b
        /*001e*/ 	.short	0x00a8


	//----- nvinfo : EIATTR_NUM_BARRIERS
	.align		4
        /*0020*/ 	.byte	0x02, 0x4c
        /*0022*/ 	.byte	0x10
	.zero		1


	//----- nvinfo : EIATTR_EXTERNS
	.align		4
        /*0024*/ 	.byte	0x04, 0x0f
        /*0026*/ 	.short	(.L_86 - .L_85)


	//   ....[0]....
	.align		4
.L_85:
        /*0028*/ 	.word	index@(__assertfail)


	//----- nvinfo : EIATTR_ANNOTATIONS
	.align		4
.L_86:
        /*002c*/ 	.byte	0x04, 0x55
        /*002e*/ 	.short	(.L_88 - .L_87)


	//   ....[0]....
.L_87:
        /*0030*/ 	.word	0x00000001
        /*0034*/ 	.byte	0xc0, 0x99, 0x00, 0x00, 0x01, 0x00, 0x00, 0x00, 0xc0, 0x9b, 0x00, 0x00, 0x01, 0x00, 0x00, 0x00
        /* <DEDUP_REMOVED lines=14> */
        /*0124*/ 	.byte	0x50, 0xcc, 0x00, 0x00, 0x01, 0x00, 0x00, 0x00, 0xd0, 0xcd, 0x00, 0x00


	//----- nvinfo : EIATTR_MERCURY_ISA_VERSION
	.align		4
.L_88:
        /*0130*/ 	.byte	0x03, 0x5f
        /*0132*/ 	.short	0x0101


	//----- nvinfo : EIATTR_INT_WARP_WIDE_INSTR_OFFSETS
	.align		4
        /*0134*/ 	.byte	0x04, 0x31
        /*0136*/ 	.short	(.L_90 - .L_89)


	//   ....[0]....
.L_89:
        /*0138*/ 	.word	0x00000130


	//   ....[1]....
        /*013c*/ 	.word	0x00000170


	//   ....[2]....
        /*0140*/ 	.word	0x000001e0


	//----- nvinfo : EIATTR_COOP_GROUP_MASK_REGIDS
	.align		4
.L_90:
        /*0144*/ 	.byte	0x04, 0x29
        /*0146*/ 	.short	(.L_92 - .L_91)


	//   ....[0]....
.L_91:
        /*0148*/ 	.word	0xffffffff


	//   ....[1]....
        /*014c*/ 	.word	0xffffffff


	//   ....[2]....
        /*0150*/ 	.word	0xffffffff


	//   ....[3]....
        /*0154*/ 	.word	0xffffffff


	//   ....[4]....
        /*0158*/ 	.word	0xffffffff


	//   ....[5]....
        /*015c*/ 	.word	0xffffffff


	//   ....[6]....
        /*0160*/ 	.word	0xffffffff


	//   ....[7]....
        /*0164*/ 	.word	0xffffffff


	//   ....[8]....
        /*0168*/ 	.word	0xffffffff


	//   ....[9]....
        /*016c*/ 	.word	0xffffffff


	//   ....[10]....
        /*0170*/ 	.word	0xffffffff


	//   ....[11]....
        /*0174*/ 	.word	0xffffffff


	//   ....[12]....
        /*0178*/ 	.word	0xffffffff


	//   ....[13]....
        /*017c*/ 	.word	0xffffffff


	//   ....[14]....
        /*0180*/ 	.word	0xffffffff


	//   ....[15]....
        /*0184*/ 	.word	0xffffffff


	//   ....[16]....
        /*0188*/ 	.word	0xffffffff


	//   ....[17]....
        /*018c*/ 	.word	0xffffffff


	//   ....[18]....
        /*0190*/ 	.word	0xffffffff


	//   ....[19]....
        /*0194*/ 	.word	0xffffffff


	//   ....[20]....
        /*0198*/ 	.word	0xffffffff


	//   ....[21]....
        /*019c*/ 	.word	0xffffffff


	//   ....[22]....
        /*01a0*/ 	.word	0xffffffff


	//   ....[23]....
        /*01a4*/ 	.word	0xffffffff


	//   ....[24]....
        /*01a8*/ 	.word	0xffffffff


	//   ....[25]....
        /*01ac*/ 	.word	0xffffffff


	//   ....[26]....
        /*01b0*/ 	.word	0xffffffff


	//   ....[27]....
        /*01b4*/ 	.word	0xffffffff


	//   ....[28]....
        /*01b8*/ 	.word	0xffffffff


	//   ....[29]....
        /*01bc*/ 	.word	0xffffffff


	//   ....[30]....
        /*01c0*/ 	.word	0xffffffff


	//   ....[31]....
        /*01c4*/ 	.word	0xffffffff


	//   ....[32]....
        /*01c8*/ 	.word	0xffffffff


	//   ....[33]....
        /*01cc*/ 	.word	0xffffffff


	//   ....[34]....
        /*01d0*/ 	.word	0xffffffff


	//   ....[35]....
        /*01d4*/ 	.word	0xffffffff


	//   ....[36]....
        /*01d8*/ 	.word	0xffffffff


	//   ....[37]....
        /*01dc*/ 	.word	0xffffffff


	//   ....[38]....
        /*01e0*/ 	.word	0xffffffff


	//   ....[39]....
        /*01e4*/ 	.word	0xffffffff


	//   ....[40]....
        /*01e8*/ 	.word	0xffffffff


	//   ....[41]....
        /*01ec*/ 	.word	0xffffffff


	//   ....[42]....
        /*01f0*/ 	.word	0xffffffff


	//   ....[43]....
        /*01f4*/ 	.word	0xffffffff


	//   ....[44]....
        /*01f8*/ 	.word	0xffffffff


	//   ....[45]....
        /*01fc*/ 	.word	0xffffffff


	//   ....[46]....
        /*0200*/ 	.word	0xffffffff


	//   ....[47]....
        /*0204*/ 	.word	0xffffffff


	//   ....[48]....
        /*0208*/ 	.word	0xffffffff


	//   ....[49]....
        /*020c*/ 	.word	0xffffffff


	//   ....[50]....
        /*0210*/ 	.word	0xffffffff


	//   ....[51]....
        /*0214*/ 	.word	0xffffffff


	//   ....[52]....
        /*0218*/ 	.word	0xffffffff


	//   ....[53]....
        /*021c*/ 	.word	0xffffffff


	//   ....[54]....
        /*0220*/ 	.word	0xffffffff


	//   ....[55]....
        /*0224*/ 	.word	0xffffffff


	//   ....[56]....
        /*0228*/ 	.word	0xffffffff


	//   ....[57]....
        /*022c*/ 	.word	0xffffffff


	//   ....[58]....
        /*0230*/ 	.word	0xffffffff


	//   ....[59]....
        /*0234*/ 	.word	0xffffffff


	//   ....[60]....
        /*0238*/ 	.word	0xffffffff


	//   ....[61]....
        /*023c*/ 	.word	0xffffffff


	//   ....[62]....
        /*0240*/ 	.word	0xffffffff


	//   ....[63]....
        /*0244*/ 	.word	0xffffffff


	//   ....[64]....
        /*0248*/ 	.word	0xffffffff


	//   ....[65]....
        /*024c*/ 	.word	0xffffffff


	//   ....[66]....
        /*0250*/ 	.word	0xffffffff


	//   ....[67]....
        /*0254*/ 	.word	0xffffffff


	//   ....[68]....
        /*0258*/ 	.word	0xffffffff


	//   ....[69]....
        /*025c*/ 	.word	0xffffffff


	//   ....[70]....
        /*0260*/ 	.word	0xffffffff


	//   ....[71]....
        /*0264*/ 	.word	0xffffffff


	//   ....[72]....
        /*0268*/ 	.word	0xffffffff


	//   ....[73]....
        /*026c*/ 	.word	0xffffffff


	//   ....[74]....
        /*0270*/ 	.word	0x0500000f


	//   ....[75]....
        /*0274*/ 	.word	0x0500000f


	//   ....[76]....
        /*0278*/ 	.word	0x0500000f


	//   ....[77]....
        /*027c*/ 	.word	0x0500000f


	//   ....[78]....
        /*0280*/ 	.word	0x0500000f


	//   ....[79]....
        /*0284*/ 	.word	0x0500000f


	//   ....[80]....
        /*0288*/ 	.word	0x0500000f


	//   ....[81]....
        /*028c*/ 	.word	0x0500000f


	//   ....[82]....
        /*0290*/ 	.word	0x0500000f


	//----- nvinfo : EIATTR_COOP_GROUP_INSTR_OFFSETS
	.align		4
.L_92:
        /*0294*/ 	.byte	0x04, 0x28
        /*0296*/ 	.short	(.L_94 - .L_93)


	//   ....[0]....
.L_93:
        /*0298*/ 	.word	0x00000070


	//   ....[1]....
        /*029c*/ 	.word	0x00000140


	//   ....[2]....
        /*02a0*/ 	.word	0x00000190


	//   ....[3]....
        /*02a4*/ 	.word	0x000003c0


	//   ....[4]....
        /*02a8*/ 	.word	0x00000520


	//   ....[5]....
        /*02ac*/ 	.word	0x00000640


	//   ....[6]....
        /*02b0*/ 	.word	0x000007a0


	//   ....[7]....
        /*02b4*/ 	.word	0x00000f20


	//   ....[8]....
        /*02b8*/ 	.word	0x00002d40


	//   ....[9]....
        /*02bc*/ 	.word	0x00002e10


	//   ....[10]....
        /*02c0*/ 	.word	0x000031a0


	//   ....[11]....
        /*02c4*/ 	.word	0x00003310


	//   ....[12]....
        /*02c8*/ 	.word	0x00005b80


	//   ....[13]....
        /*02cc*/ 	.word	0x00005be0


	//   ....[14]....
        /*02d0*/ 	.word	0x00005c10


	//   ....[15]....
        /*02d4*/ 	.word	0x00005c30


	//   ....[16]....
        /*02d8*/ 	.word	0x00007840


	//   ....[17]....
        /*02dc*/ 	.word	0x00007850


	//   ....[18]....
        /*02e0*/ 	.word	0x000078d0


	//   ....[19]....
        /*02e4*/ 	.word	0x000078e0


	//   ....[20]....
        /*02e8*/ 	.word	0x00008b10


	//   ....[21]....
        /*02ec*/ 	.word	0x00008b50


	//   ....[22]....
        /*02f0*/ 	.word	0x00008b80


	//   ....[23]....
        /*02f4*/ 	.word	0x00008bb0


	//   ....[24]....
        /*02f8*/ 	.word	0x00008be0


	//   ....[25]....
        /*02fc*/ 	.word	0x00008c10


	//   ....[26]....
        /*0300*/ 	.word	0x00008c50


	//   ....[27]....
        /*0304*/ 	.word	0x00008c70


	//   ....[28]....
        /*0308*/ 	.word	0x00008c80


	//   ....[29]....
        /*030c*/ 	.word	0x00008cb0


	//   ....[30]....
        /*0310*/ 	.word	0x00008d00


	//   ....[31]....
        /*0314*/ 	.word	0x00008d30


	//   ....[32]....
        /*0318*/ 	.word	0x00008d60


	//   ....[33]....
        /*031c*/ 	.word	0x00008d70


	//   ....[34]....
        /*0320*/ 	.word	0x00008d80


	//   ....[35]....
        /*0324*/ 	.word	0x00008d90


	//   ....[36]....
        /*0328*/ 	.word	0x00008da0


	//   ....[37]....
        /*032c*/ 	.word	0x00008dd0


	//   ....[38]....
        /*0330*/ 	.word	0x00008e00


	//   ....[39]....
        /*0334*/ 	.word	0x00008e10


	//   ....[40]....
        /*0338*/ 	.word	0x00008e20


	//   ....[41]....
        /*033c*/ 	.word	0x00008e30


	//   ....[42]....
        /*0340*/ 	.word	0x00008e40


	//   ....[43]....
        /*0344*/ 	.word	0x00008e50


	//   ....[44]....
        /*0348*/ 	.word	0x00008e60


	//   ....[45]....
        /*034c*/ 	.word	0x00008e70


	//   ....[46]....
        /*0350*/ 	.word	0x00008e80


	//   ....[47]....
        /*0354*/ 	.word	0x00008e90


	//   ....[48]....
        /*0358*/ 	.word	0x00008ea0


	//   ....[49]....
        /*035c*/ 	.word	0x00008eb0


	//   ....[50]....
        /*0360*/ 	.word	0x00008ec0


	//   ....[51]....
        /*0364*/ 	.word	0x00008ee0


	//   ....[52]....
        /*0368*/ 	.word	0x00009030


	//   ....[53]....
        /*036c*/ 	.word	0x00009060


	//   ....[54]....
        /*0370*/ 	.word	0x00009150


	//   ....[55]....
        /*0374*/ 	.word	0x00009160


	//   ....[56]....
        /*0378*/ 	.word	0x00009560


	//   ....[57]....
        /*037c*/ 	.word	0x000095a0


	//   ....[58]....
        /*0380*/ 	.word	0x00009680


	//   ....[59]....
        /*0384*/ 	.word	0x000096a0


	//   ....[60]....
        /*0388*/ 	.word	0x00009750


	//   ....[61]....
        /*038c*/ 	.word	0x00009770


	//   ....[62]....
        /*0390*/ 	.word	0x00009830


	//   ....[63]....
        /*0394*/ 	.word	0x00009870


	//   ....[64]....
        /*0398*/ 	.word	0x0000a510


	//   ....[65]....
        /*039c*/ 	.word	0x0000b110


	//   ....[66]....
        /*03a0*/ 	.word	0x0000b140


	//   ....[67]....
        /*03a4*/ 	.word	0x0000b210


	//   ....[68]....
        /*03a8*/ 	.word	0x0000b230


	//   ....[69]....
        /*03ac*/ 	.word	0x0000b2d0


	//   ....[70]....
        /*03b0*/ 	.word	0x0000b2f0


	//   ....[71]....
        /*03b4*/ 	.word	0x0000b300


	//   ....[72]....
        /*03b8*/ 	.word	0x0000b390


	//   ....[73]....
        /*03bc*/ 	.word	0x0000cd20


	//   ....[74]....
        /*03c0*/ 	.word	0x0000d220


	//   ....[75]....
        /*03c4*/ 	.word	0x0000d3d0


	//   ....[76]....
        /*03c8*/ 	.word	0x0000d420


	//   ....[77]....
        /*03cc*/ 	.word	0x0000d4c0


	//   ....[78]....
        /*03d0*/ 	.word	0x0000d5d0


	//   ....[79]....
        /*03d4*/ 	.word	0x0000d630


	//   ....[80]....
        /*03d8*/ 	.word	0x0000d750


	//   ....[81]....
        /*03dc*/ 	.word	0x0000d7b0


	//   ....[82]....
        /*03e0*/ 	.word	0x0000d850


	//----- nvinfo : EIATTR_REG_RECONFIG
	.align		4
.L_94:
        /*03e4*/ 	.byte	0x01, 0x54
	.zero		2


	//----- nvinfo : EIATTR_SYSCALL_OFFSETS
	.align		4
        /*03e8*/ 	.byte	0x04, 0x46
        /*03ea*/ 	.short	(.L_96 - .L_95)


	//   ....[0]....
.L_95:
        /*03ec*/ 	.word	0x00001440


	//   ....[1]....
        /*03f0*/ 	.word	0x00009fc0


	//   ....[2]....
        /*03f4*/ 	.word	0x0000a100


	//   ....[3]....
        /*03f8*/ 	.word	0x0000a240


	//   ....[4]....
        /*03fc*/ 	.word	0x0000a360


	//   ....[5]....
        /*0400*/ 	.word	0x0000ad10


	//----- nvinfo : EIATTR_MBARRIER_INSTR_OFFSETS
	.align		4
.L_96:
        /*0404*/ 	.byte	0x04, 0x39
        /*0406*/ 	.short	(.L_98 - .L_97)


	//   ....[0]....
.L_97:
        /*0408*/ 	.word	0x00000270
        /*040c*/ 	.word	0x000000ff
        /*0410*/ 	.word	0x00029800
        /*0414*/ 	.short	0x0100
        /*0416*/ 	.byte	0x08
	.zero		1


	//   ....[1]....
        /*0418*/ 	.word	0x00000280
        /*041c*/ 	.word	0x000000ff
        /*0420*/ 	.word	0x00029820
        /*0424*/ 	.short	0x0100
        /*0426*/ 	.byte	0x08
	.zero		1


	//   ....[2]....
        /*0428*/ 	.word	0x00000370
        /*042c*/ 	.word	0x000000ff
        /*0430*/ 	.word	0x00029830
        /*0434*/ 	.short	0x0100
        /*0436*/ 	.byte	0x08
	.zero		1


	//   ....[3]....
        /*0438*/ 	.word	0x00000380
        /*043c*/ 	.word	0x000000ff
        /*0440*/ 	.word	0x00029840
        /*0444*/ 	.short	0x0100
        /*0446*/ 	.byte	0x08
	.zero		1


	//   ....[4]....
        /*0448*/ 	.word	0x00000390
        /*044c*/ 	.word	0x000000ff
        /*0450*/ 	.word	0x00029838
        /*0454*/ 	.short	0x0100
        /*0456*/ 	.byte	0x08
	.zero		1


	//   ....[5]....
        /*0458*/ 	.word	0x000003a0
        /*045c*/ 	.word	0x000000ff
        /*0460*/ 	.word	0x00029848
        /*0464*/ 	.short	0x0100
        /*0466*/ 	.byte	0x08
	.zero		1


	//   ....[6]....
        /*0468*/ 	.word	0x000004d0
        /*046c*/ 	.word	0x000000ff
        /*0470*/ 	.word	0x00029850
        /*0474*/ 	.short	0x0100
        /*0476*/ 	.byte	0x08
	.zero		1


	//   ....[7]....
        /*0478*/ 	.word	0x000004e0
        /*047c*/ 	.word	0x000000ff
        /*0480*/ 	.word	0x00029860
        /*0484*/ 	.short	0x0100
        /*0486*/ 	.byte	0x08
	.zero		1


	//   ....[8]....
        /*0488*/ 	.word	0x000004f0
        /*048c*/ 	.word	0x000000ff
        /*0490*/ 	.word	0x00029858
        /*0494*/ 	.short	0x0100
        /*0496*/ 	.byte	0x08
	.zero		1


	//   ....[9]....
        /*0498*/ 	.word	0x00000500
        /*049c*/ 	.word	0x000000ff
        /*04a0*/ 	.word	0x00029868
        /*04a4*/ 	.short	0x0100
        /*04a6*/ 	.byte	0x08
	.zero		1


	//   ....[10]....
        /*04a8*/ 	.word	0x000005f0
        /*04ac*/ 	.word	0x000000ff
        /*04b0*/ 	.word	0x00029870
        /*04b4*/ 	.short	0x0100
        /*04b6*/ 	.byte	0x06
	.zero		1


	//   ....[11]....
        /*04b8*/ 	.word	0x00000600
        /*04bc*/ 	.word	0x000000ff
        /*04c0*/ 	.word	0x00029880
        /*04c4*/ 	.short	0x0100
        /*04c6*/ 	.byte	0x06
	.zero		1


	//   ....[12]....
        /*04c8*/ 	.word	0x00000610
        /*04cc*/ 	.word	0x000000ff
        /*04d0*/ 	.word	0x00029878
        /*04d4*/ 	.short	0x0100
        /*04d6*/ 	.byte	0x06
	.zero		1


	//   ....[13]....
        /*04d8*/ 	.word	0x00000620
        /*04dc*/ 	.word	0x000000ff
        /*04e0*/ 	.word	0x00029888
        /*04e4*/ 	.short	0x0100
        /*04e6*/ 	.byte	0x06
	.zero		1


	//   ....[14]....
        /*04e8*/ 	.word	0x00000750
        /*04ec*/ 	.word	0x000000ff
        /*04f0*/ 	.word	0x00029890
        /*04f4*/ 	.short	0x0100
        /*04f6*/ 	.byte	0x08
	.zero		1


	//   ....[15]....
        /*04f8*/ 	.word	0x00000760
        /*04fc*/ 	.word	0x000000ff
        /*0500*/ 	.word	0x000298a0
        /*0504*/ 	.short	0x0100
        /*0506*/ 	.byte	0x08
	.zero		1


	//   ....[16]....
        /*0508*/ 	.word	0x00000770
        /*050c*/ 	.word	0x000000ff
        /*0510*/ 	.word	0x00029898
        /*0514*/ 	.short	0x0100
        /*0516*/ 	.byte	0x08
	.zero		1


	//   ....[17]....
        /*0518*/ 	.word	0x00000780
        /*051c*/ 	.word	0x000000ff
        /*0520*/ 	.word	0x000298a8
        /*0524*/ 	.short	0x0100
        /*0526*/ 	.byte	0x08
	.zero		1


	//   ....[18]....
        /*0528*/ 	.word	0x000008b0
        /*052c*/ 	.word	0x000000ff
        /*0530*/ 	.word	0x000298b0
        /*0534*/ 	.short	0x0100
        /*0536*/ 	.byte	0x08
	.zero		1


	//   ....[19]....
        /*0538*/ 	.word	0x000008c0
        /*053c*/ 	.word	0x000000ff
        /*0540*/ 	.word	0x000298c0
        /*0544*/ 	.short	0x0100
        /*0546*/ 	.byte	0x08
	.zero		1


	//   ....[20]....
        /*0548*/ 	.word	0x000008d0
        /*054c*/ 	.word	0x000000ff
        /*0550*/ 	.word	0x000298b8
        /*0554*/ 	.short	0x0100
        /*0556*/ 	.byte	0x08
	.zero		1


	//   ....[21]....
        /*0558*/ 	.word	0x000008e0
        /*055c*/ 	.word	0x000000ff
        /*0560*/ 	.word	0x000298c8
        /*0564*/ 	.short	0x0100
        /*0566*/ 	.byte	0x08
	.zero		1


	//   ....[22]....
        /*0568*/ 	.word	0x000014a0
        /*056c*/ 	.word	0x000000ff
        /*0570*/ 	.word	0x00029800
        /*0574*/ 	.short	0x010a
        /*0576*/ 	.byte	0x27
	.zero		1


	//   ....[23]....
        /*0578*/ 	.word	0x00001520
        /*057c*/ 	.word	0x00000004
        /*0580*/ 	.word	0x00029830
        /*0584*/ 	.short	0x010a
        /*0586*/ 	.byte	0x3f
	.zero		1


	//   ....[24]....
        /*0588*/ 	.word	0x00001590
        /*058c*/ 	.word	0x00000004
        /*0590*/ 	.word	0x00029830
        /*0594*/ 	.short	0x010a
        /*0596*/ 	.byte	0x3f
	.zero		1


	//   ....[25]....
        /*0598*/ 	.word	0x000032a0
        /*059c*/ 	.word	0x00000004
        /*05a0*/ 	.word	0x00000000
        /*05a4*/ 	.short	0x0101
        /*05a6*/ 	.byte	0x3f
	.zero		1


	//   ....[26]....
        /*05a8*/ 	.word	0x000048f0
        /*05ac*/ 	.word	0x000000ff
        /*05b0*/ 	.word	0x00029830
        /*05b4*/ 	.short	0x010a
        /*05b6*/ 	.byte	0x06
	.zero		1


	//   ....[27]....
        /*05b8*/ 	.word	0x00004930
        /*05bc*/ 	.word	0x000000ff
        /*05c0*/ 	.word	0x00029830
        /*05c4*/ 	.short	0x010a
        /*05c6*/ 	.byte	0x06
	.zero		1


	//   ....[28]....
        /*05c8*/ 	.word	0x00005550
        /*05cc*/ 	.word	0x000000ff
        /*05d0*/ 	.word	0x00029850
        /*05d4*/ 	.short	0x010a
        /*05d6*/ 	.byte	0x06
	.zero		1


	//   ....[29]....
        /*05d8*/ 	.word	0x00005590
        /*05dc*/ 	.word	0x000000ff
        /*05e0*/ 	.word	0x00029850
        /*05e4*/ 	.short	0x010a
        /*05e6*/ 	.byte	0x06
	.zero		1


	//   ....[30]....
        /*05e8*/ 	.word	0x00006c30
        /*05ec*/ 	.word	0x00000004
        /*05f0*/ 	.word	0x00000000
        /*05f4*/ 	.short	0x0101
        /*05f6*/ 	.byte	0x3f
	.zero		1


	//   ....[31]....
        /*05f8*/ 	.word	0x00006e80
        /*05fc*/ 	.word	0x000000ff
        /*0600*/ 	.word	0x00000000
        /*0604*/ 	.short	0x0101
        /*0606*/ 	.byte	0x06
	.zero		1


	//   ....[32]....
        /*0608*/ 	.word	0x00007500
        /*060c*/ 	.word	0x000000ff
        /*0610*/ 	.word	0x00029850
        /*0614*/ 	.short	0x010a
        /*0616*/ 	.byte	0x04
	.zero		1


	//   ....[33]....
        /*0618*/ 	.word	0x00007540
        /*061c*/ 	.word	0x000000ff
        /*0620*/ 	.word	0x00029850
        /*0624*/ 	.short	0x010a
        /*0626*/ 	.byte	0x04
	.zero		1


	//   ....[34]....
        /*0628*/ 	.word	0x00008320
        /*062c*/ 	.word	0x000000ff
        /*0630*/ 	.word	0x00000000
        /*0634*/ 	.short	0x0101
        /*0636*/ 	.byte	0x04
	.zero		1


	//   ....[35]....
        /*0638*/ 	.word	0x00009580
        /*063c*/ 	.word	0x000000ff
        /*0640*/ 	.word	0x00000000
        /*0644*/ 	.short	0x0101
        /*0646*/ 	.byte	0x27
	.zero		1


	//   ....[36]....
        /*0648*/ 	.word	0x0000a780
        /*064c*/ 	.word	0x00000002
        /*0650*/ 	.word	0x00029880
        /*0654*/ 	.short	0x010a
        /*0656*/ 	.byte	0x3f
	.zero		1


	//   ....[37]....
        /*0658*/ 	.word	0x0000a900
        /*065c*/ 	.word	0x00000002
        /*0660*/ 	.word	0x00029840
        /*0664*/ 	.short	0x010a
        /*0666*/ 	.byte	0x3f
	.zero		1


	//   ....[38]....
        /*0668*/ 	.word	0x0000b470
        /*066c*/ 	.word	0x000000ff
        /*0670*/ 	.word	0x00029800
        /*0674*/ 	.short	0x0107
        /*0676*/ 	.byte	0x29
	.zero		1


	//   ....[39]....
        /*0678*/ 	.word	0x0000b4c0
        /*067c*/ 	.word	0x000000ff
        /*0680*/ 	.word	0x00029800
        /*0684*/ 	.short	0x0101
        /*0686*/ 	.byte	0x29
	.zero		1


	//   ....[40]....
        /*0688*/ 	.word	0x0000b4f0
        /*068c*/ 	.word	0x000000ff
        /*0690*/ 	.word	0x00029820
        /*0694*/ 	.short	0x010a
        /*0696*/ 	.byte	0x29
	.zero		1


	//   ....[41]....
        /*0698*/ 	.word	0x0000b7f0
        /*069c*/ 	.word	0x00000006
        /*06a0*/ 	.word	0x00029880
        /*06a4*/ 	.short	0x010a
        /*06a6*/ 	.byte	0x3f
	.zero		1


	//   ....[42]....
        /*06a8*/ 	.word	0x0000ba20
        /*06ac*/ 	.word	0x00000006
        /*06b0*/ 	.word	0x00029840
        /*06b4*/ 	.short	0x010a
        /*06b6*/ 	.byte	0x3f
	.zero		1


	//   ....[43]....
        /*06b8*/ 	.word	0x0000bee0
        /*06bc*/ 	.word	0x00000012
        /*06c0*/ 	.word	0x00029870
        /*06c4*/ 	.short	0x010a
        /*06c6*/ 	.byte	0x3f
	.zero		1


	//   ....[44]....
        /*06c8*/ 	.word	0x0000bf50
        /*06cc*/ 	.word	0x00000012
        /*06d0*/ 	.word	0x00029860
        /*06d4*/ 	.short	0x010a
        /*06d6*/ 	.byte	0x3f
	.zero		1


	//   ....[45]....
        /*06d8*/ 	.word	0x0000c450
        /*06dc*/ 	.word	0x00000012
        /*06e0*/ 	.word	0x00029850
        /*06e4*/ 	.short	0x0101
        /*06e6*/ 	.byte	0x3f
	.zero		1


	//   ....[46]....
        /*06e8*/ 	.word	0x0000c4c0
        /*06ec*/ 	.word	0x00000012
        /*06f0*/ 	.word	0x00000000
        /*06f4*/ 	.short	0x0101
        /*06f6*/ 	.byte	0x3f
	.zero		1


	//   ....[47]....
        /*06f8*/ 	.word	0x0000c5c0
        /*06fc*/ 	.word	0x00000010
        /*0700*/ 	.word	0x00029870
        /*0704*/ 	.short	0x010a
        /*0706*/ 	.byte	0x3f
	.zero		1


	//   ....[48]....
        /*0708*/ 	.word	0x0000c630
        /*070c*/ 	.word	0x00000010
        /*0710*/ 	.word	0x00029860
        /*0714*/ 	.short	0x010a
        /*0716*/ 	.byte	0x3f
	.zero		1


	//   ....[49]....
        /*0718*/ 	.word	0x0000cb40
        /*071c*/ 	.word	0x00000010
        /*0720*/ 	.word	0x00029850
        /*0724*/ 	.short	0x0101
        /*0726*/ 	.byte	0x3f
	.zero		1


	//   ....[50]....
        /*0728*/ 	.word	0x0000cbd0
        /*072c*/ 	.word	0x00000000
        /*0730*/ 	.word	0x00000000
        /*0734*/ 	.short	0x0101
        /*0736*/ 	.byte	0x3f
	.zero		1


	//   ....[51]....
        /*0738*/ 	.word	0x0000ccd0
        /*073c*/ 	.word	0x00000008
        /*0740*/ 	.word	0x00029820
        /*0744*/ 	.short	0x010a
        /*0746*/ 	.byte	0x3f
	.zero		1


	//   ....[52]....
        /*0748*/ 	.word	0x0000ce50
        /*074c*/ 	.word	0x00000005
        /*0750*/ 	.word	0x00000000
        /*0754*/ 	.short	0x010a
        /*0756*/ 	.byte	0x3f
	.zero		1


	//   ....[53]....
        /*0758*/ 	.word	0x0000cea0
        /*075c*/ 	.word	0x00000007
        /*0760*/ 	.word	0x00000000
        /*0764*/ 	.short	0x010a
        /*0766*/ 	.byte	0x3f
	.zero		1


	//   ....[54]....
        /*0768*/ 	.word	0x0000cef0
        /*076c*/ 	.word	0x00000011
        /*0770*/ 	.word	0x00029860
        /*0774*/ 	.short	0x010a
        /*0776*/ 	.byte	0x3f
	.zero		1


	//   ....[55]....
        /*0778*/ 	.word	0x0000cf40
        /*077c*/ 	.word	0x00000003
        /*0780*/ 	.word	0x00029860
        /*0784*/ 	.short	0x010a
        /*0786*/ 	.byte	0x3f
	.zero		1


	//   ....[56]....
        /*0788*/ 	.word	0x0000cf80
        /*078c*/ 	.word	0x00000011
        /*0790*/ 	.word	0x00029880
        /*0794*/ 	.short	0x010a
        /*0796*/ 	.byte	0x3f
	.zero		1


	//   ....[57]....
        /*0798*/ 	.word	0x0000cfa0
        /*079c*/ 	.word	0x00000003
        /*07a0*/ 	.word	0x00029880
        /*07a4*/ 	.short	0x010a
        /*07a6*/ 	.byte	0x3f
	.zero		1


	//   ....[58]....
        /*07a8*/ 	.word	0x0000d010
        /*07ac*/ 	.word	0x00000003
        /*07b0*/ 	.word	0x00029800
        /*07b4*/ 	.short	0x010a
        /*07b6*/ 	.byte	0x3f
	.zero		1


	//   ....[59]....
        /*07b8*/ 	.word	0x0000d060
        /*07bc*/ 	.word	0x00000004
        /*07c0*/ 	.word	0x00029830
        /*07c4*/ 	.short	0x010a
        /*07c6*/ 	.byte	0x3f
	.zero		1


	//   ....[60]....
        /*07c8*/ 	.word	0x0000d0c0
        /*07cc*/ 	.word	0x00000003
        /*07d0*/ 	.word	0x00029830
        /*07d4*/ 	.short	0x010a
        /*07d6*/ 	.byte	0x3f
	.zero		1


	//   ....[61]....
        /*07d8*/ 	.word	0x0000d120
        /*07dc*/ 	.word	0x00000003
        /*07e0*/ 	.word	0x00029850
        /*07e4*/ 	.short	0x010a
        /*07e6*/ 	.byte	0x3f
	.zero		1


	//   ....[62]....
        /*07e8*/ 	.word	0x0000d180
        /*07ec*/ 	.word	0x00000007
        /*07f0*/ 	.word	0x00029850
        /*07f4*/ 	.short	0x010a
        /*07f6*/ 	.byte	0x3f
	.zero		1


	//   ....[63]....
        /*07f8*/ 	.word	0x0000d2d0
        /*07fc*/ 	.word	0x00000002
        /*0800*/ 	.word	0x00029880
        /*0804*/ 	.short	0x010a
        /*0806*/ 	.byte	0x3f
	.zero		1


	//   ....[64]....
        /*0808*/ 	.word	0x0000d320
        /*080c*/ 	.word	0x00000002
        /*0810*/ 	.word	0x00029840
        /*0814*/ 	.short	0x010a
        /*0816*/ 	.byte	0x3f
	.zero		1


	//   ....[65]....
        /*0818*/ 	.word	0x0000d900
        /*081c*/ 	.word	0x00000003
        /*0820*/ 	.word	0x00029820
        /*0824*/ 	.short	0x010a
        /*0826*/ 	.byte	0x3f
	.zero		1


	//   ....[66]....
        /*0828*/ 	.word	0x0000d950
        /*082c*/ 	.word	0x00000006
        /*0830*/ 	.word	0x00029880
        /*0834*/ 	.short	0x010a
        /*0836*/ 	.byte	0x3f
	.zero		1


	//   ....[67]....
        /*0838*/ 	.word	0x0000d9a0
        /*083c*/ 	.word	0x00000006
        /*0840*/ 	.word	0x00029840
        /*0844*/ 	.short	0x010a
        /*0846*/ 	.byte	0x3f
	.zero		1


	//   ....[68]....
        /*0848*/ 	.word	0x0000d9f0
        /*084c*/ 	.word	0x00000012
        /*0850*/ 	.word	0x00029870
        /*0854*/ 	.short	0x010a
        /*0856*/ 	.byte	0x3f
	.zero		1


	//   ....[69]....
        /*0858*/ 	.word	0x0000da40
        /*085c*/ 	.word	0x00000012
        /*0860*/ 	.word	0x00029860
        /*0864*/ 	.short	0x010a
        /*0866*/ 	.byte	0x3f
	.zero		1


	//   ....[70]....
        /*0868*/ 	.word	0x0000da90
        /*086c*/ 	.word	0x00000010
        /*0870*/ 	.word	0x00029870
        /*0874*/ 	.short	0x010a
        /*0876*/ 	.byte	0x3f
	.zero		1


	//   ....[71]....
        /*0878*/ 	.word	0x0000dae0
        /*087c*/ 	.word	0x00000010
        /*0880*/ 	.word	0x00029860
        /*0884*/ 	.short	0x010a
        /*0886*/ 	.byte	0x3f
	.zero		1


	//   ....[72]....
        /*0888*/ 	.word	0x0000db30
        /*088c*/ 	.word	0x00000008
        /*0890*/ 	.word	0x00029820
        /*0894*/ 	.short	0x010a
        /*0896*/ 	.byte	0x3f
	.zero		1


	//   ....[73]....
        /*0898*/ 	.word	0x0000db80
        /*089c*/ 	.word	0x00000005
        /*08a0*/ 	.word	0x00000000
        /*08a4*/ 	.short	0x010a
        /*08a6*/ 	.byte	0x3f
	.zero		1


	//   ....[74]....
        /*08a8*/ 	.word	0x0000dbd0
        /*08ac*/ 	.word	0x00000007
        /*08b0*/ 	.word	0x00000000
        /*08b4*/ 	.short	0x010a
        /*08b6*/ 	.byte	0x3f
	.zero		1


	//   ....[75]....
        /*08b8*/ 	.word	0x0000dc20
        /*08bc*/ 	.word	0x00000011
        /*08c0*/ 	.word	0x00029860
        /*08c4*/ 	.short	0x010a
        /*08c6*/ 	.byte	0x3f
	.zero		1


	//   ....[76]....
        /*08c8*/ 	.word	0x0000dc70
        /*08cc*/ 	.word	0x00000003
        /*08d0*/ 	.word	0x00029860
        /*08d4*/ 	.short	0x010a
        /*08d6*/ 	.byte	0x3f
	.zero		1


	//   ....[77]....
        /*08d8*/ 	.word	0x0000dcc0
        /*08dc*/ 	.word	0x00000011
        /*08e0*/ 	.word	0x00029880
        /*08e4*/ 	.short	0x010a
        /*08e6*/ 	.byte	0x3f
	.zero		1


	//----- nvinfo : EIATTR_NUM_MBARRIERS
	.align		4
.L_98:
        /*08e8*/ 	.byte	0x03, 0x38
        /*08ea*/ 	.short	0x0016


	//----- nvinfo : EIATTR_EXIT_INSTR_OFFSETS
	.align		4
        /*08ec*/ 	.byte	0x04, 0x1c
        /*08ee*/ 	.short	(.L_100 - .L_99)


	//   ....[0]....
.L_99:
        /*08f0*/ 	.word	0x00000a30


	//   ....[1]....
        /*08f4*/ 	.word	0x00009950


	//   ....[2]....
        /*08f8*/ 	.word	0x0000cd40


	//   ....[3]....
        /*08fc*/ 	.word	0x0000cff0


	//----- nvinfo : EIATTR_MAX_THREADS
	.align		4
.L_100:
        /*0900*/ 	.byte	0x04, 0x05
        /*0902*/ 	.short	(.L_102 - .L_101)
.L_101:
        /*0904*/ 	.word	0x00000180
        /*0908*/ 	.word	0x00000001
        /*090c*/ 	.word	0x00000001


	//----- nvinfo : EIATTR_CRS_STACK_SIZE
	.align		4
.L_102:
        /*0910*/ 	.byte	0x04, 0x1e
        /*0912*/ 	.short	(.L_104 - .L_103)
.L_103:
        /*0914*/ 	.word	0x00000000


	//----- nvinfo : EIATTR_CBANK_PARAM_SIZE
	.align		4
.L_104:
        /*0918*/ 	.byte	0x03, 0x19
        /*091a*/ 	.short	0x0a70


	//----- nvinfo : EIATTR_PARAM_CBANK
	.align		4
        /*091c*/ 	.byte	0x04, 0x0a
        /*091e*/ 	.short	(.L_106 - .L_105)
	.align		4
.L_105:
        /*0920*/ 	.word	index@(.nv.constant0._ZN7cutlass13device_kernelIN5flash11enable_sm90INS1_16FlashAttnFwdSm90INS1_25CollectiveMainloopFwdSm90ILi2EN4cute5tupleIJNS5_1CILi1EEES8_S8_EEENS6_IJNS7_ILi128EEENS7_ILi160EEENS7_ILi192EEEEEELi128ENS_12float_e4m3_tEfNS_4arch4Sm90ELb0ELb0ELb0ELb0ELb0ELb0ELb0ELb1ELb1ELb1ELb0ELb0EEENS1_21CollectiveEpilogueFwdINS6_IJSA_SA_SB_EEES9_NS_10bfloat16_tESG_Li256ELb0ELb1ELb0ELb1EEENS1_29StaticPersistentTileSchedulerILb0EEEEEEEEEvNT_6ParamsE)
        /*0924*/ 	.short	0x0210
        /*0926*/ 	.short	0x0a70


	//----- nvinfo : EIATTR_SW_WAR
	.align		4
.L_106:
        /*0928*/ 	.byte	0x04, 0x36
        /*092a*/ 	.short	(.L_108 - .L_107)
.L_107:
        /*092c*/ 	.word	0x00000008
.L_108:


//--------------------- .nv.info._ZN7cutlass13device_kernelIN5flash11enable_sm90INS1_16FlashAttnFwdSm90INS1_25CollectiveMainloopFwdSm90ILi2EN4cute5tupleIJNS5_1CILi2EEENS7_ILi1EEES9_EEENS6_IJNS7_ILi128EEENS7_ILi160EEENS7_ILi192EEEEEELi128ENS_12float_e4m3_tEfNS_4arch4Sm90ELb0ELb0ELb0ELb0ELb0ELb0ELb0ELb1ELb1ELb1ELb0ELb0EEENS1_21CollectiveEpilogueFwdINS6_IJSB_SB_SC_EEESA_NS_10bfloat16_tESH_Li256ELb0ELb1ELb0ELb1EEENS1_29StaticPersistentTileSchedulerILb0EEEEEEEEEvNT_6ParamsE --------------------------
	.section	.nv.info._ZN7cutlass13device_kernelIN5flash11enable_sm90INS1_16FlashAttnFwdSm90INS1_25CollectiveMainloopFwdSm90ILi2EN4cute5tupleIJNS5_1CILi2EEENS7_ILi1EEES9_EEENS6_IJNS7_ILi128EEENS7_ILi160EEENS7_ILi192EEEEEELi128ENS_12float_e4m3_tEfNS_4arch4Sm90ELb0ELb0ELb0ELb0ELb0ELb0ELb0ELb1ELb1ELb1ELb0ELb0EEENS1_21CollectiveEpilogueFwdINS6_IJSB_SB_SC_EEESA_NS_10bfloat16_tESH_Li256ELb0ELb1ELb0ELb1EEENS1_29StaticPersistentTileSchedulerILb0EEEEEEEEEvNT_6ParamsE,"",@"SHT_CUDA_INFO"
	.sectionflags	@""
	.align	4


	//----- nvinfo : EIATTR_CUDA_API_VERSION
	.align		4
        /*0000*/ 	.byte	0x04, 0x37
        /*0002*/ 	.short	(.L_110 - .L_109)
.L_109:
        /*0004*/ 	.word	0x00000082


	//----- nvinfo : EIATTR_KPARAM_INFO
	.align		4
.L_110:
        /*0008*/ 	.byte	0x04, 0x17
        /*000a*/ 	.short	(.L_112 - .L_111)
.L_111:
        /*000c*/ 	.word	0x00000000
        /*0010*/ 	.short	0x0000
        /*0012*/ 	.short	0x0070
        /*0014*/ 	.byte	0x00, 0xf0, 0x01, 0x28


	//----- nvinfo : EIATTR_SPARSE_MMA_MASK
	.align		4
.L_112:
        /*0018*/ 	.byte	0x03, 0x50
        /*001a*/ 	.short	0x0000


	//----- nvinfo : EIATTR_MAXREG_COUNT
	.align		4
        /*001c*/ 	.byte	0x03, 0x1b
        /*001e*/ 	.short	0x00a8


	//----- nvinfo : EIATTR_NUM_BARRIERS
	.align		4
        /*0020*/ 	.byte	0x02, 0x4c
        /*0022*/ 	.byte	0x10
	.zero		1


	//----- nvinfo : EIATTR_EXTERNS
	.align		4
        /*0024*/ 	.byte	0x04, 0x0f
        /*0026*/ 	.short	(.L_114 - .L_113)


	//   ....[0]....
	.align		4
.L_113:
        /*0028*/ 	.word	index@(__assertfail)


	//----- nvinfo : EIATTR_ANNOTATIONS
	.align		4
.L_114:
        /*002c*/ 	.byte	0x04, 0x55
        /*002e*/ 	.short	(.L_116 - .L_115)


	//   ....[0]....
.L_115:
        /* <DEDUP_REMOVED lines=17> */


	//----- nvinfo : EIATTR_MERCURY_ISA_VERSION
	.align		4
.L_116:
        /*0130*/ 	.byte	0x03, 0x5f
        /*0132*/ 	.short	0x0101


	//----- nvinfo : EIATTR_INT_WARP_WIDE_INSTR_OFFSETS
	.align		4
        /*0134*/ 	.byte	0x04, 0x31
        /*0136*/ 	.short	(.L_118 - .L_117)


	//   ....[0]....
.L_117:
        /*0138*/ 	.word	0x00000130


	//   ....[1]....
        /*013c*/ 	.word	0x00000170


	//   ....[2]....
        /*0140*/ 	.word	0x000001e0


	//----- nvinfo : EIATTR_COOP_GROUP_MASK_REGIDS
	.align		4
.L_118:
        /*0144*/ 	.byte	0x04, 0x29
        /*0146*/ 	.short	(.L_120 - .L_119)


	//   ....[0]....
.L_119:
        /*0148*/ 	.word	0xffffffff


	//   ....[1]....
        /*014c*/ 	.word	0xffffffff


	//   ....[2]....
        /*0150*/ 	.word	0xffffffff


	//   ....[3]....
        /*0154*/ 	.word	0xffffffff


	//   ....[4]....
        /*0158*/ 	.word	0xffffffff


	//   ....[5]....
        /*015c*/ 	.word	0xffffffff


	//   ....[6]....
        /*0160*/ 	.word	0xffffffff


	//   ....[7]....
        /*0164*/ 	.word	0xffffffff


	//   ....[8]....
        /*0168*/ 	.word	0xffffffff


	//   ....[9]....
        /*016c*/ 	.word	0xffffffff


	//   ....[10]....
        /*0170*/ 	.word	0xffffffff


	//   ....[11]....
        /*0174*/ 	.word	0xffffffff


	//   ....[12]....
        /*0178*/ 	.word	0xffffffff


	//   ....[13]....
        /*017c*/ 	.word	0xffffffff


	//   ....[14]....
        /*0180*/ 	.word	0xffffffff


	//   ....[15]....
        /*0184*/ 	.word	0xffffffff


	//   ....[16]....
        /*0188*/ 	.word	0xffffffff


	//   ....[17]....
        /*018c*/ 	.word	0xffffffff


	//   ....[18]....
        /*0190*/ 	.word	0xffffffff


	//   ....[19]....
        /*0194*/ 	.word	0xffffffff


	//   ....[20]....
        /*0198*/ 	.word	0xffffffff


	//   ....[21]....
        /*019c*/ 	.word	0xffffffff


	//   ....[22]....
        /*01a0*/ 	.word	0xffffffff


	//   ....[23]....
        /*01a4*/ 	.word	0xffffffff


	//   ....[24]....
        /*01a8*/ 	.word	0xffffffff


	//   ....[25]....
        /*01ac*/ 	.word	0xffffffff


	//   ....[26]....
        /*01b0*/ 	.word	0xffffffff


	//   ....[27]....
        /*01b4*/ 	.word	0xffffffff


	//   ....[28]....
        /*01b8*/ 	.word	0xffffffff


	//   ....[29]....
        /*01bc*/ 	.word	0xffffffff


	//   ....[30]....
        /*01c0*/ 	.word	0xffffffff


	//   ....[31]....
        /*01c4*/ 	.word	0xffffffff


	//   ....[32]....
        /*01c8*/ 	.word	0xffffffff


	//   ....[33]....
        /*01cc*/ 	.word	0xffffffff


	//   ....[34]....
        /*01d0*/ 	.word	0xffffffff


	//   ....[35]....
        /*01d4*/ 	.word	0xffffffff


	//   ....[36]....
        /*01d8*/ 	.word	0xffffffff


	//   ....[37]....
        /*01dc*/ 	.word	0xffffffff


	//   ....[38]....
        /*01e0*/ 	.word	0xffffffff


	//   ....[39]....
        /*01e4*/ 	.word	0xffffffff


	//   ....[40]....
        /*01e8*/ 	.word	0xffffffff


	//   ....[41]....
        /*01ec*/ 	.word	0xffffffff


	//   ....[42]....
        /*01f0*/ 	.word	0xffffffff


	//   ....[43]....
        /*01f4*/ 	.word	0xffffffff


	//   ....[44]....
        /*01f8*/ 	.word	0xffffffff


	//   ....[45]....
        /*01fc*/ 	.word	0xffffffff


	//   ....[46]....
        /*0200*/ 	.word	0xffffffff


	//   ....[47]....
        /*0204*/ 	.word	0xffffffff


	//   ....[48]....
        /*0208*/ 	.word	0xffffffff


	//   ....[49]....
        /*020c*/ 	.word	0xffffffff


	//   ....[50]....
        /*0210*/ 	.word	0xffffffff


	//   ....[51]....
        /*0214*/ 	.word	0xffffffff


	//   ....[52]....
        /*0218*/ 	.word	0xffffffff


	//   ....[53]....
        /*021c*/ 	.word	0xffffffff


	//   ....[54]....
        /*0220*/ 	.word	0xffffffff


	//   ....[55]....
        /*0224*/ 	.word	0xffffffff


	//   ....[56]....
        /*0228*/ 	.word	0xffffffff


	//   ....[57]....
        /*022c*/ 	.word	0xffffffff


	//   ....[58]....
        /*0230*/ 	.word	0xffffffff


	//   ....[59]....
        /*0234*/ 	.word	0xffffffff


	//   ....[60]....
        /*0238*/ 	.word	0xffffffff


	//   ....[61]....
        /*023c*/ 	.word	0xffffffff


	//   ....[62]....
        /*0240*/ 	.word	0xffffffff


	//   ....[63]....
        /*0244*/ 	.word	0xffffffff


	//   ....[64]....
        /*0248*/ 	.word	0xffffffff


	//   ....[65]....
        /*024c*/ 	.word	0xffffffff


	//   ....[66]....
        /*0250*/ 	.word	0xffffffff


	//   ....[67]....
        /*0254*/ 	.word	0xffffffff


	//   ....[68]....
        /*0258*/ 	.word	0xffffffff


	//   ....[69]....
        /*025c*/ 	.word	0xffffffff


	//   ....[70]....
        /*0260*/ 	.word	0xffffffff


	//   ....[71]....
        /*0264*/ 	.word	0xffffffff


	//   ....[72]....
        /*0268*/ 	.word	0xffffffff


	//   ....[73]....
        /*026c*/ 	.word	0xffffffff


	//   ....[74]....
        /*0270*/ 	.word	0xffffffff


	//   ....[75]....
        /*0274*/ 	.word	0x0500000f


	//   ....[76]....
        /*0278*/ 	.word	0x0500000f


	//   ....[77]....
        /*027c*/ 	.word	0x0500000f


	//   ....[78]....
        /*0280*/ 	.word	0x0500000f


	//   ....[79]....
        /*0284*/ 	.word	0x0500000f


	//   ....[80]....
        /*0288*/ 	.word	0x0500000f


	//   ....[81]....
        /*028c*/ 	.word	0x0500000f


	//   ....[82]....
        /*0290*/ 	.word	0x0500000f


	//   ....[83]....
        /*0294*/ 	.word	0x0500000f


	//----- nvinfo : EIATTR_COOP_GROUP_INSTR_OFFSETS
	.align		4
.L_120:
        /*0298*/ 	.byte	0x04, 0x28
        /*029a*/ 	.short	(.L_122 - .L_121)


	//   ....[0]....
.L_121:
        /*029c*/ 	.word	0x00000070


	//   ....[1]....
        /*02a0*/ 	.word	0x00000140


	//   ....[2]....
        /*02a4*/ 	.word	0x00000190


	//   ....[3]....
        /*02a8*/ 	.word	0x000003d0


	//   ....[4]....
        /*02ac*/ 	.word	0x000005f0


	//   ....[5]....
        /*02b0*/ 	.word	0x00000820


	//   ....[6]....
        /*02b4*/ 	.word	0x00000aa0


	//   ....[7]....
        /*02b8*/ 	.word	0x00000de0


	//   ....[8]....
        /*02bc*/ 	.word	0x00001440


	//   ....[9]....
        /*02c0*/ 	.word	0x00003220


	//   ....[10]....
        /*02c4*/ 	.word	0x00003320


	//   ....[11]....
        /*02c8*/ 	.word	0x00003780


	//   ....[12]....
        /*02cc*/ 	.word	0x00003870


	//   ....[13]....
        /*02d0*/ 	.word	0x00005f00


	//   ....[14]....
        /*02d4*/ 	.word	0x00005f10


	//   ....[15]....
        /*02d8*/ 	.word	0x00005f40


	//   ....[16]....
        /*02dc*/ 	.word	0x00005f50


	//   ....[17]....
        /*02e0*/ 	.word	0x00007a60


	//   ....[18]....
        /*02e4*/ 	.word	0x00007a70


	//   ....[19]....
        /*02e8*/ 	.word	0x00007af0


	//   ....[20]....
        /*02ec*/ 	.word	0x00007b00


	//   ....[21]....
        /*02f0*/ 	.word	0x00008e20


	//   ....[22]....
        /*02f4*/ 	.word	0x00008e30


	//   ....[23]....
        /*02f8*/ 	.word	0x00008e40


	//   ....[24]....
        /*02fc*/ 	.word	0x00008e50


	//   ....[25]....
        /*0300*/ 	.word	0x00008e60


	//   ....[26]....
        /*0304*/ 	.word	0x00008e70


	//   ....[27]....
        /*0308*/ 	.word	0x00008e80


	//   ....[28]....
        /*030c*/ 	.word	0x00008e90


	//   ....[29]....
        /*0310*/ 	.word	0x00008ea0


	//   ....[30]....
        /*0314*/ 	.word	0x00008ed0


	//   ....[31]....
        /*0318*/ 	.word	0x00008f20


	//   ....[32]....
        /*031c*/ 	.word	0x00008f50


	//   ....[33]....
        /*0320*/ 	.word	0x00008f80


	//   ....[34]....
        /*0324*/ 	.word	0x00008f90


	//   ....[35]....
        /*0328*/ 	.word	0x00008fa0


	//   ....[36]....
        /*032c*/ 	.word	0x00008fb0


	//   ....[37]....
        /*0330*/ 	.word	0x00008fc0


	//   ....[38]....
        /*0334*/ 	.word	0x00008ff0


	//   ....[39]....
        /*0338*/ 	.word	0x00009020


	//   ....[40]....
        /*033c*/ 	.word	0x00009030


	//   ....[41]....
        /*0340*/ 	.word	0x00009040


	//   ....[42]....
        /*0344*/ 	.word	0x00009050


	//   ....[43]....
        /*0348*/ 	.word	0x00009060


	//   ....[44]....
        /*034c*/ 	.word	0x00009070


	//   ....[45]....
        /*0350*/ 	.word	0x00009080


	//   ....[46]....
        /*0354*/ 	.word	0x00009090


	//   ....[47]....
        /*0358*/ 	.word	0x000090a0


	//   ....[48]....
        /*035c*/ 	.word	0x000090b0


	//   ....[49]....
        /*0360*/ 	.word	0x000090c0


	//   ....[50]....
        /*0364*/ 	.word	0x000090d0


	//   ....[51]....
        /*0368*/ 	.word	0x000090f0


	//   ....[52]....
        /*036c*/ 	.word	0x00009100


	//   ....[53]....
        /*0370*/ 	.word	0x00009220


	//   ....[54]....
        /*0374*/ 	.word	0x00009250


	//   ....[55]....
        /*0378*/ 	.word	0x00009310


	//   ....[56]....
        /*037c*/ 	.word	0x00009360


	//   ....[57]....
        /*0380*/ 	.word	0x000097d0


	//   ....[58]....
        /*0384*/ 	.word	0x00009800


	//   ....[59]....
        /*0388*/ 	.word	0x000098d0


	//   ....[60]....
        /*038c*/ 	.word	0x000098f0


	//   ....[61]....
        /*0390*/ 	.word	0x000099a0


	//   ....[62]....
        /*0394*/ 	.word	0x000099c0


	//   ....[63]....
        /*0398*/ 	.word	0x00009a80


	//   ....[64]....
        /*039c*/ 	.word	0x00009ac0


	//   ....[65]....
        /*03a0*/ 	.word	0x0000a7c0


	//   ....[66]....
        /*03a4*/ 	.word	0x0000b480


	//   ....[67]....
        /*03a8*/ 	.word	0x0000b4b0


	//   ....[68]....
        /*03ac*/ 	.word	0x0000b590


	//   ....[69]....
        /*03b0*/ 	.word	0x0000b5a0


	//   ....[70]....
        /*03b4*/ 	.word	0x0000b630


	//   ....[71]....
        /*03b8*/ 	.word	0x0000b640


	//   ....[72]....
        /*03bc*/ 	.word	0x0000b650


	//   ....[73]....
        /*03c0*/ 	.word	0x0000b660


	//   ....[74]....
        /*03c4*/ 	.word	0x0000d1a0


	//   ....[75]....
        /*03c8*/ 	.word	0x0000d6a0


	//   ....[76]....
        /*03cc*/ 	.word	0x0000d850


	//   ....[77]....
        /*03d0*/ 	.word	0x0000d8b0


	//   ....[78]....
        /*03d4*/ 	.word	0x0000d940


	//   ....[79]....
        /*03d8*/ 	.word	0x0000da50


	//   ....[80]....
        /*03dc*/ 	.word	0x0000dab0


	//   ....[81]....
        /*03e0*/ 	.word	0x0000dbb0


	//   ....[82]....
        /*03e4*/ 	.word	0x0000dc10


	//   ....[83]....
        /*03e8*/ 	.word	0x0000dcf0


	//----- nvinfo : EIATTR_REG_RECONFIG
	.align		4
.L_122:
        /*03ec*/ 	.byte	0x01, 0x54
	.zero		2


	//----- nvinfo : EIATTR_SYSCALL_OFFSETS
	.align		4
        /*03f0*/ 	.byte	0x04, 0x46
        /*03f2*/ 	.short	(.L_124 - .L_123)


	//   ....[0]....
.L_123:
        /*03f4*/ 	.word	0x00001960


	//   ....[1]....
        /*03f8*/ 	.word	0x0000a270


	//   ....[2]....
        /*03fc*/ 	.word	0x0000a3d0


	//   ....[3]....
        /*0400*/ 	.word	0x0000a510


	//   ....[4]....
        /*0404*/ 	.word	0x0000a630


	//   ....[5]....
        /*0408*/ 	.word	0x0000b080


	//----- nvinfo : EIATTR_MBARRIER_INSTR_OFFSETS
	.align		4
.L_124:
        /*040c*/ 	.byte	0x04, 0x39
        /*040e*/ 	.short	(.L_126 - .L_125)


	//   ....[0]....
.L_125:
        /*0410*/ 	.word	0x00000270
        /*0414*/ 	.word	0x000000ff
        /*0418*/ 	.word	0x00029800
        /*041c*/ 	.short	0x0100
        /*041e*/ 	.byte	0x08
	.zero		1


	//   ....[1]....
        /*0420*/ 	.word	0x00000280
        /*0424*/ 	.word	0x000000ff
        /*0428*/ 	.word	0x00029820
        /*042c*/ 	.short	0x0100
        /*042e*/ 	.byte	0x08
	.zero		1


	//   ....[2]....
        /*0430*/ 	.word	0x00000370
        /*0434*/ 	.word	0x000000ff
        /*0438*/ 	.word	0x00029830
        /*043c*/ 	.short	0x0100
        /*043e*/ 	.byte	0x08
	.zero		1


	//   ....[3]....
        /*0440*/ 	.word	0x00000380
        /*0444*/ 	.word	0x000000ff
        /*0448*/ 	.word	0x00029840
        /*044c*/ 	.short	0x0100
        /*044e*/ 	.byte	0x08
	.zero		1


	//   ....[4]....
        /*0450*/ 	.word	0x00000390
        /*0454*/ 	.word	0x000000ff
        /*0458*/ 	.word	0x00029838
        /*045c*/ 	.short	0x0100
        /*045e*/ 	.byte	0x08
	.zero		1


	//   ....[5]....
        /*0460*/ 	.word	0x000003a0
        /*0464*/ 	.word	0x000000ff
        /*0468*/ 	.word	0x00029848
        /*046c*/ 	.short	0x0100
        /*046e*/ 	.byte	0x08
	.zero		1


	//   ....[6]....
        /*0470*/ 	.word	0x000005a0
        /*0474*/ 	.word	0x000000ff
        /*0478*/ 	.word	0x00029850
        /*047c*/ 	.short	0x0100
        /*047e*/ 	.byte	0x08
	.zero		1


	//   ....[7]....
        /*0480*/ 	.word	0x000005b0
        /*0484*/ 	.word	0x000000ff
        /*0488*/ 	.word	0x00029860
        /*048c*/ 	.short	0x0100
        /*048e*/ 	.byte	0x08
	.zero		1


	//   ....[8]....
        /*0490*/ 	.word	0x000005c0
        /*0494*/ 	.word	0x000000ff
        /*0498*/ 	.word	0x00029858
        /*049c*/ 	.short	0x0100
        /*049e*/ 	.byte	0x08
	.zero		1


	//   ....[9]....
        /*04a0*/ 	.word	0x000005d0
        /*04a4*/ 	.word	0x000000ff
        /*04a8*/ 	.word	0x00029868
        /*04ac*/ 	.short	0x0100
        /*04ae*/ 	.byte	0x08
	.zero		1


	//   ....[10]....
        /*04b0*/ 	.word	0x000007d0
        /*04b4*/ 	.word	0x000000ff
        /*04b8*/ 	.word	0x00029870
        /*04bc*/ 	.short	0x0100
        /*04be*/ 	.byte	0x08
	.zero		1


	//   ....[11]....
        /*04c0*/ 	.word	0x000007e0
        /*04c4*/ 	.word	0x000000ff
        /*04c8*/ 	.word	0x00029880
        /*04cc*/ 	.short	0x0100
        /*04ce*/ 	.byte	0x08
	.zero		1


	//   ....[12]....
        /*04d0*/ 	.word	0x000007f0
        /*04d4*/ 	.word	0x000000ff
        /*04d8*/ 	.word	0x00029878
        /*04dc*/ 	.short	0x0100
        /*04de*/ 	.byte	0x08
	.zero		1


	//   ....[13]....
        /*04e0*/ 	.word	0x00000800
        /*04e4*/ 	.word	0x000000ff
        /*04e8*/ 	.word	0x00029888
        /*04ec*/ 	.short	0x0100
        /*04ee*/ 	.byte	0x08
	.zero		1


	//   ....[14]....
        /*04f0*/ 	.word	0x00000a50
        /*04f4*/ 	.word	0x000000ff
        /*04f8*/ 	.word	0x00029890
        /*04fc*/ 	.short	0x0100
        /*04fe*/ 	.byte	0x08
	.zero		1


	//   ....[15]....
        /*0500*/ 	.word	0x00000a60
        /*0504*/ 	.word	0x000000ff
        /*0508*/ 	.word	0x000298a0
        /*050c*/ 	.short	0x0100
        /*050e*/ 	.byte	0x08
	.zero		1


	//   ....[16]....
        /*0510*/ 	.word	0x00000a70
        /*0514*/ 	.word	0x000000ff
        /*0518*/ 	.word	0x00029898
        /*051c*/ 	.short	0x0100
        /*051e*/ 	.byte	0x08
	.zero		1


	//   ....[17]....
        /*0520*/ 	.word	0x00000a80
        /*0524*/ 	.word	0x000000ff
        /*0528*/ 	.word	0x000298a8
        /*052c*/ 	.short	0x0100
        /*052e*/ 	.byte	0x08
	.zero		1


	//   ....[18]....
        /*0530*/ 	.word	0x00000d30
        /*0534*/ 	.word	0x000000ff
        /*0538*/ 	.word	0x000298b0
        /*053c*/ 	.short	0x0100
        /*053e*/ 	.byte	0x08
	.zero		1


	//   ....[19]....
        /*0540*/ 	.word	0x00000d40
        /*0544*/ 	.word	0x000000ff
        /*0548*/ 	.word	0x000298c0
        /*054c*/ 	.short	0x0100
        /*054e*/ 	.byte	0x08
	.zero		1


	//   ....[20]....
        /*0550*/ 	.word	0x00000d50
        /*0554*/ 	.word	0x000000ff
        /*0558*/ 	.word	0x000298b8
        /*055c*/ 	.short	0x0100
        /*055e*/ 	.byte	0x08
	.zero		1


	//   ....[21]....
        /*0560*/ 	.word	0x00000d60
        /*0564*/ 	.word	0x000000ff
        /*0568*/ 	.word	0x000298c8
        /*056c*/ 	.short	0x0100
        /*056e*/ 	.byte	0x08
	.zero		1


	//   ....[22]....
        /*0570*/ 	.word	0x000019c0
        /*0574*/ 	.word	0x000000ff
        /*0578*/ 	.word	0x00029800
        /*057c*/ 	.short	0x010a
        /*057e*/ 	.byte	0x27
	.zero		1


	//   ....[23]....
        /*0580*/ 	.word	0x00001a40
        /*0584*/ 	.word	0x00000004
        /*0588*/ 	.word	0x00029830
        /*058c*/ 	.short	0x010a
        /*058e*/ 	.byte	0x3f
	.zero		1


	//   ....[24]....
        /*0590*/ 	.word	0x00001a80
        /*0594*/ 	.word	0x00000004
        /*0598*/ 	.word	0x00029830
        /*059c*/ 	.short	0x010a
        /*059e*/ 	.byte	0x3f
	.zero		1


	//   ....[25]....
        /*05a0*/ 	.word	0x00003c40
        /*05a4*/ 	.word	0x00000041
        /*05a8*/ 	.word	0x00000000
        /*05ac*/ 	.short	0x0101
        /*05ae*/ 	.byte	0x3f
	.zero		1


	//   ....[26]....
        /*05b0*/ 	.word	0x00004ac0
        /*05b4*/ 	.word	0x000000ff
        /*05b8*/ 	.word	0x00029830
        /*05bc*/ 	.short	0x010a
        /*05be*/ 	.byte	0x06
	.zero		1


	//   ....[27]....
        /*05c0*/ 	.word	0x00004b00
        /*05c4*/ 	.word	0x000000ff
        /*05c8*/ 	.word	0x00029830
        /*05cc*/ 	.short	0x010a
        /*05ce*/ 	.byte	0x06
	.zero		1


	//   ....[28]....
        /*05d0*/ 	.word	0x00005740
        /*05d4*/ 	.word	0x000000ff
        /*05d8*/ 	.word	0x00029850
        /*05dc*/ 	.short	0x010a
        /*05de*/ 	.byte	0x06
	.zero		1


	//   ....[29]....
        /*05e0*/ 	.word	0x00005780
        /*05e4*/ 	.word	0x000000ff
        /*05e8*/ 	.word	0x00029850
        /*05ec*/ 	.short	0x010a
        /*05ee*/ 	.byte	0x06
	.zero		1


	//   ....[30]....
        /*05f0*/ 	.word	0x00006d70
        /*05f4*/ 	.word	0x00000005
        /*05f8*/ 	.word	0x00000000
        /*05fc*/ 	.short	0x0101
        /*05fe*/ 	.byte	0x3f
	.zero		1


	//   ....[31]....
        /*0600*/ 	.word	0x000070a0
        /*0604*/ 	.word	0x000000ff
        /*0608*/ 	.word	0x00000000
        /*060c*/ 	.short	0x0101
        /*060e*/ 	.byte	0x06
	.zero		1


	//   ....[32]....
        /*0610*/ 	.word	0x00007720
        /*0614*/ 	.word	0x000000ff
        /*0618*/ 	.word	0x00029850
        /*061c*/ 	.short	0x010a
        /*061e*/ 	.byte	0x04
	.zero		1


	//   ....[33]....
        /*0620*/ 	.word	0x00007760
        /*0624*/ 	.word	0x000000ff
        /*0628*/ 	.word	0x00029850
        /*062c*/ 	.short	0x010a
        /*062e*/ 	.byte	0x04
	.zero		1


	//   ....[34]....
        /*0630*/ 	.word	0x000084e0
        /*0634*/ 	.word	0x000000ff
        /*0638*/ 	.word	0x00000000
        /*063c*/ 	.short	0x0101
        /*063e*/ 	.byte	0x04
	.zero		1


	//   ....[35]....
        /*0640*/ 	.word	0x000097b0
        /*0644*/ 	.word	0x000000ff
        /*0648*/ 	.word	0x00000000
        /*064c*/ 	.short	0x0101
        /*064e*/ 	.byte	0x04
	.zero		1


	//   ....[36]....
        /*0650*/ 	.word	0x00009810
        /*0654*/ 	.word	0x000000ff
        /*0658*/ 	.word	0x00000000
        /*065c*/ 	.short	0x0101
        /*065e*/ 	.byte	0x27
	.zero		1


	//   ....[37]....
        /*0660*/ 	.word	0x0000a9d0
        /*0664*/ 	.word	0x00000002
        /*0668*/ 	.word	0x00029880
        /*066c*/ 	.short	0x010a
        /*066e*/ 	.byte	0x3f
	.zero		1


	//   ....[38]....
        /*0670*/ 	.word	0x0000ac10
        /*0674*/ 	.word	0x00000002
        /*0678*/ 	.word	0x00029840
        /*067c*/ 	.short	0x010a
        /*067e*/ 	.byte	0x3f
	.zero		1


	//   ....[39]....
        /*0680*/ 	.word	0x0000b7a0
        /*0684*/ 	.word	0x000000ff
        /*0688*/ 	.word	0x00029800
        /*068c*/ 	.short	0x0107
        /*068e*/ 	.byte	0x29
	.zero		1


	//   ....[40]....
        /*0690*/ 	.word	0x0000b7f0
        /*0694*/ 	.word	0x000000ff
        /*0698*/ 	.word	0x00029800
        /*069c*/ 	.short	0x0101
        /*069e*/ 	.byte	0x29
	.zero		1


	//   ....[41]....
        /*06a0*/ 	.word	0x0000b820
        /*06a4*/ 	.word	0x000000ff
        /*06a8*/ 	.word	0x00029820
        /*06ac*/ 	.short	0x010a
        /*06ae*/ 	.byte	0x29
	.zero		1


	//   ....[42]....
        /*06b0*/ 	.word	0x0000bae0
        /*06b4*/ 	.word	0x00000006
        /*06b8*/ 	.word	0x00029880
        /*06bc*/ 	.short	0x010a
        /*06be*/ 	.byte	0x3f
	.zero		1


	//   ....[43]....
        /*06c0*/ 	.word	0x0000bdd0
        /*06c4*/ 	.word	0x00000006
        /*06c8*/ 	.word	0x00029840
        /*06cc*/ 	.short	0x010a
        /*06ce*/ 	.byte	0x3f
	.zero		1


	//   ....[44]....
        /*06d0*/ 	.word	0x0000c300
        /*06d4*/ 	.word	0x00000012
        /*06d8*/ 	.word	0x00029870
        /*06dc*/ 	.short	0x010a
        /*06de*/ 	.byte	0x3f
	.zero		1


	//   ....[45]....
        /*06e0*/ 	.word	0x0000c370
        /*06e4*/ 	.word	0x00000012
        /*06e8*/ 	.word	0x00029860
        /*06ec*/ 	.short	0x010a
        /*06ee*/ 	.byte	0x3f
	.zero		1


	//   ....[46]....
        /*06f0*/ 	.word	0x0000c860
        /*06f4*/ 	.word	0x00000012
        /*06f8*/ 	.word	0x00029850
        /*06fc*/ 	.short	0x0101
        /*06fe*/ 	.byte	0x3f
	.zero		1


	//   ....[47]....
        /*0700*/ 	.word	0x0000c8f0
        /*0704*/ 	.word	0x00000012
        /*0708*/ 	.word	0x00000000
        /*070c*/ 	.short	0x0101
        /*070e*/ 	.byte	0x3f
	.zero		1


	//   ....[48]....
        /*0710*/ 	.word	0x0000ca10
        /*0714*/ 	.word	0x00000010
        /*0718*/ 	.word	0x00029870
        /*071c*/ 	.short	0x010a
        /*071e*/ 	.byte	0x3f
	.zero		1


	//   ....[49]....
        /*0720*/ 	.word	0x0000ca80
        /*0724*/ 	.word	0x00000010
        /*0728*/ 	.word	0x00029860
        /*072c*/ 	.short	0x010a
        /*072e*/ 	.byte	0x3f
	.zero		1


	//   ....[50]....
        /*0730*/ 	.word	0x0000cf80
        /*0734*/ 	.word	0x00000010
        /*0738*/ 	.word	0x00029850
        /*073c*/ 	.short	0x0101
        /*073e*/ 	.byte	0x3f
	.zero		1


	//   ....[51]....
        /*0740*/ 	.word	0x0000d010
        /*0744*/ 	.word	0x00000010
        /*0748*/ 	.word	0x00000000
        /*074c*/ 	.short	0x0101
        /*074e*/ 	.byte	0x3f
	.zero		1


	//   ....[52]....
        /*0750*/ 	.word	0x0000d150
        /*0754*/ 	.word	0x00000008
        /*0758*/ 	.word	0x00029820
        /*075c*/ 	.short	0x010a
        /*075e*/ 	.byte	0x3f
	.zero		1


	//   ....[53]....
        /*0760*/ 	.word	0x0000d2d0
        /*0764*/ 	.word	0x00000005
        /*0768*/ 	.word	0x00000000
        /*076c*/ 	.short	0x010a
        /*076e*/ 	.byte	0x3f
	.zero		1


	//   ....[54]....
        /*0770*/ 	.word	0x0000d320
        /*0774*/ 	.word	0x00000007
        /*0778*/ 	.word	0x00000000
        /*077c*/ 	.short	0x010a
        /*077e*/ 	.byte	0x3f
	.zero		1


	//   ....[55]....
        /*0780*/ 	.word	0x0000d370
        /*0784*/ 	.word	0x00000011
        /*0788*/ 	.word	0x00029860
        /*078c*/ 	.short	0x010a
        /*078e*/ 	.byte	0x3f
	.zero		1


	//   ....[56]....
        /*0790*/ 	.word	0x0000d3c0
        /*0794*/ 	.word	0x00000003
        /*0798*/ 	.word	0x00029860
        /*079c*/ 	.short	0x010a
        /*079e*/ 	.byte	0x3f
	.zero		1


	//   ....[57]....
        /*07a0*/ 	.word	0x0000d400
        /*07a4*/ 	.word	0x00000011
        /*07a8*/ 	.word	0x00029880
        /*07ac*/ 	.short	0x010a
        /*07ae*/ 	.byte	0x3f
	.zero		1


	//   ....[58]....
        /*07b0*/ 	.word	0x0000d420
        /*07b4*/ 	.word	0x00000003
        /*07b8*/ 	.word	0x00029880
        /*07bc*/ 	.short	0x010a
        /*07be*/ 	.byte	0x3f
	.zero		1


	//   ....[59]....
        /*07c0*/ 	.word	0x0000d490
        /*07c4*/ 	.word	0x00000003
        /*07c8*/ 	.word	0x00029800
        /*07cc*/ 	.short	0x010a
        /*07ce*/ 	.byte	0x3f
	.zero		1


	//   ....[60]....
        /*07d0*/ 	.word	0x0000d4e0
        /*07d4*/ 	.word	0x00000004
        /*07d8*/ 	.word	0x00029830
        /*07dc*/ 	.short	0x010a
        /*07de*/ 	.byte	0x3f
	.zero		1


	//   ....[61]....
        /*07e0*/ 	.word	0x0000d540
        /*07e4*/ 	.word	0x00000003
        /*07e8*/ 	.word	0x00029830
        /*07ec*/ 	.short	0x010a
        /*07ee*/ 	.byte	0x3f
	.zero		1


	//   ....[62]....
        /*07f0*/ 	.word	0x0000d5a0
        /*07f4*/ 	.word	0x00000003
        /*07f8*/ 	.word	0x00029850
        /*07fc*/ 	.short	0x010a
        /*07fe*/ 	.byte	0x3f
	.zero		1


	//   ....[63]....
        /*0800*/ 	.word	0x0000d600
        /*0804*/ 	.word	0x00000007
        /*0808*/ 	.word	0x00029850
        /*080c*/ 	.short	0x010a
        /*080e*/ 	.byte	0x3f
	.zero		1


	//   ....[64]....
        /*0810*/ 	.word	0x0000d750
        /*0814*/ 	.word	0x00000002
        /*0818*/ 	.word	0x00029880
        /*081c*/ 	.short	0x010a
        /*081e*/ 	.byte	0x3f
	.zero		1


	//   ....[65]....
        /*0820*/ 	.word	0x0000d7a0
        /*0824*/ 	.word	0x00000002
        /*0828*/ 	.word	0x00029840
        /*082c*/ 	.short	0x010a
        /*082e*/ 	.byte	0x3f
	.zero		1


	//   ....[66]....
        /*0830*/ 	.word	0x0000dd40
        /*0834*/ 	.word	0x00000002
        /*0838*/ 	.word	0x00029820
        /*083c*/ 	.short	0x010a
        /*083e*/ 	.byte	0x3f
	.zero		1


	//   ....[67]....
        /*0840*/ 	.word	0x0000dd90
        /*0844*/ 	.word	0x00000006
        /*0848*/ 	.word	0x00029880
        /*084c*/ 	.short	0x010a
        /*084e*/ 	.byte	0x3f
	.zero		1


	//   ....[68]....
        /*0850*/ 	.word	0x0000dde0
        /*0854*/ 	.word	0x00000006
        /*0858*/ 	.word	0x00029840
        /*085c*/ 	.short	0x010a
        /*085e*/ 	.byte	0x3f
	.zero		1


	//   ....[69]....
        /*0860*/ 	.word	0x0000de30
        /*0864*/ 	.word	0x00000012
        /*0868*/ 	.word	0x00029870
        /*086c*/ 	.short	0x010a
        /*086e*/ 	.byte	0x3f
	.zero		1


	//   ....[70]....
        /*0870*/ 	.word	0x0000de80
        /*0874*/ 	.word	0x00000012
        /*0878*/ 	.word	0x00029860
        /*087c*/ 	.short	0x010a
        /*087e*/ 	.byte	0x3f
	.zero		1


	//   ....[71]....
        /*0880*/ 	.word	0x0000ded0
        /*0884*/ 	.word	0x00000010
        /*0888*/ 	.word	0x00029870
        /*088c*/ 	.short	0x010a
        /*088e*/ 	.byte	0x3f
	.zero		1


	//   ....[72]....
        /*0890*/ 	.word	0x0000df20
        /*0894*/ 	.word	0x00000010
        /*0898*/ 	.word	0x00029860
        /*089c*/ 	.short	0x010a
        /*089e*/ 	.byte	0x3f
	.zero		1


	//   ....[73]....
        /*08a0*/ 	.word	0x0000df70
        /*08a4*/ 	.word	0x00000008
        /*08a8*/ 	.word	0x00029820
        /*08ac*/ 	.short	0x010a
        /*08ae*/ 	.byte	0x3f
	.zero		1


	//   ....[74]....
        /*08b0*/ 	.word	0x0000dfc0
        /*08b4*/ 	.word	0x00000005
        /*08b8*/ 	.word	0x00000000
        /*08bc*/ 	.short	0x010a
        /*08be*/ 	.byte	0x3f
	.zero		1


	//   ....[75]....
        /*08c0*/ 	.word	0x0000e010
        /*08c4*/ 	.word	0x00000007
        /*08c8*/ 	.word	0x00000000
        /*08cc*/ 	.short	0x010a
        /*08ce*/ 	.byte	0x3f
	.zero		1


	//   ....[76]....
        /*08d0*/ 	.word	0x0000e060
        /*08d4*/ 	.word	0x00000011
        /*08d8*/ 	.word	0x00029860
        /*08dc*/ 	.short	0x010a
        /*08de*/ 	.byte	0x3f
	.zero		1


	//   ....[77]....
        /*08e0*/ 	.word	0x0000e0b0
        /*08e4*/ 	.word	0x00000003
        /*08e8*/ 	.word	0x00029860
        /*08ec*/ 	.short	0x010a
        /*08ee*/ 	.byte	0x3f
	.zero		1


	//   ....[78]....
        /*08f0*/ 	.word	0x0000e100
        /*08f4*/ 	.word	0x00000011
        /*08f8*/ 	.word	0x00029880
        /*08fc*/ 	.short	0x010a
        /*08fe*/ 	.byte	0x3f
	.zero		1


	//----- nvinfo : EIATTR_NUM_MBARRIERS
	.align		4
.L_126:
        /*0900*/ 	.byte	0x03, 0x38
        /*0902*/ 	.short	0x0016


	//----- nvinfo : EIATTR_EXIT_INSTR_OFFSETS
	.align		4
        /*0904*/ 	.byte	0x04, 0x1c
        /*0906*/ 	.short	(.L_128 - .L_127)


	//   ....[0]....
.L_127:
        /*0908*/ 	.word	0x00000f50


	//   ....[1]....
        /*090c*/ 	.word	0x00009ba0


	//   ....[2]....
        /*0910*/ 	.word	0x0000d1c0


	//   ....[3]....
        /*0914*/ 	.word	0x0000d470


	//----- nvinfo : EIATTR_MAX_THREADS
	.align		4
.L_128:
        /*0918*/ 	.byte	0x04, 0x05
        /*091a*/ 	.short	(.L_130 - .L_129)
.L_129:
        /*091c*/ 	.word	0x00000180
        /*0920*/ 	.word	0x00000001
        /*0924*/ 	.word	0x00000001


	//----- nvinfo : EIATTR_CRS_STACK_SIZE
	.align		4
.L_130:
        /*0928*/ 	.byte	0x04, 0x1e
        /*092a*/ 	.short	(.L_132 - .L_131)
.L_131:
        /*092c*/ 	.word	0x00000000


	//----- nvinfo : EIATTR_CBANK_PARAM_SIZE
	.align		4
.L_132:
        /*0930*/ 	.byte	0x03, 0x19
        /*0932*/ 	.short	0x0a70


	//----- nvinfo : EIATTR_PARAM_CBANK
	.align		4
        /*0934*/ 	.byte	0x04, 0x0a
        /*0936*/ 	.short	(.L_134 - .L_133)
	.align		4
.L_133:
        /*0938*/ 	.word	index@(.nv.constant0._ZN7cutlass13device_kernelIN5flash11enable_sm90INS1_16FlashAttnFwdSm90INS1_25CollectiveMainloopFwdSm90ILi2EN4cute5tupleIJNS5_1CILi2EEENS7_ILi1EEES9_EEENS6_IJNS7_ILi128EEENS7_ILi160EEENS7_ILi192EEEEEELi128ENS_12float_e4m3_tEfNS_4arch4Sm90ELb0ELb0ELb0ELb0ELb0ELb0ELb0ELb1ELb1ELb1ELb0ELb0EEENS1_21CollectiveEpilogueFwdINS6_IJSB_SB_SC_EEESA_NS_10bfloat16_tESH_Li256ELb0ELb1ELb0ELb1EEENS1_29StaticPersistentTileSchedulerILb0EEEEEEEEEvNT_6ParamsE)
        /*093c*/ 	.short	0x0210
        /*093e*/ 	.short	0x0a70


	//----- nvinfo : EIATTR_SW_WAR
	.align		4
.L_134:
        /*0940*/ 	.byte	0x04, 0x36
        /*0942*/ 	.short	(.L_136 - .L_135)
.L_135:
        /*0944*/ 	.word	0x00000008
.L_136:


//--------------------- .nv.info._ZN7cutlass13device_kernelIN5flash11enable_sm90INS1_16FlashAttnFwdSm90INS1_25CollectiveMainloopFwdSm90ILi2EN4cute5tupleIJNS5_1CILi1EEES8_S8_EEENS6_IJNS7_ILi128EEENS7_ILi160EEENS7_ILi192EEEEEELi128ENS_12float_e4m3_tEfNS_4arch4Sm90ELb0ELb0ELb0ELb1ELb0ELb0ELb0ELb1ELb1ELb1ELb0ELb0EEENS1_21CollectiveEpilogueFwdINS6_IJSA_SA_SB_EEES9_NS_10bfloat16_tESG_Li256ELb1ELb1ELb0ELb1EEENS1_36VarlenDynamicPersistentTileSchedulerILi128ELi160ELi256ELi128ELb0ELb1ELb1ELb0ELb1ELb1EEEEEEEEEvNT_6ParamsE --------------------------
	.section	.nv.info._ZN7cutlass13device_kernelIN5flash11enable_sm90INS1_16FlashAttnFwdSm90INS1_25CollectiveMainloopFwdSm90ILi2EN4cute5tupleIJNS5_1CILi1EEES8_S8_EEENS6_IJNS7_ILi128EEENS7_ILi160EEENS7_ILi192EEEEEELi128ENS_12float_e4m3_tEfNS_4arch4Sm90ELb0ELb0ELb0ELb1ELb0ELb0ELb0ELb1ELb1ELb1ELb0ELb0EEENS1_21CollectiveEpilogueFwdINS6_IJSA_SA_SB_EEES9_NS_10bfloat16_tESG_Li256ELb1ELb1ELb0ELb1EEENS1_36VarlenDynamicPersistentTileSchedulerILi128ELi160ELi256ELi128ELb0ELb1ELb1ELb0ELb1ELb1EEEEEEEEEvNT_6ParamsE,"",@"SHT_CUDA_INFO"
	.sectionflags	@""
	.align	4


	//----- nvinfo : EIATTR_CUDA_API_VERSION
	.align		4
        /*0000*/ 	.byte	0x04, 0x37
        /*0002*/ 	.short	(.L_138 - .L_137)
.L_137:
        /*0004*/ 	.word	0x00000082


	//----- nvinfo : EIATTR_KPARAM_INFO
	.align		4
.L_138:
        /*0008*/ 	.byte	0x04, 0x17
        /*000a*/ 	.short	(.L_140 - .L_139)
.L_139:
        /*000c*/ 	.word	0x00000000
        /*0010*/ 	.short	0x0000
        /*0012*/ 	.short	0x0070
        /*0014*/ 	.byte	0x00, 0xf0, 0x01, 0x2a


	//----- nvinfo : EIATTR_SPARSE_MMA_MASK
	.align		4
.L_140:
        /*0018*/ 	.byte	0x03, 0x50
        /*001a*/ 	.short	0x0000


	//----- nvinfo : EIATTR_MAXREG_COUNT
	.align		4
        /*001c*/ 	.byte	0x03, 0x1b
        /*001e*/ 	.short	0x00a8


	//----- nvinfo : EIATTR_NUM_BARRIERS
	.align		4
        /*0020*/ 	.byte	0x02, 0x4c
        /*0022*/ 	.byte	0x10
	.zero		1


	//----- nvinfo : EIATTR_EXTERNS
	.align		4
        /*0024*/ 	.byte	0x04, 0x0f
        /*0026*/ 	.short	(.L_142 - .L_141)


	//   ....[0]....
	.align		4
.L_141:
        /*0028*/ 	.word	index@(__assertfail)


	//----- nvinfo : EIATTR_ANNOTATIONS
	.align		4
.L_142:
        /*002c*/ 	.byte	0x04, 0x55
        /*002e*/ 	.short	(.L_144 - .L_143)


	//   ....[0]....
.L_143:
        /* <DEDUP_REMOVED lines=32> */


	//----- nvinfo : EIATTR_MERCURY_ISA_VERSION
	.align		4
.L_144:
        /*0220*/ 	.byte	0x03, 0x5f
        /*0222*/ 	.short	0x0101


	//----- nvinfo : EIATTR_UNUSED_LOAD_BYTE_OFFSET
	.align		4
        /*0224*/ 	.byte	0x04, 0x44
        /*0226*/ 	.short	(.L_146 - .L_145)


	//   ....[0]....
.L_145:
        /*0228*/ 	.word	0x00000a40
        /*022c*/ 	.word	0x0000fff0


	//   ....[1]....
        /*0230*/ 	.word	0x00008620
        /*0234*/ 	.word	0x0000fff0


	//----- nvinfo : EIATTR_INT_WARP_WIDE_INSTR_OFFSETS
	.align		4
.L_146:
        /*0238*/ 	.byte	0x04, 0x31
        /*023a*/ 	.short	(.L_148 - .L_147)


	//   ....[0]....
.L_147:
        /*023c*/ 	.word	0x00000130


	//   ....[1]....
        /*0240*/ 	.word	0x00000170


	//   ....[2]....
        /*0244*/ 	.word	0x000001e0


	//   ....[3]....
        /*0248*/ 	.word	0x0000c180


	//   ....[4]....
        /*024c*/ 	.word	0x0000c210


	//   ....[5]....
        /*0250*/ 	.word	0x0000ead0


	//   ....[6]....
        /*0254*/ 	.word	0x0000eb60


	//----- nvinfo : EIATTR_COOP_GROUP_MASK_REGIDS
	.align		4
.L_148:
        /*0258*/ 	.byte	0x04, 0x29
        /*025a*/ 	.short	(.L_150 - .L_149)


	//   ....[0]....
.L_149:
        /*025c*/ 	.word	0xffffffff


	//   ....[1]....
        /*0260*/ 	.word	0xffffffff


	//   ....[2]....
        /*0264*/ 	.word	0xffffffff


	//   ....[3]....
        /*0268*/ 	.word	0xffffffff


	//   ....[4]....
        /*026c*/ 	.word	0xffffffff


	//   ....[5]....
        /*0270*/ 	.word	0xffffffff


	//   ....[6]....
        /*0274*/ 	.word	0xffffffff


	//   ....[7]....
        /*0278*/ 	.word	0xffffffff


	//   ....[8]....
        /*027c*/ 	.word	0xffffffff


	//   ....[9]....
        /*0280*/ 	.word	0xffffffff


	//   ....[10]....
        /*0284*/ 	.word	0xffffffff


	//   ....[11]....
        /*0288*/ 	.word	0xffffffff


	//   ....[12]....
        /*028c*/ 	.word	0xffffffff


	//   ....[13]....
        /*0290*/ 	.word	0xffffffff


	//   ....[14]....
        /*0294*/ 	.word	0xffffffff


	//   ....[15]....
        /*0298*/ 	.word	0xffffffff


	//   ....[16]....
        /*029c*/ 	.word	0xffffffff


	//   ....[17]....
        /*02a0*/ 	.word	0xffffffff


	//   ....[18]....
        /*02a4*/ 	.word	0xffffffff


	//   ....[19]....
        /*02a8*/ 	.word	0xffffffff


	//   ....[20]....
        /*02ac*/ 	.word	0xffffffff


	//   ....[21]....
        /*02b0*/ 	.word	0xffffffff


	//   ....[22]....
        /*02b4*/ 	.word	0xffffffff


	//   ....[23]....
        /*02b8*/ 	.word	0xffffffff


	//   ....[24]....
        /*02bc*/ 	.word	0xffffffff


	//   ....[25]....
        /*02c0*/ 	.word	0xffffffff


	//   ....[26]....
        /*02c4*/ 	.word	0xffffffff


	//   ....[27]....
        /*02c8*/ 	.word	0xffffffff


	//   ....[28]....
        /*02cc*/ 	.word	0xffffffff


	//   ....[29]....
        /*02d0*/ 	.word	0xffffffff


	//   ....[30]....
        /*02d4*/ 	.word	0xffffffff


	//   ....[31]....
        /*02d8*/ 	.word	0xffffffff


	//   ....[32]....
        /*02dc*/ 	.word	0xffffffff


	//   ....[33]....
        /*02e0*/ 	.word	0xffffffff


	//   ....[34]....
        /*02e4*/ 	.word	0xffffffff


	//   ....[35]....
        /*02e8*/ 	.word	0xffffffff


	//   ....[36]....
        /*02ec*/ 	.word	0xffffffff


	//   ....[37]....
        /*02f0*/ 	.word	0xffffffff


	//   ....[38]....
        /*02f4*/ 	.word	0xffffffff


	//   ....[39]....
        /*02f8*/ 	.word	0xffffffff


	//   ....[40]....
        /*02fc*/ 	.word	0xffffffff


	//   ....[41]....
        /*0300*/ 	.word	0xffffffff


	//   ....[42]....
        /*0304*/ 	.word	0xffffffff


	//   ....[43]....
        /*0308*/ 	.word	0xffffffff


	//   ....[44]....
        /*030c*/ 	.word	0xffffffff


	//   ....[45]....
        /*0310*/ 	.word	0xffffffff


	//   ....[46]....
        /*0314*/ 	.word	0xffffffff


	//   ....[47]....
        /*0318*/ 	.word	0xffffffff


	//   ....[48]....
        /*031c*/ 	.word	0xffffffff


	//   ....[49]....
        /*0320*/ 	.word	0xffffffff


	//   ....[50]....
        /*0324*/ 	.word	0xffffffff


	//   ....[51]....
        /*0328*/ 	.word	0xffffffff


	//   ....[52]....
        /*032c*/ 	.word	0xffffffff


	//   ....[53]....
        /*0330*/ 	.word	0xffffffff


	//   ....[54]....
        /*0334*/ 	.word	0xffffffff


	//   ....[55]....
        /*0338*/ 	.word	0xffffffff


	//   ....[56]....
        /*033c*/ 	.word	0xffffffff


	//   ....[57]....
        /*0340*/ 	.word	0xffffffff


	//   ....[58]....
        /*0344*/ 	.word	0xffffffff


	//   ....[59]....
        /*0348*/ 	.word	0xffffffff


	//   ....[60]....
        /*034c*/ 	.word	0xffffffff


	//   ....[61]....
        /*0350*/ 	.word	0xffffffff


	//   ....[62]....
        /*0354*/ 	.word	0xffffffff


	//   ....[63]....
        /*0358*/ 	.word	0xffffffff


	//   ....[64]....
        /*035c*/ 	.word	0xffffffff


	//   ....[65]....
        /*0360*/ 	.word	0xffffffff


	//   ....[66]....
        /*0364*/ 	.word	0xffffffff


	//   ....[67]....
        /*0368*/ 	.word	0xffffffff


	//   ....[68]....
        /*036c*/ 	.word	0xffffffff


	//   ....[69]....
        /*0370*/ 	.word	0xffffffff


	//   ....[70]....
        /*0374*/ 	.word	0xffffffff


	//   ....[71]....
        /*0378*/ 	.word	0xffffffff


	//   ....[72]....
        /*037c*/ 	.word	0xffffffff


	//   ....[73]....
        /*0380*/ 	.word	0xffffffff


	//   ....[74]....
        /*0384*/ 	.word	0xffffffff


	//   ....[75]....
        /*0388*/ 	.word	0xffffffff


	//   ....[76]....
        /*038c*/ 	.word	0xffffffff


	//   ....[77]....
        /*0390*/ 	.word	0xffffffff


	//   ....[78]....
        /*0394*/ 	.word	0xffffffff


	//   ....[79]....
        /*0398*/ 	.word	0xffffffff


	//   ....[80]....
        /*039c*/ 	.word	0xffffffff


	//   ....[81]....
        /*03a0*/ 	.word	0xffffffff


	//   ....[82]....
        /*03a4*/ 	.word	0xffffffff


	//   ....[83]....
        /*03a8*/ 	.word	0xffffffff


	//   ....[84]....
        /*03ac*/ 	.word	0xffffffff


	//   ....[85]....
        /*03b0*/ 	.word	0xffffffff


	//   ....[86]....
        /*03b4*/ 	.word	0xffffffff


	//   ....[87]....
        /*03b8*/ 	.word	0xffffffff


	//   ....[88]....
        /*03bc*/ 	.word	0xffffffff


	//   ....[89]....
        /*03c0*/ 	.word	0xffffffff


	//   ....[90]....
        /*03c4*/ 	.word	0xffffffff


	//   ....[91]....
        /*03c8*/ 	.word	0xffffffff


	//   ....[92]....
        /*03cc*/ 	.word	0xffffffff


	//   ....[93]....
        /*03d0*/ 	.word	0xffffffff


	//   ....[94]....
        /*03d4*/ 	.word	0xffffffff


	//   ....[95]....
        /*03d8*/ 	.word	0xffffffff


	//   ....[96]....
        /*03dc*/ 	.word	0xffffffff


	//   ....[97]....
        /*03e0*/ 	.word	0xffffffff


	//   ....[98]....
        /*03e4*/ 	.word	0xffffffff


	//   ....[99]....
        /*03e8*/ 	.word	0xffffffff


	//   ....[100]....
        /*03ec*/ 	.word	0xffffffff


	//   ....[101]....
        /*03f0*/ 	.word	0xffffffff


	//   ....[102]....
        /*03f4*/ 	.word	0xffffffff


	//   ....[103]....
        /*03f8*/ 	.word	0xffffffff


	//   ....[104]....
        /*03fc*/ 	.word	0xffffffff


	//   ....[105]....
        /*0400*/ 	.word	0xffffffff


	//   ....[106]....
        /*0404*/ 	.word	0xffffffff


	//   ....[107]....
        /*0408*/ 	.word	0xffffffff


	//   ....[108]....
        /*040c*/ 	.word	0xffffffff


	//   ....[109]....
        /*0410*/ 	.word	0xffffffff


	//   ....[110]....
        /*0414*/ 	.word	0xffffffff


	//   ....[111]....
        /*0418*/ 	.word	0xffffffff


	//   ....[112]....
        /*041c*/ 	.word	0xffffffff


	//   ....[113]....
        /*0420*/ 	.word	0xffffffff


	//   ....[114]....
        /*0424*/ 	.word	0xffffffff


	//   ....[115]....
        /*0428*/ 	.word	0x0500000f


	//   ....[116]....
        /*042c*/ 	.word	0x0500000f


	//   ....[117]....
        /*0430*/ 	.word	0x0500000f


	//   ....[118]....
        /*0434*/ 	.word	0x0500000f


	//   ....[119]....
        /*0438*/ 	.word	0x0500000f


	//   ....[120]....
        /*043c*/ 	.word	0x0500000f


	//   ....[121]....
        /*0440*/ 	.word	0x0500000f


	//   ....[122]....
        /*0444*/ 	.word	0x0500000f


	//   ....[123]....
        /*0448*/ 	.word	0x0500000f


	//   ....[124]....
        /*044c*/ 	.word	0x0500000f


	//----- nvinfo : EIATTR_COOP_GROUP_INSTR_OFFSETS
	.align		4
.L_150:
        /*0450*/ 	.byte	0x04, 0x28
        /*0452*/ 	.short	(.L_152 - .L_151)


	//   ....[0]....
.L_151:
        /*0454*/ 	.word	0x00000070


	//   ....[1]....
        /*0458*/ 	.word	0x00000140


	//   ....[2]....
        /*045c*/ 	.word	0x00000190


	//   ....[3]....
        /*0460*/ 	.word	0x000003c0


	//   ....[4]....
        /*0464*/ 	.word	0x00000520


	//   ....[5]....
        /*0468*/ 	.word	0x00000640


	//   ....[6]....
        /*046c*/ 	.word	0x000007a0


	//   ....[7]....
        /*0470*/ 	.word	0x000016e0


	//   ....[8]....
        /*0474*/ 	.word	0x00003170


	//   ....[9]....
        /*0478*/ 	.word	0x00003250


	//   ....[10]....
        /*047c*/ 	.word	0x000037f0


	//   ....[11]....
        /*0480*/ 	.word	0x000038a0


	//   ....[12]....
        /*0484*/ 	.word	0x00006060


	//   ....[13]....
        /*0488*/ 	.word	0x00006080


	//   ....[14]....
        /*048c*/ 	.word	0x000060b0


	//   ....[15]....
        /*0490*/ 	.word	0x000060e0


	//   ....[16]....
        /*0494*/ 	.word	0x00007e80


	//   ....[17]....
        /*0498*/ 	.word	0x00007e90


	//   ....[18]....
        /*049c*/ 	.word	0x00007f10


	//   ....[19]....
        /*04a0*/ 	.word	0x00007f20


	//   ....[20]....
        /*04a4*/ 	.word	0x00008eb0


	//   ....[21]....
        /*04a8*/ 	.word	0x00008ec0


	//   ....[22]....
        /*04ac*/ 	.word	0x00008ed0


	//   ....[23]....
        /*04b0*/ 	.word	0x00008ee0


	//   ....[24]....
        /*04b4*/ 	.word	0x00008ef0


	//   ....[25]....
        /*04b8*/ 	.word	0x00008f00


	//   ....[26]....
        /*04bc*/ 	.word	0x00008f10


	//   ....[27]....
        /*04c0*/ 	.word	0x00008f20


	//   ....[28]....
        /*04c4*/ 	.word	0x00008f50


	//   ....[29]....
        /*04c8*/ 	.word	0x00008f60


	//   ....[30]....
        /*04cc*/ 	.word	0x00008f90


	//   ....[31]....
        /*04d0*/ 	.word	0x00008fa0


	//   ....[32]....
        /*04d4*/ 	.word	0x00008fb0


	//   ....[33]....
        /*04d8*/ 	.word	0x00008fc0


	//   ....[34]....
        /*04dc*/ 	.word	0x00008ff0


	//   ....[35]....
        /*04e0*/ 	.word	0x00009020


	//   ....[36]....
        /*04e4*/ 	.word	0x00009030


	//   ....[37]....
        /*04e8*/ 	.word	0x00009040


	//   ....[38]....
        /*04ec*/ 	.word	0x00009060


	//   ....[39]....
        /*04f0*/ 	.word	0x00009070


	//   ....[40]....
        /*04f4*/ 	.word	0x000090a0


	//   ....[41]....
        /*04f8*/ 	.word	0x000090d0


	//   ....[42]....
        /*04fc*/ 	.word	0x000090e0


	//   ....[43]....
        /*0500*/ 	.word	0x000090f0


	//   ....[44]....
        /*0504*/ 	.word	0x00009100


	//   ....[45]....
        /*0508*/ 	.word	0x00009110


	//   ....[46]....
        /*050c*/ 	.word	0x00009120


	//   ....[47]....
        /*0510*/ 	.word	0x00009130


	//   ....[48]....
        /*0514*/ 	.word	0x00009140


	//   ....[49]....
        /*0518*/ 	.word	0x00009190


	//   ....[50]....
        /*051c*/ 	.word	0x000091c0


	//   ....[51]....
        /*0520*/ 	.word	0x000091f0


	//   ....[52]....
        /*0524*/ 	.word	0x00009810


	//   ....[53]....
        /*0528*/ 	.word	0x00009840


	//   ....[54]....
        /*052c*/ 	.word	0x00009870


	//   ....[55]....
        /*0530*/ 	.word	0x000098a0


	//   ....[56]....
        /*0534*/ 	.word	0x00009e70


	//   ....[57]....
        /*0538*/ 	.word	0x00009ea0


	//   ....[58]....
        /*053c*/ 	.word	0x00009f60


	//   ....[59]....
        /*0540*/ 	.word	0x00009f80


	//   ....[60]....
        /*0544*/ 	.word	0x0000a040


	//   ....[61]....
        /*0548*/ 	.word	0x0000a060


	//   ....[62]....
        /*054c*/ 	.word	0x0000a130


	//   ....[63]....
        /*0550*/ 	.word	0x0000a150


	//   ....[64]....
        /*0554*/ 	.word	0x0000aa20


	//   ....[65]....
        /*0558*/ 	.word	0x0000aa50


	//   ....[66]....
        /*055c*/ 	.word	0x0000ab20


	//   ....[67]....
        /*0560*/ 	.word	0x0000ab40


	//   ....[68]....
        /*0564*/ 	.word	0x0000ac00


	//   ....[69]....
        /*0568*/ 	.word	0x0000ac20


	//   ....[70]....
        /*056c*/ 	.word	0x0000acf0


	//   ....[71]....
        /*0570*/ 	.word	0x0000ad10


	//   ....[72]....
        /*0574*/ 	.word	0x0000ae50


	//   ....[73]....
        /*0578*/ 	.word	0x0000b060


	//   ....[74]....
        /*057c*/ 	.word	0x0000b090


	//   ....[75]....
        /*0580*/ 	.word	0x0000b0c0


	//   ....[76]....
        /*0584*/ 	.word	0x0000b100


	//   ....[77]....
        /*0588*/ 	.word	0x0000b130


	//   ....[78]....
        /*058c*/ 	.word	0x0000b160


	//   ....[79]....
        /*0590*/ 	.word	0x0000b2f0


	//   ....[80]....
        /*0594*/ 	.word	0x0000b320


	//   ....[81]....
        /*0598*/ 	.word	0x0000b350


	//   ....[82]....
        /*059c*/ 	.word	0x0000b380


	//   ....[83]....
        /*05a0*/ 	.word	0x0000b3b0


	//   ....[84]....
        /*05a4*/ 	.word	0x0000b3f0


	//   ....[85]....
        /*05a8*/ 	.word	0x0000b480


	//   ....[86]....
        /*05ac*/ 	.word	0x0000b4c0


	//   ....[87]....
        /*05b0*/ 	.word	0x0000b550


	//   ....[88]....
        /*05b4*/ 	.word	0x0000c930


	//   ....[89]....
        /*05b8*/ 	.word	0x0000d600


	//   ....[90]....
        /*05bc*/ 	.word	0x0000d630


	//   ....[91]....
        /*05c0*/ 	.word	0x0000d6f0


	//   ....[92]....
        /*05c4*/ 	.word	0x0000d700


	//   ....[93]....
        /*05c8*/ 	.word	0x0000d790


	//   ....[94]....
        /*05cc*/ 	.word	0x0000d7a0


	//   ....[95]....
        /*05d0*/ 	.word	0x0000d7b0


	//   ....[96]....
        /*05d4*/ 	.word	0x0000d7f0


	//   ....[97]....
        /*05d8*/ 	.word	0x0000f4b0


	//   ....[98]....
        /*05dc*/ 	.word	0x0000f4e0


	//   ....[99]....
        /*05e0*/ 	.word	0x0000f510


	//   ....[100]....
        /*05e4*/ 	.word	0x0000f540


	//   ....[101]....
        /*05e8*/ 	.word	0x0000f570


	//   ....[102]....
        /*05ec*/ 	.word	0x0000f580


	//   ....[103]....
        /*05f0*/ 	.word	0x0000f5c0


	//   ....[104]....
        /*05f4*/ 	.word	0x0000f5d0


	//   ....[105]....
        /*05f8*/ 	.word	0x0000f710


	//   ....[106]....
        /*05fc*/ 	.word	0x0000f740


	//   ....[107]....
        /*0600*/ 	.word	0x0000f770


	//   ....[108]....
        /*0604*/ 	.word	0x0000f7a0


	//   ....[109]....
        /*0608*/ 	.word	0x0000f7d0


	//   ....[110]....
        /*060c*/ 	.word	0x0000f810


	//   ....[111]....
        /*0610*/ 	.word	0x0000f890


	//   ....[112]....
        /*0614*/ 	.word	0x0000f8d0


	//   ....[113]....
        /*0618*/ 	.word	0x0000f920


	//   ....[114]....
        /*061c*/ 	.word	0x0000fdd0


	//   ....[115]....
        /*0620*/ 	.word	0x000102d0


	//   ....[116]....
        /*0624*/ 	.word	0x000104b0


	//   ....[117]....
        /*0628*/ 	.word	0x00010510


	//   ....[118]....
        /*062c*/ 	.word	0x00010570


	//   ....[119]....
        /*0630*/ 	.word	0x00010670


	//   ....[120]....
        /*0634*/ 	.word	0x000106d0


	//   ....[121]....
        /*0638*/ 	.word	0x000107d0


	//   ....[122]....
        /*063c*/ 	.word	0x00010830


	//   ....[123]....
        /*0640*/ 	.word	0x00010910


	//   ....[124]....
        /*0644*/ 	.word	0x00010c60


	//----- nvinfo : EIATTR_REG_RECONFIG
	.align		4
.L_152:
        /*0648*/ 	.byte	0x01, 0x54
	.zero		2


	//----- nvinfo : EIATTR_SYSCALL_OFFSETS
	.align		4
        /*064c*/ 	.byte	0x04, 0x46
        /*064e*/ 	.short	(.L_154 - .L_153)


	//   ....[0]....
.L_153:
        /*0650*/ 	.word	0x000018c0


	//   ....[1]....
        /*0654*/ 	.word	0x0000c380


	//   ....[2]....
        /*0658*/ 	.word	0x0000c510


	//   ....[3]....
        /*065c*/ 	.word	0x0000c660


	//   ....[4]....
        /*0660*/ 	.word	0x0000c7a0


	//   ....[5]....
        /*0664*/ 	.word	0x0000d210


	//----- nvinfo : EIATTR_MBARRIER_INSTR_OFFSETS
	.align		4
.L_154:
        /*0668*/ 	.byte	0x04, 0x39
        /*066a*/ 	.short	(.L_156 - .L_155)


	//   ....[0]....
.L_155:
        /*066c*/ 	.word	0x00000270
        /*0670*/ 	.word	0x000000ff
        /*0674*/ 	.word	0x00029800
        /*0678*/ 	.short	0x0100
        /*067a*/ 	.byte	0x08
	.zero		1


	//   ....[1]....
        /*067c*/ 	.word	0x00000280
        /*0680*/ 	.word	0x000000ff
        /*0684*/ 	.word	0x00029820
        /*0688*/ 	.short	0x0100
        /*068a*/ 	.byte	0x08
	.zero		1


	//   ....[2]....
        /*068c*/ 	.word	0x00000370
        /*0690*/ 	.word	0x000000ff
        /*0694*/ 	.word	0x00029830
        /*0698*/ 	.short	0x0100
        /*069a*/ 	.byte	0x08
	.zero		1


	//   ....[3]....
        /*069c*/ 	.word	0x00000380
        /*06a0*/ 	.word	0x000000ff
        /*06a4*/ 	.word	0x00029840
        /*06a8*/ 	.short	0x0100
        /*06aa*/ 	.byte	0x08
	.zero		1


	//   ....[4]....
        /*06ac*/ 	.word	0x00000390
        /*06b0*/ 	.word	0x000000ff
        /*06b4*/ 	.word	0x00029838
        /*06b8*/ 	.short	0x0100
        /*06ba*/ 	.byte	0x08
	.zero		1


	//   ....[5]....
        /*06bc*/ 	.word	0x000003a0
        /*06c0*/ 	.word	0x000000ff
        /*06c4*/ 	.word	0x00029848
        /*06c8*/ 	.short	0x0100
        /*06ca*/ 	.byte	0x08
	.zero		1


	//   ....[6]....
        /*06cc*/ 	.word	0x000004d0
        /*06d0*/ 	.word	0x000000ff
        /*06d4*/ 	.word	0x00029850
        /*06d8*/ 	.short	0x0100
        /*06da*/ 	.byte	0x08
	.zero		1


	//   ....[7]....
        /*06dc*/ 	.word	0x000004e0
        /*06e0*/ 	.word	0x000000ff
        /*06e4*/ 	.word	0x00029860
        /*06e8*/ 	.short	0x0100
        /*06ea*/ 	.byte	0x08
	.zero		1


	//   ....[8]....
        /*06ec*/ 	.word	0x000004f0
        /*06f0*/ 	.word	0x000000ff
        /*06f4*/ 	.word	0x00029858
        /*06f8*/ 	.short	0x0100
        /*06fa*/ 	.byte	0x08
	.zero		1


	//   ....[9]....
        /*06fc*/ 	.word	0x00000500
        /*0700*/ 	.word	0x000000ff
        /*0704*/ 	.word	0x00029868
        /*0708*/ 	.short	0x0100
        /*070a*/ 	.byte	0x08
	.zero		1


	//   ....[10]....
        /*070c*/ 	.word	0x000005f0
        /*0710*/ 	.word	0x000000ff
        /*0714*/ 	.word	0x00029870
        /*0718*/ 	.short	0x0100
        /*071a*/ 	.byte	0x06
	.zero		1


	//   ....[11]....
        /*071c*/ 	.word	0x00000600
        /*0720*/ 	.word	0x000000ff
        /*0724*/ 	.word	0x00029880
        /*0728*/ 	.short	0x0100
        /*072a*/ 	.byte	0x06
	.zero		1


	//   ....[12]....
        /*072c*/ 	.word	0x00000610
        /*0730*/ 	.word	0x000000ff
        /*0734*/ 	.word	0x00029878
        /*0738*/ 	.short	0x0100
        /*073a*/ 	.byte	0x06
	.zero		1


	//   ....[13]....
        /*073c*/ 	.word	0x00000620
        /*0740*/ 	.word	0x000000ff
        /*0744*/ 	.word	0x00029888
        /*0748*/ 	.short	0x0100
        /*074a*/ 	.byte	0x06
	.zero		1


	//   ....[14]....
        /*074c*/ 	.word	0x00000750
        /*0750*/ 	.word	0x000000ff
        /*0754*/ 	.word	0x00029890
        /*0758*/ 	.short	0x0100
        /*075a*/ 	.byte	0x08
	.zero		1


	//   ....[15]....
        /*075c*/ 	.word	0x00000760
        /*0760*/ 	.word	0x000000ff
        /*0764*/ 	.word	0x000298a0
        /*0768*/ 	.short	0x0100
        /*076a*/ 	.byte	0x08
	.zero		1


	//   ....[16]....
        /*076c*/ 	.word	0x00000770
        /*0770*/ 	.word	0x000000ff
        /*0774*/ 	.word	0x00029898
        /*0778*/ 	.short	0x0100
        /*077a*/ 	.byte	0x08
	.zero		1


	//   ....[17]....
        /*077c*/ 	.word	0x00000780
        /*0780*/ 	.word	0x000000ff
        /*0784*/ 	.word	0x000298a8
        /*0788*/ 	.short	0x0100
        /*078a*/ 	.byte	0x08
	.zero		1


	//   ....[18]....
        /*078c*/ 	.word	0x000008b0
        /*0790*/ 	.word	0x000000ff
        /*0794*/ 	.word	0x000298b0
        /*0798*/ 	.short	0x0100
        /*079a*/ 	.byte	0x08
	.zero		1


	//   ....[19]....
        /*079c*/ 	.word	0x000008c0
        /*07a0*/ 	.word	0x000000ff
        /*07a4*/ 	.word	0x000298c0
        /*07a8*/ 	.short	0x0100
        /*07aa*/ 	.byte	0x08
	.zero		1


	//   ....[20]....
        /*07ac*/ 	.word	0x000008d0
        /*07b0*/ 	.word	0x000000ff
        /*07b4*/ 	.word	0x000298b8
        /*07b8*/ 	.short	0x0100
        /*07ba*/ 	.byte	0x08
	.zero		1


	//   ....[21]....
        /*07bc*/ 	.word	0x000008e0
        /*07c0*/ 	.word	0x000000ff
        /*07c4*/ 	.word	0x000298c8
        /*07c8*/ 	.short	0x0100
        /*07ca*/ 	.byte	0x08
	.zero		1


	//   ....[22]....
        /*07cc*/ 	.word	0x00001980
        /*07d0*/ 	.word	0x00000000
        /*07d4*/ 	.word	0x00029800
        /*07d8*/ 	.short	0x010a
        /*07da*/ 	.byte	0x3f
	.zero		1


	//   ....[23]....
        /*07dc*/ 	.word	0x00001a00
        /*07e0*/ 	.word	0x00000006
        /*07e4*/ 	.word	0x00029830
        /*07e8*/ 	.short	0x010a
        /*07ea*/ 	.byte	0x3f
	.zero		1


	//   ....[24]....
        /*07ec*/ 	.word	0x00001a70
        /*07f0*/ 	.word	0x00000006
        /*07f4*/ 	.word	0x00029830
        /*07f8*/ 	.short	0x010a
        /*07fa*/ 	.byte	0x3f
	.zero		1


	//   ....[25]....
        /*07fc*/ 	.word	0x00003830
        /*0800*/ 	.word	0x00000006
        /*0804*/ 	.word	0x00000000
        /*0808*/ 	.short	0x0101
        /*080a*/ 	.byte	0x3f
	.zero		1


	//   ....[26]....
        /*080c*/ 	.word	0x00004e10
        /*0810*/ 	.word	0x000000ff
        /*0814*/ 	.word	0x00029830
        /*0818*/ 	.short	0x010a
        /*081a*/ 	.byte	0x06
	.zero		1


	//   ....[27]....
        /*081c*/ 	.word	0x00004e50
        /*0820*/ 	.word	0x000000ff
        /*0824*/ 	.word	0x00029830
        /*0828*/ 	.short	0x010a
        /*082a*/ 	.byte	0x06
	.zero		1


	//   ....[28]....
        /*082c*/ 	.word	0x00005aa0
        /*0830*/ 	.word	0x000000ff
        /*0834*/ 	.word	0x00029850
        /*0838*/ 	.short	0x010a
        /*083a*/ 	.byte	0x06
	.zero		1


	//   ....[29]....
        /*083c*/ 	.word	0x00005ae0
        /*0840*/ 	.word	0x000000ff
        /*0844*/ 	.word	0x00029850
        /*0848*/ 	.short	0x010a
        /*084a*/ 	.byte	0x06
	.zero		1


	//   ....[30]....
        /*084c*/ 	.word	0x00007280
        /*0850*/ 	.word	0x00000006
        /*0854*/ 	.word	0x00000000
        /*0858*/ 	.short	0x0101
        /*085a*/ 	.byte	0x3f
	.zero		1


	//   ....[31]....
        /*085c*/ 	.word	0x00007470
        /*0860*/ 	.word	0x0000000a
        /*0864*/ 	.word	0x00000000
        /*0868*/ 	.short	0x0101
        /*086a*/ 	.byte	0x3f
	.zero		1


	//   ....[32]....
        /*086c*/ 	.word	0x00007ac0
        /*0870*/ 	.word	0x0000000f
        /*0874*/ 	.word	0x00029850
        /*0878*/ 	.short	0x010a
        /*087a*/ 	.byte	0x3f
	.zero		1


	//   ....[33]....
        /*087c*/ 	.word	0x00007b50
        /*0880*/ 	.word	0x0000000f
        /*0884*/ 	.word	0x00029850
        /*0888*/ 	.short	0x010a
        /*088a*/ 	.byte	0x3f
	.zero		1


	//   ....[34]....
        /*088c*/ 	.word	0x000081c0
        /*0890*/ 	.word	0x00000004
        /*0894*/ 	.word	0x00000000
        /*0898*/ 	.short	0x0101
        /*089a*/ 	.byte	0x3f
	.zero		1


	//   ....[35]....
        /*089c*/ 	.word	0x00009e60
        /*08a0*/ 	.word	0x00000003
        /*08a4*/ 	.word	0x00000000
        /*08a8*/ 	.short	0x0101
        /*08aa*/ 	.byte	0x3f
	.zero		1


	//   ....[36]....
        /*08ac*/ 	.word	0x0000cbb0
        /*08b0*/ 	.word	0x00000002
        /*08b4*/ 	.word	0x00029880
        /*08b8*/ 	.short	0x010a
        /*08ba*/ 	.byte	0x3f
	.zero		1


	//   ....[37]....
        /*08bc*/ 	.word	0x0000cd40
        /*08c0*/ 	.word	0x00000002
        /*08c4*/ 	.word	0x00029840
        /*08c8*/ 	.short	0x010a
        /*08ca*/ 	.byte	0x3f
	.zero		1


	//   ....[38]....
        /*08cc*/ 	.word	0x0000d900
        /*08d0*/ 	.word	0x00000011
        /*08d4*/ 	.word	0x00029800
        /*08d8*/ 	.short	0x0107
        /*08da*/ 	.byte	0x3f
	.zero		1


	//   ....[39]....
        /*08dc*/ 	.word	0x0000da00
        /*08e0*/ 	.word	0x00000011
        /*08e4*/ 	.word	0x00029800
        /*08e8*/ 	.short	0x0101
        /*08ea*/ 	.byte	0x3f
	.zero		1


	//   ....[40]....
        /*08ec*/ 	.word	0x0000da20
        /*08f0*/ 	.word	0x00000011
        /*08f4*/ 	.word	0x00029820
        /*08f8*/ 	.short	0x010a
        /*08fa*/ 	.byte	0x3f
	.zero		1


	//   ....[41]....
        /*08fc*/ 	.word	0x0000dd50
        /*0900*/ 	.word	0x00000005
        /*0904*/ 	.word	0x00029880
        /*0908*/ 	.short	0x010a
        /*090a*/ 	.byte	0x3f
	.zero		1


	//   ....[42]....
        /*090c*/ 	.word	0x0000df80
        /*0910*/ 	.word	0x00000005
        /*0914*/ 	.word	0x00029840
        /*0918*/ 	.short	0x010a
        /*091a*/ 	.byte	0x3f
	.zero		1


	//   ....[43]....
        /*091c*/ 	.word	0x0000e440
        /*0920*/ 	.word	0x00000013
        /*0924*/ 	.word	0x00029870
        /*0928*/ 	.short	0x010a
        /*092a*/ 	.byte	0x3f
	.zero		1


	//   ....[44]....
        /*092c*/ 	.word	0x0000e4b0
        /*0930*/ 	.word	0x00000013
        /*0934*/ 	.word	0x00029860
        /*0938*/ 	.short	0x010a
        /*093a*/ 	.byte	0x3f
	.zero		1


	//   ....[45]....
        /*093c*/ 	.word	0x0000e9b0
        /*0940*/ 	.word	0x00000013
        /*0944*/ 	.word	0x00029850
        /*0948*/ 	.short	0x0101
        /*094a*/ 	.byte	0x3f
	.zero		1


	//   ....[46]....
        /*094c*/ 	.word	0x0000ea20
        /*0950*/ 	.word	0x00000013
        /*0954*/ 	.word	0x00000000
        /*0958*/ 	.short	0x0101
        /*095a*/ 	.byte	0x3f
	.zero		1


	//   ....[47]....
        /*095c*/ 	.word	0x0000ec50
        /*0960*/ 	.word	0x00000010
        /*0964*/ 	.word	0x00029870
        /*0968*/ 	.short	0x010a
        /*096a*/ 	.byte	0x3f
	.zero		1


	//   ....[48]....
        /*096c*/ 	.word	0x0000ecc0
        /*0970*/ 	.word	0x00000010
        /*0974*/ 	.word	0x00029860
        /*0978*/ 	.short	0x010a
        /*097a*/ 	.byte	0x3f
	.zero		1


	//   ....[49]....
        /*097c*/ 	.word	0x0000f1d0
        /*0980*/ 	.word	0x00000010
        /*0984*/ 	.word	0x00029850
        /*0988*/ 	.short	0x0101
        /*098a*/ 	.byte	0x3f
	.zero		1


	//   ....[50]....
        /*098c*/ 	.word	0x0000f220
        /*0990*/ 	.word	0x00000010
        /*0994*/ 	.word	0x00000000
        /*0998*/ 	.short	0x0101
        /*099a*/ 	.byte	0x3f
	.zero		1


	//   ....[51]....
        /*099c*/ 	.word	0x0000fd50
        /*09a0*/ 	.word	0x00000003
        /*09a4*/ 	.word	0x00029820
        /*09a8*/ 	.short	0x010a
        /*09aa*/ 	.byte	0x3f
	.zero		1


	//   ....[52]....
        /*09ac*/ 	.word	0x0000ff20
        /*09b0*/ 	.word	0x00000007
        /*09b4*/ 	.word	0x00000000
        /*09b8*/ 	.short	0x010a
        /*09ba*/ 	.byte	0x3f
	.zero		1


	//   ....[53]....
        /*09bc*/ 	.word	0x0000ff70
        /*09c0*/ 	.word	0x00000005
        /*09c4*/ 	.word	0x00000000
        /*09c8*/ 	.short	0x010a
        /*09ca*/ 	.byte	0x3f
	.zero		1


	//   ....[54]....
        /*09cc*/ 	.word	0x0000ffc0
        /*09d0*/ 	.word	0x00000005
        /*09d4*/ 	.word	0x00029860
        /*09d8*/ 	.short	0x010a
        /*09da*/ 	.byte	0x3f
	.zero		1


	//   ....[55]....
        /*09dc*/ 	.word	0x00010010
        /*09e0*/ 	.word	0x00000003
        /*09e4*/ 	.word	0x00029860
        /*09e8*/ 	.short	0x010a
        /*09ea*/ 	.byte	0x3f
	.zero		1


	//   ....[56]....
        /*09ec*/ 	.word	0x00010050
        /*09f0*/ 	.word	0x00000005
        /*09f4*/ 	.word	0x00029880
        /*09f8*/ 	.short	0x010a
        /*09fa*/ 	.byte	0x3f
	.zero		1


	//   ....[57]....
        /*09fc*/ 	.word	0x00010070
        /*0a00*/ 	.word	0x00000003
        /*0a04*/ 	.word	0x00029880
        /*0a08*/ 	.short	0x010a
        /*0a0a*/ 	.byte	0x3f
	.zero		1


	//   ....[58]....
        /*0a0c*/ 	.word	0x000100d0
        /*0a10*/ 	.word	0x00000000
        /*0a14*/ 	.word	0x00029800
        /*0a18*/ 	.short	0x010a
        /*0a1a*/ 	.byte	0x3f
	.zero		1


	//   ....[59]....
        /*0a1c*/ 	.word	0x00010120
        /*0a20*/ 	.word	0x00000006
        /*0a24*/ 	.word	0x00029830
        /*0a28*/ 	.short	0x010a
        /*0a2a*/ 	.byte	0x3f
	.zero		1


	//   ....[60]....
        /*0a2c*/ 	.word	0x00010180
        /*0a30*/ 	.word	0x00000003
        /*0a34*/ 	.word	0x00029830
        /*0a38*/ 	.short	0x010a
        /*0a3a*/ 	.byte	0x3f
	.zero		1


	//   ....[61]....
        /*0a3c*/ 	.word	0x000101e0
        /*0a40*/ 	.word	0x00000003
        /*0a44*/ 	.word	0x00029850
        /*0a48*/ 	.short	0x010a
        /*0a4a*/ 	.byte	0x3f
	.zero		1


	//   ....[62]....
        /*0a4c*/ 	.word	0x00010230
        /*0a50*/ 	.word	0x0000000f
        /*0a54*/ 	.word	0x00029850
        /*0a58*/ 	.short	0x010a
        /*0a5a*/ 	.byte	0x3f
	.zero		1


	//   ....[63]....
        /*0a5c*/ 	.word	0x00010380
        /*0a60*/ 	.word	0x00000002
        /*0a64*/ 	.word	0x00029880
        /*0a68*/ 	.short	0x010a
        /*0a6a*/ 	.byte	0x3f
	.zero		1


	//   ....[64]....
        /*0a6c*/ 	.word	0x000103d0
        /*0a70*/ 	.word	0x00000002
        /*0a74*/ 	.word	0x00029840
        /*0a78*/ 	.short	0x010a
        /*0a7a*/ 	.byte	0x3f
	.zero		1


	//   ....[65]....
        /*0a7c*/ 	.word	0x00010950
        /*0a80*/ 	.word	0x00000011
        /*0a84*/ 	.word	0x00029820
        /*0a88*/ 	.short	0x010a
        /*0a8a*/ 	.byte	0x3f
	.zero		1


	//   ....[66]....
        /*0a8c*/ 	.word	0x000109a0
        /*0a90*/ 	.word	0x00000005
        /*0a94*/ 	.word	0x00029880
        /*0a98*/ 	.short	0x010a
        /*0a9a*/ 	.byte	0x3f
	.zero		1


	//   ....[67]....
        /*0a9c*/ 	.word	0x000109f0
        /*0aa0*/ 	.word	0x00000005
        /*0aa4*/ 	.word	0x00029840
        /*0aa8*/ 	.short	0x010a
        /*0aaa*/ 	.byte	0x3f
	.zero		1


	//   ....[68]....
        /*0aac*/ 	.word	0x00010a40
        /*0ab0*/ 	.word	0x00000013
        /*0ab4*/ 	.word	0x00029870
        /*0ab8*/ 	.short	0x010a
        /*0aba*/ 	.byte	0x3f
	.zero		1


	//   ....[69]....
        /*0abc*/ 	.word	0x00010a90
        /*0ac0*/ 	.word	0x00000013
        /*0ac4*/ 	.word	0x00029860
        /*0ac8*/ 	.short	0x010a
        /*0aca*/ 	.byte	0x3f
	.zero		1


	//   ....[70]....
        /*0acc*/ 	.word	0x00010ae0
        /*0ad0*/ 	.word	0x00000010
        /*0ad4*/ 	.word	0x00029870
        /*0ad8*/ 	.short	0x010a
        /*0ada*/ 	.byte	0x3f
	.zero		1


	//   ....[71]....
        /*0adc*/ 	.word	0x00010b30
        /*0ae0*/ 	.word	0x00000010
        /*0ae4*/ 	.word	0x00029860
        /*0ae8*/ 	.short	0x010a
        /*0aea*/ 	.byte	0x3f
	.zero		1


	//   ....[72]....
        /*0aec*/ 	.word	0x00010b80
        /*0af0*/ 	.word	0x00000003
        /*0af4*/ 	.word	0x00029820
        /*0af8*/ 	.short	0x010a
        /*0afa*/ 	.byte	0x3f
	.zero		1


	//   ....[73]....
        /*0afc*/ 	.word	0x00010d20
        /*0b00*/ 	.word	0x00000007
        /*0b04*/ 	.word	0x00000000
        /*0b08*/ 	.short	0x010a
        /*0b0a*/ 	.byte	0x3f
	.zero		1


	//   ....[74]....
        /*0b0c*/ 	.word	0x00010d70
        /*0b10*/ 	.word	0x00000005
        /*0b14*/ 	.word	0x00000000
        /*0b18*/ 	.short	0x010a
        /*0b1a*/ 	.byte	0x3f
	.zero		1


	//   ....[75]....
        /*0b1c*/ 	.word	0x00010dc0
        /*0b20*/ 	.word	0x00000005
        /*0b24*/ 	.word	0x00029860
        /*0b28*/ 	.short	0x010a
        /*0b2a*/ 	.byte	0x3f
	.zero		1


	//   ....[76]....
        /*0b2c*/ 	.word	0x00010e10
        /*0b30*/ 	.word	0x00000003
        /*0b34*/ 	.word	0x00029860
        /*0b38*/ 	.short	0x010a
        /*0b3a*/ 	.byte	0x3f
	.zero		1


	//   ....[77]....
        /*0b3c*/ 	.word	0x00010e60
        /*0b40*/ 	.word	0x00000005
        /*0b44*/ 	.word	0x00029880
        /*0b48*/ 	.short	0x010a
        /*0b4a*/ 	.byte	0x3f
	.zero		1


	//----- nvinfo : EIATTR_NUM_MBARRIERS
	.align		4
.L_156:
        /*0b4c*/ 	.byte	0x03, 0x38
        /*0b4e*/ 	.short	0x0016


	//----- nvinfo : EIATTR_EXIT_INSTR_OFFSETS
	.align		4
        /*0b50*/ 	.byte	0x04, 0x1c
        /*0b52*/ 	.short	(.L_158 - .L_157)


	//   ....[0]....
.L_157:
        /*0b54*/ 	.word	0x00000a80


	//   ....[1]....
        /*0b58*/ 	.word	0x0000ae00


	//   ....[2]....
        /*0b5c*/ 	.word	0x000100c0


	//----- nvinfo : EIATTR_MAX_THREADS
	.align		4
.L_158:
        /*0b60*/ 	.byte	0x04, 0x05
        /*0b62*/ 	.short	(.L_160 - .L_159)
.L_159:
        /*0b64*/ 	.word	0x00000180
        /*0b68*/ 	.word	0x00000001
        /*0b6c*/ 	.word	0x00000001


	//----- nvinfo : EIATTR_CRS_STACK_SIZE
	.align		4
.L_160:
        /*0b70*/ 	.byte	0x04, 0x1e
        /*0b72*/ 	.short	(.L_162 - .L_161)
.L_161:
        /*0b74*/ 	.word	0x00000000


	//----- nvinfo : EIATTR_CBANK_PARAM_SIZE
	.align		4
.L_162:
        /*0b78*/ 	.byte	0x03, 0x19
        /*0b7a*/ 	.short	0x0af0


	//----- nvinfo : EIATTR_PARAM_CBANK
	.align		4
        /*0b7c*/ 	.byte	0x04, 0x0a
        /*0b7e*/ 	.short	(.L_164 - .L_163)
	.align		4
.L_163:
        /*0b80*/ 	.word	index@(.nv.constant0._ZN7cutlass13device_kernelIN5flash11enable_sm90INS1_16FlashAttnFwdSm90INS1_25CollectiveMainloopFwdSm90ILi2EN4cute5tupleIJNS5_1CILi1EEES8_S8_EEENS6_IJNS7_ILi128EEENS7_ILi160EEENS7_ILi192EEEEEELi128ENS_12float_e4m3_tEfNS_4arch4Sm90ELb0ELb0ELb0ELb1ELb0ELb0ELb0ELb1ELb1ELb1ELb0ELb0EEENS1_21CollectiveEpilogueFwdINS6_IJSA_SA_SB_EEES9_NS_10bfloat16_tESG_Li256ELb1ELb1ELb0ELb1EEENS1_36VarlenDynamicPersistentTileSchedulerILi128ELi160ELi256ELi128ELb0ELb1ELb1ELb0ELb1ELb1EEEEEEEEEvNT_6ParamsE)
        /*0b84*/ 	.short	0x0210
        /*0b86*/ 	.short	0x0af0


	//----- nvinfo : EIATTR_SW_WAR
	.align		4
.L_164:
        /*0b88*/ 	.byte	0x04, 0x36
        /*0b8a*/ 	.short	(.L_166 - .L_165)
.L_165:
        /*0b8c*/ 	.word	0x00000008
.L_166:


//--------------------- .nv.info._ZN7cutlass13device_kernelIN5flash11enable_sm90INS1_16FlashAttnFwdSm90INS1_25CollectiveMainloopFwdSm90ILi2EN4cute5tupleIJNS5_1CILi1EEES8_S8_EEENS6_IJNS7_ILi128EEENS7_ILi160EEENS7_ILi192EEEEEELi128ENS_12float_e4m3_tEfNS_4arch4Sm90ELb0ELb0ELb0ELb1ELb0ELb1ELb0ELb1ELb1ELb1ELb0ELb0EEENS1_21CollectiveEpilogueFwdINS6_IJSA_SA_SB_EEES9_NS_10bfloat16_tESG_Li256ELb1ELb1ELb0ELb1EEENS1_36VarlenDynamicPersistentTileSchedulerILi128ELi160ELi256ELi128ELb0ELb1ELb1ELb0ELb1ELb1EEEEEEEEEvNT_6ParamsE --------------------------
	.section	.nv.info._ZN7cutlass13device_kernelIN5flash11enable_sm90INS1_16FlashAttnFwdSm90INS1_25CollectiveMainloopFwdSm90ILi2EN4cute5tupleIJNS5_1CILi1EEES8_S8_EEENS6_IJNS7_ILi128EEENS7_ILi160EEENS7_ILi192EEEEEELi128ENS_12float_e4m3_tEfNS_4arch4Sm90ELb0ELb0ELb0ELb1ELb0ELb1ELb0ELb1ELb1ELb1ELb0ELb0EEENS1_21CollectiveEpilogueFwdINS6_IJSA_SA_SB_EEES9_NS_10bfloat16_tESG_Li256ELb1ELb1ELb0ELb1EEENS1_36VarlenDynamicPersistentTileSchedulerILi128ELi160ELi256ELi128ELb0ELb1ELb1ELb0ELb1ELb1EEEEEEEEEvNT_6ParamsE,"",@"SHT_CUDA_INFO"
	.sectionflags	@""
	.align	4


	//----- nvinfo : EIATTR_CUDA_API_VERSION
	.align		4
        /*0000*/ 	.byte	0x04, 0x37
        /*0002*/ 	.short	(.L_168 - .L_167)
.L_167:
        /*0004*/ 	.word	0x00000082


	//----- nvinfo : EIATTR_KPARAM_INFO
	.align		4
.L_168:
        /*0008*/ 	.byte	0x04, 0x17
        /*000a*/ 	.short	(.L_170 - .L_169)
.L_169:
        /*000c*/ 	.word	0x00000000
        /*0010*/ 	.short	0x0000
        /*0012*/ 	.short	0x0070
        /*0014*/ 	.byte	0x00, 0xf0, 0x01, 0x2a


	//----- nvinfo : EIATTR_SPARSE_MMA_MASK
	.align		4
.L_170:
        /*0018*/ 	.byte	0x03, 0x50
        /*001a*/ 	.short	0x0000


	//----- nvinfo : EIATTR_MAXREG_COUNT
	.align		4
        /*001c*/ 	.byte	0x03, 0x1b
        /*001e*/ 	.short	0x00a8


	//----- nvinfo : EIATTR_NUM_BARRIERS
	.align		4
        /*0020*/ 	.byte	0x02, 0x4c
        /*0022*/ 	.byte	0x10
	.zero		1


	//----- nvinfo : EIATTR_EXTERNS
	.align		4
        /*0024*/ 	.byte	0x04, 0x0f
        /*0026*/ 	.short	(.L_172 - .L_171)


	//   ....[0]....
	.align		4
.L_171:
        /*0028*/ 	.word	index@(__assertfail)


	//----- nvinfo : EIATTR_ANNOTATIONS
	.align		4
.L_172:
        /*002c*/ 	.byte	0x04, 0x55
        /*002e*/ 	.short	(.L_174 - .L_173)


	//   ....[0]....
.L_173:
        /* <DEDUP_REMOVED lines=82> */


	//----- nvinfo : EIATTR_MERCURY_ISA_VERSION
	.align		4
.L_174:
        /*0540*/ 	.byte	0x03, 0x5f
        /*0542*/ 	.short	0x0101


	//----- nvinfo : EIATTR_UNUSED_LOAD_BYTE_OFFSET
	.align		4
        /*0544*/ 	.byte	0x04, 0x44
        /*0546*/ 	.short	(.L_176 - .L_175)


	//   ....[0]....
.L_175:
        /*0548*/ 	.word	0x00000ae0
        /*054c*/ 	.word	0x0000fff0


	//   ....[1]....
        /*0550*/ 	.word	0x0001e2f0
        /*0554*/ 	.word	0x0000fff0


	//----- nvinfo : EIATTR_INT_WARP_WIDE_INSTR_OFFSETS
	.align		4
.L_176:
        /*0558*/ 	.byte	0x04, 0x31
        /*055a*/ 	.short	(.L_178 - .L_177)


	//   ....[0]....
.L_177:
        /*055c*/ 	.word	0x00000190


	//   ....[1]....
        /*0560*/ 	.word	0x000001d0


	//   ....[2]....
        /*0564*/ 	.word	0x00000240


	//   ....[3]....
        /*0568*/ 	.word	0x00023040


	//   ....[4]....
        /*056c*/ 	.word	0x000230a0


	//   ....[5]....
        /*0570*/ 	.word	0x00025c00


	//   ....[6]....
        /*0574*/ 	.word	0x00025c60


	//----- nvinfo : EIATTR_COOP_GROUP_MASK_REGIDS
	.align		4
.L_178:
        /*0578*/ 	.byte	0x04, 0x29
        /*057a*/ 	.short	(.L_180 - .L_179)


	//   ....[0]....
.L_179:
        /*057c*/ 	.word	0xffffffff


	//   ....[1]....
        /*0580*/ 	.word	0xffffffff


	//   ....[2]....
        /*0584*/ 	.word	0xffffffff


	//   ....[3]....
        /*0588*/ 	.word	0xffffffff


	//   ....[4]....
        /*058c*/ 	.word	0xffffffff


	//   ....[5]....
        /*0590*/ 	.word	0xffffffff


	//   ....[6]....
        /*0594*/ 	.word	0xffffffff


	//   ....[7]....
        /*0598*/ 	.word	0xffffffff


	//   ....[8]....
        /*059c*/ 	.word	0xffffffff


	//   ....[9]....
        /*05a0*/ 	.word	0xffffffff


	//   ....[10]....
        /*05a4*/ 	.word	0xffffffff


	//   ....[11]....
        /*05a8*/ 	.word	0xffffffff


	//   ....[12]....
        /*05ac*/ 	.word	0xffffffff


	//   ....[13]....
        /*05b0*/ 	.word	0xffffffff


	//   ....[14]....
        /*05b4*/ 	.word	0xffffffff


	//   ....[15]....
        /*05b8*/ 	.word	0xffffffff


	//   ....[16]....
        /*05bc*/ 	.word	0xffffffff


	//   ....[17]....
        /*05c0*/ 	.word	0xffffffff


	//   ....[18]....
        /*05c4*/ 	.word	0xffffffff


	//   ....[19]....
        /*05c8*/ 	.word	0xffffffff


	//   ....[20]....
        /*05cc*/ 	.word	0xffffffff


	//   ....[21]....
        /*05d0*/ 	.word	0xffffffff


	//   ....[22]....
        /*05d4*/ 	.word	0xffffffff


	//   ....[23]....
        /*05d8*/ 	.word	0xffffffff


	//   ....[24]....
        /*05dc*/ 	.word	0xffffffff


	//   ....[25]....
        /*05e0*/ 	.word	0xffffffff


	//   ....[26]....
        /*05e4*/ 	.word	0xffffffff


	//   ....[27]....
        /*05e8*/ 	.word	0xffffffff


	//   ....[28]....
        /*05ec*/ 	.word	0xffffffff


	//   ....[29]....
        /*05f0*/ 	.word	0xffffffff


	//   ....[30]....
        /*05f4*/ 	.word	0xffffffff


	//   ....[31]....
        /*05f8*/ 	.word	0xffffffff


	//   ....[32]....
        /*05fc*/ 	.word	0xffffffff


	//   ....[33]....
        /*0600*/ 	.word	0xffffffff


	//   ....[34]....
        /*0604*/ 	.word	0xffffffff


	//   ....[35]....
        /*0608*/ 	.word	0xffffffff


	//   ....[36]....
        /*060c*/ 	.word	0xffffffff


	//   ....[37]....
        /*0610*/ 	.word	0xffffffff


	//   ....[38]....
        /*0614*/ 	.word	0xffffffff


	//   ....[39]....
        /*0618*/ 	.word	0xffffffff


	//   ....[40]....
        /*061c*/ 	.word	0xffffffff


	//   ....[41]....
        /*0620*/ 	.word	0xffffffff


	//   ....[42]....
        /*0624*/ 	.word	0xffffffff


	//   ....[43]....
        /*0628*/ 	.word	0xffffffff


	//   ....[44]....
        /*062c*/ 	.word	0xffffffff


	//   ....[45]....
        /*0630*/ 	.word	0xffffffff


	//   ....[46]....
        /*0634*/ 	.word	0xffffffff


	//   ....[47]....
        /*0638*/ 	.word	0xffffffff


	//   ....[48]....
        /*063c*/ 	.word	0xffffffff


	//   ....[49]....
        /*0640*/ 	.word	0xffffffff


	//   ....[50]....
        /*0644*/ 	.word	0xffffffff


	//   ....[51]....
        /*0648*/ 	.word	0xffffffff


	//   ....[52]....
        /*064c*/ 	.word	0xffffffff


	//   ....[53]....
        /*0650*/ 	.word	0xffffffff


	//   ....[54]....
        /*0654*/ 	.word	0xffffffff


	//   ....[55]....
        /*0658*/ 	.word	0xffffffff


	//   ....[56]....
        /*065c*/ 	.word	0xffffffff


	//   ....[57]....
        /*0660*/ 	.word	0xffffffff


	//   ....[58]....
        /*0664*/ 	.word	0xffffffff


	//   ....[59]....
        /*0668*/ 	.word	0xffffffff


	//   ....[60]....
        /*066c*/ 	.word	0xffffffff


	//   ....[61]....
        /*0670*/ 	.word	0xffffffff


	//   ....[62]....
        /*0674*/ 	.word	0xffffffff


	//   ....[63]....
        /*0678*/ 	.word	0xffffffff


	//   ....[64]....
        /*067c*/ 	.word	0xffffffff


	//   ....[65]....
        /*0680*/ 	.word	0xffffffff


	//   ....[66]....
        /*0684*/ 	.word	0xffffffff


	//   ....[67]....
        /*0688*/ 	.word	0xffffffff


	//   ....[68]....
        /*068c*/ 	.word	0xffffffff


	//   ....[69]....
        /*0690*/ 	.word	0xffffffff


	//   ....[70]....
        /*0694*/ 	.word	0xffffffff


	//   ....[71]....
        /*0698*/ 	.word	0xffffffff


	//   ....[72]....
        /*069c*/ 	.word	0xffffffff


	//   ....[73]....
        /*06a0*/ 	.word	0xffffffff


	//   ....[74]....
        /*06a4*/ 	.word	0xffffffff


	//   ....[75]....
        /*06a8*/ 	.word	0xffffffff


	//   ....[76]....
        /*06ac*/ 	.word	0xffffffff


	//   ....[77]....
        /*06b0*/ 	.word	0xffffffff


	//   ....[78]....
        /*06b4*/ 	.word	0xffffffff


	//   ....[79]....
        /*06b8*/ 	.word	0xffffffff


	//   ....[80]....
        /*06bc*/ 	.word	0xffffffff


	//   ....[81]....
        /*06c0*/ 	.word	0xffffffff


	//   ....[82]....
        /*06c4*/ 	.word	0xffffffff


	//   ....[83]....
        /*06c8*/ 	.word	0xffffffff


	//   ....[84]....
        /*06cc*/ 	.word	0xffffffff


	//   ....[85]....
        /*06d0*/ 	.word	0xffffffff


	//   ....[86]....
        /*06d4*/ 	.word	0xffffffff


	//   ....[87]....
        /*06d8*/ 	.word	0xffffffff


	//   ....[88]....
        /*06dc*/ 	.word	0xffffffff


	//   ....[89]....
        /*06e0*/ 	.word	0xffffffff


	//   ....[90]....
        /*06e4*/ 	.word	0xffffffff


	//   ....[91]....
        /*06e8*/ 	.word	0xffffffff


	//   ....[92]....
        /*06ec*/ 	.word	0xffffffff


	//   ....[93]....
        /*06f0*/ 	.word	0xffffffff


	//   ....[94]....
        /*06f4*/ 	.word	0xffffffff


	//   ....[95]....
        /*06f8*/ 	.word	0xffffffff


	//   ....[96]....
        /*06fc*/ 	.word	0xffffffff


	//   ....[97]....
        /*0700*/ 	.word	0xffffffff


	//   ....[98]....
        /*0704*/ 	.word	0xffffffff


	//   ....[99]....
        /*0708*/ 	.word	0xffffffff


	//   ....[100]....
        /*070c*/ 	.word	0xffffffff


	//   ....[101]....
        /*0710*/ 	.word	0xffffffff


	//   ....[102]....
        /*0714*/ 	.word	0xffffffff


	//   ....[103]....
        /*0718*/ 	.word	0xffffffff


	//   ....[104]....
        /*071c*/ 	.word	0xffffffff


	//   ....[105]....
        /*0720*/ 	.word	0xffffffff


	//   ....[106]....
        /*0724*/ 	.word	0xffffffff


	//   ....[107]....
        /*0728*/ 	.word	0xffffffff


	//   ....[108]....
        /*072c*/ 	.word	0xffffffff


	//   ....[109]....
        /*0730*/ 	.word	0xffffffff


	//   ....[110]....
        /*0734*/ 	.word	0xffffffff


	//   ....[111]....
        /*0738*/ 	.word	0xffffffff


	//   ....[112]....
        /*073c*/ 	.word	0xffffffff


	//   ....[113]....
        /*0740*/ 	.word	0xffffffff


	//   ....[114]....
        /*0744*/ 	.word	0xffffffff


	//   ....[115]....
        /*0748*/ 	.word	0xffffffff


	//   ....[116]....
        /*074c*/ 	.word	0xffffffff


	//   ....[117]....
        /*0750*/ 	.word	0xffffffff


	//   ....[118]....
        /*0754*/ 	.word	0xffffffff


	//   ....[119]....
        /*0758*/ 	.word	0xffffffff


	//   ....[120]....
        /*075c*/ 	.word	0xffffffff


	//   ....[121]....
        /*0760*/ 	.word	0xffffffff


	//   ....[122]....
        /*0764*/ 	.word	0xffffffff


	//   ....[123]....
        /*0768*/ 	.word	0xffffffff


	//   ....[124]....
        /*076c*/ 	.word	0x0500000f


	//   ....[125]....
        /*0770*/ 	.word	0x0500000f


	//   ....[126]....
        /*0774*/ 	.word	0x0500000f


	//   ....[127]....
        /*0778*/ 	.word	0x0500000f


	//   ....[128]....
        /*077c*/ 	.word	0x0500000f


	//   ....[129]....
        /*0780*/ 	.word	0x0500000f


	//   ....[130]....
        /*0784*/ 	.word	0x0500000f


	//   ....[131]....
        /*0788*/ 	.word	0x0500000f


	//   ....[132]....
        /*078c*/ 	.word	0x0500000f


	//   ....[133]....
        /*0790*/ 	.word	0x0500000f


	//   ....[134]....
        /*0794*/ 	.word	0x0500000f


	//   ....[135]....
        /*0798*/ 	.word	0x0500000f


	//   ....[136]....
        /*079c*/ 	.word	0x0500000f


	//   ....[137]....
        /*07a0*/ 	.word	0x0500000f


	//   ....[138]....
        /*07a4*/ 	.word	0x0500000f


	//   ....[139]....
        /*07a8*/ 	.word	0x0500000f


	//   ....[140]....
        /*07ac*/ 	.word	0x0500000f


	//   ....[141]....
        /*07b0*/ 	.word	0x0500000f


	//   ....[142]....
        /*07b4*/ 	.word	0x0500000f


	//   ....[143]....
        /*07b8*/ 	.word	0x0500000f


	//   ....[144]....
        /*07bc*/ 	.word	0x0500000f


	//   ....[145]....
        /*07c0*/ 	.word	0x0500000f


	//   ....[146]....
        /*07c4*/ 	.word	0x0500000f


	//   ....[147]....
        /*07c8*/ 	.word	0x0500000f


	//   ....[148]....
        /*07cc*/ 	.word	0x0500000f


	//   ....[149]....
        /*07d0*/ 	.word	0x0500000f


	//   ....[150]....
        /*07d4*/ 	.word	0x0500000f


	//   ....[151]....
        /*07d8*/ 	.word	0x0500000f


	//   ....[152]....
        /*07dc*/ 	.word	0x0500000f


	//   ....[153]....
        /*07e0*/ 	.word	0x0500000f


	//   ....[154]....
        /*07e4*/ 	.word	0x0500000f


	//   ....[155]....
        /*07e8*/ 	.word	0x0500000f


	//   ....[156]....
        /*07ec*/ 	.word	0x0500000f


	//   ....[157]....
        /*07f0*/ 	.word	0x0500000f


	//   ....[158]....
        /*07f4*/ 	.word	0x0500000f


	//   ....[159]....
        /*07f8*/ 	.word	0x0500000f


	//   ....[160]....
        /*07fc*/ 	.word	0x0500000f


	//   ....[161]....
        /*0800*/ 	.word	0x0500000f


	//   ....[162]....
        /*0804*/ 	.word	0x0500000f


	//   ....[163]....
        /*0808*/ 	.word	0x0500000f


	//   ....[164]....
        /*080c*/ 	.word	0x0500000f


	//   ....[165]....
        /*0810*/ 	.word	0x0500000f


	//   ....[166]....
        /*0814*/ 	.word	0x0500000f


	//   ....[167]....
        /*0818*/ 	.word	0x0500000f


	//   ....[168]....
        /*081c*/ 	.word	0x0500000f


	//   ....[169]....
        /*0820*/ 	.word	0x0500000f


	//   ....[170]....
        /*0824*/ 	.word	0x0500000f


	//   ....[171]....
        /*0828*/ 	.word	0x0500000f


	//   ....[172]....
        /*082c*/ 	.word	0x0500000f


	//   ....[173]....
        /*0830*/ 	.word	0x0500000f


	//   ....[174]....
        /*0834*/ 	.word	0x0500000f


	//   ....[175]....
        /*0838*/ 	.word	0x0500000f


	//   ....[176]....
        /*083c*/ 	.word	0x0500000f


	//   ....[177]....
        /*0840*/ 	.word	0x0500000f


	//   ....[178]....
        /*0844*/ 	.word	0x0500000f


	//   ....[179]....
        /*0848*/ 	.word	0x0500000f


	//   ....[180]....
        /*084c*/ 	.word	0x0500000f


	//   ....[181]....
        /*0850*/ 	.word	0x0500000f


	//   ....[182]....
        /*0854*/ 	.word	0x0500000f


	//   ....[183]....
        /*0858*/ 	.word	0x0500000f


	//   ....[184]....
        /*085c*/ 	.word	0x0500000f


	//   ....[185]....
        /*0860*/ 	.word	0x0500000f


	//   ....[186]....
        /*0864*/ 	.word	0x0500000f


	//   ....[187]....
        /*0868*/ 	.word	0x0500000f


	//   ....[188]....
        /*086c*/ 	.word	0x0500000f


	//   ....[189]....
        /*0870*/ 	.word	0x0500000f


	//   ....[190]....
        /*0874*/ 	.word	0x0500000f


	//   ....[191]....
        /*0878*/ 	.word	0x0500000f


	//   ....[192]....
        /*087c*/ 	.word	0x0500000f


	//   ....[193]....
        /*0880*/ 	.word	0x0500000f


	//   ....[194]....
        /*0884*/ 	.word	0x0500000f


	//   ....[195]....
        /*0888*/ 	.word	0x0500000f


	//   ....[196]....
        /*088c*/ 	.word	0x0500000f


	//   ....[197]....
        /*0890*/ 	.word	0x0500000f


	//   ....[198]....
        /*0894*/ 	.word	0x0500000f


	//   ....[199]....
        /*0898*/ 	.word	0x0500000f


	//   ....[200]....
        /*089c*/ 	.word	0x0500000f


	//----- nvinfo : EIATTR_COOP_GROUP_INSTR_OFFSETS
	.align		4
.L_180:
        /*08a0*/ 	.byte	0x04, 0x28
        /*08a2*/ 	.short	(.L_182 - .L_181)


	//   ....[0]....
.L_181:
        /*08a4*/ 	.word	0x00000070


	//   ....[1]....
        /*08a8*/ 	.word	0x000001a0


	//   ....[2]....
        /*08ac*/ 	.word	0x000001f0


	//   ....[3]....
        /*08b0*/ 	.word	0x00000420


	//   ....[4]....
        /*08b4*/ 	.word	0x00000580


	//   ....[5]....
        /*08b8*/ 	.word	0x000006a0


	//   ....[6]....
        /*08bc*/ 	.word	0x00000800


	//   ....[7]....
        /*08c0*/ 	.word	0x0000ffb0


	//   ....[8]....
        /*08c4*/ 	.word	0x000104f0


	//   ....[9]....
        /*08c8*/ 	.word	0x00010500


	//   ....[10]....
        /*08cc*/ 	.word	0x00010510


	//   ....[11]....
        /*08d0*/ 	.word	0x00010520


	//   ....[12]....
        /*08d4*/ 	.word	0x00013950


	//   ....[13]....
        /*08d8*/ 	.word	0x00013960


	//   ....[14]....
        /*08dc*/ 	.word	0x00013970


	//   ....[15]....
        /*08e0*/ 	.word	0x00013980


	//   ....[16]....
        /*08e4*/ 	.word	0x00018960


	//   ....[17]....
        /*08e8*/ 	.word	0x00018a00


	//   ....[18]....
        /*08ec*/ 	.word	0x00018fe0


	//   ....[19]....
        /*08f0*/ 	.word	0x00019060


	//   ....[20]....
        /*08f4*/ 	.word	0x0001beb0


	//   ....[21]....
        /*08f8*/ 	.word	0x0001bee0


	//   ....[22]....
        /*08fc*/ 	.word	0x0001bf50


	//   ....[23]....
        /*0900*/ 	.word	0x0001bf60


	//   ....[24]....
        /*0904*/ 	.word	0x0001db40


	//   ....[25]....
        /*0908*/ 	.word	0x0001dba0


	//   ....[26]....
        /*090c*/ 	.word	0x0001dbc0


	//   ....[27]....
        /*0910*/ 	.word	0x0001dbe0


	//   ....[28]....
        /*0914*/ 	.word	0x0001e940


	//   ....[29]....
        /*0918*/ 	.word	0x0001e970


	//   ....[30]....
        /*091c*/ 	.word	0x0001e9a0


	//   ....[31]....
        /*0920*/ 	.word	0x0001e9d0


	//   ....[32]....
        /*0924*/ 	.word	0x0001ea00


	//   ....[33]....
        /*0928*/ 	.word	0x0001ea30


	//   ....[34]....
        /*092c*/ 	.word	0x0001ea60


	//   ....[35]....
        /*0930*/ 	.word	0x0001ea90


	//   ....[36]....
        /*0934*/ 	.word	0x0001eac0


	//   ....[37]....
        /*0938*/ 	.word	0x0001eaf0


	//   ....[38]....
        /*093c*/ 	.word	0x0001eb20


	//   ....[39]....
        /*0940*/ 	.word	0x0001eb50


	//   ....[40]....
        /*0944*/ 	.word	0x0001eb80


	//   ....[41]....
        /*0948*/ 	.word	0x0001ebb0


	//   ....[42]....
        /*094c*/ 	.word	0x0001ebe0


	//   ....[43]....
        /*0950*/ 	.word	0x0001ec10


	//   ....[44]....
        /*0954*/ 	.word	0x0001ec40


	//   ....[45]....
        /*0958*/ 	.word	0x0001ec70


	//   ....[46]....
        /*095c*/ 	.word	0x0001eca0


	//   ....[47]....
        /*0960*/ 	.word	0x0001ecd0


	//   ....[48]....
        /*0964*/ 	.word	0x0001ed00


	//   ....[49]....
        /*0968*/ 	.word	0x0001ed30


	//   ....[50]....
        /*096c*/ 	.word	0x0001ed60


	//   ....[51]....
        /*0970*/ 	.word	0x0001ed80


	//   ....[52]....
        /*0974*/ 	.word	0x0001ed90


	//   ....[53]....
        /*0978*/ 	.word	0x0001eda0


	//   ....[54]....
        /*097c*/ 	.word	0x0001edc0


	//   ....[55]....
        /*0980*/ 	.word	0x0001edd0


	//   ....[56]....
        /*0984*/ 	.word	0x0001ede0


	//   ....[57]....
        /*0988*/ 	.word	0x0001edf0


	//   ....[58]....
        /*098c*/ 	.word	0x0001ee20


	//   ....[59]....
        /*0990*/ 	.word	0x0001ee50


	//   ....[60]....
        /*0994*/ 	.word	0x0001f420


	//   ....[61]....
        /*0998*/ 	.word	0x0001f460


	//   ....[62]....
        /*099c*/ 	.word	0x0001f490


	//   ....[63]....
        /*09a0*/ 	.word	0x0001f4d0


	//   ....[64]....
        /*09a4*/ 	.word	0x0001fa80


	//   ....[65]....
        /*09a8*/ 	.word	0x0001fab0


	//   ....[66]....
        /*09ac*/ 	.word	0x0001fb70


	//   ....[67]....
        /*09b0*/ 	.word	0x0001fb90


	//   ....[68]....
        /*09b4*/ 	.word	0x0001fc50


	//   ....[69]....
        /*09b8*/ 	.word	0x0001fc70


	//   ....[70]....
        /*09bc*/ 	.word	0x0001fd40


	//   ....[71]....
        /*09c0*/ 	.word	0x0001fd60


	//   ....[72]....
        /*09c4*/ 	.word	0x00020540


	//   ....[73]....
        /*09c8*/ 	.word	0x00020550


	//   ....[74]....
        /*09cc*/ 	.word	0x00020690


	//   ....[75]....
        /*09d0*/ 	.word	0x000206a0


	//   ....[76]....
        /*09d4*/ 	.word	0x000207d0


	//   ....[77]....
        /*09d8*/ 	.word	0x000207e0


	//   ....[78]....
        /*09dc*/ 	.word	0x00020910


	//   ....[79]....
        /*09e0*/ 	.word	0x00020920


	//   ....[80]....
        /*09e4*/ 	.word	0x00020aa0


	//   ....[81]....
        /*09e8*/ 	.word	0x00020c90


	//   ....[82]....
        /*09ec*/ 	.word	0x00020cc0


	//   ....[83]....
        /*09f0*/ 	.word	0x00020cf0


	//   ....[84]....
        /*09f4*/ 	.word	0x00020d20


	//   ....[85]....
        /*09f8*/ 	.word	0x00020d50


	//   ....[86]....
        /*09fc*/ 	.word	0x00020d80


	//   ....[87]....
        /*0a00*/ 	.word	0x00020ef0


	//   ....[88]....
        /*0a04*/ 	.word	0x00020f20


	//   ....[89]....
        /*0a08*/ 	.word	0x00020f50


	//   ....[90]....
        /*0a0c*/ 	.word	0x00020f80


	//   ....[91]....
        /*0a10*/ 	.word	0x00020fb0


	//   ....[92]....
        /*0a14*/ 	.word	0x00020fe0


	//   ....[93]....
        /*0a18*/ 	.word	0x00021080


	//   ....[94]....
        /*0a1c*/ 	.word	0x000210b0


	//   ....[95]....
        /*0a20*/ 	.word	0x00021140


	//   ....[96]....
        /*0a24*/ 	.word	0x00021e50


	//   ....[97]....
        /*0a28*/ 	.word	0x00023810


	//   ....[98]....
        /*0a2c*/ 	.word	0x00024650


	//   ....[99]....
        /*0a30*/ 	.word	0x00024670


	//   ....[100]....
        /*0a34*/ 	.word	0x000246b0


	//   ....[101]....
        /*0a38*/ 	.word	0x00024730


	//   ....[102]....
        /*0a3c*/ 	.word	0x000247c0


	//   ....[103]....
        /*0a40*/ 	.word	0x000247d0


	//   ....[104]....
        /*0a44*/ 	.word	0x00024820


	//   ....[105]....
        /*0a48*/ 	.word	0x00024860


	//   ....[106]....
        /*0a4c*/ 	.word	0x00026590


	//   ....[107]....
        /*0a50*/ 	.word	0x000265c0


	//   ....[108]....
        /*0a54*/ 	.word	0x00026600


	//   ....[109]....
        /*0a58*/ 	.word	0x00026630


	//   ....[110]....
        /*0a5c*/ 	.word	0x00026660


	//   ....[111]....
        /*0a60*/ 	.word	0x00026690


	//   ....[112]....
        /*0a64*/ 	.word	0x000266c0


	//   ....[113]....
        /*0a68*/ 	.word	0x000266f0


	//   ....[114]....
        /*0a6c*/ 	.word	0x00026870


	//   ....[115]....
        /*0a70*/ 	.word	0x000268a0


	//   ....[116]....
        /*0a74*/ 	.word	0x000268d0


	//   ....[117]....
        /*0a78*/ 	.word	0x00026900


	//   ....[118]....
        /*0a7c*/ 	.word	0x00026930


	//   ....[119]....
        /*0a80*/ 	.word	0x00026960


	//   ....[120]....
        /*0a84*/ 	.word	0x00026a20


	//   ....[121]....
        /*0a88*/ 	.word	0x00026a40


	//   ....[122]....
        /*0a8c*/ 	.word	0x00026ab0


	//   ....[123]....
        /*0a90*/ 	.word	0x00026f40


	//   ....[124]....
        /*0a94*/ 	.word	0x000273f0


	//   ....[125]....
        /*0a98*/ 	.word	0x000274a0


	//   ....[126]....
        /*0a9c*/ 	.word	0x00027530


	//   ....[127]....
        /*0aa0*/ 	.word	0x00027580


	//   ....[128]....
        /*0aa4*/ 	.word	0x000275d0


	//   ....[129]....
        /*0aa8*/ 	.word	0x000276b0


	//   ....[130]....
        /*0aac*/ 	.word	0x00027740


	//   ....[131]....
        /*0ab0*/ 	.word	0x00027790


	//   ....[132]....
        /*0ab4*/ 	.word	0x000277e0


	//   ....[133]....
        /*0ab8*/ 	.word	0x00027a30


	//   ....[134]....
        /*0abc*/ 	.word	0x00027b50


	//   ....[135]....
        /*0ac0*/ 	.word	0x00027c70


	//   ....[136]....
        /*0ac4*/ 	.word	0x00027d10


	//   ....[137]....
        /*0ac8*/ 	.word	0x00027d70


	//   ....[138]....
        /*0acc*/ 	.word	0x00027df0


	//   ....[139]....
        /*0ad0*/ 	.word	0x00027e50


	//   ....[140]....
        /*0ad4*/ 	.word	0x00027eb0


	//   ....[141]....
        /*0ad8*/ 	.word	0x00027f10


	//   ....[142]....
        /*0adc*/ 	.word	0x00027f90


	//   ....[143]....
        /*0ae0*/ 	.word	0x00027ff0


	//   ....[144]....
        /*0ae4*/ 	.word	0x00028070


	//   ....[145]....
        /*0ae8*/ 	.word	0x000280d0


	//   ....[146]....
        /*0aec*/ 	.word	0x00028150


	//   ....[147]....
        /*0af0*/ 	.word	0x000281b0


	//   ....[148]....
        /*0af4*/ 	.word	0x00028230


	//   ....[149]....
        /*0af8*/ 	.word	0x00028290


	//   ....[150]....
        /*0afc*/ 	.word	0x00028320


	//   ....[151]....
        /*0b00*/ 	.word	0x00028380


	//   ....[152]....
        /*0b04*/ 	.word	0x00028400


	//   ....[153]....
        /*0b08*/ 	.word	0x00028460


	//   ....[154]....
        /*0b0c*/ 	.word	0x000284c0


	//   ....[155]....
        /*0b10*/ 	.word	0x00028520


	//   ....[156]....
        /*0b14*/ 	.word	0x00028580


	//   ....[157]....
        /*0b18*/ 	.word	0x000285e0


	//   ....[158]....
        /*0b1c*/ 	.word	0x00028660


	//   ....[159]....
        /*0b20*/ 	.word	0x000286c0


	//   ....[160]....
        /*0b24*/ 	.word	0x00028740


	//   ....[161]....
        /*0b28*/ 	.word	0x000287a0


	//   ....[162]....
        /*0b2c*/ 	.word	0x00028820


	//   ....[163]....
        /*0b30*/ 	.word	0x00028880


	//   ....[164]....
        /*0b34*/ 	.word	0x00028900


	//   ....[165]....
        /*0b38*/ 	.word	0x000289f0


	//   ....[166]....
        /*0b3c*/ 	.word	0x00028a40


	//   ....[167]....
        /*0b40*/ 	.word	0x00028ad0


	//   ....[168]....
        /*0b44*/ 	.word	0x00028b60


	//   ....[169]....
        /*0b48*/ 	.word	0x00028bf0


	//   ....[170]....
        /*0b4c*/ 	.word	0x00028c80


	//   ....[171]....
        /*0b50*/ 	.word	0x00028d10


	//   ....[172]....
        /*0b54*/ 	.word	0x00028da0


	//   ....[173]....
        /*0b58*/ 	.word	0x00028e60


	//   ....[174]....
        /*0b5c*/ 	.word	0x00029150


	//   ....[175]....
        /*0b60*/ 	.word	0x00029350


	//   ....[176]....
        /*0b64*/ 	.word	0x000293a0


	//   ....[177]....
        /*0b68*/ 	.word	0x00029400


	//   ....[178]....
        /*0b6c*/ 	.word	0x00029510


	//   ....[179]....
        /*0b70*/ 	.word	0x00029570


	//   ....[180]....
        /*0b74*/ 	.word	0x00029680


	//   ....[181]....
        /*0b78*/ 	.word	0x000296e0


	//   ....[182]....
        /*0b7c*/ 	.word	0x000297c0


	//   ....[183]....
        /*0b80*/ 	.word	0x00029ae0


	//   ....[184]....
        /*0b84*/ 	.word	0x00029b80


	//   ....[185]....
        /*0b88*/ 	.word	0x00029ca0


	//   ....[186]....
        /*0b8c*/ 	.word	0x00029d20


	//   ....[187]....
        /*0b90*/ 	.word	0x00029da0


	//   ....[188]....
        /*0b94*/ 	.word	0x00029e20


	//   ....[189]....
        /*0b98*/ 	.word	0x00029ea0


	//   ....[190]....
        /*0b9c*/ 	.word	0x00029f30


	//   ....[191]....
        /*0ba0*/ 	.word	0x00029fd0


	//   ....[192]....
        /*0ba4*/ 	.word	0x0002a080


	//   ....[193]....
        /*0ba8*/ 	.word	0x0002a100


	//   ....[194]....
        /*0bac*/ 	.word	0x0002a180


	//   ....[195]....
        /*0bb0*/ 	.word	0x0002a200


	//   ....[196]....
        /*0bb4*/ 	.word	0x0002a290


	//   ....[197]....
        /*0bb8*/ 	.word	0x0002a310


	//   ....[198]....
        /*0bbc*/ 	.word	0x0002a3b0


	//   ....[199]....
        /*0bc0*/ 	.word	0x0002a440


	//   ....[200]....
        /*0bc4*/ 	.word	0x0002a570


	//----- nvinfo : EIATTR_REG_RECONFIG
	.align		4
.L_182:
        /*0bc8*/ 	.byte	0x01, 0x54
	.zero		2


	//----- nvinfo : EIATTR_SYSCALL_OFFSETS
	.align		4
        /*0bcc*/ 	.byte	0x04, 0x46
        /*0bce*/ 	.short	(.L_184 - .L_183)


	//   ....[0]....
.L_183:
        /*0bd0*/ 	.word	0x00001bf0


	//   ....[1]....
        /*0bd4*/ 	.word	0x00001d40


	//   ....[2]....
        /*0bd8*/ 	.word	0x00010140


	//   ....[3]....
        /*0bdc*/ 	.word	0x00010470


	//   ....[4]....
        /*0be0*/ 	.word	0x00023240


	//   ....[5]....
        /*0be4*/ 	.word	0x000233e0


	//   ....[6]....
        /*0be8*/ 	.word	0x00023540


	//   ....[7]....
        /*0bec*/ 	.word	0x00023690


	//   ....[8]....
        /*0bf0*/ 	.word	0x00024200


	//----- nvinfo : EIATTR_MBARRIER_INSTR_OFFSETS
	.align		4
.L_184:
        /*0bf4*/ 	.byte	0x04, 0x39
        /*0bf6*/ 	.short	(.L_186 - .L_185)


	//   ....[0]....
.L_185:
        /*0bf8*/ 	.word	0x000002d0
        /*0bfc*/ 	.word	0x000000ff
        /*0c00*/ 	.word	0x00029800
        /*0c04*/ 	.short	0x0100
        /*0c06*/ 	.byte	0x08
	.zero		1


	//   ....[1]....
        /*0c08*/ 	.word	0x000002e0
        /*0c0c*/ 	.word	0x000000ff
        /*0c10*/ 	.word	0x00029820
        /*0c14*/ 	.short	0x0100
        /*0c16*/ 	.byte	0x08
	.zero		1


	//   ....[2]....
        /*0c18*/ 	.word	0x000003d0
        /*0c1c*/ 	.word	0x000000ff
        /*0c20*/ 	.word	0x00029830
        /*0c24*/ 	.short	0x0100
        /*0c26*/ 	.byte	0x08
	.zero		1


	//   ....[3]....
        /*0c28*/ 	.word	0x000003e0
        /*0c2c*/ 	.word	0x000000ff
        /*0c30*/ 	.word	0x00029840
        /*0c34*/ 	.short	0x0100
        /*0c36*/ 	.byte	0x08
	.zero		1


	//   ....[4]....
        /*0c38*/ 	.word	0x000003f0
        /*0c3c*/ 	.word	0x000000ff
        /*0c40*/ 	.word	0x00029838
        /*0c44*/ 	.short	0x0100
        /*0c46*/ 	.byte	0x08
	.zero		1


	//   ....[5]....
        /*0c48*/ 	.word	0x00000400
        /*0c4c*/ 	.word	0x000000ff
        /*0c50*/ 	.word	0x00029848
        /*0c54*/ 	.short	0x0100
        /*0c56*/ 	.byte	0x08
	.zero		1


	//   ....[6]....
        /*0c58*/ 	.word	0x00000530
        /*0c5c*/ 	.word	0x000000ff
        /*0c60*/ 	.word	0x00029850
        /*0c64*/ 	.short	0x0100
        /*0c66*/ 	.byte	0x08
	.zero		1


	//   ....[7]....
        /*0c68*/ 	.word	0x00000540
        /*0c6c*/ 	.word	0x000000ff
        /*0c70*/ 	.word	0x00029860
        /*0c74*/ 	.short	0x0100
        /*0c76*/ 	.byte	0x08
	.zero		1


	//   ....[8]....
        /*0c78*/ 	.word	0x00000550
        /*0c7c*/ 	.word	0x000000ff
        /*0c80*/ 	.word	0x00029858
        /*0c84*/ 	.short	0x0100
        /*0c86*/ 	.byte	0x08
	.zero		1


	//   ....[9]....
        /*0c88*/ 	.word	0x00000560
        /*0c8c*/ 	.word	0x000000ff
        /*0c90*/ 	.word	0x00029868
        /*0c94*/ 	.short	0x0100
        /*0c96*/ 	.byte	0x08
	.zero		1


	//   ....[10]....
        /*0c98*/ 	.word	0x00000650
        /*0c9c*/ 	.word	0x000000ff
        /*0ca0*/ 	.word	0x00029870
        /*0ca4*/ 	.short	0x0100
        /*0ca6*/ 	.byte	0x06
	.zero		1


	//   ....[11]....
        /*0ca8*/ 	.word	0x00000660
        /*0cac*/ 	.word	0x000000ff
        /*0cb0*/ 	.word	0x00029880
        /*0cb4*/ 	.short	0x0100
        /*0cb6*/ 	.byte	0x06
	.zero		1


	//   ....[12]....
        /*0cb8*/ 	.word	0x00000670
        /*0cbc*/ 	.word	0x000000ff
        /*0cc0*/ 	.word	0x00029878
        /*0cc4*/ 	.short	0x0100
        /*0cc6*/ 	.byte	0x06
	.zero		1


	//   ....[13]....
        /*0cc8*/ 	.word	0x00000680
        /*0ccc*/ 	.word	0x000000ff
        /*0cd0*/ 	.word	0x00029888
        /*0cd4*/ 	.short	0x0100
        /*0cd6*/ 	.byte	0x06
	.zero		1


	//   ....[14]....
        /*0cd8*/ 	.word	0x000007b0
        /*0cdc*/ 	.word	0x000000ff
        /*0ce0*/ 	.word	0x00029890
        /*0ce4*/ 	.short	0x0100
        /*0ce6*/ 	.byte	0x08
	.zero		1


	//   ....[15]....
        /*0ce8*/ 	.word	0x000007c0
        /*0cec*/ 	.word	0x000000ff
        /*0cf0*/ 	.word	0x000298a0
        /*0cf4*/ 	.short	0x0100
        /*0cf6*/ 	.byte	0x08
	.zero		1


	//   ....[16]....
        /*0cf8*/ 	.word	0x000007d0
        /*0cfc*/ 	.word	0x000000ff
        /*0d00*/ 	.word	0x00029898
        /*0d04*/ 	.short	0x0100
        /*0d06*/ 	.byte	0x08
	.zero		1


	//   ....[17]....
        /*0d08*/ 	.word	0x000007e0
        /*0d0c*/ 	.word	0x000000ff
        /*0d10*/ 	.word	0x000298a8
        /*0d14*/ 	.short	0x0100
        /*0d16*/ 	.byte	0x08
	.zero		1


	//   ....[18]....
        /*0d18*/ 	.word	0x00000910
        /*0d1c*/ 	.word	0x000000ff
        /*0d20*/ 	.word	0x000298b0
        /*0d24*/ 	.short	0x0100
        /*0d26*/ 	.byte	0x08
	.zero		1


	//   ....[19]....
        /*0d28*/ 	.word	0x00000920
        /*0d2c*/ 	.word	0x000000ff
        /*0d30*/ 	.word	0x000298c0
        /*0d34*/ 	.short	0x0100
        /*0d36*/ 	.byte	0x08
	.zero		1


	//   ....[20]....
        /*0d38*/ 	.word	0x00000930
        /*0d3c*/ 	.word	0x000000ff
        /*0d40*/ 	.word	0x000298b8
        /*0d44*/ 	.short	0x0100
        /*0d46*/ 	.byte	0x08
	.zero		1


	//   ....[21]....
        /*0d48*/ 	.word	0x00000940
        /*0d4c*/ 	.word	0x000000ff
        /*0d50*/ 	.word	0x000298c8
        /*0d54*/ 	.short	0x0100
        /*0d56*/ 	.byte	0x08
	.zero		1


	//   ....[22]....
        /*0d58*/ 	.word	0x000034d0
        /*0d5c*/ 	.word	0x00000061
        /*0d60*/ 	.word	0x00029890
        /*0d64*/ 	.short	0x010a
        /*0d66*/ 	.byte	0x3f
	.zero		1


	//   ....[23]....
        /*0d68*/ 	.word	0x00009220
        /*0d6c*/ 	.word	0x00000061
        /*0d70*/ 	.word	0x00029890
        /*0d74*/ 	.short	0x010a
        /*0d76*/ 	.byte	0x3f
	.zero		1


	//   ....[24]....
        /*0d78*/ 	.word	0x0000f130
        /*0d7c*/ 	.word	0x00000061
        /*0d80*/ 	.word	0x00029890
        /*0d84*/ 	.short	0x010a
        /*0d86*/ 	.byte	0x3f
	.zero		1


	//   ....[25]....
        /*0d88*/ 	.word	0x0000f500
        /*0d8c*/ 	.word	0x00000028
        /*0d90*/ 	.word	0x00000000
        /*0d94*/ 	.short	0x0101
        /*0d96*/ 	.byte	0x3f
	.zero		1


	//   ....[26]....
        /*0d98*/ 	.word	0x0000f540
        /*0d9c*/ 	.word	0x00000061
        /*0da0*/ 	.word	0x000298b0
        /*0da4*/ 	.short	0x010a
        /*0da6*/ 	.byte	0x3f
	.zero		1


	//   ....[27]....
        /*0da8*/ 	.word	0x0000f9e0
        /*0dac*/ 	.word	0x00000061
        /*0db0*/ 	.word	0x00000000
        /*0db4*/ 	.short	0x0101
        /*0db6*/ 	.byte	0x3f
	.zero		1


	//   ....[28]....
        /*0db8*/ 	.word	0x000101d0
        /*0dbc*/ 	.word	0x00000010
        /*0dc0*/ 	.word	0x00029800
        /*0dc4*/ 	.short	0x010a
        /*0dc6*/ 	.byte	0x3f
	.zero		1


	//   ....[29]....
        /*0dc8*/ 	.word	0x00010220
        /*0dcc*/ 	.word	0x00000010
        /*0dd0*/ 	.word	0x00029800
        /*0dd4*/ 	.short	0x010a
        /*0dd6*/ 	.byte	0x3f
	.zero		1


	//   ....[30]....
        /*0dd8*/ 	.word	0x00010a60
        /*0ddc*/ 	.word	0x00000010
        /*0de0*/ 	.word	0x00029800
        /*0de4*/ 	.short	0x010a
        /*0de6*/ 	.byte	0x3f
	.zero		1


	//   ....[31]....
        /*0de8*/ 	.word	0x00013dd0
        /*0dec*/ 	.word	0x00000010
        /*0df0*/ 	.word	0x00029800
        /*0df4*/ 	.short	0x010a
        /*0df6*/ 	.byte	0x3f
	.zero		1


	//   ....[32]....
        /*0df8*/ 	.word	0x00016e70
        /*0dfc*/ 	.word	0x00000003
        /*0e00*/ 	.word	0x00029830
        /*0e04*/ 	.short	0x010a
        /*0e06*/ 	.byte	0x3f
	.zero		1


	//   ....[33]....
        /*0e08*/ 	.word	0x00016ef0
        /*0e0c*/ 	.word	0x00000003
        /*0e10*/ 	.word	0x00029830
        /*0e14*/ 	.short	0x010a
        /*0e16*/ 	.byte	0x3f
	.zero		1


	//   ....[34]....
        /*0e18*/ 	.word	0x00019660
        /*0e1c*/ 	.word	0x00000029
        /*0e20*/ 	.word	0x00000000
        /*0e24*/ 	.short	0x0101
        /*0e26*/ 	.byte	0x3f
	.zero		1


	//   ....[35]....
        /*0e28*/ 	.word	0x0001a620
        /*0e2c*/ 	.word	0x0000000b
        /*0e30*/ 	.word	0x00029830
        /*0e34*/ 	.short	0x010a
        /*0e36*/ 	.byte	0x3f
	.zero		1


	//   ....[36]....
        /*0e38*/ 	.word	0x0001a670
        /*0e3c*/ 	.word	0x0000000b
        /*0e40*/ 	.word	0x00029830
        /*0e44*/ 	.short	0x010a
        /*0e46*/ 	.byte	0x3f
	.zero		1


	//   ....[37]....
        /*0e48*/ 	.word	0x0001b770
        /*0e4c*/ 	.word	0x0000000b
        /*0e50*/ 	.word	0x00029850
        /*0e54*/ 	.short	0x010a
        /*0e56*/ 	.byte	0x3f
	.zero		1


	//   ....[38]....
        /*0e58*/ 	.word	0x0001b7b0
        /*0e5c*/ 	.word	0x0000000b
        /*0e60*/ 	.word	0x00029850
        /*0e64*/ 	.short	0x010a
        /*0e66*/ 	.byte	0x3f
	.zero		1


	//   ....[39]....
        /*0e68*/ 	.word	0x0001ce30
        /*0e6c*/ 	.word	0x00000004
        /*0e70*/ 	.word	0x00000000
        /*0e74*/ 	.short	0x0101
        /*0e76*/ 	.byte	0x3f
	.zero		1


	//   ....[40]....
        /*0e78*/ 	.word	0x0001d150
        /*0e7c*/ 	.word	0x00000008
        /*0e80*/ 	.word	0x00000000
        /*0e84*/ 	.short	0x0101
        /*0e86*/ 	.byte	0x3f
	.zero		1


	//   ....[41]....
        /*0e88*/ 	.word	0x0001d7d0
        /*0e8c*/ 	.word	0x0000000f
        /*0e90*/ 	.word	0x00029850
        /*0e94*/ 	.short	0x010a
        /*0e96*/ 	.byte	0x3f
	.zero		1


	//   ....[42]....
        /*0e98*/ 	.word	0x0001d850
        /*0e9c*/ 	.word	0x0000000f
        /*0ea0*/ 	.word	0x00029850
        /*0ea4*/ 	.short	0x010a
        /*0ea6*/ 	.byte	0x3f
	.zero		1


	//   ....[43]....
        /*0ea8*/ 	.word	0x0001de80
        /*0eac*/ 	.word	0x00000000
        /*0eb0*/ 	.word	0x00000000
        /*0eb4*/ 	.short	0x0101
        /*0eb6*/ 	.byte	0x3f
	.zero		1


	//   ....[44]....
        /*0eb8*/ 	.word	0x0001fa70
        /*0ebc*/ 	.word	0x00000000
        /*0ec0*/ 	.word	0x00000000
        /*0ec4*/ 	.short	0x0101
        /*0ec6*/ 	.byte	0x3f
	.zero		1


	//   ....[45]....
        /*0ec8*/ 	.word	0x00021f40
        /*0ecc*/ 	.word	0x00000006
        /*0ed0*/ 	.word	0x00029820
        /*0ed4*/ 	.short	0x010a
        /*0ed6*/ 	.byte	0x3f
	.zero		1


	//   ....[46]....
        /*0ed8*/ 	.word	0x00022030
        /*0edc*/ 	.word	0x00000007
        /*0ee0*/ 	.word	0x000298a0
        /*0ee4*/ 	.short	0x010a
        /*0ee6*/ 	.byte	0x3f
	.zero		1


	//   ....[47]....
        /*0ee8*/ 	.word	0x00022460
        /*0eec*/ 	.word	0x00000007
        /*0ef0*/ 	.word	0x000298c0
        /*0ef4*/ 	.short	0x010a
        /*0ef6*/ 	.byte	0x3f
	.zero		1


	//   ....[48]....
        /*0ef8*/ 	.word	0x00022850
        /*0efc*/ 	.word	0x00000008
        /*0f00*/ 	.word	0x000298a0
        /*0f04*/ 	.short	0x010a
        /*0f06*/ 	.byte	0x3f
	.zero		1


	//   ....[49]....
        /*0f08*/ 	.word	0x00022c70
        /*0f0c*/ 	.word	0x00000008
        /*0f10*/ 	.word	0x000298c0
        /*0f14*/ 	.short	0x010a
        /*0f16*/ 	.byte	0x3f
	.zero		1


	//   ....[50]....
        /*0f18*/ 	.word	0x00023ad0
        /*0f1c*/ 	.word	0x00000002
        /*0f20*/ 	.word	0x00029880
        /*0f24*/ 	.short	0x010a
        /*0f26*/ 	.byte	0x3f
	.zero		1


	//   ....[51]....
        /*0f28*/ 	.word	0x00023ca0
        /*0f2c*/ 	.word	0x00000002
        /*0f30*/ 	.word	0x00029840
        /*0f34*/ 	.short	0x010a
        /*0f36*/ 	.byte	0x3f
	.zero		1


	//   ....[52]....
        /*0f38*/ 	.word	0x00024960
        /*0f3c*/ 	.word	0x00000008
        /*0f40*/ 	.word	0x00029800
        /*0f44*/ 	.short	0x0107
        /*0f46*/ 	.byte	0x3f
	.zero		1


	//   ....[53]....
        /*0f48*/ 	.word	0x00024a60
        /*0f4c*/ 	.word	0x00000002
        /*0f50*/ 	.word	0x00029800
        /*0f54*/ 	.short	0x0101
        /*0f56*/ 	.byte	0x3f
	.zero		1


	//   ....[54]....
        /*0f58*/ 	.word	0x00024a80
        /*0f5c*/ 	.word	0x00000002
        /*0f60*/ 	.word	0x00029820
        /*0f64*/ 	.short	0x010a
        /*0f66*/ 	.byte	0x3f
	.zero		1


	//   ....[55]....
        /*0f68*/ 	.word	0x00024de0
        /*0f6c*/ 	.word	0x00000005
        /*0f70*/ 	.word	0x00029880
        /*0f74*/ 	.short	0x010a
        /*0f76*/ 	.byte	0x3f
	.zero		1


	//   ....[56]....
        /*0f78*/ 	.word	0x00025040
        /*0f7c*/ 	.word	0x00000005
        /*0f80*/ 	.word	0x00029840
        /*0f84*/ 	.short	0x010a
        /*0f86*/ 	.byte	0x3f
	.zero		1


	//   ....[57]....
        /*0f88*/ 	.word	0x00025560
        /*0f8c*/ 	.word	0x00000011
        /*0f90*/ 	.word	0x00029870
        /*0f94*/ 	.short	0x010a
        /*0f96*/ 	.byte	0x3f
	.zero		1


	//   ....[58]....
        /*0f98*/ 	.word	0x000255d0
        /*0f9c*/ 	.word	0x00000011
        /*0fa0*/ 	.word	0x00029860
        /*0fa4*/ 	.short	0x010a
        /*0fa6*/ 	.byte	0x3f
	.zero		1


	//   ....[59]....
        /*0fa8*/ 	.word	0x00025ae0
        /*0fac*/ 	.word	0x00000011
        /*0fb0*/ 	.word	0x00029850
        /*0fb4*/ 	.short	0x0101
        /*0fb6*/ 	.byte	0x3f
	.zero		1


	//   ....[60]....
        /*0fb8*/ 	.word	0x00025b60
        /*0fbc*/ 	.word	0x00000011
        /*0fc0*/ 	.word	0x00000000
        /*0fc4*/ 	.short	0x0101
        /*0fc6*/ 	.byte	0x3f
	.zero		1


	//   ....[61]....
        /*0fc8*/ 	.word	0x00025d90
        /*0fcc*/ 	.word	0x00000011
        /*0fd0*/ 	.word	0x00029870
        /*0fd4*/ 	.short	0x010a
        /*0fd6*/ 	.byte	0x3f
	.zero		1


	//   ....[62]....
        /*0fd8*/ 	.word	0x00025e00
        /*0fdc*/ 	.word	0x00000011
        /*0fe0*/ 	.word	0x00029860
        /*0fe4*/ 	.short	0x010a
        /*0fe6*/ 	.byte	0x3f
	.zero		1


	//   ....[63]....
        /*0fe8*/ 	.word	0x00026330
        /*0fec*/ 	.word	0x00000011
        /*0ff0*/ 	.word	0x00029850
        /*0ff4*/ 	.short	0x0101
        /*0ff6*/ 	.byte	0x3f
	.zero		1


	//   ....[64]....
        /*0ff8*/ 	.word	0x00026380
        /*0ffc*/ 	.word	0x00000011
        /*1000*/ 	.word	0x00000000
        /*1004*/ 	.short	0x0101
        /*1006*/ 	.byte	0x3f
	.zero		1


	//   ....[65]....
        /*1008*/ 	.word	0x00026ec0
        /*100c*/ 	.word	0x00000000
        /*1010*/ 	.word	0x00029820
        /*1014*/ 	.short	0x010a
        /*1016*/ 	.byte	0x3f
	.zero		1


	//   ....[66]....
        /*1018*/ 	.word	0x00027070
        /*101c*/ 	.word	0x00000006
        /*1020*/ 	.word	0x00000000
        /*1024*/ 	.short	0x010a
        /*1026*/ 	.byte	0x3f
	.zero		1


	//   ....[67]....
        /*1028*/ 	.word	0x000270e0
        /*102c*/ 	.word	0x00000007
        /*1030*/ 	.word	0x00000000
        /*1034*/ 	.short	0x010a
        /*1036*/ 	.byte	0x3f
	.zero		1


	//   ....[68]....
        /*1038*/ 	.word	0x00027140
        /*103c*/ 	.word	0x00000004
        /*1040*/ 	.word	0x00029860
        /*1044*/ 	.short	0x010a
        /*1046*/ 	.byte	0x3f
	.zero		1


	//   ....[69]....
        /*1048*/ 	.word	0x00027190
        /*104c*/ 	.word	0x00000003
        /*1050*/ 	.word	0x00029860
        /*1054*/ 	.short	0x010a
        /*1056*/ 	.byte	0x3f
	.zero		1


	//   ....[70]....
        /*1058*/ 	.word	0x000271d0
        /*105c*/ 	.word	0x00000004
        /*1060*/ 	.word	0x00029880
        /*1064*/ 	.short	0x010a
        /*1066*/ 	.byte	0x3f
	.zero		1


	//   ....[71]....
        /*1068*/ 	.word	0x000271f0
        /*106c*/ 	.word	0x00000003
        /*1070*/ 	.word	0x00029880
        /*1074*/ 	.short	0x010a
        /*1076*/ 	.byte	0x3f
	.zero		1


	//   ....[72]....
        /*1078*/ 	.word	0x00027250
        /*107c*/ 	.word	0x00000061
        /*1080*/ 	.word	0x00029890
        /*1084*/ 	.short	0x010a
        /*1086*/ 	.byte	0x3f
	.zero		1


	//   ....[73]....
        /*1088*/ 	.word	0x000272a0
        /*108c*/ 	.word	0x00000061
        /*1090*/ 	.word	0x00029890
        /*1094*/ 	.short	0x010a
        /*1096*/ 	.byte	0x3f
	.zero		1


	//   ....[74]....
        /*1098*/ 	.word	0x000272f0
        /*109c*/ 	.word	0x00000061
        /*10a0*/ 	.word	0x00029890
        /*10a4*/ 	.short	0x010a
        /*10a6*/ 	.byte	0x3f
	.zero		1


	//   ....[75]....
        /*10a8*/ 	.word	0x00027340
        /*10ac*/ 	.word	0x00000061
        /*10b0*/ 	.word	0x000298b0
        /*10b4*/ 	.short	0x010a
        /*10b6*/ 	.byte	0x3f
	.zero		1


	//   ....[76]....
        /*10b8*/ 	.word	0x00027600
        /*10bc*/ 	.word	0x00000010
        /*10c0*/ 	.word	0x00029800
        /*10c4*/ 	.short	0x010a
        /*10c6*/ 	.byte	0x3f
	.zero		1


	//   ....[77]....
        /*10c8*/ 	.word	0x00027820
        /*10cc*/ 	.word	0x00000010
        /*10d0*/ 	.word	0x00029800
        /*10d4*/ 	.short	0x010a
        /*10d6*/ 	.byte	0x3f
	.zero		1


	//   ....[78]....
        /*10d8*/ 	.word	0x00027870
        /*10dc*/ 	.word	0x00000003
        /*10e0*/ 	.word	0x00029830
        /*10e4*/ 	.short	0x010a
        /*10e6*/ 	.byte	0x3f
	.zero		1


	//   ....[79]....
        /*10e8*/ 	.word	0x000278c0
        /*10ec*/ 	.word	0x0000000b
        /*10f0*/ 	.word	0x00029830
        /*10f4*/ 	.short	0x010a
        /*10f6*/ 	.byte	0x3f
	.zero		1


	//   ....[80]....
        /*10f8*/ 	.word	0x00027910
        /*10fc*/ 	.word	0x0000000b
        /*1100*/ 	.word	0x00029850
        /*1104*/ 	.short	0x010a
        /*1106*/ 	.byte	0x3f
	.zero		1


	//   ....[81]....
        /*1108*/ 	.word	0x00027960
        /*110c*/ 	.word	0x0000000f
        /*1110*/ 	.word	0x00029850
        /*1114*/ 	.short	0x010a
        /*1116*/ 	.byte	0x3f
	.zero		1


	//   ....[82]....
        /*1118*/ 	.word	0x00028f30
        /*111c*/ 	.word	0x00000005
        /*1120*/ 	.word	0x00029820
        /*1124*/ 	.short	0x010a
        /*1126*/ 	.byte	0x3f
	.zero		1


	//   ....[83]....
        /*1128*/ 	.word	0x00028f80
        /*112c*/ 	.word	0x00000007
        /*1130*/ 	.word	0x000298a0
        /*1134*/ 	.short	0x010a
        /*1136*/ 	.byte	0x3f
	.zero		1


	//   ....[84]....
        /*1138*/ 	.word	0x00028fd0
        /*113c*/ 	.word	0x00000007
        /*1140*/ 	.word	0x000298c0
        /*1144*/ 	.short	0x010a
        /*1146*/ 	.byte	0x3f
	.zero		1


	//   ....[85]....
        /*1148*/ 	.word	0x00029020
        /*114c*/ 	.word	0x00000008
        /*1150*/ 	.word	0x000298a0
        /*1154*/ 	.short	0x010a
        /*1156*/ 	.byte	0x3f
	.zero		1


	//   ....[86]....
        /*1158*/ 	.word	0x00029070
        /*115c*/ 	.word	0x00000008
        /*1160*/ 	.word	0x000298c0
        /*1164*/ 	.short	0x010a
        /*1166*/ 	.byte	0x3f
	.zero		1


	//   ....[87]....
        /*1168*/ 	.word	0x00029210
        /*116c*/ 	.word	0x00000002
        /*1170*/ 	.word	0x00029880
        /*1174*/ 	.short	0x010a
        /*1176*/ 	.byte	0x3f
	.zero		1


	//   ....[88]....
        /*1178*/ 	.word	0x00029260
        /*117c*/ 	.word	0x00000002
        /*1180*/ 	.word	0x00029840
        /*1184*/ 	.short	0x010a
        /*1186*/ 	.byte	0x3f
	.zero		1


	//   ....[89]....
        /*1188*/ 	.word	0x00029850
        /*118c*/ 	.word	0x00000002
        /*1190*/ 	.word	0x00029820
        /*1194*/ 	.short	0x010a
        /*1196*/ 	.byte	0x3f
	.zero		1


	//   ....[90]....
        /*1198*/ 	.word	0x000298a0
        /*119c*/ 	.word	0x00000005
        /*11a0*/ 	.word	0x00029880
        /*11a4*/ 	.short	0x010a
        /*11a6*/ 	.byte	0x3f
	.zero		1


	//   ....[91]....
        /*11a8*/ 	.word	0x000298f0
        /*11ac*/ 	.word	0x00000005
        /*11b0*/ 	.word	0x00029840
        /*11b4*/ 	.short	0x010a
        /*11b6*/ 	.byte	0x3f
	.zero		1


	//   ....[92]....
        /*11b8*/ 	.word	0x00029940
        /*11bc*/ 	.word	0x00000011
        /*11c0*/ 	.word	0x00029870
        /*11c4*/ 	.short	0x010a
        /*11c6*/ 	.byte	0x3f
	.zero		1


	//   ....[93]....
        /*11c8*/ 	.word	0x00029990
        /*11cc*/ 	.word	0x00000011
        /*11d0*/ 	.word	0x00029860
        /*11d4*/ 	.short	0x010a
        /*11d6*/ 	.byte	0x3f
	.zero		1


	//   ....[94]....
        /*11d8*/ 	.word	0x000299e0
        /*11dc*/ 	.word	0x00000011
        /*11e0*/ 	.word	0x00029870
        /*11e4*/ 	.short	0x010a
        /*11e6*/ 	.byte	0x3f
	.zero		1


	//   ....[95]....
        /*11e8*/ 	.word	0x00029a30
        /*11ec*/ 	.word	0x00000011
        /*11f0*/ 	.word	0x00029860
        /*11f4*/ 	.short	0x010a
        /*11f6*/ 	.byte	0x3f
	.zero		1


	//   ....[96]....
        /*11f8*/ 	.word	0x0002a490
        /*11fc*/ 	.word	0x00000000
        /*1200*/ 	.word	0x00029820
        /*1204*/ 	.short	0x010a
        /*1206*/ 	.byte	0x3f
	.zero		1


	//   ....[97]....
        /*1208*/ 	.word	0x0002a630
        /*120c*/ 	.word	0x00000006
        /*1210*/ 	.word	0x00000000
        /*1214*/ 	.short	0x010a
        /*1216*/ 	.byte	0x3f
	.zero		1


	//   ....[98]....
        /*1218*/ 	.word	0x0002a680
        /*121c*/ 	.word	0x00000007
        /*1220*/ 	.word	0x00000000
        /*1224*/ 	.short	0x010a
        /*1226*/ 	.byte	0x3f
	.zero		1


	//   ....[99]....
        /*1228*/ 	.word	0x0002a6d0
        /*122c*/ 	.word	0x00000004
        /*1230*/ 	.word	0x00029860
        /*1234*/ 	.short	0x010a
        /*1236*/ 	.byte	0x3f
	.zero		1


	//   ....[100]....
        /*1238*/ 	.word	0x0002a720
        /*123c*/ 	.word	0x00000003
        /*1240*/ 	.word	0x00029860
        /*1244*/ 	.short	0x010a
        /*1246*/ 	.byte	0x3f
	.zero		1


	//   ....[101]....
        /*1248*/ 	.word	0x0002a770
        /*124c*/ 	.word	0x00000004
        /*1250*/ 	.word	0x00029880
        /*1254*/ 	.short	0x010a
        /*1256*/ 	.byte	0x3f
	.zero		1


	//----- nvinfo : EIATTR_NUM_MBARRIERS
	.align		4
.L_186:
        /*1258*/ 	.byte	0x03, 0x38
        /*125a*/ 	.short	0x0016


	//----- nvinfo : EIATTR_EXIT_INSTR_OFFSETS
	.align		4
        /*125c*/ 	.byte	0x04, 0x1c
        /*125e*/ 	.short	(.L_188 - .L_187)


	//   ....[0]....
.L_187:
        /*1260*/ 	.word	0x00027240


	//----- nvinfo : EIATTR_MAX_THREADS
	.align		4
.L_188:
        /*1264*/ 	.byte	0x04, 0x05
        /*1266*/ 	.short	(.L_190 - .L_189)
.L_189:
        /*1268*/ 	.word	0x00000180
        /*126c*/ 	.word	0x00000001
        /*1270*/ 	.word	0x00000001


	//----- nvinfo : EIATTR_CRS_STACK_SIZE
	.align		4
.L_190:
        /*1274*/ 	.byte	0x04, 0x1e
        /*1276*/ 	.short	(.L_192 - .L_191)
.L_191:
        /*1278*/ 	.word	0x00000000


	//----- nvinfo : EIATTR_CBANK_PARAM_SIZE
	.align		4
.L_192:
        /*127c*/ 	.byte	0x03, 0x19
        /*127e*/ 	.short	0x0af0


	//----- nvinfo : EIATTR_PARAM_CBANK
	.align		4
        /*1280*/ 	.byte	0x04, 0x0a
        /*1282*/ 	.short	(.L_194 - .L_193)
	.align		4
.L_193:
        /*1284*/ 	.word	index@(.nv.constant0._ZN7cutlass13device_kernelIN5flash11enable_sm90INS1_16FlashAttnFwdSm90INS1_25CollectiveMainloopFwdSm90ILi2EN4cute5tupleIJNS5_1CILi1EEES8_S8_EEENS6_IJNS7_ILi128EEENS7_ILi160EEENS7_ILi192EEEEEELi128ENS_12float_e4m3_tEfNS_4arch4Sm90ELb0ELb0ELb0ELb1ELb0ELb1ELb0ELb1ELb1ELb1ELb0ELb0EEENS1_21CollectiveEpilogueFwdINS6_IJSA_SA_SB_EEES9_NS_10bfloat16_tESG_Li256ELb1ELb1ELb0ELb1EEENS1_36VarlenDynamicPersistentTileSchedulerILi128ELi160ELi256ELi128ELb0ELb1ELb1ELb0ELb1ELb1EEEEEEEEEvNT_6ParamsE)
        /*1288*/ 	.short	0x0210
        /*128a*/ 	.short	0x0af0


	//----- nvinfo : EIATTR_SW_WAR
	.align		4
.L_194:
        /*128c*/ 	.byte	0x04, 0x36
        /*128e*/ 	.short	(.L_196 - .L_195)
.L_195:
        /*1290*/ 	.word	0x00000008
.L_196:


//--------------------- .nv.info._ZN7cutlass13device_kernelIN5flash11enable_sm90INS1_16FlashAttnFwdSm90INS1_25CollectiveMainloopFwdSm90ILi2EN4cute5tupleIJNS5_1CILi1EEES8_S8_EEENS6_IJNS7_ILi128EEENS7_ILi160EEENS7_ILi192EEEEEELi128ENS_12float_e4m3_tEfNS_4arch4Sm90ELb0ELb1ELb0ELb0ELb0ELb0ELb0ELb1ELb1ELb1ELb0ELb0EEENS1_21CollectiveEpilogueFwdINS6_IJSA_SA_SB_EEES9_NS_10bfloat16_tESG_Li256ELb0ELb1ELb0ELb1EEENS1_30DynamicPersistentTileSchedulerILi256ELi128ELb0ELb1ELb1EEEEEEEEEvNT_6ParamsE --------------------------
	.section	.nv.info._ZN7cutlass13device_kernelIN5flash11enable_sm90INS1_16FlashAttnFwdSm90INS1_25CollectiveMainloopFwdSm90ILi2EN4cute5tupleIJNS5_1CILi1EEES8_S8_EEENS6_IJNS7_ILi128EEENS7_ILi160EEENS7_ILi192EEEEEELi128ENS_12float_e4m3_tEfNS_4arch4Sm90ELb0ELb1ELb0ELb0ELb0ELb0ELb0ELb1ELb1ELb1ELb0ELb0EEENS1_21CollectiveEpilogueFwdINS6_IJSA_SA_SB_EEES9_NS_10bfloat16_tESG_Li256ELb0ELb1ELb0ELb1EEENS1_30DynamicPersistentTileSchedulerILi256ELi128ELb0ELb1ELb1EEEEEEEEEvNT_6ParamsE,"",@"SHT_CUDA_INFO"
	.sectionflags	@""
	.align	4


	//----- nvinfo : EIATTR_CUDA_API_VERSION
	.align		4
        /*0000*/ 	.byte	0x04, 0x37
        /*0002*/ 	.short	(.L_198 - .L_197)
.L_197:
        /*0004*/ 	.word	0x00000082


	//----- nvinfo : EIATTR_KPARAM_INFO
	.align		4
.L_198:
        /*0008*/ 	.byte	0x04, 0x17
        /*000a*/ 	.short	(.L_200 - .L_199)
.L_199:
        /*000c*/ 	.word	0x00000000
        /*0010*/ 	.short	0x0000
        /*0012*/ 	.short	0x0070
        /*0014*/ 	.byte	0x00, 0xf0, 0x01, 0x2a


	//----- nvinfo : EIATTR_SPARSE_MMA_MASK
	.align		4
.L_200:
        /*0018*/ 	.byte	0x03, 0x50
        /*001a*/ 	.short	0x0000


	//----- nvinfo : EIATTR_MAXREG_COUNT
	.align		4
        /*001c*/ 	.byte	0x03, 0x1b
        /*001e*/ 	.short	0x00a8


	//----- nvinfo : EIATTR_NUM_BARRIERS
	.align		4
        /*0020*/ 	.byte	0x02, 0x4c
        /*0022*/ 	.byte	0x10
	.zero		1


	//----- nvinfo : EIATTR_EXTERNS
	.align		4
        /*0024*/ 	.byte	0x04, 0x0f
        /*0026*/ 	.short	(.L_202 - .L_201)


	//   ....[0]....
	.align		4
.L_201:
        /*0028*/ 	.word	index@(__assertfail)


	//----- nvinfo : EIATTR_ANNOTATIONS
	.align		4
.L_202:
        /*002c*/ 	.byte	0x04, 0x55
        /*002e*/ 	.short	(.L_204 - .L_203)


	//   ....[0]....
.L_203:
        /* <DEDUP_REMOVED lines=24> */


	//----- nvinfo : EIATTR_MERCURY_ISA_VERSION
	.align		4
.L_204:
        /*01a0*/ 	.byte	0x03, 0x5f
        /*01a2*/ 	.short	0x0101


	//----- nvinfo : EIATTR_INT_WARP_WIDE_INSTR_OFFSETS
	.align		4
        /*01a4*/ 	.byte	0x04, 0x31
        /*01a6*/ 	.short	(.L_206 - .L_205)


	//   ....[0]....
.L_205:
        /*01a8*/ 	.word	0x00000130


	//   ....[1]....
        /*01ac*/ 	.word	0x00000170


	//   ....[2]....
        /*01b0*/ 	.word	0x000001e0


	//   ....[3]....
        /*01b4*/ 	.word	0x00015aa0


	//   ....[4]....
        /*01b8*/ 	.word	0x00015b30


	//   ....[5]....
        /*01bc*/ 	.word	0x00018360


	//   ....[6]....
        /*01c0*/ 	.word	0x000183f0


	//----- nvinfo : EIATTR_COOP_GROUP_MASK_REGIDS
	.align		4
.L_206:
        /*01c4*/ 	.byte	0x04, 0x29
        /*01c6*/ 	.short	(.L_208 - .L_207)


	//   ....[0]....
.L_207:
        /*01c8*/ 	.word	0xffffffff


	//   ....[1]....
        /*01cc*/ 	.word	0xffffffff


	//   ....[2]....
        /*01d0*/ 	.word	0xffffffff


	//   ....[3]....
        /*01d4*/ 	.word	0xffffffff


	//   ....[4]....
        /*01d8*/ 	.word	0xffffffff


	//   ....[5]....
        /*01dc*/ 	.word	0xffffffff


	//   ....[6]....
        /*01e0*/ 	.word	0xffffffff


	//   ....[7]....
        /*01e4*/ 	.word	0xffffffff


	//   ....[8]....
        /*01e8*/ 	.word	0xffffffff


	//   ....[9]....
        /*01ec*/ 	.word	0xffffffff


	//   ....[10]....
        /*01f0*/ 	.word	0xffffffff


	//   ....[11]....
        /*01f4*/ 	.word	0xffffffff


	//   ....[12]....
        /*01f8*/ 	.word	0xffffffff


	//   ....[13]....
        /*01fc*/ 	.word	0xffffffff


	//   ....[14]....
        /*0200*/ 	.word	0xffffffff


	//   ....[15]....
        /*0204*/ 	.word	0xffffffff


	//   ....[16]....
        /*0208*/ 	.word	0xffffffff


	//   ....[17]....
        /*020c*/ 	.word	0xffffffff


	//   ....[18]....
        /*0210*/ 	.word	0xffffffff


	//   ....[19]....
        /*0214*/ 	.word	0xffffffff


	//   ....[20]....
        /*0218*/ 	.word	0xffffffff


	//   ....[21]....
        /*021c*/ 	.word	0xffffffff


	//   ....[22]....
        /*0220*/ 	.word	0xffffffff


	//   ....[23]....
        /*0224*/ 	.word	0xffffffff


	//   ....[24]....
        /*0228*/ 	.word	0xffffffff


	//   ....[25]....
        /*022c*/ 	.word	0xffffffff


	//   ....[26]....
        /*0230*/ 	.word	0xffffffff


	//   ....[27]....
        /*0234*/ 	.word	0xffffffff


	//   ....[28]....
        /*0238*/ 	.word	0xffffffff


	//   ....[29]....
        /*023c*/ 	.word	0xffffffff


	//   ....[30]....
        /*0240*/ 	.word	0xffffffff


	//   ....[31]....
        /*0244*/ 	.word	0xffffffff


	//   ....[32]....
        /*0248*/ 	.word	0xffffffff


	//   ....[33]....
        /*024c*/ 	.word	0xffffffff


	//   ....[34]....
        /*0250*/ 	.word	0xffffffff


	//   ....[35]....
        /*0254*/ 	.word	0xffffffff


	//   ....[36]....
        /*0258*/ 	.word	0xffffffff


	//   ....[37]....
        /*025c*/ 	.word	0xffffffff


	//   ....[38]....
        /*0260*/ 	.word	0xffffffff


	//   ....[39]....
        /*0264*/ 	.word	0xffffffff


	//   ....[40]....
        /*0268*/ 	.word	0xffffffff


	//   ....[41]....
        /*026c*/ 	.word	0xffffffff


	//   ....[42]....
        /*0270*/ 	.word	0xffffffff


	//   ....[43]....
        /*0274*/ 	.word	0xffffffff


	//   ....[44]....
        /*0278*/ 	.word	0xffffffff


	//   ....[45]....
        /*027c*/ 	.word	0xffffffff


	//   ....[46]....
        /*0280*/ 	.word	0xffffffff


	//   ....[47]....
        /*0284*/ 	.word	0xffffffff


	//   ....[48]....
        /*0288*/ 	.word	0xffffffff


	//   ....[49]....
        /*028c*/ 	.word	0xffffffff


	//   ....[50]....
        /*0290*/ 	.word	0xffffffff


	//   ....[51]....
        /*0294*/ 	.word	0xffffffff


	//   ....[52]....
        /*0298*/ 	.word	0xffffffff


	//   ....[53]....
        /*029c*/ 	.word	0xffffffff


	//   ....[54]....
        /*02a0*/ 	.word	0xffffffff


	//   ....[55]....
        /*02a4*/ 	.word	0xffffffff


	//   ....[56]....
        /*02a8*/ 	.word	0xffffffff


	//   ....[57]....
        /*02ac*/ 	.word	0xffffffff


	//   ....[58]....
        /*02b0*/ 	.word	0xffffffff


	//   ....[59]....
        /*02b4*/ 	.word	0xffffffff


	//   ....[60]....
        /*02b8*/ 	.word	0xffffffff


	//   ....[61]....
        /*02bc*/ 	.word	0xffffffff


	//   ....[62]....
        /*02c0*/ 	.word	0xffffffff


	//   ....[63]....
        /*02c4*/ 	.word	0xffffffff


	//   ....[64]....
        /*02c8*/ 	.word	0xffffffff


	//   ....[65]....
        /*02cc*/ 	.word	0xffffffff


	//   ....[66]....
        /*02d0*/ 	.word	0xffffffff


	//   ....[67]....
        /*02d4*/ 	.word	0xffffffff


	//   ....[68]....
        /*02d8*/ 	.word	0xffffffff


	//   ....[69]....
        /*02dc*/ 	.word	0xffffffff


	//   ....[70]....
        /*02e0*/ 	.word	0xffffffff


	//   ....[71]....
        /*02e4*/ 	.word	0xffffffff


	//   ....[72]....
        /*02e8*/ 	.word	0xffffffff


	//   ....[73]....
        /*02ec*/ 	.word	0xffffffff


	//   ....[74]....
        /*02f0*/ 	.word	0xffffffff


	//   ....[75]....
        /*02f4*/ 	.word	0xffffffff


	//   ....[76]....
        /*02f8*/ 	.word	0xffffffff


	//   ....[77]....
        /*02fc*/ 	.word	0xffffffff


	//   ....[78]....
        /*0300*/ 	.word	0xffffffff


	//   ....[79]....
        /*0304*/ 	.word	0xffffffff


	//   ....[80]....
        /*0308*/ 	.word	0xffffffff


	//   ....[81]....
        /*030c*/ 	.word	0xffffffff


	//   ....[82]....
        /*0310*/ 	.word	0xffffffff


	//   ....[83]....
        /*0314*/ 	.word	0xffffffff


	//   ....[84]....
        /*0318*/ 	.word	0xffffffff


	//   ....[85]....
        /*031c*/ 	.word	0xffffffff


	//   ....[86]....
        /*0320*/ 	.word	0xffffffff


	//   ....[87]....
        /*0324*/ 	.word	0xffffffff


	//   ....[88]....
        /*0328*/ 	.word	0xffffffff


	//   ....[89]....
        /*032c*/ 	.word	0xffffffff


	//   ....[90]....
        /*0330*/ 	.word	0xffffffff


	//   ....[91]....
        /*0334*/ 	.word	0xffffffff


	//   ....[92]....
        /*0338*/ 	.word	0xffffffff


	//   ....[93]....
        /*033c*/ 	.word	0xffffffff


	//   ....[94]....
        /*0340*/ 	.word	0xffffffff


	//   ....[95]....
        /*0344*/ 	.word	0xffffffff


	//   ....[96]....
        /*0348*/ 	.word	0xffffffff


	//   ....[97]....
        /*034c*/ 	.word	0xffffffff


	//   ....[98]....
        /*0350*/ 	.word	0x0500000f


	//   ....[99]....
        /*0354*/ 	.word	0x0500000f


	//   ....[100]....
        /*0358*/ 	.word	0x0500000f


	//   ....[101]....
        /*035c*/ 	.word	0x0500000f


	//   ....[102]....
        /*0360*/ 	.word	0x0500000f


	//   ....[103]....
        /*0364*/ 	.word	0x0500000f


	//   ....[104]....
        /*0368*/ 	.word	0x0500000f


	//   ....[105]....
        /*036c*/ 	.word	0x0500000f


	//   ....[106]....
        /*0370*/ 	.word	0x0500000f


	//   ....[107]....
        /*0374*/ 	.word	0x0500000f


	//----- nvinfo : EIATTR_COOP_GROUP_INSTR_OFFSETS
	.align		4
.L_208:
        /*0378*/ 	.byte	0x04, 0x28
        /*037a*/ 	.short	(.L_210 - .L_209)


	//   ....[0]....
.L_209:
        /*037c*/ 	.word	0x00000070


	//   ....[1]....
        /*0380*/ 	.word	0x00000140


	//   ....[2]....
        /*0384*/ 	.word	0x00000190


	//   ....[3]....
        /*0388*/ 	.word	0x000003c0


	//   ....[4]....
        /*038c*/ 	.word	0x00000520


	//   ....[5]....
        /*0390*/ 	.word	0x00000640


	//   ....[6]....
        /*0394*/ 	.word	0x000007a0


	//   ....[7]....
        /*0398*/ 	.word	0x00001ac0


	//   ....[8]....
        /*039c*/ 	.word	0x00002ad0


	//   ....[9]....
        /*03a0*/ 	.word	0x000039b0


	//   ....[10]....
        /*03a4*/ 	.word	0x00004710


	//   ....[11]....
        /*03a8*/ 	.word	0x000047d0


	//   ....[12]....
        /*03ac*/ 	.word	0x00004ef0


	//   ....[13]....
        /*03b0*/ 	.word	0x00004f50


	//   ....[14]....
        /*03b4*/ 	.word	0x00007190


	//   ....[15]....
        /*03b8*/ 	.word	0x000073b0


	//   ....[16]....
        /*03bc*/ 	.word	0x000087b0


	//   ....[17]....
        /*03c0*/ 	.word	0x000088c0


	//   ....[18]....
        /*03c4*/ 	.word	0x00009400


	//   ....[19]....
        /*03c8*/ 	.word	0x00009480


	//   ....[20]....
        /*03cc*/ 	.word	0x0000be60


	//   ....[21]....
        /*03d0*/ 	.word	0x0000bec0


	//   ....[22]....
        /*03d4*/ 	.word	0x0000bef0


	//   ....[23]....
        /*03d8*/ 	.word	0x0000bf10


	//   ....[24]....
        /*03dc*/ 	.word	0x0000e8f0


	//   ....[25]....
        /*03e0*/ 	.word	0x0000f6f0


	//   ....[26]....
        /*03e4*/ 	.word	0x0000ff10


	//   ....[27]....
        /*03e8*/ 	.word	0x00010020


	//   ....[28]....
        /*03ec*/ 	.word	0x00010b70


	//   ....[29]....
        /*03f0*/ 	.word	0x00010be0


	//   ....[30]....
        /*03f4*/ 	.word	0x00012310


	//   ....[31]....
        /*03f8*/ 	.word	0x00012320


	//   ....[32]....
        /*03fc*/ 	.word	0x000123a0


	//   ....[33]....
        /*0400*/ 	.word	0x000123b0


	//   ....[34]....
        /*0404*/ 	.word	0x00013740


	//   ....[35]....
        /*0408*/ 	.word	0x00013750


	//   ....[36]....
        /*040c*/ 	.word	0x00013760


	//   ....[37]....
        /*0410*/ 	.word	0x00013770


	//   ....[38]....
        /*0414*/ 	.word	0x00013780


	//   ....[39]....
        /*0418*/ 	.word	0x00013790


	//   ....[40]....
        /*041c*/ 	.word	0x000137a0


	//   ....[41]....
        /*0420*/ 	.word	0x000137b0


	//   ....[42]....
        /*0424*/ 	.word	0x000137e0


	//   ....[43]....
        /*0428*/ 	.word	0x00013800


	//   ....[44]....
        /*042c*/ 	.word	0x00013840


	//   ....[45]....
        /*0430*/ 	.word	0x00013870


	//   ....[46]....
        /*0434*/ 	.word	0x000138a0


	//   ....[47]....
        /*0438*/ 	.word	0x000138c0


	//   ....[48]....
        /*043c*/ 	.word	0x000138f0


	//   ....[49]....
        /*0440*/ 	.word	0x00013900


	//   ....[50]....
        /*0444*/ 	.word	0x00013930


	//   ....[51]....
        /*0448*/ 	.word	0x00013940


	//   ....[52]....
        /*044c*/ 	.word	0x00013950


	//   ....[53]....
        /*0450*/ 	.word	0x00013960


	//   ....[54]....
        /*0454*/ 	.word	0x00013970


	//   ....[55]....
        /*0458*/ 	.word	0x00013980


	//   ....[56]....
        /*045c*/ 	.word	0x00013990


	//   ....[57]....
        /*0460*/ 	.word	0x000139a0


	//   ....[58]....
        /*0464*/ 	.word	0x000139b0


	//   ....[59]....
        /*0468*/ 	.word	0x000139c0


	//   ....[60]....
        /*046c*/ 	.word	0x000139d0


	//   ....[61]....
        /*0470*/ 	.word	0x000139e0


	//   ....[62]....
        /*0474*/ 	.word	0x00013a10


	//   ....[63]....
        /*0478*/ 	.word	0x00013a20


	//   ....[64]....
        /*047c*/ 	.word	0x00013a30


	//   ....[65]....
        /*0480*/ 	.word	0x00013a40


	//   ....[66]....
        /*0484*/ 	.word	0x00013b60


	//   ....[67]....
        /*0488*/ 	.word	0x00013b90


	//   ....[68]....
        /*048c*/ 	.word	0x00013bc0


	//   ....[69]....
        /*0490*/ 	.word	0x00013c20


	//   ....[70]....
        /*0494*/ 	.word	0x00014080


	//   ....[71]....
        /*0498*/ 	.word	0x000140b0


	//   ....[72]....
        /*049c*/ 	.word	0x00014170


	//   ....[73]....
        /*04a0*/ 	.word	0x00014190


	//   ....[74]....
        /*04a4*/ 	.word	0x00014250


	//   ....[75]....
        /*04a8*/ 	.word	0x00014270


	//   ....[76]....
        /*04ac*/ 	.word	0x00014340


	//   ....[77]....
        /*04b0*/ 	.word	0x00014360


	//   ....[78]....
        /*04b4*/ 	.word	0x00014a00


	//   ....[79]....
        /*04b8*/ 	.word	0x00014a20


	//   ....[80]....
        /*04bc*/ 	.word	0x00014ae0


	//   ....[81]....
        /*04c0*/ 	.word	0x00014b00


	//   ....[82]....
        /*04c4*/ 	.word	0x00014bc0


	//   ....[83]....
        /*04c8*/ 	.word	0x00014be0


	//   ....[84]....
        /*04cc*/ 	.word	0x00014cb0


	//   ....[85]....
        /*04d0*/ 	.word	0x00014cd0


	//   ....[86]....
        /*04d4*/ 	.word	0x00014e40


	//   ....[87]....
        /*04d8*/ 	.word	0x00016280


	//   ....[88]....
        /*04dc*/ 	.word	0x00016e80


	//   ....[89]....
        /*04e0*/ 	.word	0x00016eb0


	//   ....[90]....
        /*04e4*/ 	.word	0x00016f70


	//   ....[91]....
        /*04e8*/ 	.word	0x00016f80


	//   ....[92]....
        /*04ec*/ 	.word	0x00017010


	//   ....[93]....
        /*04f0*/ 	.word	0x00017020


	//   ....[94]....
        /*04f4*/ 	.word	0x00017030


	//   ....[95]....
        /*04f8*/ 	.word	0x00017040


	//   ....[96]....
        /*04fc*/ 	.word	0x00018c60


	//   ....[97]....
        /*0500*/ 	.word	0x00018e00


	//   ....[98]....
        /*0504*/ 	.word	0x000194a0


	//   ....[99]....
        /*0508*/ 	.word	0x00019650


	//   ....[100]....
        /*050c*/ 	.word	0x000196a0


	//   ....[101]....
        /*0510*/ 	.word	0x00019730


	//   ....[102]....
        /*0514*/ 	.word	0x00019830


	//   ....[103]....
        /*0518*/ 	.word	0x00019890


	//   ....[104]....
        /*051c*/ 	.word	0x00019990


	//   ....[105]....
        /*0520*/ 	.word	0x000199f0


	//   ....[106]....
        /*0524*/ 	.word	0x00019ad0


	//   ....[107]....
        /*0528*/ 	.word	0x00019e20


	//----- nvinfo : EIATTR_REG_RECONFIG
	.align		4
.L_210:
        /*052c*/ 	.byte	0x01, 0x54
	.zero		2


	//----- nvinfo : EIATTR_SYSCALL_OFFSETS
	.align		4
        /*0530*/ 	.byte	0x04, 0x46
        /*0532*/ 	.short	(.L_212 - .L_211)


	//   ....[0]....
.L_211:
        /*0534*/ 	.word	0x00001ca0


	//   ....[1]....
        /*0538*/ 	.word	0x00015ca0


	//   ....[2]....
        /*053c*/ 	.word	0x00015e30


	//   ....[3]....
        /*0540*/ 	.word	0x00015f80


	//   ....[4]....
        /*0544*/ 	.word	0x000160d0


	//   ....[5]....
        /*0548*/ 	.word	0x00016a80


	//----- nvinfo : EIATTR_MBARRIER_INSTR_OFFSETS
	.align		4
.L_212:
        /*054c*/ 	.byte	0x04, 0x39
        /*054e*/ 	.short	(.L_214 - .L_213)


	//   ....[0]....
.L_213:
        /*0550*/ 	.word	0x00000270
        /*0554*/ 	.word	0x000000ff
        /*0558*/ 	.word	0x00029800
        /*055c*/ 	.short	0x0100
        /*055e*/ 	.byte	0x08
	.zero		1


	//   ....[1]....
        /*0560*/ 	.word	0x00000280
        /*0564*/ 	.word	0x000000ff
        /*0568*/ 	.word	0x00029820
        /*056c*/ 	.short	0x0100
        /*056e*/ 	.byte	0x08
	.zero		1


	//   ....[2]....
        /*0570*/ 	.word	0x00000370
        /*0574*/ 	.word	0x000000ff
        /*0578*/ 	.word	0x00029830
        /*057c*/ 	.short	0x0100
        /*057e*/ 	.byte	0x08
	.zero		1


	//   ....[3]....
        /*0580*/ 	.word	0x00000380
        /*0584*/ 	.word	0x000000ff
        /*0588*/ 	.word	0x00029840
        /*058c*/ 	.short	0x0100
        /*058e*/ 	.byte	0x08
	.zero		1


	//   ....[4]....
        /*0590*/ 	.word	0x00000390
        /*0594*/ 	.word	0x000000ff
        /*0598*/ 	.word	0x00029838
        /*059c*/ 	.short	0x0100
        /*059e*/ 	.byte	0x08
	.zero		1


	//   ....[5]....
        /*05a0*/ 	.word	0x000003a0
        /*05a4*/ 	.word	0x000000ff
        /*05a8*/ 	.word	0x00029848
        /*05ac*/ 	.short	0x0100
        /*05ae*/ 	.byte	0x08
	.zero		1


	//   ....[6]....
        /*05b0*/ 	.word	0x000004d0
        /*05b4*/ 	.word	0x000000ff
        /*05b8*/ 	.word	0x00029850
        /*05bc*/ 	.short	0x0100
        /*05be*/ 	.byte	0x08
	.zero		1


	//   ....[7]....
        /*05c0*/ 	.word	0x000004e0
        /*05c4*/ 	.word	0x000000ff
        /*05c8*/ 	.word	0x00029860
        /*05cc*/ 	.short	0x0100
        /*05ce*/ 	.byte	0x08
	.zero		1


	//   ....[8]....
        /*05d0*/ 	.word	0x000004f0
        /*05d4*/ 	.word	0x000000ff
        /*05d8*/ 	.word	0x00029858
        /*05dc*/ 	.short	0x0100
        /*05de*/ 	.byte	0x08
	.zero		1


	//   ....[9]....
        /*05e0*/ 	.word	0x00000500
        /*05e4*/ 	.word	0x000000ff
        /*05e8*/ 	.word	0x00029868
        /*05ec*/ 	.short	0x0100
        /*05ee*/ 	.byte	0x08
	.zero		1


	//   ....[10]....
        /*05f0*/ 	.word	0x000005f0
        /*05f4*/ 	.word	0x000000ff
        /*05f8*/ 	.word	0x00029870
        /*05fc*/ 	.short	0x0100
        /*05fe*/ 	.byte	0x06
	.zero		1


	//   ....[11]....
        /*0600*/ 	.word	0x00000600
        /*0604*/ 	.word	0x000000ff
        /*0608*/ 	.word	0x00029880
        /*060c*/ 	.short	0x0100
        /*060e*/ 	.byte	0x06
	.zero		1


	//   ....[12]....
        /*0610*/ 	.word	0x00000610
        /*0614*/ 	.word	0x000000ff
        /*0618*/ 	.word	0x00029878
        /*061c*/ 	.short	0x0100
        /*061e*/ 	.byte	0x06
	.zero		1


	//   ....[13]....
        /*0620*/ 	.word	0x00000620
        /*0624*/ 	.word	0x000000ff
        /*0628*/ 	.word	0x00029888
        /*062c*/ 	.short	0x0100
        /*062e*/ 	.byte	0x06
	.zero		1


	//   ....[14]....
        /*0630*/ 	.word	0x00000750
        /*0634*/ 	.word	0x000000ff
        /*0638*/ 	.word	0x00029890
        /*063c*/ 	.short	0x0100
        /*063e*/ 	.byte	0x08
	.zero		1


	//   ....[15]....
        /*0640*/ 	.word	0x00000760
        /*0644*/ 	.word	0x000000ff
        /*0648*/ 	.word	0x000298a0
        /*064c*/ 	.short	0x0100
        /*064e*/ 	.byte	0x08
	.zero		1


	//   ....[16]....
        /*0650*/ 	.word	0x00000770
        /*0654*/ 	.word	0x000000ff
        /*0658*/ 	.word	0x00029898
        /*065c*/ 	.short	0x0100
        /*065e*/ 	.byte	0x08
	.zero		1


	//   ....[17]....
        /*0660*/ 	.word	0x00000780
        /*0664*/ 	.word	0x000000ff
        /*0668*/ 	.word	0x000298a8
        /*066c*/ 	.short	0x0100
        /*066e*/ 	.byte	0x08
	.zero		1


	//   ....[18]....
        /*0670*/ 	.word	0x000008b0
        /*0674*/ 	.word	0x000000ff
        /*0678*/ 	.word	0x000298b0
        /*067c*/ 	.short	0x0100
        /*067e*/ 	.byte	0x08
	.zero		1


	//   ....[19]....
        /*0680*/ 	.word	0x000008c0
        /*0684*/ 	.word	0x000000ff
        /*0688*/ 	.word	0x000298c0
        /*068c*/ 	.short	0x0100
        /*068e*/ 	.byte	0x08
	.zero		1


	//   ....[20]....
        /*0690*/ 	.word	0x000008d0
        /*0694*/ 	.word	0x000000ff
        /*0698*/ 	.word	0x000298b8
        /*069c*/ 	.short	0x0100
        /*069e*/ 	.byte	0x08
	.zero		1


	//   ....[21]....
        /*06a0*/ 	.word	0x000008e0
        /*06a4*/ 	.word	0x000000ff
        /*06a8*/ 	.word	0x000298c8
        /*06ac*/ 	.short	0x0100
        /*06ae*/ 	.byte	0x08
	.zero		1


	//   ....[22]....
        /*06b0*/ 	.word	0x00001d20
        /*06b4*/ 	.word	0x000000ff
        /*06b8*/ 	.word	0x00029800
        /*06bc*/ 	.short	0x010a
        /*06be*/ 	.byte	0x29
	.zero		1


	//   ....[23]....
        /*06c0*/ 	.word	0x00001da0
        /*06c4*/ 	.word	0x00000003
        /*06c8*/ 	.word	0x00029830
        /*06cc*/ 	.short	0x010a
        /*06ce*/ 	.byte	0x3f
	.zero		1


	//   ....[24]....
        /*06d0*/ 	.word	0x00001e00
        /*06d4*/ 	.word	0x00000003
        /*06d8*/ 	.word	0x00029830
        /*06dc*/ 	.short	0x010a
        /*06de*/ 	.byte	0x3f
	.zero		1


	//   ....[25]....
        /*06e0*/ 	.word	0x00002c10
        /*06e4*/ 	.word	0x00000000
        /*06e8*/ 	.word	0x00000000
        /*06ec*/ 	.short	0x0101
        /*06ee*/ 	.byte	0x3f
	.zero		1


	//   ....[26]....
        /*06f0*/ 	.word	0x000061d0
        /*06f4*/ 	.word	0x000000ff
        /*06f8*/ 	.word	0x00029830
        /*06fc*/ 	.short	0x010a
        /*06fe*/ 	.byte	0x06
	.zero		1


	//   ....[27]....
        /*0700*/ 	.word	0x00006210
        /*0704*/ 	.word	0x000000ff
        /*0708*/ 	.word	0x00029830
        /*070c*/ 	.short	0x010a
        /*070e*/ 	.byte	0x06
	.zero		1


	//   ....[28]....
        /*0710*/ 	.word	0x00006e20
        /*0714*/ 	.word	0x000000ff
        /*0718*/ 	.word	0x00029850
        /*071c*/ 	.short	0x010a
        /*071e*/ 	.byte	0x06
	.zero		1


	//   ....[29]....
        /*0720*/ 	.word	0x00006e60
        /*0724*/ 	.word	0x000000ff
        /*0728*/ 	.word	0x00029850
        /*072c*/ 	.short	0x010a
        /*072e*/ 	.byte	0x06
	.zero		1


	//   ....[30]....
        /*0730*/ 	.word	0x000071c0
        /*0734*/ 	.word	0x00000007
        /*0738*/ 	.word	0x00000000
        /*073c*/ 	.short	0x0101
        /*073e*/ 	.byte	0x3f
	.zero		1


	//   ....[31]....
        /*0740*/ 	.word	0x0000a1e0
        /*0744*/ 	.word	0x000000ff
        /*0748*/ 	.word	0x00000000
        /*074c*/ 	.short	0x0101
        /*074e*/ 	.byte	0x06
	.zero		1


	//   ....[32]....
        /*0750*/ 	.word	0x0000abc0
        /*0754*/ 	.word	0x000000ff
        /*0758*/ 	.word	0x00029830
        /*075c*/ 	.short	0x010a
        /*075e*/ 	.byte	0x06
	.zero		1


	//   ....[33]....
        /*0760*/ 	.word	0x0000ac00
        /*0764*/ 	.word	0x000000ff
        /*0768*/ 	.word	0x00029830
        /*076c*/ 	.short	0x010a
        /*076e*/ 	.byte	0x06
	.zero		1


	//   ....[34]....
        /*0770*/ 	.word	0x0000b840
        /*0774*/ 	.word	0x000000ff
        /*0778*/ 	.word	0x00029850
        /*077c*/ 	.short	0x010a
        /*077e*/ 	.byte	0x06
	.zero		1


	//   ....[35]....
        /*0780*/ 	.word	0x0000b880
        /*0784*/ 	.word	0x000000ff
        /*0788*/ 	.word	0x00029850
        /*078c*/ 	.short	0x010a
        /*078e*/ 	.byte	0x06
	.zero		1


	//   ....[36]....
        /*0790*/ 	.word	0x0000ce60
        /*0794*/ 	.word	0x00000004
        /*0798*/ 	.word	0x00000000
        /*079c*/ 	.short	0x0101
        /*079e*/ 	.byte	0x3f
	.zero		1


	//   ....[37]....
        /*07a0*/ 	.word	0x0000d190
        /*07a4*/ 	.word	0x000000ff
        /*07a8*/ 	.word	0x00000000
        /*07ac*/ 	.short	0x0101
        /*07ae*/ 	.byte	0x06
	.zero		1


	//   ....[38]....
        /*07b0*/ 	.word	0x0000d910
        /*07b4*/ 	.word	0x000000ff
        /*07b8*/ 	.word	0x00029830
        /*07bc*/ 	.short	0x010a
        /*07be*/ 	.byte	0x06
	.zero		1


	//   ....[39]....
        /*07c0*/ 	.word	0x0000d950
        /*07c4*/ 	.word	0x000000ff
        /*07c8*/ 	.word	0x00029830
        /*07cc*/ 	.short	0x010a
        /*07ce*/ 	.byte	0x06
	.zero		1


	//   ....[40]....
        /*07d0*/ 	.word	0x0000e590
        /*07d4*/ 	.word	0x000000ff
        /*07d8*/ 	.word	0x00029850
        /*07dc*/ 	.short	0x010a
        /*07de*/ 	.byte	0x06
	.zero		1


	//   ....[41]....
        /*07e0*/ 	.word	0x0000e5d0
        /*07e4*/ 	.word	0x000000ff
        /*07e8*/ 	.word	0x00029850
        /*07ec*/ 	.short	0x010a
        /*07ee*/ 	.byte	0x06
	.zero		1


	//   ....[42]....
        /*07f0*/ 	.word	0x0000e970
        /*07f4*/ 	.word	0x00000000
        /*07f8*/ 	.word	0x00000000
        /*07fc*/ 	.short	0x0101
        /*07fe*/ 	.byte	0x3f
	.zero		1


	//   ....[43]....
        /*0800*/ 	.word	0x00011940
        /*0804*/ 	.word	0x000000ff
        /*0808*/ 	.word	0x00000000
        /*080c*/ 	.short	0x0101
        /*080e*/ 	.byte	0x06
	.zero		1


	//   ....[44]....
        /*0810*/ 	.word	0x00011fc0
        /*0814*/ 	.word	0x000000ff
        /*0818*/ 	.word	0x00029850
        /*081c*/ 	.short	0x010a
        /*081e*/ 	.byte	0x09
	.zero		1


	//   ....[45]....
        /*0820*/ 	.word	0x00012000
        /*0824*/ 	.word	0x000000ff
        /*0828*/ 	.word	0x00029850
        /*082c*/ 	.short	0x010a
        /*082e*/ 	.byte	0x09
	.zero		1


	//   ....[46]....
        /*0830*/ 	.word	0x000126c0
        /*0834*/ 	.word	0x000000ff
        /*0838*/ 	.word	0x00000000
        /*083c*/ 	.short	0x0101
        /*083e*/ 	.byte	0x04
	.zero		1


	//   ....[47]....
        /*0840*/ 	.word	0x00014070
        /*0844*/ 	.word	0x00000000
        /*0848*/ 	.word	0x00000000
        /*084c*/ 	.short	0x0101
        /*084e*/ 	.byte	0x3f
	.zero		1


	//   ....[48]....
        /*0850*/ 	.word	0x000164f0
        /*0854*/ 	.word	0x00000002
        /*0858*/ 	.word	0x00029880
        /*085c*/ 	.short	0x010a
        /*085e*/ 	.byte	0x3f
	.zero		1


	//   ....[49]....
        /*0860*/ 	.word	0x00016670
        /*0864*/ 	.word	0x00000002
        /*0868*/ 	.word	0x00029840
        /*086c*/ 	.short	0x010a
        /*086e*/ 	.byte	0x3f
	.zero		1


	//   ....[50]....
        /*0870*/ 	.word	0x00017180
        /*0874*/ 	.word	0x00000011
        /*0878*/ 	.word	0x00029800
        /*087c*/ 	.short	0x0107
        /*087e*/ 	.byte	0x3f
	.zero		1


	//   ....[51]....
        /*0880*/ 	.word	0x00017280
        /*0884*/ 	.word	0x00000011
        /*0888*/ 	.word	0x00029800
        /*088c*/ 	.short	0x0101
        /*088e*/ 	.byte	0x3f
	.zero		1


	//   ....[52]....
        /*0890*/ 	.word	0x000172a0
        /*0894*/ 	.word	0x00000011
        /*0898*/ 	.word	0x00029820
        /*089c*/ 	.short	0x010a
        /*089e*/ 	.byte	0x3f
	.zero		1


	//   ....[53]....
        /*08a0*/ 	.word	0x000175c0
        /*08a4*/ 	.word	0x00000004
        /*08a8*/ 	.word	0x00029880
        /*08ac*/ 	.short	0x010a
        /*08ae*/ 	.byte	0x3f
	.zero		1


	//   ....[54]....
        /*08b0*/ 	.word	0x000177e0
        /*08b4*/ 	.word	0x00000004
        /*08b8*/ 	.word	0x00029840
        /*08bc*/ 	.short	0x010a
        /*08be*/ 	.byte	0x3f
	.zero		1


	//   ....[55]....
        /*08c0*/ 	.word	0x00017ca0
        /*08c4*/ 	.word	0x00000013
        /*08c8*/ 	.word	0x00029870
        /*08cc*/ 	.short	0x010a
        /*08ce*/ 	.byte	0x3f
	.zero		1


	//   ....[56]....
        /*08d0*/ 	.word	0x00017d10
        /*08d4*/ 	.word	0x00000013
        /*08d8*/ 	.word	0x00029860
        /*08dc*/ 	.short	0x010a
        /*08de*/ 	.byte	0x3f
	.zero		1


	//   ....[57]....
        /*08e0*/ 	.word	0x00018240
        /*08e4*/ 	.word	0x00000013
        /*08e8*/ 	.word	0x00029850
        /*08ec*/ 	.short	0x0101
        /*08ee*/ 	.byte	0x3f
	.zero		1


	//   ....[58]....
        /*08f0*/ 	.word	0x000182c0
        /*08f4*/ 	.word	0x00000013
        /*08f8*/ 	.word	0x00000000
        /*08fc*/ 	.short	0x0101
        /*08fe*/ 	.byte	0x3f
	.zero		1


	//   ....[59]....
        /*0900*/ 	.word	0x000184e0
        /*0904*/ 	.word	0x00000010
        /*0908*/ 	.word	0x00029870
        /*090c*/ 	.short	0x010a
        /*090e*/ 	.byte	0x3f
	.zero		1


	//   ....[60]....
        /*0910*/ 	.word	0x00018550
        /*0914*/ 	.word	0x00000010
        /*0918*/ 	.word	0x00029860
        /*091c*/ 	.short	0x010a
        /*091e*/ 	.byte	0x3f
	.zero		1


	//   ....[61]....
        /*0920*/ 	.word	0x00018a90
        /*0924*/ 	.word	0x00000010
        /*0928*/ 	.word	0x00029850
        /*092c*/ 	.short	0x0101
        /*092e*/ 	.byte	0x3f
	.zero		1


	//   ....[62]....
        /*0930*/ 	.word	0x00018b10
        /*0934*/ 	.word	0x00000010
        /*0938*/ 	.word	0x00000000
        /*093c*/ 	.short	0x0101
        /*093e*/ 	.byte	0x3f
	.zero		1


	//   ....[63]....
        /*0940*/ 	.word	0x00018d80
        /*0944*/ 	.word	0x00000003
        /*0948*/ 	.word	0x00029820
        /*094c*/ 	.short	0x010a
        /*094e*/ 	.byte	0x3f
	.zero		1


	//   ....[64]....
        /*0950*/ 	.word	0x00018f50
        /*0954*/ 	.word	0x00000007
        /*0958*/ 	.word	0x00000000
        /*095c*/ 	.short	0x010a
        /*095e*/ 	.byte	0x3f
	.zero		1


	//   ....[65]....
        /*0960*/ 	.word	0x00018fa0
        /*0964*/ 	.word	0x00000005
        /*0968*/ 	.word	0x00000000
        /*096c*/ 	.short	0x010a
        /*096e*/ 	.byte	0x3f
	.zero		1


	//   ....[66]....
        /*0970*/ 	.word	0x00018ff0
        /*0974*/ 	.word	0x00000005
        /*0978*/ 	.word	0x00029860
        /*097c*/ 	.short	0x010a
        /*097e*/ 	.byte	0x3f
	.zero		1


	//   ....[67]....
        /*0980*/ 	.word	0x00019040
        /*0984*/ 	.word	0x00000003
        /*0988*/ 	.word	0x00029860
        /*098c*/ 	.short	0x010a
        /*098e*/ 	.byte	0x3f
	.zero		1


	//   ....[68]....
        /*0990*/ 	.word	0x00019080
        /*0994*/ 	.word	0x00000005
        /*0998*/ 	.word	0x00029880
        /*099c*/ 	.short	0x010a
        /*099e*/ 	.byte	0x3f
	.zero		1


	//   ....[69]....
        /*09a0*/ 	.word	0x000190a0
        /*09a4*/ 	.word	0x00000003
        /*09a8*/ 	.word	0x00029880
        /*09ac*/ 	.short	0x010a
        /*09ae*/ 	.byte	0x3f
	.zero		1


	//   ....[70]....
        /*09b0*/ 	.word	0x00019110
        /*09b4*/ 	.word	0x00000003
        /*09b8*/ 	.word	0x00029800
        /*09bc*/ 	.short	0x010a
        /*09be*/ 	.byte	0x3f
	.zero		1


	//   ....[71]....
        /*09c0*/ 	.word	0x00019160
        /*09c4*/ 	.word	0x00000003
        /*09c8*/ 	.word	0x00029830
        /*09cc*/ 	.short	0x010a
        /*09ce*/ 	.byte	0x3f
	.zero		1


	//   ....[72]....
        /*09d0*/ 	.word	0x000191c0
        /*09d4*/ 	.word	0x00000007
        /*09d8*/ 	.word	0x00029830
        /*09dc*/ 	.short	0x010a
        /*09de*/ 	.byte	0x3f
	.zero		1


	//   ....[73]....
        /*09e0*/ 	.word	0x00019220
        /*09e4*/ 	.word	0x00000007
        /*09e8*/ 	.word	0x00029850
        /*09ec*/ 	.short	0x010a
        /*09ee*/ 	.byte	0x3f
	.zero		1


	//   ....[74]....
        /*09f0*/ 	.word	0x00019280
        /*09f4*/ 	.word	0x0000000b
        /*09f8*/ 	.word	0x00029830
        /*09fc*/ 	.short	0x010a
        /*09fe*/ 	.byte	0x3f
	.zero		1


	//   ....[75]....
        /*0a00*/ 	.word	0x000192e0
        /*0a04*/ 	.word	0x0000000b
        /*0a08*/ 	.word	0x00029850
        /*0a0c*/ 	.short	0x010a
        /*0a0e*/ 	.byte	0x3f
	.zero		1


	//   ....[76]....
        /*0a10*/ 	.word	0x00019340
        /*0a14*/ 	.word	0x00000009
        /*0a18*/ 	.word	0x00029830
        /*0a1c*/ 	.short	0x010a
        /*0a1e*/ 	.byte	0x3f
	.zero		1


	//   ....[77]....
        /*0a20*/ 	.word	0x000193a0
        /*0a24*/ 	.word	0x00000009
        /*0a28*/ 	.word	0x00029850
        /*0a2c*/ 	.short	0x010a
        /*0a2e*/ 	.byte	0x3f
	.zero		1


	//   ....[78]....
        /*0a30*/ 	.word	0x00019400
        /*0a34*/ 	.word	0x00000006
        /*0a38*/ 	.word	0x00029850
        /*0a3c*/ 	.short	0x010a
        /*0a3e*/ 	.byte	0x3f
	.zero		1


	//   ....[79]....
        /*0a40*/ 	.word	0x00019550
        /*0a44*/ 	.word	0x00000002
        /*0a48*/ 	.word	0x00029880
        /*0a4c*/ 	.short	0x010a
        /*0a4e*/ 	.byte	0x3f
	.zero		1


	//   ....[80]....
        /*0a50*/ 	.word	0x000195a0
        /*0a54*/ 	.word	0x00000002
        /*0a58*/ 	.word	0x00029840
        /*0a5c*/ 	.short	0x010a
        /*0a5e*/ 	.byte	0x3f
	.zero		1


	//   ....[81]....
        /*0a60*/ 	.word	0x00019b10
        /*0a64*/ 	.word	0x00000011
        /*0a68*/ 	.word	0x00029820
        /*0a6c*/ 	.short	0x010a
        /*0a6e*/ 	.byte	0x3f
	.zero		1


	//   ....[82]....
        /*0a70*/ 	.word	0x00019b60
        /*0a74*/ 	.word	0x00000004
        /*0a78*/ 	.word	0x00029880
        /*0a7c*/ 	.short	0x010a
        /*0a7e*/ 	.byte	0x3f
	.zero		1


	//   ....[83]....
        /*0a80*/ 	.word	0x00019bb0
        /*0a84*/ 	.word	0x00000004
        /*0a88*/ 	.word	0x00029840
        /*0a8c*/ 	.short	0x010a
        /*0a8e*/ 	.byte	0x3f
	.zero		1


	//   ....[84]....
        /*0a90*/ 	.word	0x00019c00
        /*0a94*/ 	.word	0x00000013
        /*0a98*/ 	.word	0x00029870
        /*0a9c*/ 	.short	0x010a
        /*0a9e*/ 	.byte	0x3f
	.zero		1


	//   ....[85]....
        /*0aa0*/ 	.word	0x00019c50
        /*0aa4*/ 	.word	0x00000013
        /*0aa8*/ 	.word	0x00029860
        /*0aac*/ 	.short	0x010a
        /*0aae*/ 	.byte	0x3f
	.zero		1


	//   ....[86]....
        /*0ab0*/ 	.word	0x00019ca0
        /*0ab4*/ 	.word	0x00000010
        /*0ab8*/ 	.word	0x00029870
        /*0abc*/ 	.short	0x010a
        /*0abe*/ 	.byte	0x3f
	.zero		1


	//   ....[87]....
        /*0ac0*/ 	.word	0x00019cf0
        /*0ac4*/ 	.word	0x00000010
        /*0ac8*/ 	.word	0x00029860
        /*0acc*/ 	.short	0x010a
        /*0ace*/ 	.byte	0x3f
	.zero		1


	//   ....[88]....
        /*0ad0*/ 	.word	0x00019d40
        /*0ad4*/ 	.word	0x00000003
        /*0ad8*/ 	.word	0x00029820
        /*0adc*/ 	.short	0x010a
        /*0ade*/ 	.byte	0x3f
	.zero		1


	//   ....[89]....
        /*0ae0*/ 	.word	0x00019ee0
        /*0ae4*/ 	.word	0x00000007
        /*0ae8*/ 	.word	0x00000000
        /*0aec*/ 	.short	0x010a
        /*0aee*/ 	.byte	0x3f
	.zero		1


	//   ....[90]....
        /*0af0*/ 	.word	0x00019f30
        /*0af4*/ 	.word	0x00000005
        /*0af8*/ 	.word	0x00000000
        /*0afc*/ 	.short	0x010a
        /*0afe*/ 	.byte	0x3f
	.zero		1


	//   ....[91]....
        /*0b00*/ 	.word	0x00019f80
        /*0b04*/ 	.word	0x00000005
        /*0b08*/ 	.word	0x00029860
        /*0b0c*/ 	.short	0x010a
        /*0b0e*/ 	.byte	0x3f
	.zero		1


	//   ....[92]....
        /*0b10*/ 	.word	0x00019fd0
        /*0b14*/ 	.word	0x00000003
        /*0b18*/ 	.word	0x00029860
        /*0b1c*/ 	.short	0x010a
        /*0b1e*/ 	.byte	0x3f
	.zero		1


	//   ....[93]....
        /*0b20*/ 	.word	0x0001a020
        /*0b24*/ 	.word	0x00000005
        /*0b28*/ 	.word	0x00029880
        /*0b2c*/ 	.short	0x010a
        /*0b2e*/ 	.byte	0x3f
	.zero		1


	//----- nvinfo : EIATTR_NUM_MBARRIERS
	.align		4
.L_214:
        /*0b30*/ 	.byte	0x03, 0x38
        /*0b32*/ 	.short	0x0016


	//----- nvinfo : EIATTR_EXIT_INSTR_OFFSETS
	.align		4
        /*0b34*/ 	.byte	0x04, 0x1c
        /*0b36*/ 	.short	(.L_216 - .L_215)


	//   ....[0]....
.L_215:
        /*0b38*/ 	.word	0x00000a40


	//   ....[1]....
        /*0b3c*/ 	.word	0x00014dd0


	//   ....[2]....
        /*0b40*/ 	.word	0x000190f0


	//----- nvinfo : EIATTR_MAX_THREADS
	.align		4
.L_216:
        /*0b44*/ 	.byte	0x04, 0x05
        /*0b46*/ 	.short	(.L_218 - .L_217)
.L_217:
        /*0b48*/ 	.word	0x00000180
        /*0b4c*/ 	.word	0x00000001
        /*0b50*/ 	.word	0x00000001


	//----- nvinfo : EIATTR_CRS_STACK_SIZE
	.align		4
.L_218:
        /*0b54*/ 	.byte	0x04, 0x1e
        /*0b56*/ 	.short	(.L_220 - .L_219)
.L_219:
        /*0b58*/ 	.word	0x00000000


	//----- nvinfo : EIATTR_CBANK_PARAM_SIZE
	.align		4
.L_220:
        /*0b5c*/ 	.byte	0x03, 0x19
        /*0b5e*/ 	.short	0x0af0


	//----- nvinfo : EIATTR_PARAM_CBANK
	.align		4
        /*0b60*/ 	.byte	0x04, 0x0a
        /*0b62*/ 	.short	(.L_222 - .L_221)
	.align		4
.L_221:
        /*0b64*/ 	.word	index@(.nv.constant0._ZN7cutlass13device_kernelIN5flash11enable_sm90INS1_16FlashAttnFwdSm90INS1_25CollectiveMainloopFwdSm90ILi2EN4cute5tupleIJNS5_1CILi1EEES8_S8_EEENS6_IJNS7_ILi128EEENS7_ILi160EEENS7_ILi192EEEEEELi128ENS_12float_e4m3_tEfNS_4arch4Sm90ELb0ELb1ELb0ELb0ELb0ELb0ELb0ELb1ELb1ELb1ELb0ELb0EEENS1_21CollectiveEpilogueFwdINS6_IJSA_SA_SB_EEES9_NS_10bfloat16_tESG_Li256ELb0ELb1ELb0ELb1EEENS1_30DynamicPersistentTileSchedulerILi256ELi128ELb0ELb1ELb1EEEEEEEEEvNT_6ParamsE)
        /*0b68*/ 	.short	0x0210
        /*0b6a*/ 	.short	0x0af0


	//----- nvinfo : EIATTR_SW_WAR
	.align		4
.L_222:
        /*0b6c*/ 	.byte	0x04, 0x36
        /*0b6e*/ 	.short	(.L_224 - .L_223)
.L_223:
        /*0b70*/ 	.word	0x00000008
.L_224:


//--------------------- .nv.info._ZN7cutlass13device_kernelIN5flash11enable_sm90INS1_16FlashAttnFwdSm90INS1_25CollectiveMainloopFwdSm90ILi2EN4cute5tupleIJNS5_1CILi1EEES8_S8_EEENS6_IJNS7_ILi128EEENS7_ILi160EEENS7_ILi192EEEEEELi128ENS_12float_e4m3_tEfNS_4arch4Sm90ELb0ELb1ELb0ELb1ELb0ELb0ELb0ELb1ELb1ELb1ELb0ELb0EEENS1_21CollectiveEpilogueFwdINS6_IJSA_SA_SB_EEES9_NS_10bfloat16_tESG_Li256ELb1ELb1ELb0ELb1EEENS1_36VarlenDynamicPersistentTileSchedulerILi128ELi160ELi256ELi128ELb0ELb1ELb1ELb1ELb0ELb1EEEEEEEEEvNT_6ParamsE --------------------------
	.section	.nv.info._ZN7cutlass13device_kernelIN5flash11enable_sm90INS1_16FlashAttnFwdSm90INS1_25CollectiveMainloopFwdSm90ILi2EN4cute5tupleIJNS5_1CILi1EEES8_S8_EEENS6_IJNS7_ILi128EEENS7_ILi160EEENS7_ILi192EEEEEELi128ENS_12float_e4m3_tEfNS_4arch4Sm90ELb0ELb1ELb0ELb1ELb0ELb0ELb0ELb1ELb1ELb1ELb0ELb0EEENS1_21CollectiveEpilogueFwdINS6_IJSA_SA_SB_EEES9_NS_10bfloat16_tESG_Li256ELb1ELb1ELb0ELb1EEENS1_36VarlenDynamicPersistentTileSchedulerILi128ELi160ELi256ELi128ELb0ELb1ELb1ELb1ELb0ELb1EEEEEEEEEvNT_6ParamsE,"",@"SHT_CUDA_INFO"
	.sectionflags	@""
	.align	4


	//----- nvinfo : EIATTR_CUDA_API_VERSION
	.align		4
        /*0000*/ 	.byte	0x04, 0x37
        /*0002*/ 	.short	(.L_226 - .L_225)
.L_225:
        /*0004*/ 	.word	0x00000082


	//----- nvinfo : EIATTR_KPARAM_INFO
	.align		4
.L_226:
        /*0008*/ 	.byte	0x04, 0x17
        /*000a*/ 	.short	(.L_228 - .L_227)
.L_227:
        /*000c*/ 	.word	0x00000000
        /*0010*/ 	.short	0x0000
        /*0012*/ 	.short	0x0070
        /*0014*/ 	.byte	0x00, 0xf0, 0x01, 0x2a


	//----- nvinfo : EIATTR_SPARSE_MMA_MASK
	.align		4
.L_228:
        /*0018*/ 	.byte	0x03, 0x50
        /*001a*/ 	.short	0x0000


	//----- nvinfo : EIATTR_MAXREG_COUNT
	.align		4
        /*001c*/ 	.byte	0x03, 0x1b
        /*001e*/ 	.short	0x00a8


	//----- nvinfo : EIATTR_NUM_BARRIERS
	.align		4
        /*0020*/ 	.byte	0x02, 0x4c
        /*0022*/ 	.byte	0x10
	.zero		1


	//----- nvinfo : EIATTR_EXTERNS
	.align		4
        /*0024*/ 	.byte	0x04, 0x0f
        /*0026*/ 	.short	(.L_230 - .L_229)


	//   ....[0]....
	.align		4
.L_229:
        /*0028*/ 	.word	index@(__assertfail)


	//----- nvinfo : EIATTR_ANNOTATIONS
	.align		4
.L_230:
        /*002c*/ 	.byte	0x04, 0x55
        /*002e*/ 	.short	(.L_232 - .L_231)


	//   ....[0]....
.L_231:
        /* <DEDUP_REMOVED lines=32> */
        /*0224*/ 	.byte	0x90, 0xad, 0x01, 0x00


	//----- nvinfo : EIATTR_MERCURY_ISA_VERSION
	.align		4
.L_232:
        /*0228*/ 	.byte	0x03, 0x5f
        /*022a*/ 	.short	0x0101


	//----- nvinfo : EIATTR_UNUSED_LOAD_BYTE_OFFSET
	.align		4
        /*022c*/ 	.byte	0x04, 0x44
        /*022e*/ 	.short	(.L_234 - .L_233)


	//   ....[0]....
.L_233:
        /*0230*/ 	.word	0x00000a40
        /*0234*/ 	.word	0x0000fff0


	//   ....[1]....
        /*0238*/ 	.word	0x00012bb0
        /*023c*/ 	.word	0x0000fff0


	//----- nvinfo : EIATTR_INT_WARP_WIDE_INSTR_OFFSETS
	.align		4
.L_234:
        /*0240*/ 	.byte	0x04, 0x31
        /*0242*/ 	.short	(.L_236 - .L_235)


	//   ....[0]....
.L_235:
        /*0244*/ 	.word	0x00000130


	//   ....[1]....
        /*0248*/ 	.word	0x00000170


	//   ....[2]....
        /*024c*/ 	.word	0x000001e0


	//   ....[3]....
        /*0250*/ 	.word	0x00016d80


	//   ....[4]....
        /*0254*/ 	.word	0x00016e10


	//   ....[5]....
        /*0258*/ 	.word	0x00019730


	//   ....[6]....
        /*025c*/ 	.word	0x000197c0


	//----- nvinfo : EIATTR_COOP_GROUP_MASK_REGIDS
	.align		4
.L_236:
        /*0260*/ 	.byte	0x04, 0x29
        /*0262*/ 	.short	(.L_238 - .L_237)


	//   ....[0]....
.L_237:
        /*0264*/ 	.word	0xffffffff


	//   ....[1]....
        /*0268*/ 	.word	0xffffffff


	//   ....[2]....
        /*026c*/ 	.word	0xffffffff


	//   ....[3]....
        /*0270*/ 	.word	0xffffffff


	//   ....[4]....
        /*0274*/ 	.word	0xffffffff


	//   ....[5]....
        /*0278*/ 	.word	0xffffffff


	//   ....[6]....
        /*027c*/ 	.word	0xffffffff


	//   ....[7]....
        /*0280*/ 	.word	0xffffffff


	//   ....[8]....
        /*0284*/ 	.word	0xffffffff


	//   ....[9]....
        /*0288*/ 	.word	0xffffffff


	//   ....[10]....
        /*028c*/ 	.word	0xffffffff


	//   ....[11]....
        /*0290*/ 	.word	0xffffffff


	//   ....[12]....
        /*0294*/ 	.word	0xffffffff


	//   ....[13]....
        /*0298*/ 	.word	0xffffffff


	//   ....[14]....
        /*029c*/ 	.word	0xffffffff


	//   ....[15]....
        /*02a0*/ 	.word	0xffffffff


	//   ....[16]....
        /*02a4*/ 	.word	0xffffffff


	//   ....[17]....
        /*02a8*/ 	.word	0xffffffff


	//   ....[18]....
        /*02ac*/ 	.word	0xffffffff


	//   ....[19]....
        /*02b0*/ 	.word	0xffffffff


	//   ....[20]....
        /*02b4*/ 	.word	0xffffffff


	//   ....[21]....
        /*02b8*/ 	.word	0xffffffff


	//   ....[22]....
        /*02bc*/ 	.word	0xffffffff


	//   ....[23]....
        /*02c0*/ 	.word	0xffffffff


	//   ....[24]....
        /*02c4*/ 	.word	0xffffffff


	//   ....[25]....
        /*02c8*/ 	.word	0xffffffff


	//   ....[26]....
        /*02cc*/ 	.word	0xffffffff


	//   ....[27]....
        /*02d0*/ 	.word	0xffffffff


	//   ....[28]....
        /*02d4*/ 	.word	0xffffffff


	//   ....[29]....
        /*02d8*/ 	.word	0xffffffff


	//   ....[30]....
        /*02dc*/ 	.word	0xffffffff


	//   ....[31]....
        /*02e0*/ 	.word	0xffffffff


	//   ....[32]....
        /*02e4*/ 	.word	0xffffffff


	//   ....[33]....
        /*02e8*/ 	.word	0xffffffff


	//   ....[34]....
        /*02ec*/ 	.word	0xffffffff


	//   ....[35]....
        /*02f0*/ 	.word	0xffffffff


	//   ....[36]....
        /*02f4*/ 	.word	0xffffffff


	//   ....[37]....
        /*02f8*/ 	.word	0xffffffff


	//   ....[38]....
        /*02fc*/ 	.word	0xffffffff


	//   ....[39]....
        /*0300*/ 	.word	0xffffffff


	//   ....[40]....
        /*0304*/ 	.word	0xffffffff


	//   ....[41]....
        /*0308*/ 	.word	0xffffffff


	//   ....[42]....
        /*030c*/ 	.word	0xffffffff


	//   ....[43]....
        /*0310*/ 	.word	0xffffffff


	//   ....[44]....
        /*0314*/ 	.word	0xffffffff


	//   ....[45]....
        /*0318*/ 	.word	0xffffffff


	//   ....[46]....
        /*031c*/ 	.word	0xffffffff


	//   ....[47]....
        /*0320*/ 	.word	0xffffffff


	//   ....[48]....
        /*0324*/ 	.word	0xffffffff


	//   ....[49]....
        /*0328*/ 	.word	0xffffffff


	//   ....[50]....
        /*032c*/ 	.word	0xffffffff


	//   ....[51]....
        /*0330*/ 	.word	0xffffffff


	//   ....[52]....
        /*0334*/ 	.word	0xffffffff


	//   ....[53]....
        /*0338*/ 	.word	0xffffffff


	//   ....[54]....
        /*033c*/ 	.word	0xffffffff


	//   ....[55]....
        /*0340*/ 	.word	0xffffffff


	//   ....[56]....
        /*0344*/ 	.word	0xffffffff


	//   ....[57]....
        /*0348*/ 	.word	0xffffffff


	//   ....[58]....
        /*034c*/ 	.word	0xffffffff


	//   ....[59]....
        /*0350*/ 	.word	0xffffffff


	//   ....[60]....
        /*0354*/ 	.word	0xffffffff


	//   ....[61]....
        /*0358*/ 	.word	0xffffffff


	//   ....[62]....
        /*035c*/ 	.word	0xffffffff


	//   ....[63]....
        /*0360*/ 	.word	0xffffffff


	//   ....[64]....
        /*0364*/ 	.word	0xffffffff


	//   ....[65]....
        /*0368*/ 	.word	0xffffffff


	//   ....[66]....
        /*036c*/ 	.word	0xffffffff


	//   ....[67]....
        /*0370*/ 	.word	0xffffffff


	//   ....[68]....
        /*0374*/ 	.word	0xffffffff


	//   ....[69]....
        /*0378*/ 	.word	0xffffffff


	//   ....[70]....
        /*037c*/ 	.word	0xffffffff


	//   ....[71]....
        /*0380*/ 	.word	0xffffffff


	//   ....[72]....
        /*0384*/ 	.word	0xffffffff


	//   ....[73]....
        /*0388*/ 	.word	0xffffffff


	//   ....[74]....
        /*038c*/ 	.word	0xffffffff


	//   ....[75]....
        /*0390*/ 	.word	0xffffffff


	//   ....[76]....
        /*0394*/ 	.word	0xffffffff


	//   ....[77]....
        /*0398*/ 	.word	0xffffffff


	//   ....[78]....
        /*039c*/ 	.word	0xffffffff


	//   ....[79]....
        /*03a0*/ 	.word	0xffffffff


	//   ....[80]....
        /*03a4*/ 	.word	0xffffffff


	//   ....[81]....
        /*03a8*/ 	.word	0xffffffff


	//   ....[82]....
        /*03ac*/ 	.word	0xffffffff


	//   ....[83]....
        /*03b0*/ 	.word	0xffffffff


	//   ....[84]....
        /*03b4*/ 	.word	0xffffffff


	//   ....[85]....
        /*03b8*/ 	.word	0xffffffff


	//   ....[86]....
        /*03bc*/ 	.word	0xffffffff


	//   ....[87]....
        /*03c0*/ 	.word	0xffffffff


	//   ....[88]....
        /*03c4*/ 	.word	0xffffffff


	//   ....[89]....
        /*03c8*/ 	.word	0xffffffff


	//   ....[90]....
        /*03cc*/ 	.word	0xffffffff


	//   ....[91]....
        /*03d0*/ 	.word	0xffffffff


	//   ....[92]....
        /*03d4*/ 	.word	0xffffffff


	//   ....[93]....
        /*03d8*/ 	.word	0xffffffff


	//   ....[94]....
        /*03dc*/ 	.word	0xffffffff


	//   ....[95]....
        /*03e0*/ 	.word	0xffffffff


	//   ....[96]....
        /*03e4*/ 	.word	0xffffffff


	//   ....[97]....
        /*03e8*/ 	.word	0xffffffff


	//   ....[98]....
        /*03ec*/ 	.word	0xffffffff


	//   ....[99]....
        /*03f0*/ 	.word	0xffffffff


	//   ....[100]....
        /*03f4*/ 	.word	0xffffffff


	//   ....[101]....
        /*03f8*/ 	.word	0xffffffff


	//   ....[102]....
        /*03fc*/ 	.word	0xffffffff


	//   ....[103]....
        /*0400*/ 	.word	0xffffffff


	//   ....[104]....
        /*0404*/ 	.word	0xffffffff


	//   ....[105]....
        /*0408*/ 	.word	0xffffffff


	//   ....[106]....
        /*040c*/ 	.word	0xffffffff


	//   ....[107]....
        /*0410*/ 	.word	0xffffffff


	//   ....[108]....
        /*0414*/ 	.word	0xffffffff


	//   ....[109]....
        /*0418*/ 	.word	0xffffffff


	//   ....[110]....
        /*041c*/ 	.word	0xffffffff


	//   ....[111]....
        /*0420*/ 	.word	0xffffffff


	//   ....[112]....
        /*0424*/ 	.word	0xffffffff


	//   ....[113]....
        /*0428*/ 	.word	0xffffffff


	//   ....[114]....
        /*042c*/ 	.word	0xffffffff


	//   ....[115]....
        /*0430*/ 	.word	0xffffffff


	//   ....[116]....
        /*0434*/ 	.word	0xffffffff


	//   ....[117]....
        /*0438*/ 	.word	0xffffffff


	//   ....[118]....
        /*043c*/ 	.word	0xffffffff


	//   ....[119]....
        /*0440*/ 	.word	0xffffffff


	//   ....[120]....
        /*0444*/ 	.word	0xffffffff


	//   ....[121]....
        /*0448*/ 	.word	0xffffffff


	//   ....[122]....
        /*044c*/ 	.word	0xffffffff


	//   ....[123]....
        /*0450*/ 	.word	0xffffffff


	//   ....[124]....
        /*0454*/ 	.word	0xffffffff


	//   ....[125]....
        /*0458*/ 	.word	0xffffffff


	//   ....[126]....
        /*045c*/ 	.word	0xffffffff


	//   ....[127]....
        /*0460*/ 	.word	0xffffffff


	//   ....[128]....
        /*0464*/ 	.word	0xffffffff


	//   ....[129]....
        /*0468*/ 	.word	0x0500000f


	//   ....[130]....
        /*046c*/ 	.word	0x0500000f


	//   ....[131]....
        /*0470*/ 	.word	0x0500000f


	//   ....[132]....
        /*0474*/ 	.word	0x0500000f


	//   ....[133]....
        /*0478*/ 	.word	0x0500000f


	//   ....[134]....
        /*047c*/ 	.word	0x0500000f


	//   ....[135]....
        /*0480*/ 	.word	0x0500000f


	//   ....[136]....
        /*0484*/ 	.word	0x0500000f


	//   ....[137]....
        /*0488*/ 	.word	0x0500000f


	//   ....[138]....
        /*048c*/ 	.word	0x0500000f


	//----- nvinfo : EIATTR_COOP_GROUP_INSTR_OFFSETS
	.align		4
.L_238:
        /*0490*/ 	.byte	0x04, 0x28
        /*0492*/ 	.short	(.L_240 - .L_239)


	//   ....[0]....
.L_239:
        /*0494*/ 	.word	0x00000070


	//   ....[1]....
        /*0498*/ 	.word	0x00000140


	//   ....[2]....
        /*049c*/ 	.word	0x00000190


	//   ....[3]....
        /*04a0*/ 	.word	0x000003c0


	//   ....[4]....
        /*04a4*/ 	.word	0x00000520


	//   ....[5]....
        /*04a8*/ 	.word	0x00000640


	//   ....[6]....
        /*04ac*/ 	.word	0x000007a0


	//   ....[7]....
        /*04b0*/ 	.word	0x00001c00


	//   ....[8]....
        /*04b4*/ 	.word	0x00002c00


	//   ....[9]....
        /*04b8*/ 	.word	0x00003ae0


	//   ....[10]....
        /*04bc*/ 	.word	0x00004840


	//   ....[11]....
        /*04c0*/ 	.word	0x00004930


	//   ....[12]....
        /*04c4*/ 	.word	0x00004fe0


	//   ....[13]....
        /*04c8*/ 	.word	0x00005040


	//   ....[14]....
        /*04cc*/ 	.word	0x000072c0


	//   ....[15]....
        /*04d0*/ 	.word	0x000074d0


	//   ....[16]....
        /*04d4*/ 	.word	0x000088d0


	//   ....[17]....
        /*04d8*/ 	.word	0x000089e0


	//   ....[18]....
        /*04dc*/ 	.word	0x00009570


	//   ....[19]....
        /*04e0*/ 	.word	0x000095e0


	//   ....[20]....
        /*04e4*/ 	.word	0x0000bf90


	//   ....[21]....
        /*04e8*/ 	.word	0x0000bff0


	//   ....[22]....
        /*04ec*/ 	.word	0x0000c020


	//   ....[23]....
        /*04f0*/ 	.word	0x0000c040


	//   ....[24]....
        /*04f4*/ 	.word	0x0000ea00


	//   ....[25]....
        /*04f8*/ 	.word	0x0000ec20


	//   ....[26]....
        /*04fc*/ 	.word	0x00010020


	//   ....[27]....
        /*0500*/ 	.word	0x00010130


	//   ....[28]....
        /*0504*/ 	.word	0x00010c80


	//   ....[29]....
        /*0508*/ 	.word	0x00010cf0


	//   ....[30]....
        /*050c*/ 	.word	0x00012410


	//   ....[31]....
        /*0510*/ 	.word	0x00012420


	//   ....[32]....
        /*0514*/ 	.word	0x000124a0


	//   ....[33]....
        /*0518*/ 	.word	0x000124b0


	//   ....[34]....
        /*051c*/ 	.word	0x00013430


	//   ....[35]....
        /*0520*/ 	.word	0x00013440


	//   ....[36]....
        /*0524*/ 	.word	0x00013450


	//   ....[37]....
        /*0528*/ 	.word	0x00013460


	//   ....[38]....
        /*052c*/ 	.word	0x00013470


	//   ....[39]....
        /*0530*/ 	.word	0x00013480


	//   ....[40]....
        /*0534*/ 	.word	0x00013490


	//   ....[41]....
        /*0538*/ 	.word	0x000134a0


	//   ....[42]....
        /*053c*/ 	.word	0x000134d0


	//   ....[43]....
        /*0540*/ 	.word	0x000134e0


	//   ....[44]....
        /*0544*/ 	.word	0x000134f0


	//   ....[45]....
        /*0548*/ 	.word	0x00013520


	//   ....[46]....
        /*054c*/ 	.word	0x00013550


	//   ....[47]....
        /*0550*/ 	.word	0x00013560


	//   ....[48]....
        /*0554*/ 	.word	0x00013570


	//   ....[49]....
        /*0558*/ 	.word	0x000135a0


	//   ....[50]....
        /*055c*/ 	.word	0x000135d0


	//   ....[51]....
        /*0560*/ 	.word	0x000135e0


	//   ....[52]....
        /*0564*/ 	.word	0x00013610


	//   ....[53]....
        /*0568*/ 	.word	0x00013620


	//   ....[54]....
        /*056c*/ 	.word	0x00013650


	//   ....[55]....
        /*0570*/ 	.word	0x00013660


	//   ....[56]....
        /*0574*/ 	.word	0x00013690


	//   ....[57]....
        /*0578*/ 	.word	0x000136a0


	//   ....[58]....
        /*057c*/ 	.word	0x000136b0


	//   ....[59]....
        /*0580*/ 	.word	0x000136c0


	//   ....[60]....
        /*0584*/ 	.word	0x00013720


	//   ....[61]....
        /*0588*/ 	.word	0x00013730


	//   ....[62]....
        /*058c*/ 	.word	0x00013740


	//   ....[63]....
        /*0590*/ 	.word	0x00013770


	//   ....[64]....
        /*0594*/ 	.word	0x000137a0


	//   ....[65]....
        /*0598*/ 	.word	0x000137b0


	//   ....[66]....
        /*059c*/ 	.word	0x00013d60


	//   ....[67]....
        /*05a0*/ 	.word	0x00013da0


	//   ....[68]....
        /*05a4*/ 	.word	0x00013dd0


	//   ....[69]....
        /*05a8*/ 	.word	0x00013e00


	//   ....[70]....
        /*05ac*/ 	.word	0x000143e0


	//   ....[71]....
        /*05b0*/ 	.word	0x000143f0


	//   ....[72]....
        /*05b4*/ 	.word	0x000144b0


	//   ....[73]....
        /*05b8*/ 	.word	0x000144d0


	//   ....[74]....
        /*05bc*/ 	.word	0x00014590


	//   ....[75]....
        /*05c0*/ 	.word	0x000145b0


	//   ....[76]....
        /*05c4*/ 	.word	0x00014680


	//   ....[77]....
        /*05c8*/ 	.word	0x000146a0


	//   ....[78]....
        /*05cc*/ 	.word	0x00014f70


	//   ....[79]....
        /*05d0*/ 	.word	0x00014f90


	//   ....[80]....
        /*05d4*/ 	.word	0x00015050


	//   ....[81]....
        /*05d8*/ 	.word	0x00015070


	//   ....[82]....
        /*05dc*/ 	.word	0x00015130


	//   ....[83]....
        /*05e0*/ 	.word	0x00015150


	//   ....[84]....
        /*05e4*/ 	.word	0x00015220


	//   ....[85]....
        /*05e8*/ 	.word	0x00015240


	//   ....[86]....
        /*05ec*/ 	.word	0x000153a0


	//   ....[87]....
        /*05f0*/ 	.word	0x00015590


	//   ....[88]....
        /*05f4*/ 	.word	0x000155c0


	//   ....[89]....
        /*05f8*/ 	.word	0x000155f0


	//   ....[90]....
        /*05fc*/ 	.word	0x00015630


	//   ....[91]....
        /*0600*/ 	.word	0x00015660


	//   ....[92]....
        /*0604*/ 	.word	0x000156a0


	//   ....[93]....
        /*0608*/ 	.word	0x00015830


	//   ....[94]....
        /*060c*/ 	.word	0x00015860


	//   ....[95]....
        /*0610*/ 	.word	0x00015890


	//   ....[96]....
        /*0614*/ 	.word	0x000158c0


	//   ....[97]....
        /*0618*/ 	.word	0x000158f0


	//   ....[98]....
        /*061c*/ 	.word	0x00015930


	//   ....[99]....
        /*0620*/ 	.word	0x000159d0


	//   ....[100]....
        /*0624*/ 	.word	0x00015a60


	//   ....[101]....
        /*0628*/ 	.word	0x00015b10


	//   ....[102]....
        /*062c*/ 	.word	0x00017530


	//   ....[103]....
        /*0630*/ 	.word	0x00018220


	//   ....[104]....
        /*0634*/ 	.word	0x00018250


	//   ....[105]....
        /*0638*/ 	.word	0x00018310


	//   ....[106]....
        /*063c*/ 	.word	0x00018320


	//   ....[107]....
        /*0640*/ 	.word	0x000183b0


	//   ....[108]....
        /*0644*/ 	.word	0x000183c0


	//   ....[109]....
        /*0648*/ 	.word	0x000183d0


	//   ....[110]....
        /*064c*/ 	.word	0x000183e0


	//   ....[111]....
        /*0650*/ 	.word	0x0001a150


	//   ....[112]....
        /*0654*/ 	.word	0x0001a180


	//   ....[113]....
        /*0658*/ 	.word	0x0001a1b0


	//   ....[114]....
        /*065c*/ 	.word	0x0001a1e0


	//   ....[115]....
        /*0660*/ 	.word	0x0001a210


	//   ....[116]....
        /*0664*/ 	.word	0x0001a220


	//   ....[117]....
        /*0668*/ 	.word	0x0001a250


	//   ....[118]....
        /*066c*/ 	.word	0x0001a260


	//   ....[119]....
        /*0670*/ 	.word	0x0001a3a0


	//   ....[120]....
        /*0674*/ 	.word	0x0001a3e0


	//   ....[121]....
        /*0678*/ 	.word	0x0001a410


	//   ....[122]....
        /*067c*/ 	.word	0x0001a440


	//   ....[123]....
        /*0680*/ 	.word	0x0001a470


	//   ....[124]....
        /*0684*/ 	.word	0x0001a4a0


	//   ....[125]....
        /*0688*/ 	.word	0x0001a530


	//   ....[126]....
        /*068c*/ 	.word	0x0001a5c0


	//   ....[127]....
        /*0690*/ 	.word	0x0001a630


	//   ....[128]....
        /*0694*/ 	.word	0x0001acc0


	//   ....[129]....
        /*0698*/ 	.word	0x0001b360


	//   ....[130]....
        /*069c*/ 	.word	0x0001b540


	//   ....[131]....
        /*06a0*/ 	.word	0x0001b5a0


	//   ....[132]....
        /*06a4*/ 	.word	0x0001b600


	//   ....[133]....
        /*06a8*/ 	.word	0x0001b700


	//   ....[134]....
        /*06ac*/ 	.word	0x0001b760


	//   ....[135]....
        /*06b0*/ 	.word	0x0001b860


	//   ....[136]....
        /*06b4*/ 	.word	0x0001b8c0


	//   ....[137]....
        /*06b8*/ 	.word	0x0001b9a0


	//   ....[138]....
        /*06bc*/ 	.word	0x0001bcf0


	//----- nvinfo : EIATTR_REG_RECONFIG
	.align		4
.L_240:
        /*06c0*/ 	.byte	0x01, 0x54
	.zero		2


	//----- nvinfo : EIATTR_SYSCALL_OFFSETS
	.align		4
        /*06c4*/ 	.byte	0x04, 0x46
        /*06c6*/ 	.short	(.L_242 - .L_241)


	//   ....[0]....
.L_241:
        /*06c8*/ 	.word	0x00001de0


	//   ....[1]....
        /*06cc*/ 	.word	0x00016f80


	//   ....[2]....
        /*06d0*/ 	.word	0x00017110


	//   ....[3]....
        /*06d4*/ 	.word	0x00017260


	//   ....[4]....
        /*06d8*/ 	.word	0x000173a0


	//   ....[5]....
        /*06dc*/ 	.word	0x00017db0


	//----- nvinfo : EIATTR_MBARRIER_INSTR_OFFSETS
	.align		4
.L_242:
        /*06e0*/ 	.byte	0x04, 0x39
        /*06e2*/ 	.short	(.L_244 - .L_243)


	//   ....[0]....
.L_243:
        /*06e4*/ 	.word	0x00000270
        /*06e8*/ 	.word	0x000000ff
        /*06ec*/ 	.word	0x00029800
        /*06f0*/ 	.short	0x0100
        /*06f2*/ 	.byte	0x08
	.zero		1


	//   ....[1]....
        /*06f4*/ 	.word	0x00000280
        /*06f8*/ 	.word	0x000000ff
        /*06fc*/ 	.word	0x00029820
        /*0700*/ 	.short	0x0100
        /*0702*/ 	.byte	0x08
	.zero		1


	//   ....[2]....
        /*0704*/ 	.word	0x00000370
        /*0708*/ 	.word	0x000000ff
        /*070c*/ 	.word	0x00029830
        /*0710*/ 	.short	0x0100
        /*0712*/ 	.byte	0x08
	.zero		1


	//   ....[3]....
        /*0714*/ 	.word	0x00000380
        /*0718*/ 	.word	0x000000ff
        /*071c*/ 	.word	0x00029840
        /*0720*/ 	.short	0x0100
        /*0722*/ 	.byte	0x08
	.zero		1


	//   ....[4]....
        /*0724*/ 	.word	0x00000390
        /*0728*/ 	.word	0x000000ff
        /*072c*/ 	.word	0x00029838
        /*0730*/ 	.short	0x0100
        /*0732*/ 	.byte	0x08
	.zero		1


	//   ....[5]....
        /*0734*/ 	.word	0x000003a0
        /*0738*/ 	.word	0x000000ff
        /*073c*/ 	.word	0x00029848
        /*0740*/ 	.short	0x0100
        /*0742*/ 	.byte	0x08
	.zero		1


	//   ....[6]....
        /*0744*/ 	.word	0x000004d0
        /*0748*/ 	.word	0x000000ff
        /*074c*/ 	.word	0x00029850
        /*0750*/ 	.short	0x0100
        /*0752*/ 	.byte	0x08
	.zero		1


	//   ....[7]....
        /*0754*/ 	.word	0x000004e0
        /*0758*/ 	.word	0x000000ff
        /*075c*/ 	.word	0x00029860
        /*0760*/ 	.short	0x0100
        /*0762*/ 	.byte	0x08
	.zero		1


	//   ....[8]....
        /*0764*/ 	.word	0x000004f0
        /*0768*/ 	.word	0x000000ff
        /*076c*/ 	.word	0x00029858
        /*0770*/ 	.short	0x0100
        /*0772*/ 	.byte	0x08
	.zero		1


	//   ....[9]....
        /*0774*/ 	.word	0x00000500
        /*0778*/ 	.word	0x000000ff
        /*077c*/ 	.word	0x00029868
        /*0780*/ 	.short	0x0100
        /*0782*/ 	.byte	0x08
	.zero		1


	//   ....[10]....
        /*0784*/ 	.word	0x000005f0
        /*0788*/ 	.word	0x000000ff
        /*078c*/ 	.word	0x00029870
        /*0790*/ 	.short	0x0100
        /*0792*/ 	.byte	0x06
	.zero		1


	//   ....[11]....
        /*0794*/ 	.word	0x00000600
        /*0798*/ 	.word	0x000000ff
        /*079c*/ 	.word	0x00029880
        /*07a0*/ 	.short	0x0100
        /*07a2*/ 	.byte	0x06
	.zero		1


	//   ....[12]....
        /*07a4*/ 	.word	0x00000610
        /*07a8*/ 	.word	0x000000ff
        /*07ac*/ 	.word	0x00029878
        /*07b0*/ 	.short	0x0100
        /*07b2*/ 	.byte	0x06
	.zero		1


	//   ....[13]....
        /*07b4*/ 	.word	0x00000620
        /*07b8*/ 	.word	0x000000ff
        /*07bc*/ 	.word	0x00029888
        /*07c0*/ 	.short	0x0100
        /*07c2*/ 	.byte	0x06
	.zero		1


	//   ....[14]....
        /*07c4*/ 	.word	0x00000750
        /*07c8*/ 	.word	0x000000ff
        /*07cc*/ 	.word	0x00029890
        /*07d0*/ 	.short	0x0100
        /*07d2*/ 	.byte	0x08
	.zero		1


	//   ....[15]....
        /*07d4*/ 	.word	0x00000760
        /*07d8*/ 	.word	0x000000ff
        /*07dc*/ 	.word	0x000298a0
        /*07e0*/ 	.short	0x0100
        /*07e2*/ 	.byte	0x08
	.zero		1


	//   ....[16]....
        /*07e4*/ 	.word	0x00000770
        /*07e8*/ 	.word	0x000000ff
        /*07ec*/ 	.word	0x00029898
        /*07f0*/ 	.short	0x0100
        /*07f2*/ 	.byte	0x08
	.zero		1


	//   ....[17]....
        /*07f4*/ 	.word	0x00000780
        /*07f8*/ 	.word	0x000000ff
        /*07fc*/ 	.word	0x000298a8
        /*0800*/ 	.short	0x0100
        /*0802*/ 	.byte	0x08
	.zero		1


	//   ....[18]....
        /*0804*/ 	.word	0x000008b0
        /*0808*/ 	.word	0x000000ff
        /*080c*/ 	.word	0x000298b0
        /*0810*/ 	.short	0x0100
        /*0812*/ 	.byte	0x08
	.zero		1


	//   ....[19]....
        /*0814*/ 	.word	0x000008c0
        /*0818*/ 	.word	0x000000ff
        /*081c*/ 	.word	0x000298c0
        /*0820*/ 	.short	0x0100
        /*0822*/ 	.byte	0x08
	.zero		1


	//   ....[20]....
        /*0824*/ 	.word	0x000008d0
        /*0828*/ 	.word	0x000000ff
        /*082c*/ 	.word	0x000298b8
        /*0830*/ 	.short	0x0100
        /*0832*/ 	.byte	0x08
	.zero		1


	//   ....[21]....
        /*0834*/ 	.word	0x000008e0
        /*0838*/ 	.word	0x000000ff
        /*083c*/ 	.word	0x000298c8
        /*0840*/ 	.short	0x0100
        /*0842*/ 	.byte	0x08
	.zero		1


	//   ....[22]....
        /*0844*/ 	.word	0x00001e60
        /*0848*/ 	.word	0x000000ff
        /*084c*/ 	.word	0x00029800
        /*0850*/ 	.short	0x010a
        /*0852*/ 	.byte	0x29
	.zero		1


	//   ....[23]....
        /*0854*/ 	.word	0x00001ee0
        /*0858*/ 	.word	0x00000003
        /*085c*/ 	.word	0x00029830
        /*0860*/ 	.short	0x010a
        /*0862*/ 	.byte	0x3f
	.zero		1


	//   ....[24]....
        /*0864*/ 	.word	0x00001f40
        /*0868*/ 	.word	0x00000003
        /*086c*/ 	.word	0x00029830
        /*0870*/ 	.short	0x010a
        /*0872*/ 	.byte	0x3f
	.zero		1


	//   ....[25]....
        /*0874*/ 	.word	0x00002d00
        /*0878*/ 	.word	0x00000000
        /*087c*/ 	.word	0x00000000
        /*0880*/ 	.short	0x0101
        /*0882*/ 	.byte	0x3f
	.zero		1


	//   ....[26]....
        /*0884*/ 	.word	0x00006300
        /*0888*/ 	.word	0x000000ff
        /*088c*/ 	.word	0x00029830
        /*0890*/ 	.short	0x010a
        /*0892*/ 	.byte	0x06
	.zero		1


	//   ....[27]....
        /*0894*/ 	.word	0x00006340
        /*0898*/ 	.word	0x000000ff
        /*089c*/ 	.word	0x00029830
        /*08a0*/ 	.short	0x010a
        /*08a2*/ 	.byte	0x06
	.zero		1


	//   ....[28]....
        /*08a4*/ 	.word	0x00006f50
        /*08a8*/ 	.word	0x000000ff
        /*08ac*/ 	.word	0x00029850
        /*08b0*/ 	.short	0x010a
        /*08b2*/ 	.byte	0x06
	.zero		1


	//   ....[29]....
        /*08b4*/ 	.word	0x00006f90
        /*08b8*/ 	.word	0x000000ff
        /*08bc*/ 	.word	0x00029850
        /*08c0*/ 	.short	0x010a
        /*08c2*/ 	.byte	0x06
	.zero		1


	//   ....[30]....
        /*08c4*/ 	.word	0x000072f0
        /*08c8*/ 	.word	0x00000006
        /*08cc*/ 	.word	0x00000000
        /*08d0*/ 	.short	0x0101
        /*08d2*/ 	.byte	0x3f
	.zero		1


	//   ....[31]....
        /*08d4*/ 	.word	0x0000a300
        /*08d8*/ 	.word	0x000000ff
        /*08dc*/ 	.word	0x00000000
        /*08e0*/ 	.short	0x0101
        /*08e2*/ 	.byte	0x06
	.zero		1


	//   ....[32]....
        /*08e4*/ 	.word	0x0000ace0
        /*08e8*/ 	.word	0x000000ff
        /*08ec*/ 	.word	0x00029830
        /*08f0*/ 	.short	0x010a
        /*08f2*/ 	.byte	0x06
	.zero		1


	//   ....[33]....
        /*08f4*/ 	.word	0x0000ad20
        /*08f8*/ 	.word	0x000000ff
        /*08fc*/ 	.word	0x00029830
        /*0900*/ 	.short	0x010a
        /*0902*/ 	.byte	0x06
	.zero		1


	//   ....[34]....
        /*0904*/ 	.word	0x0000b960
        /*0908*/ 	.word	0x000000ff
        /*090c*/ 	.word	0x00029850
        /*0910*/ 	.short	0x010a
        /*0912*/ 	.byte	0x06
	.zero		1


	//   ....[35]....
        /*0914*/ 	.word	0x0000b9a0
        /*0918*/ 	.word	0x000000ff
        /*091c*/ 	.word	0x00029850
        /*0920*/ 	.short	0x010a
        /*0922*/ 	.byte	0x06
	.zero		1


	//   ....[36]....
        /*0924*/ 	.word	0x0000cf80
        /*0928*/ 	.word	0x00000004
        /*092c*/ 	.word	0x00000000
        /*0930*/ 	.short	0x0101
        /*0932*/ 	.byte	0x3f
	.zero		1


	//   ....[37]....
        /*0934*/ 	.word	0x0000d2b0
        /*0938*/ 	.word	0x000000ff
        /*093c*/ 	.word	0x00000000
        /*0940*/ 	.short	0x0101
        /*0942*/ 	.byte	0x06
	.zero		1


	//   ....[38]....
        /*0944*/ 	.word	0x0000da20
        /*0948*/ 	.word	0x000000ff
        /*094c*/ 	.word	0x00029830
        /*0950*/ 	.short	0x010a
        /*0952*/ 	.byte	0x06
	.zero		1


	//   ....[39]....
        /*0954*/ 	.word	0x0000da60
        /*0958*/ 	.word	0x000000ff
        /*095c*/ 	.word	0x00029830
        /*0960*/ 	.short	0x010a
        /*0962*/ 	.byte	0x06
	.zero		1


	//   ....[40]....
        /*0964*/ 	.word	0x0000e6a0
        /*0968*/ 	.word	0x000000ff
        /*096c*/ 	.word	0x00029850
        /*0970*/ 	.short	0x010a
        /*0972*/ 	.byte	0x06
	.zero		1


	//   ....[41]....
        /*0974*/ 	.word	0x0000e6e0
        /*0978*/ 	.word	0x000000ff
        /*097c*/ 	.word	0x00029850
        /*0980*/ 	.short	0x010a
        /*0982*/ 	.byte	0x06
	.zero		1


	//   ....[42]....
        /*0984*/ 	.word	0x0000ea30
        /*0988*/ 	.word	0x00000000
        /*098c*/ 	.word	0x00000000
        /*0990*/ 	.short	0x0101
        /*0992*/ 	.byte	0x3f
	.zero		1


	//   ....[43]....
        /*0994*/ 	.word	0x00011a50
        /*0998*/ 	.word	0x000000ff
        /*099c*/ 	.word	0x00000000
        /*09a0*/ 	.short	0x0101
        /*09a2*/ 	.byte	0x06
	.zero		1


	//   ....[44]....
        /*09a4*/ 	.word	0x000120d0
        /*09a8*/ 	.word	0x000000ff
        /*09ac*/ 	.word	0x00029850
        /*09b0*/ 	.short	0x010a
        /*09b2*/ 	.byte	0x09
	.zero		1


	//   ....[45]....
        /*09b4*/ 	.word	0x00012110
        /*09b8*/ 	.word	0x000000ff
        /*09bc*/ 	.word	0x00029850
        /*09c0*/ 	.short	0x010a
        /*09c2*/ 	.byte	0x09
	.zero		1


	//   ....[46]....
        /*09c4*/ 	.word	0x000127a0
        /*09c8*/ 	.word	0x000000ff
        /*09cc*/ 	.word	0x00000000
        /*09d0*/ 	.short	0x0101
        /*09d2*/ 	.byte	0x04
	.zero		1


	//   ....[47]....
        /*09d4*/ 	.word	0x000143d0
        /*09d8*/ 	.word	0x00000000
        /*09dc*/ 	.word	0x00000000
        /*09e0*/ 	.short	0x0101
        /*09e2*/ 	.byte	0x3f
	.zero		1


	//   ....[48]....
        /*09e4*/ 	.word	0x000177b0
        /*09e8*/ 	.word	0x00000002
        /*09ec*/ 	.word	0x00029880
        /*09f0*/ 	.short	0x010a
        /*09f2*/ 	.byte	0x3f
	.zero		1


	//   ....[49]....
        /*09f4*/ 	.word	0x00017940
        /*09f8*/ 	.word	0x00000002
        /*09fc*/ 	.word	0x00029840
        /*0a00*/ 	.short	0x010a
        /*0a02*/ 	.byte	0x3f
	.zero		1


	//   ....[50]....
        /*0a04*/ 	.word	0x00018520
        /*0a08*/ 	.word	0x00000011
        /*0a0c*/ 	.word	0x00029800
        /*0a10*/ 	.short	0x0107
        /*0a12*/ 	.byte	0x3f
	.zero		1


	//   ....[51]....
        /*0a14*/ 	.word	0x00018620
        /*0a18*/ 	.word	0x00000011
        /*0a1c*/ 	.word	0x00029800
        /*0a20*/ 	.short	0x0101
        /*0a22*/ 	.byte	0x3f
	.zero		1


	//   ....[52]....
        /*0a24*/ 	.word	0x00018640
        /*0a28*/ 	.word	0x00000011
        /*0a2c*/ 	.word	0x00029820
        /*0a30*/ 	.short	0x010a
        /*0a32*/ 	.byte	0x3f
	.zero		1


	//   ....[53]....
        /*0a34*/ 	.word	0x00018970
        /*0a38*/ 	.word	0x00000005
        /*0a3c*/ 	.word	0x00029880
        /*0a40*/ 	.short	0x010a
        /*0a42*/ 	.byte	0x3f
	.zero		1


	//   ....[54]....
        /*0a44*/ 	.word	0x00018ba0
        /*0a48*/ 	.word	0x00000005
        /*0a4c*/ 	.word	0x00029840
        /*0a50*/ 	.short	0x010a
        /*0a52*/ 	.byte	0x3f
	.zero		1


	//   ....[55]....
        /*0a54*/ 	.word	0x00019060
        /*0a58*/ 	.word	0x00000013
        /*0a5c*/ 	.word	0x00029870
        /*0a60*/ 	.short	0x010a
        /*0a62*/ 	.byte	0x3f
	.zero		1


	//   ....[56]....
        /*0a64*/ 	.word	0x000190d0
        /*0a68*/ 	.word	0x00000013
        /*0a6c*/ 	.word	0x00029860
        /*0a70*/ 	.short	0x010a
        /*0a72*/ 	.byte	0x3f
	.zero		1


	//   ....[57]....
        /*0a74*/ 	.word	0x00019600
        /*0a78*/ 	.word	0x00000013
        /*0a7c*/ 	.word	0x00029850
        /*0a80*/ 	.short	0x0101
        /*0a82*/ 	.byte	0x3f
	.zero		1


	//   ....[58]....
        /*0a84*/ 	.word	0x00019680
        /*0a88*/ 	.word	0x00000013
        /*0a8c*/ 	.word	0x00000000
        /*0a90*/ 	.short	0x0101
        /*0a92*/ 	.byte	0x3f
	.zero		1


	//   ....[59]....
        /*0a94*/ 	.word	0x000198b0
        /*0a98*/ 	.word	0x00000010
        /*0a9c*/ 	.word	0x00029870
        /*0aa0*/ 	.short	0x010a
        /*0aa2*/ 	.byte	0x3f
	.zero		1


	//   ....[60]....
        /*0aa4*/ 	.word	0x00019920
        /*0aa8*/ 	.word	0x00000010
        /*0aac*/ 	.word	0x00029860
        /*0ab0*/ 	.short	0x010a
        /*0ab2*/ 	.byte	0x3f
	.zero		1


	//   ....[61]....
        /*0ab4*/ 	.word	0x00019e60
        /*0ab8*/ 	.word	0x00000010
        /*0abc*/ 	.word	0x00029850
        /*0ac0*/ 	.short	0x0101
        /*0ac2*/ 	.byte	0x3f
	.zero		1


	//   ....[62]....
        /*0ac4*/ 	.word	0x00019eb0
        /*0ac8*/ 	.word	0x00000010
        /*0acc*/ 	.word	0x00000000
        /*0ad0*/ 	.short	0x0101
        /*0ad2*/ 	.byte	0x3f
	.zero		1


	//   ....[63]....
        /*0ad4*/ 	.word	0x0001ac40
        /*0ad8*/ 	.word	0x00000003
        /*0adc*/ 	.word	0x00029820
        /*0ae0*/ 	.short	0x010a
        /*0ae2*/ 	.byte	0x3f
	.zero		1


	//   ....[64]....
        /*0ae4*/ 	.word	0x0001ae10
        /*0ae8*/ 	.word	0x00000007
        /*0aec*/ 	.word	0x00000000
        /*0af0*/ 	.short	0x010a
        /*0af2*/ 	.byte	0x3f
	.zero		1


	//   ....[65]....
        /*0af4*/ 	.word	0x0001ae60
        /*0af8*/ 	.word	0x00000005
        /*0afc*/ 	.word	0x00000000
        /*0b00*/ 	.short	0x010a
        /*0b02*/ 	.byte	0x3f
	.zero		1


	//   ....[66]....
        /*0b04*/ 	.word	0x0001aeb0
        /*0b08*/ 	.word	0x00000005
        /*0b0c*/ 	.word	0x00029860
        /*0b10*/ 	.short	0x010a
        /*0b12*/ 	.byte	0x3f
	.zero		1


	//   ....[67]....
        /*0b14*/ 	.word	0x0001af00
        /*0b18*/ 	.word	0x00000003
        /*0b1c*/ 	.word	0x00029860
        /*0b20*/ 	.short	0x010a
        /*0b22*/ 	.byte	0x3f
	.zero		1


	//   ....[68]....
        /*0b24*/ 	.word	0x0001af40
        /*0b28*/ 	.word	0x00000005
        /*0b2c*/ 	.word	0x00029880
        /*0b30*/ 	.short	0x010a
        /*0b32*/ 	.byte	0x3f
	.zero		1


	//   ....[69]....
        /*0b34*/ 	.word	0x0001af60
        /*0b38*/ 	.word	0x00000003
        /*0b3c*/ 	.word	0x00029880
        /*0b40*/ 	.short	0x010a
        /*0b42*/ 	.byte	0x3f
	.zero		1


	//   ....[70]....
        /*0b44*/ 	.word	0x0001afd0
        /*0b48*/ 	.word	0x00000003
        /*0b4c*/ 	.word	0x00029800
        /*0b50*/ 	.short	0x010a
        /*0b52*/ 	.byte	0x3f
	.zero		1


	//   ....[71]....
        /*0b54*/ 	.word	0x0001b020
        /*0b58*/ 	.word	0x00000003
        /*0b5c*/ 	.word	0x00029830
        /*0b60*/ 	.short	0x010a
        /*0b62*/ 	.byte	0x3f
	.zero		1


	//   ....[72]....
        /*0b64*/ 	.word	0x0001b080
        /*0b68*/ 	.word	0x00000007
        /*0b6c*/ 	.word	0x00029830
        /*0b70*/ 	.short	0x010a
        /*0b72*/ 	.byte	0x3f
	.zero		1


	//   ....[73]....
        /*0b74*/ 	.word	0x0001b0e0
        /*0b78*/ 	.word	0x00000007
        /*0b7c*/ 	.word	0x00029850
        /*0b80*/ 	.short	0x010a
        /*0b82*/ 	.byte	0x3f
	.zero		1


	//   ....[74]....
        /*0b84*/ 	.word	0x0001b140
        /*0b88*/ 	.word	0x0000000b
        /*0b8c*/ 	.word	0x00029830
        /*0b90*/ 	.short	0x010a
        /*0b92*/ 	.byte	0x3f
	.zero		1


	//   ....[75]....
        /*0b94*/ 	.word	0x0001b1a0
        /*0b98*/ 	.word	0x0000000b
        /*0b9c*/ 	.word	0x00029850
        /*0ba0*/ 	.short	0x010a
        /*0ba2*/ 	.byte	0x3f
	.zero		1


	//   ....[76]....
        /*0ba4*/ 	.word	0x0001b200
        /*0ba8*/ 	.word	0x00000009
        /*0bac*/ 	.word	0x00029830
        /*0bb0*/ 	.short	0x010a
        /*0bb2*/ 	.byte	0x3f
	.zero		1


	//   ....[77]....
        /*0bb4*/ 	.word	0x0001b260
        /*0bb8*/ 	.word	0x00000009
        /*0bbc*/ 	.word	0x00029850
        /*0bc0*/ 	.short	0x010a
        /*0bc2*/ 	.byte	0x3f
	.zero		1


	//   ....[78]....
        /*0bc4*/ 	.word	0x0001b2c0
        /*0bc8*/ 	.word	0x00000006
        /*0bcc*/ 	.word	0x00029850
        /*0bd0*/ 	.short	0x010a
        /*0bd2*/ 	.byte	0x3f
	.zero		1


	//   ....[79]....
        /*0bd4*/ 	.word	0x0001b410
        /*0bd8*/ 	.word	0x00000002
        /*0bdc*/ 	.word	0x00029880
        /*0be0*/ 	.short	0x010a
        /*0be2*/ 	.byte	0x3f
	.zero		1


	//   ....[80]....
        /*0be4*/ 	.word	0x0001b460
        /*0be8*/ 	.word	0x00000002
        /*0bec*/ 	.word	0x00029840
        /*0bf0*/ 	.short	0x010a
        /*0bf2*/ 	.byte	0x3f
	.zero		1


	//   ....[81]....
        /*0bf4*/ 	.word	0x0001b9e0
        /*0bf8*/ 	.word	0x00000011
        /*0bfc*/ 	.word	0x00029820
        /*0c00*/ 	.short	0x010a
        /*0c02*/ 	.byte	0x3f
	.zero		1


	//   ....[82]....
        /*0c04*/ 	.word	0x0001ba30
        /*0c08*/ 	.word	0x00000005
        /*0c0c*/ 	.word	0x00029880
        /*0c10*/ 	.short	0x010a
        /*0c12*/ 	.byte	0x3f
	.zero		1


	//   ....[83]....
        /*0c14*/ 	.word	0x0001ba80
        /*0c18*/ 	.word	0x00000005
        /*0c1c*/ 	.word	0x00029840
        /*0c20*/ 	.short	0x010a
        /*0c22*/ 	.byte	0x3f
	.zero		1


	//   ....[84]....
        /*0c24*/ 	.word	0x0001bad0
        /*0c28*/ 	.word	0x00000013
        /*0c2c*/ 	.word	0x00029870
        /*0c30*/ 	.short	0x010a
        /*0c32*/ 	.byte	0x3f
	.zero		1


	//   ....[85]....
        /*0c34*/ 	.word	0x0001bb20
        /*0c38*/ 	.word	0x00000013
        /*0c3c*/ 	.word	0x00029860
        /*0c40*/ 	.short	0x010a
        /*0c42*/ 	.byte	0x3f
	.zero		1


	//   ....[86]....
        /*0c44*/ 	.word	0x0001bb70
        /*0c48*/ 	.word	0x00000010
        /*0c4c*/ 	.word	0x00029870
        /*0c50*/ 	.short	0x010a
        /*0c52*/ 	.byte	0x3f
	.zero		1


	//   ....[87]....
        /*0c54*/ 	.word	0x0001bbc0
        /*0c58*/ 	.word	0x00000010
        /*0c5c*/ 	.word	0x00029860
        /*0c60*/ 	.short	0x010a
        /*0c62*/ 	.byte	0x3f
	.zero		1


	//   ....[88]....
        /*0c64*/ 	.word	0x0001bc10
        /*0c68*/ 	.word	0x00000003
        /*0c6c*/ 	.word	0x00029820
        /*0c70*/ 	.short	0x010a
        /*0c72*/ 	.byte	0x3f
	.zero		1


	//   ....[89]....
        /*0c74*/ 	.word	0x0001bdb0
        /*0c78*/ 	.word	0x00000007
        /*0c7c*/ 	.word	0x00000000
        /*0c80*/ 	.short	0x010a
        /*0c82*/ 	.byte	0x3f
	.zero		1


	//   ....[90]....
        /*0c84*/ 	.word	0x0001be00
        /*0c88*/ 	.word	0x00000005
        /*0c8c*/ 	.word	0x00000000
        /*0c90*/ 	.short	0x010a
        /*0c92*/ 	.byte	0x3f
	.zero		1


	//   ....[91]....
        /*0c94*/ 	.word	0x0001be50
        /*0c98*/ 	.word	0x00000005
        /*0c9c*/ 	.word	0x00029860
        /*0ca0*/ 	.short	0x010a
        /*0ca2*/ 	.byte	0x3f
	.zero		1


	//   ....[92]....
        /*0ca4*/ 	.word	0x0001bea0
        /*0ca8*/ 	.word	0x00000003
        /*0cac*/ 	.word	0x00029860
        /*0cb0*/ 	.short	0x010a
        /*0cb2*/ 	.byte	0x3f
	.zero		1


	//   ....[93]....
        /*0cb4*/ 	.word	0x0001bef0
        /*0cb8*/ 	.word	0x00000005
        /*0cbc*/ 	.word	0x00029880
        /*0cc0*/ 	.short	0x010a
        /*0cc2*/ 	.byte	0x3f
	.zero		1


	//----- nvinfo : EIATTR_NUM_MBARRIERS
	.align		4
.L_244:
        /*0cc4*/ 	.byte	0x03, 0x38
        /*0cc6*/ 	.short	0x0016


	//----- nvinfo : EIATTR_EXIT_INSTR_OFFSETS
	.align		4
        /*0cc8*/ 	.byte	0x04, 0x1c
        /*0cca*/ 	.short	(.L_246 - .L_245)


	//   ....[0]....
.L_245:
        /*0ccc*/ 	.word	0x00000a80


	//   ....[1]....
        /*0cd0*/ 	.word	0x00015340


	//   ....[2]....
        /*0cd4*/ 	.word	0x0001afb0


	//----- nvinfo : EIATTR_MAX_THREADS
	.align		4
.L_246:
        /*0cd8*/ 	.byte	0x04, 0x05
        /*0cda*/ 	.short	(.L_248 - .L_247)
.L_247:
        /*0cdc*/ 	.word	0x00000180
        /*0ce0*/ 	.word	0x00000001
        /*0ce4*/ 	.word	0x00000001


	//----- nvinfo : EIATTR_CRS_STACK_SIZE
	.align		4
.L_248:
        /*0ce8*/ 	.byte	0x04, 0x1e
        /*0cea*/ 	.short	(.L_250 - .L_249)
.L_249:
        /*0cec*/ 	.word	0x00000000


	//----- nvinfo : EIATTR_CBANK_PARAM_SIZE
	.align		4
.L_250:
        /*0cf0*/ 	.byte	0x03, 0x19
        /*0cf2*/ 	.short	0x0af0


	//----- nvinfo : EIATTR_PARAM_CBANK
	.align		4
        /*0cf4*/ 	.byte	0x04, 0x0a
        /*0cf6*/ 	.short	(.L_252 - .L_251)
	.align		4
.L_251:
        /*0cf8*/ 	.word	index@(.nv.constant0._ZN7cutlass13device_kernelIN5flash11enable_sm90INS1_16FlashAttnFwdSm90INS1_25CollectiveMainloopFwdSm90ILi2EN4cute5tupleIJNS5_1CILi1EEES8_S8_EEENS6_IJNS7_ILi128EEENS7_ILi160EEENS7_ILi192EEEEEELi128ENS_12float_e4m3_tEfNS_4arch4Sm90ELb0ELb1ELb0ELb1ELb0ELb0ELb0ELb1ELb1ELb1ELb0ELb0EEENS1_21CollectiveEpilogueFwdINS6_IJSA_SA_SB_EEES9_NS_10bfloat16_tESG_Li256ELb1ELb1ELb0ELb1EEENS1_36VarlenDynamicPersistentTileSchedulerILi128ELi160ELi256ELi128ELb0ELb1ELb1ELb1ELb0ELb1EEEEEEEEEvNT_6ParamsE)
        /*0cfc*/ 	.short	0x0210
        /*0cfe*/ 	.short	0x0af0


	//----- nvinfo : EIATTR_SW_WAR
	.align		4
.L_252:
        /*0d00*/ 	.byte	0x04, 0x36
        /*0d02*/ 	.short	(.L_254 - .L_253)
.L_253:
        /*0d04*/ 	.word	0x00000008
.L_254:


//--------------------- .nv.info._ZN7cutlass13device_kernelIN5flash11enable_sm90INS1_16FlashAttnFwdSm90INS1_25CollectiveMainloopFwdSm90ILi2EN4cute5tupleIJNS5_1CILi1EEES8_S8_EEENS6_IJNS7_ILi128EEENS7_ILi160EEENS7_ILi192EEEEEELi128ENS_12float_e4m3_tEfNS_4arch4Sm90ELb0ELb1ELb0ELb1ELb0ELb1ELb0ELb1ELb1ELb1ELb0ELb0EEENS1_21CollectiveEpilogueFwdINS6_IJSA_SA_SB_EEES9_NS_10bfloat16_tESG_Li256ELb1ELb1ELb0ELb1EEENS1_36VarlenDynamicPersistentTileSchedulerILi128ELi160ELi256ELi128ELb0ELb1ELb1ELb1ELb0ELb1EEEEEEEEEvNT_6ParamsE --------------------------
	.section	.nv.info._ZN7cutlass13device_kernelIN5flash11enable_sm90INS1_16FlashAttnFwdSm90INS1_25CollectiveMainloopFwdSm90ILi2EN4cute5tupleIJNS5_1CILi1EEES8_S8_EEENS6_IJNS7_ILi128EEENS7_ILi160EEENS7_ILi192EEEEEELi128ENS_12float_e4m3_tEfNS_4arch4Sm90ELb0ELb1ELb0ELb1ELb0ELb1ELb0ELb1ELb1ELb1ELb0ELb0EEENS1_21CollectiveEpilogueFwdINS6_IJSA_SA_SB_EEES9_NS_10bfloat16_tESG_Li256ELb1ELb1ELb0ELb1EEENS1_36VarlenDynamicPersistentTileSchedulerILi128ELi160ELi256ELi128ELb0ELb1ELb1ELb1ELb0ELb1EEEEEEEEEvNT_6ParamsE,"",@"SHT_CUDA_INFO"
	.sectionflags	@""
	.align	4


	//----- nvinfo : EIATTR_CUDA_API_VERSION
	.align		4
        /*0000*/ 	.byte	0x04, 0x37
        /*0002*/ 	.short	(.L_256 - .L_255)
.L_255:
        /*0004*/ 	.word	0x00000082


	//----- nvinfo : EIATTR_KPARAM_INFO
	.align		4
.L_256:
        /*0008*/ 	.byte	0x04, 0x17
        /*000a*/ 	.short	(.L_258 - .L_257)
.L_257:
        /*000c*/ 	.word	0x00000000
        /*0010*/ 	.short	0x0000
        /*0012*/ 	.short	0x0070
        /*0014*/ 	.byte	0x00, 0xf0, 0x01, 0x2a


	//----- nvinfo : EIATTR_SPARSE_MMA_MASK
	.align		4
.L_258:
        /*0018*/ 	.byte	0x03, 0x50
        /*001a*/ 	.short	0x0000


	//----- nvinfo : EIATTR_MAXREG_COUNT
	.align		4
        /*001c*/ 	.byte	0x03, 0x1b
        /*001e*/ 	.short	0x00a8


	//----- nvinfo : EIATTR_NUM_BARRIERS
	.align		4
        /*0020*/ 	.byte	0x02, 0x4c
        /*0022*/ 	.byte	0x10
	.zero		1


	//----- nvinfo : EIATTR_EXTERNS
	.align		4
        /*0024*/ 	.byte	0x04, 0x0f
        /*0026*/ 	.short	(.L_260 - .L_259)


	//   ....[0]....
	.align		4
.L_259:
        /*0028*/ 	.word	index@(__assertfail)


	//----- nvinfo : EIATTR_ANNOTATIONS
	.align		4
.L_260:
        /*002c*/ 	.byte	0x04, 0x55
        /*002e*/ 	.short	(.L_262 - .L_261)


	//   ....[0]....
.L_261:
        /* <DEDUP_REMOVED lines=71> */


	//----- nvinfo : EIATTR_MERCURY_ISA_VERSION
	.align		4
.L_262:
        /*0490*/ 	.byte	0x03, 0x5f
        /*0492*/ 	.short	0x0101


	//----- nvinfo : EIATTR_UNUSED_LOAD_BYTE_OFFSET
	.align		4
        /*0494*/ 	.byte	0x04, 0x44
        /*0496*/ 	.short	(.L_264 - .L_263)


	//   ....[0]....
.L_263:
        /*0498*/ 	.word	0x00000af0
        /*049c*/ 	.word	0x0000fff0


	//   ....[1]....
        /*04a0*/ 	.word	0x00029fb0
        /*04a4*/ 	.word	0x0000fff0


	//----- nvinfo : EIATTR_INT_WARP_WIDE_INSTR_OFFSETS
	.align		4
.L_264:
        /*04a8*/ 	.byte	0x04, 0x31
        /*04aa*/ 	.short	(.L_266 - .L_265)


	//   ....[0]....
.L_265:
        /*04ac*/ 	.word	0x00000190


	//   ....[1]....
        /*04b0*/ 	.word	0x000001d0


	//   ....[2]....
        /*04b4*/ 	.word	0x00000240


	//   ....[3]....
        /*04b8*/ 	.word	0x0002f6b0


	//   ....[4]....
        /*04bc*/ 	.word	0x0002f710


	//   ....[5]....
        /*04c0*/ 	.word	0x000321a0


	//   ....[6]....
        /*04c4*/ 	.word	0x00032200


	//----- nvinfo : EIATTR_COOP_GROUP_MASK_REGIDS
	.align		4
.L_266:
        /*04c8*/ 	.byte	0x04, 0x29
        /*04ca*/ 	.short	(.L_268 - .L_267)


	//   ....[0]....
.L_267:
        /*04cc*/ 	.word	0xffffffff


	//   ....[1]....
        /*04d0*/ 	.word	0xffffffff


	//   ....[2]....
        /*04d4*/ 	.word	0xffffffff


	//   ....[3]....
        /*04d8*/ 	.word	0xffffffff


	//   ....[4]....
        /*04dc*/ 	.word	0xffffffff


	//   ....[5]....
        /*04e0*/ 	.word	0xffffffff


	//   ....[6]....
        /*04e4*/ 	.word	0xffffffff


	//   ....[7]....
        /*04e8*/ 	.word	0xffffffff


	//   ....[8]....
        /*04ec*/ 	.word	0xffffffff


	//   ....[9]....
        /*04f0*/ 	.word	0xffffffff


	//   ....[10]....
        /*04f4*/ 	.word	0xffffffff


	//   ....[11]....
        /*04f8*/ 	.word	0xffffffff


	//   ....[12]....
        /*04fc*/ 	.word	0xffffffff


	//   ....[13]....
        /*0500*/ 	.word	0xffffffff


	//   ....[14]....
        /*0504*/ 	.word	0xffffffff


	//   ....[15]....
        /*0508*/ 	.word	0xffffffff


	//   ....[16]....
        /*050c*/ 	.word	0xffffffff


	//   ....[17]....
        /*0510*/ 	.word	0xffffffff


	//   ....[18]....
        /*0514*/ 	.word	0xffffffff


	//   ....[19]....
        /*0518*/ 	.word	0xffffffff


	//   ....[20]....
        /*051c*/ 	.word	0xffffffff


	//   ....[21]....
        /*0520*/ 	.word	0xffffffff


	//   ....[22]....
        /*0524*/ 	.word	0xffffffff


	//   ....[23]....
        /*0528*/ 	.word	0xffffffff


	//   ....[24]....
        /*052c*/ 	.word	0xffffffff


	//   ....[25]....
        /*0530*/ 	.word	0xffffffff


	//   ....[26]....
        /*0534*/ 	.word	0xffffffff


	//   ....[27]....
        /*0538*/ 	.word	0xffffffff


	//   ....[28]....
        /*053c*/ 	.word	0xffffffff


	//   ....[29]....
        /*0540*/ 	.word	0xffffffff


	//   ....[30]....
        /*0544*/ 	.word	0xffffffff


	//   ....[31]....
        /*0548*/ 	.word	0xffffffff


	//   ....[32]....
        /*054c*/ 	.word	0xffffffff


	//   ....[33]....
        /*0550*/ 	.word	0xffffffff


	//   ....[34]....
        /*0554*/ 	.word	0xffffffff


	//   ....[35]....
        /*0558*/ 	.word	0xffffffff


	//   ....[36]....
        /*055c*/ 	.word	0xffffffff


	//   ....[37]....
        /*0560*/ 	.word	0xffffffff


	//   ....[38]....
        /*0564*/ 	.word	0xffffffff


	//   ....[39]....
        /*0568*/ 	.word	0xffffffff


	//   ....[40]....
        /*056c*/ 	.word	0xffffffff


	//   ....[41]....
        /*0570*/ 	.word	0xffffffff


	//   ....[42]....
        /*0574*/ 	.word	0xffffffff


	//   ....[43]....
        /*0578*/ 	.word	0xffffffff


	//   ....[44]....
        /*057c*/ 	.word	0xffffffff


	//   ....[45]....
        /*0580*/ 	.word	0xffffffff


	//   ....[46]....
        /*0584*/ 	.word	0xffffffff


	//   ....[47]....
        /*0588*/ 	.word	0xffffffff


	//   ....[48]....
        /*058c*/ 	.word	0xffffffff


	//   ....[49]....
        /*0590*/ 	.word	0xffffffff


	//   ....[50]....
        /*0594*/ 	.word	0xffffffff


	//   ....[51]....
        /*0598*/ 	.word	0xffffffff


	//   ....[52]....
        /*059c*/ 	.word	0xffffffff


	//   ....[53]....
        /*05a0*/ 	.word	0xffffffff


	//   ....[54]....
        /*05a4*/ 	.word	0xffffffff


	//   ....[55]....
        /*05a8*/ 	.word	0xffffffff


	//   ....[56]....
        /*05ac*/ 	.word	0xffffffff


	//   ....[57]....
        /*05b0*/ 	.word	0xffffffff


	//   ....[58]....
        /*05b4*/ 	.word	0xffffffff


	//   ....[59]....
        /*05b8*/ 	.word	0xffffffff


	//   ....[60]....
        /*05bc*/ 	.word	0xffffffff


	//   ....[61]....
        /*05c0*/ 	.word	0xffffffff


	//   ....[62]....
        /*05c4*/ 	.word	0xffffffff


	//   ....[63]....
        /*05c8*/ 	.word	0xffffffff


	//   ....[64]....
        /*05cc*/ 	.word	0xffffffff


	//   ....[65]....
        /*05d0*/ 	.word	0xffffffff


	//   ....[66]....
        /*05d4*/ 	.word	0xffffffff


	//   ....[67]....
        /*05d8*/ 	.word	0xffffffff


	//   ....[68]....
        /*05dc*/ 	.word	0xffffffff


	//   ....[69]....
        /*05e0*/ 	.word	0xffffffff


	//   ....[70]....
        /*05e4*/ 	.word	0xffffffff


	//   ....[71]....
        /*05e8*/ 	.word	0xffffffff


	//   ....[72]....
        /*05ec*/ 	.word	0xffffffff


	//   ....[73]....
        /*05f0*/ 	.word	0xffffffff


	//   ....[74]....
        /*05f4*/ 	.word	0xffffffff


	//   ....[75]....
        /*05f8*/ 	.word	0xffffffff


	//   ....[76]....
        /*05fc*/ 	.word	0xffffffff


	//   ....[77]....
        /*0600*/ 	.word	0xffffffff


	//   ....[78]....
        /*0604*/ 	.word	0xffffffff


	//   ....[79]....
        /*0608*/ 	.word	0xffffffff


	//   ....[80]....
        /*060c*/ 	.word	0xffffffff


	//   ....[81]....
        /*0610*/ 	.word	0xffffffff


	//   ....[82]....
        /*0614*/ 	.word	0xffffffff


	//   ....[83]....
        /*0618*/ 	.word	0xffffffff


	//   ....[84]....
        /*061c*/ 	.word	0xffffffff


	//   ....[85]....
        /*0620*/ 	.word	0xffffffff


	//   ....[86]....
        /*0624*/ 	.word	0xffffffff


	//   ....[87]....
        /*0628*/ 	.word	0xffffffff


	//   ....[88]....
        /*062c*/ 	.word	0xffffffff


	//   ....[89]....
        /*0630*/ 	.word	0xffffffff


	//   ....[90]....
        /*0634*/ 	.word	0xffffffff


	//   ....[91]....
        /*0638*/ 	.word	0xffffffff


	//   ....[92]....
        /*063c*/ 	.word	0xffffffff


	//   ....[93]....
        /*0640*/ 	.word	0xffffffff


	//   ....[94]....
        /*0644*/ 	.word	0xffffffff


	//   ....[95]....
        /*0648*/ 	.word	0xffffffff


	//   ....[96]....
        /*064c*/ 	.word	0xffffffff


	//   ....[97]....
        /*0650*/ 	.word	0xffffffff


	//   ....[98]....
        /*0654*/ 	.word	0xffffffff


	//   ....[99]....
        /*0658*/ 	.word	0xffffffff


	//   ....[100]....
        /*065c*/ 	.word	0xffffffff


	//   ....[101]....
        /*0660*/ 	.word	0xffffffff


	//   ....[102]....
        /*0664*/ 	.word	0xffffffff


	//   ....[103]....
        /*0668*/ 	.word	0xffffffff


	//   ....[104]....
        /*066c*/ 	.word	0xffffffff


	//   ....[105]....
        /*0670*/ 	.word	0xffffffff


	//   ....[106]....
        /*0674*/ 	.word	0xffffffff


	//   ....[107]....
        /*0678*/ 	.word	0xffffffff


	//   ....[108]....
        /*067c*/ 	.word	0xffffffff


	//   ....[109]....
        /*0680*/ 	.word	0xffffffff


	//   ....[110]....
        /*0684*/ 	.word	0xffffffff


	//   ....[111]....
        /*0688*/ 	.word	0xffffffff


	//   ....[112]....
        /*068c*/ 	.word	0xffffffff


	//   ....[113]....
        /*0690*/ 	.word	0xffffffff


	//   ....[114]....
        /*0694*/ 	.word	0xffffffff


	//   ....[115]....
        /*0698*/ 	.word	0xffffffff


	//   ....[116]....
        /*069c*/ 	.word	0xffffffff


	//   ....[117]....
        /*06a0*/ 	.word	0xffffffff


	//   ....[118]....
        /*06a4*/ 	.word	0xffffffff


	//   ....[119]....
        /*06a8*/ 	.word	0xffffffff


	//   ....[120]....
        /*06ac*/ 	.word	0xffffffff


	//   ....[121]....
        /*06b0*/ 	.word	0xffffffff


	//   ....[122]....
        /*06b4*/ 	.word	0xffffffff


	//   ....[123]....
        /*06b8*/ 	.word	0xffffffff


	//   ....[124]....
        /*06bc*/ 	.word	0xffffffff


	//   ....[125]....
        /*06c0*/ 	.word	0xffffffff


	//   ....[126]....
        /*06c4*/ 	.word	0xffffffff


	//   ....[127]....
        /*06c8*/ 	.word	0xffffffff


	//   ....[128]....
        /*06cc*/ 	.word	0xffffffff


	//   ....[129]....
        /*06d0*/ 	.word	0xffffffff


	//   ....[130]....
        /*06d4*/ 	.word	0xffffffff


	//   ....[131]....
        /*06d8*/ 	.word	0xffffffff


	//   ....[132]....
        /*06dc*/ 	.word	0xffffffff


	//   ....[133]....
        /*06e0*/ 	.word	0xffffffff


	//   ....[134]....
        /*06e4*/ 	.word	0xffffffff


	//   ....[135]....
        /*06e8*/ 	.word	0xffffffff


	//   ....[136]....
        /*06ec*/ 	.word	0xffffffff


	//   ....[137]....
        /*06f0*/ 	.word	0xffffffff


	//   ....[138]....
        /*06f4*/ 	.word	0x0500000f


	//   ....[139]....
        /*06f8*/ 	.word	0x0500000f


	//   ....[140]....
        /*06fc*/ 	.word	0x0500000f


	//   ....[141]....
        /*0700*/ 	.word	0x0500000f


	//   ....[142]....
        /*0704*/ 	.word	0x0500000f


	//   ....[143]....
        /*0708*/ 	.word	0x0500000f


	//   ....[144]....
        /*070c*/ 	.word	0x0500000f


	//   ....[145]....
        /*0710*/ 	.word	0x0500000f


	//   ....[146]....
        /*0714*/ 	.word	0x0500000f


	//   ....[147]....
        /*0718*/ 	.word	0x0500000f


	//   ....[148]....
        /*071c*/ 	.word	0x0500000f


	//   ....[149]....
        /*0720*/ 	.word	0x0500000f


	//   ....[150]....
        /*0724*/ 	.word	0x0500000f


	//   ....[151]....
        /*0728*/ 	.word	0x0500000f


	//   ....[152]....
        /*072c*/ 	.word	0x0500000f


	//   ....[153]....
        /*0730*/ 	.word	0x0500000f


	//   ....[154]....
        /*0734*/ 	.word	0x0500000f


	//   ....[155]....
        /*0738*/ 	.word	0x0500000f


	//   ....[156]....
        /*073c*/ 	.word	0x0500000f


	//   ....[157]....
        /*0740*/ 	.word	0x0500000f


	//   ....[158]....
        /*0744*/ 	.word	0x0500000f


	//   ....[159]....
        /*0748*/ 	.word	0x0500000f


	//   ....[160]....
        /*074c*/ 	.word	0x0500000f


	//   ....[161]....
        /*0750*/ 	.word	0x0500000f


	//   ....[162]....
        /*0754*/ 	.word	0x0500000f


	//   ....[163]....
        /*0758*/ 	.word	0x0500000f


	//   ....[164]....
        /*075c*/ 	.word	0x0500000f


	//   ....[165]....
        /*0760*/ 	.word	0x0500000f


	//   ....[166]....
        /*0764*/ 	.word	0x0500000f


	//   ....[167]....
        /*0768*/ 	.word	0x0500000f


	//   ....[168]....
        /*076c*/ 	.word	0x0500000f


	//   ....[169]....
        /*0770*/ 	.word	0x0500000f


	//   ....[170]....
        /*0774*/ 	.word	0x0500000f


	//   ....[171]....
        /*0778*/ 	.word	0x0500000f


	//   ....[172]....
        /*077c*/ 	.word	0x0500000f


	//   ....[173]....
        /*0780*/ 	.word	0x0500000f


	//   ....[174]....
        /*0784*/ 	.word	0x0500000f


	//   ....[175]....
        /*0788*/ 	.word	0x0500000f


	//   ....[176]....
        /*078c*/ 	.word	0x0500000f


	//   ....[177]....
        /*0790*/ 	.word	0x0500000f


	//   ....[178]....
        /*0794*/ 	.word	0x0500000f


	//   ....[179]....
        /*0798*/ 	.word	0x0500000f


	//   ....[180]....
        /*079c*/ 	.word	0x0500000f


	//   ....[181]....
        /*07a0*/ 	.word	0x0500000f


	//   ....[182]....
        /*07a4*/ 	.word	0x0500000f


	//   ....[183]....
        /*07a8*/ 	.word	0x0500000f


	//   ....[184]....
        /*07ac*/ 	.word	0x0500000f


	//   ....[185]....
        /*07b0*/ 	.word	0x0500000f


	//   ....[186]....
        /*07b4*/ 	.word	0x0500000f


	//   ....[187]....
        /*07b8*/ 	.word	0x0500000f


	//   ....[188]....
        /*07bc*/ 	.word	0x0500000f


	//   ....[189]....
        /*07c0*/ 	.word	0x0500000f


	//   ....[190]....
        /*07c4*/ 	.word	0x0500000f


	//   ....[191]....
        /*07c8*/ 	.word	0x0500000f


	//   ....[192]....
        /*07cc*/ 	.word	0x0500000f


	//   ....[193]....
        /*07d0*/ 	.word	0x0500000f


	//   ....[194]....
        /*07d4*/ 	.word	0x0500000f


	//   ....[195]....
        /*07d8*/ 	.word	0x0500000f


	//   ....[196]....
        /*07dc*/ 	.word	0x0500000f


	//   ....[197]....
        /*07e0*/ 	.word	0x0500000f


	//   ....[198]....
        /*07e4*/ 	.word	0x0500000f


	//   ....[199]....
        /*07e8*/ 	.word	0x0500000f


	//   ....[200]....
        /*07ec*/ 	.word	0x0500000f


	//   ....[201]....
        /*07f0*/ 	.word	0x0500000f


	//   ....[202]....
        /*07f4*/ 	.word	0x0500000f


	//   ....[203]....
        /*07f8*/ 	.word	0x0500000f


	//   ....[204]....
        /*07fc*/ 	.word	0x0500000f


	//   ....[205]....
        /*0800*/ 	.word	0x0500000f


	//   ....[206]....
        /*0804*/ 	.word	0x0500000f


	//   ....[207]....
        /*0808*/ 	.word	0x0500000f


	//   ....[208]....
        /*080c*/ 	.word	0x0500000f


	//   ....[209]....
        /*0810*/ 	.word	0x0500000f


	//   ....[210]....
        /*0814*/ 	.word	0x0500000f


	//   ....[211]....
        /*0818*/ 	.word	0x0500000f


	//   ....[212]....
        /*081c*/ 	.word	0x0500000f


	//   ....[213]....
        /*0820*/ 	.word	0x0500000f


	//   ....[214]....
        /*0824*/ 	.word	0x0500000f


	//----- nvinfo : EIATTR_COOP_GROUP_INSTR_OFFSETS
	.align		4
.L_268:
        /*0828*/ 	.byte	0x04, 0x28
        /*082a*/ 	.short	(.L_270 - .L_269)


	//   ....[0]....
.L_269:
        /*082c*/ 	.word	0x00000070


	//   ....[1]....
        /*0830*/ 	.word	0x000001a0


	//   ....[2]....
        /*0834*/ 	.word	0x000001f0


	//   ....[3]....
        /*0838*/ 	.word	0x00000420


	//   ....[4]....
        /*083c*/ 	.word	0x00000580


	//   ....[5]....
        /*0840*/ 	.word	0x000006a0


	//   ....[6]....
        /*0844*/ 	.word	0x00000800


	//   ....[7]....
        /*0848*/ 	.word	0x000107e0


	//   ....[8]....
        /*084c*/ 	.word	0x00010ea0


	//   ....[9]....
        /*0850*/ 	.word	0x00010eb0


	//   ....[10]....
        /*0854*/ 	.word	0x00010ec0


	//   ....[11]....
        /*0858*/ 	.word	0x00010ed0


	//   ....[12]....
        /*085c*/ 	.word	0x00014480


	//   ....[13]....
        /*0860*/ 	.word	0x00014490


	//   ....[14]....
        /*0864*/ 	.word	0x000144a0


	//   ....[15]....
        /*0868*/ 	.word	0x000144b0


	//   ....[16]....
        /*086c*/ 	.word	0x00018b30


	//   ....[17]....
        /*0870*/ 	.word	0x00018e10


	//   ....[18]....
        /*0874*/ 	.word	0x0001a2e0


	//   ....[19]....
        /*0878*/ 	.word	0x0001a3f0


	//   ....[20]....
        /*087c*/ 	.word	0x0001aec0


	//   ....[21]....
        /*0880*/ 	.word	0x0001af40


	//   ....[22]....
        /*0884*/ 	.word	0x0001d6e0


	//   ....[23]....
        /*0888*/ 	.word	0x0001e760


	//   ....[24]....
        /*088c*/ 	.word	0x0001f570


	//   ....[25]....
        /*0890*/ 	.word	0x0001f590


	//   ....[26]....
        /*0894*/ 	.word	0x0001fc10


	//   ....[27]....
        /*0898*/ 	.word	0x0001fc60


	//   ....[28]....
        /*089c*/ 	.word	0x00022c10


	//   ....[29]....
        /*08a0*/ 	.word	0x00022c40


	//   ....[30]....
        /*08a4*/ 	.word	0x00022ca0


	//   ....[31]....
        /*08a8*/ 	.word	0x00022cb0


	//   ....[32]....
        /*08ac*/ 	.word	0x000259d0


	//   ....[33]....
        /*08b0*/ 	.word	0x00026ba0


	//   ....[34]....
        /*08b4*/ 	.word	0x000273b0


	//   ....[35]....
        /*08b8*/ 	.word	0x000274c0


	//   ....[36]....
        /*08bc*/ 	.word	0x00028010


	//   ....[37]....
        /*08c0*/ 	.word	0x00028080


	//   ....[38]....
        /*08c4*/ 	.word	0x000297f0


	//   ....[39]....
        /*08c8*/ 	.word	0x00029800


	//   ....[40]....
        /*08cc*/ 	.word	0x00029880


	//   ....[41]....
        /*08d0*/ 	.word	0x00029890


	//   ....[42]....
        /*08d4*/ 	.word	0x0002a600


	//   ....[43]....
        /*08d8*/ 	.word	0x0002a630


	//   ....[44]....
        /*08dc*/ 	.word	0x0002a660


	//   ....[45]....
        /*08e0*/ 	.word	0x0002a690


	//   ....[46]....
        /*08e4*/ 	.word	0x0002a6c0


	//   ....[47]....
        /*08e8*/ 	.word	0x0002a6f0


	//   ....[48]....
        /*08ec*/ 	.word	0x0002a720


	//   ....[49]....
        /*08f0*/ 	.word	0x0002a750


	//   ....[50]....
        /*08f4*/ 	.word	0x0002a780


	//   ....[51]....
        /*08f8*/ 	.word	0x0002a7b0


	//   ....[52]....
        /*08fc*/ 	.word	0x0002a7e0


	//   ....[53]....
        /*0900*/ 	.word	0x0002a810


	//   ....[54]....
        /*0904*/ 	.word	0x0002a840


	//   ....[55]....
        /*0908*/ 	.word	0x0002a870


	//   ....[56]....
        /*090c*/ 	.word	0x0002a8a0


	//   ....[57]....
        /*0910*/ 	.word	0x0002a8d0


	//   ....[58]....
        /*0914*/ 	.word	0x0002a900


	//   ....[59]....
        /*0918*/ 	.word	0x0002a930


	//   ....[60]....
        /*091c*/ 	.word	0x0002a960


	//   ....[61]....
        /*0920*/ 	.word	0x0002a990


	//   ....[62]....
        /*0924*/ 	.word	0x0002a9c0


	//   ....[63]....
        /*0928*/ 	.word	0x0002a9f0


	//   ....[64]....
        /*092c*/ 	.word	0x0002aa20


	//   ....[65]....
        /*0930*/ 	.word	0x0002aa40


	//   ....[66]....
        /*0934*/ 	.word	0x0002aa50


	//   ....[67]....
        /*0938*/ 	.word	0x0002aa60


	//   ....[68]....
        /*093c*/ 	.word	0x0002aa70


	//   ....[69]....
        /*0940*/ 	.word	0x0002aa80


	//   ....[70]....
        /*0944*/ 	.word	0x0002aa90


	//   ....[71]....
        /*0948*/ 	.word	0x0002aaa0


	//   ....[72]....
        /*094c*/ 	.word	0x0002aad0


	//   ....[73]....
        /*0950*/ 	.word	0x0002ab00


	//   ....[74]....
        /*0954*/ 	.word	0x0002b0c0


	//   ....[75]....
        /*0958*/ 	.word	0x0002b100


	//   ....[76]....
        /*095c*/ 	.word	0x0002b130


	//   ....[77]....
        /*0960*/ 	.word	0x0002b170


	//   ....[78]....
        /*0964*/ 	.word	0x0002b760


	//   ....[79]....
        /*0968*/ 	.word	0x0002b770


	//   ....[80]....
        /*096c*/ 	.word	0x0002b830


	//   ....[81]....
        /*0970*/ 	.word	0x0002b850


	//   ....[82]....
        /*0974*/ 	.word	0x0002b910


	//   ....[83]....
        /*0978*/ 	.word	0x0002b930


	//   ....[84]....
        /*097c*/ 	.word	0x0002ba00


	//   ....[85]....
        /*0980*/ 	.word	0x0002ba20


	//   ....[86]....
        /*0984*/ 	.word	0x0002c1f0


	//   ....[87]....
        /*0988*/ 	.word	0x0002c200


	//   ....[88]....
        /*098c*/ 	.word	0x0002c340


	//   ....[89]....
        /*0990*/ 	.word	0x0002c350


	//   ....[90]....
        /*0994*/ 	.word	0x0002c480


	//   ....[91]....
        /*0998*/ 	.word	0x0002c490


	//   ....[92]....
        /*099c*/ 	.word	0x0002c5c0


	//   ....[93]....
        /*09a0*/ 	.word	0x0002c5d0


	//   ....[94]....
        /*09a4*/ 	.word	0x0002c760


	//   ....[95]....
        /*09a8*/ 	.word	0x0002c940


	//   ....[96]....
        /*09ac*/ 	.word	0x0002c970


	//   ....[97]....
        /*09b0*/ 	.word	0x0002c9a0


	//   ....[98]....
        /*09b4*/ 	.word	0x0002c9d0


	//   ....[99]....
        /*09b8*/ 	.word	0x0002ca00


	//   ....[100]....
        /*09bc*/ 	.word	0x0002ca30


	//   ....[101]....
        /*09c0*/ 	.word	0x0002cba0


	//   ....[102]....
        /*09c4*/ 	.word	0x0002cbd0


	//   ....[103]....
        /*09c8*/ 	.word	0x0002cc00


	//   ....[104]....
        /*09cc*/ 	.word	0x0002cc30


	//   ....[105]....
        /*09d0*/ 	.word	0x0002cc60


	//   ....[106]....
        /*09d4*/ 	.word	0x0002cc90


	//   ....[107]....
        /*09d8*/ 	.word	0x0002cd30


	//   ....[108]....
        /*09dc*/ 	.word	0x0002cd90


	//   ....[109]....
        /*09e0*/ 	.word	0x0002ce20


	//   ....[110]....
        /*09e4*/ 	.word	0x0002e090


	//   ....[111]....
        /*09e8*/ 	.word	0x0002fe50


	//   ....[112]....
        /*09ec*/ 	.word	0x00030be0


	//   ....[113]....
        /*09f0*/ 	.word	0x00030c00


	//   ....[114]....
        /*09f4*/ 	.word	0x00030c60


	//   ....[115]....
        /*09f8*/ 	.word	0x00030ce0


	//   ....[116]....
        /*09fc*/ 	.word	0x00030d70


	//   ....[117]....
        /*0a00*/ 	.word	0x00030d80


	//   ....[118]....
        /*0a04*/ 	.word	0x00030dd0


	//   ....[119]....
        /*0a08*/ 	.word	0x00030e10


	//   ....[120]....
        /*0a0c*/ 	.word	0x00032b60


	//   ....[121]....
        /*0a10*/ 	.word	0x00032b90


	//   ....[122]....
        /*0a14*/ 	.word	0x00032bd0


	//   ....[123]....
        /*0a18*/ 	.word	0x00032c00


	//   ....[124]....
        /*0a1c*/ 	.word	0x00032c30


	//   ....[125]....
        /*0a20*/ 	.word	0x00032c60


	//   ....[126]....
        /*0a24*/ 	.word	0x00032c90


	//   ....[127]....
        /*0a28*/ 	.word	0x00032cc0


	//   ....[128]....
        /*0a2c*/ 	.word	0x00032e40


	//   ....[129]....
        /*0a30*/ 	.word	0x00032e70


	//   ....[130]....
        /*0a34*/ 	.word	0x00032ea0


	//   ....[131]....
        /*0a38*/ 	.word	0x00032ed0


	//   ....[132]....
        /*0a3c*/ 	.word	0x00032f00


	//   ....[133]....
        /*0a40*/ 	.word	0x00032f30


	//   ....[134]....
        /*0a44*/ 	.word	0x00032ff0


	//   ....[135]....
        /*0a48*/ 	.word	0x00033010


	//   ....[136]....
        /*0a4c*/ 	.word	0x00033080


	//   ....[137]....
        /*0a50*/ 	.word	0x00033760


	//   ....[138]....
        /*0a54*/ 	.word	0x00033c70


	//   ....[139]....
        /*0a58*/ 	.word	0x00033d10


	//   ....[140]....
        /*0a5c*/ 	.word	0x00033da0


	//   ....[141]....
        /*0a60*/ 	.word	0x00033df0


	//   ....[142]....
        /*0a64*/ 	.word	0x00033e40


	//   ....[143]....
        /*0a68*/ 	.word	0x00033f10


	//   ....[144]....
        /*0a6c*/ 	.word	0x00033fa0


	//   ....[145]....
        /*0a70*/ 	.word	0x00033ff0


	//   ....[146]....
        /*0a74*/ 	.word	0x00034040


	//   ....[147]....
        /*0a78*/ 	.word	0x000343d0


	//   ....[148]....
        /*0a7c*/ 	.word	0x00034500


	//   ....[149]....
        /*0a80*/ 	.word	0x00034630


	//   ....[150]....
        /*0a84*/ 	.word	0x000346b0


	//   ....[151]....
        /*0a88*/ 	.word	0x00034710


	//   ....[152]....
        /*0a8c*/ 	.word	0x00034790


	//   ....[153]....
        /*0a90*/ 	.word	0x000347f0


	//   ....[154]....
        /*0a94*/ 	.word	0x00034850


	//   ....[155]....
        /*0a98*/ 	.word	0x000348b0


	//   ....[156]....
        /*0a9c*/ 	.word	0x00034930


	//   ....[157]....
        /*0aa0*/ 	.word	0x00034990


	//   ....[158]....
        /*0aa4*/ 	.word	0x00034a10


	//   ....[159]....
        /*0aa8*/ 	.word	0x00034a70


	//   ....[160]....
        /*0aac*/ 	.word	0x00034af0


	//   ....[161]....
        /*0ab0*/ 	.word	0x00034b50


	//   ....[162]....
        /*0ab4*/ 	.word	0x00034bd0


	//   ....[163]....
        /*0ab8*/ 	.word	0x00034c30


	//   ....[164]....
        /*0abc*/ 	.word	0x00034cb0


	//   ....[165]....
        /*0ac0*/ 	.word	0x00034d10


	//   ....[166]....
        /*0ac4*/ 	.word	0x00034d90


	//   ....[167]....
        /*0ac8*/ 	.word	0x00034df0


	//   ....[168]....
        /*0acc*/ 	.word	0x00034e50


	//   ....[169]....
        /*0ad0*/ 	.word	0x00034eb0


	//   ....[170]....
        /*0ad4*/ 	.word	0x00034f10


	//   ....[171]....
        /*0ad8*/ 	.word	0x00034f70


	//   ....[172]....
        /*0adc*/ 	.word	0x00034ff0


	//   ....[173]....
        /*0ae0*/ 	.word	0x00035050


	//   ....[174]....
        /*0ae4*/ 	.word	0x000350d0


	//   ....[175]....
        /*0ae8*/ 	.word	0x00035130


	//   ....[176]....
        /*0aec*/ 	.word	0x000351b0


	//   ....[177]....
        /*0af0*/ 	.word	0x00035210


	//   ....[178]....
        /*0af4*/ 	.word	0x000352a0


	//   ....[179]....
        /*0af8*/ 	.word	0x00035390


	//   ....[180]....
        /*0afc*/ 	.word	0x000353e0


	//   ....[181]....
        /*0b00*/ 	.word	0x00035470


	//   ....[182]....
        /*0b04*/ 	.word	0x00035500


	//   ....[183]....
        /*0b08*/ 	.word	0x00035590


	//   ....[184]....
        /*0b0c*/ 	.word	0x00035620


	//   ....[185]....
        /*0b10*/ 	.word	0x000356b0


	//   ....[186]....
        /*0b14*/ 	.word	0x00035740


	//   ....[187]....
        /*0b18*/ 	.word	0x00035800


	//   ....[188]....
        /*0b1c*/ 	.word	0x00035af0


	//   ....[189]....
        /*0b20*/ 	.word	0x00035d00


	//   ....[190]....
        /*0b24*/ 	.word	0x00035d50


	//   ....[191]....
        /*0b28*/ 	.word	0x00035db0


	//   ....[192]....
        /*0b2c*/ 	.word	0x00035ec0


	//   ....[193]....
        /*0b30*/ 	.word	0x00035f20


	//   ....[194]....
        /*0b34*/ 	.word	0x00036030


	//   ....[195]....
        /*0b38*/ 	.word	0x00036090


	//   ....[196]....
        /*0b3c*/ 	.word	0x00036170


	//   ....[197]....
        /*0b40*/ 	.word	0x00036490


	//   ....[198]....
        /*0b44*/ 	.word	0x00036530


	//   ....[199]....
        /*0b48*/ 	.word	0x00036650


	//   ....[200]....
        /*0b4c*/ 	.word	0x000366d0


	//   ....[201]....
        /*0b50*/ 	.word	0x00036750


	//   ....[202]....
        /*0b54*/ 	.word	0x000367d0


	//   ....[203]....
        /*0b58*/ 	.word	0x00036850


	//   ....[204]....
        /*0b5c*/ 	.word	0x000368e0


	//   ....[205]....
        /*0b60*/ 	.word	0x00036980


	//   ....[206]....
        /*0b64*/ 	.word	0x00036a30


	//   ....[207]....
        /*0b68*/ 	.word	0x00036ab0


	//   ....[208]....
        /*0b6c*/ 	.word	0x00036b30


	//   ....[209]....
        /*0b70*/ 	.word	0x00036bb0


	//   ....[210]....
        /*0b74*/ 	.word	0x00036c40


	//   ....[211]....
        /*0b78*/ 	.word	0x00036cc0


	//   ....[212]....
        /*0b7c*/ 	.word	0x00036d60


	//   ....[213]....
        /*0b80*/ 	.word	0x00036df0


	//   ....[214]....
        /*0b84*/ 	.word	0x00036f20


	//----- nvinfo : EIATTR_REG_RECONFIG
	.align		4
.L_270:
        /*0b88*/ 	.byte	0x01, 0x54
	.zero		2


	//----- nvinfo : EIATTR_SYSCALL_OFFSETS
	.align		4
        /*0b8c*/ 	.byte	0x04, 0x46
        /*0b8e*/ 	.short	(.L_272 - .L_271)


	//   ....[0]....
.L_271:
        /*0b90*/ 	.word	0x00001f80


	//   ....[1]....
        /*0b94*/ 	.word	0x000020d0


	//   ....[2]....
        /*0b98*/ 	.word	0x00010970


	//   ....[3]....
        /*0b9c*/ 	.word	0x00010c80


	//   ....[4]....
        /*0ba0*/ 	.word	0x0002f8b0


	//   ....[5]....
        /*0ba4*/ 	.word	0x0002fa50


	//   ....[6]....
        /*0ba8*/ 	.word	0x0002fbb0


	//   ....[7]....
        /*0bac*/ 	.word	0x0002fcf0


	//   ....[8]....
        /*0bb0*/ 	.word	0x00030750


	//----- nvinfo : EIATTR_MBARRIER_INSTR_OFFSETS
	.align		4
.L_272:
        /*0bb4*/ 	.byte	0x04, 0x39
        /*0bb6*/ 	.short	(.L_274 - .L_273)


	//   ....[0]....
.L_273:
        /*0bb8*/ 	.word	0x000002d0
        /*0bbc*/ 	.word	0x000000ff
        /*0bc0*/ 	.word	0x00029800
        /*0bc4*/ 	.short	0x0100
        /*0bc6*/ 	.byte	0x08
	.zero		1


	//   ....[1]....
        /*0bc8*/ 	.word	0x000002e0
        /*0bcc*/ 	.word	0x000000ff
        /*0bd0*/ 	.word	0x00029820
        /*0bd4*/ 	.short	0x0100
        /*0bd6*/ 	.byte	0x08
	.zero		1


	//   ....[2]....
        /*0bd8*/ 	.word	0x000003d0
        /*0bdc*/ 	.word	0x000000ff
        /*0be0*/ 	.word	0x00029830
        /*0be4*/ 	.short	0x0100
        /*0be6*/ 	.byte	0x08
	.zero		1


	//   ....[3]....
        /*0be8*/ 	.word	0x000003e0
        /*0bec*/ 	.word	0x000000ff
        /*0bf0*/ 	.word	0x00029840
        /*0bf4*/ 	.short	0x0100
        /*0bf6*/ 	.byte	0x08
	.zero		1


	//   ....[4]....
        /*0bf8*/ 	.word	0x000003f0
        /*0bfc*/ 	.word	0x000000ff
        /*0c00*/ 	.word	0x00029838
        /*0c04*/ 	.short	0x0100
        /*0c06*/ 	.byte	0x08
	.zero		1


	//   ....[5]....
        /*0c08*/ 	.word	0x00000400
        /*0c0c*/ 	.word	0x000000ff
        /*0c10*/ 	.word	0x00029848
        /*0c14*/ 	.short	0x0100
        /*0c16*/ 	.byte	0x08
	.zero		1


	//   ....[6]....
        /*0c18*/ 	.word	0x00000530
        /*0c1c*/ 	.word	0x000000ff
        /*0c20*/ 	.word	0x00029850
        /*0c24*/ 	.short	0x0100
        /*0c26*/ 	.byte	0x08
	.zero		1


	//   ....[7]....
        /*0c28*/ 	.word	0x00000540
        /*0c2c*/ 	.word	0x000000ff
        /*0c30*/ 	.word	0x00029860
        /*0c34*/ 	.short	0x0100
        /*0c36*/ 	.byte	0x08
	.zero		1


	//   ....[8]....
        /*0c38*/ 	.word	0x00000550
        /*0c3c*/ 	.word	0x000000ff
        /*0c40*/ 	.word	0x00029858
        /*0c44*/ 	.short	0x0100
        /*0c46*/ 	.byte	0x08
	.zero		1


	//   ....[9]....
        /*0c48*/ 	.word	0x00000560
        /*0c4c*/ 	.word	0x000000ff
        /*0c50*/ 	.word	0x00029868
        /*0c54*/ 	.short	0x0100
        /*0c56*/ 	.byte	0x08
	.zero		1


	//   ....[10]....
        /*0c58*/ 	.word	0x00000650
        /*0c5c*/ 	.word	0x000000ff
        /*0c60*/ 	.word	0x00029870
        /*0c64*/ 	.short	0x0100
        /*0c66*/ 	.byte	0x06
	.zero		1


	//   ....[11]....
        /*0c68*/ 	.word	0x00000660
        /*0c6c*/ 	.word	0x000000ff
        /*0c70*/ 	.word	0x00029880
        /*0c74*/ 	.short	0x0100
        /*0c76*/ 	.byte	0x06
	.zero		1


	//   ....[12]....
        /*0c78*/ 	.word	0x00000670
        /*0c7c*/ 	.word	0x000000ff
        /*0c80*/ 	.word	0x00029878
        /*0c84*/ 	.short	0x0100
        /*0c86*/ 	.byte	0x06
	.zero		1


	//   ....[13]....
        /*0c88*/ 	.word	0x00000680
        /*0c8c*/ 	.word	0x000000ff
        /*0c90*/ 	.word	0x00029888
        /*0c94*/ 	.short	0x0100
        /*0c96*/ 	.byte	0x06
	.zero		1


	//   ....[14]....
        /*0c98*/ 	.word	0x000007b0
        /*0c9c*/ 	.word	0x000000ff
        /*0ca0*/ 	.word	0x00029890
        /*0ca4*/ 	.short	0x0100
        /*0ca6*/ 	.byte	0x08
	.zero		1


	//   ....[15]....
        /*0ca8*/ 	.word	0x000007c0
        /*0cac*/ 	.word	0x000000ff
        /*0cb0*/ 	.word	0x000298a0
        /*0cb4*/ 	.short	0x0100
        /*0cb6*/ 	.byte	0x08
	.zero		1


	//   ....[16]....
        /*0cb8*/ 	.word	0x000007d0
        /*0cbc*/ 	.word	0x000000ff
        /*0cc0*/ 	.word	0x00029898
        /*0cc4*/ 	.short	0x0100
        /*0cc6*/ 	.byte	0x08
	.zero		1


	//   ....[17]....
        /*0cc8*/ 	.word	0x000007e0
        /*0ccc*/ 	.word	0x000000ff
        /*0cd0*/ 	.word	0x000298a8
        /*0cd4*/ 	.short	0x0100
        /*0cd6*/ 	.byte	0x08
	.zero		1


	//   ....[18]....
        /*0cd8*/ 	.word	0x00000910
        /*0cdc*/ 	.word	0x000000ff
        /*0ce0*/ 	.word	0x000298b0
        /*0ce4*/ 	.short	0x0100
        /*0ce6*/ 	.byte	0x08
	.zero		1


	//   ....[19]....
        /*0ce8*/ 	.word	0x00000920
        /*0cec*/ 	.word	0x000000ff
        /*0cf0*/ 	.word	0x000298c0
        /*0cf4*/ 	.short	0x0100
        /*0cf6*/ 	.byte	0x08
	.zero		1


	//   ....[20]....
        /*0cf8*/ 	.word	0x00000930
        /*0cfc*/ 	.word	0x000000ff
        /*0d00*/ 	.word	0x000298b8
        /*0d04*/ 	.short	0x0100
        /*0d06*/ 	.byte	0x08
	.zero		1


	//   ....[21]....
        /*0d08*/ 	.word	0x00000940
        /*0d0c*/ 	.word	0x000000ff
        /*0d10*/ 	.word	0x000298c8
        /*0d14*/ 	.short	0x0100
        /*0d16*/ 	.byte	0x08
	.zero		1


	//   ....[22]....
        /*0d18*/ 	.word	0x00003880
        /*0d1c*/ 	.word	0x00000061
        /*0d20*/ 	.word	0x00029890
        /*0d24*/ 	.short	0x010a
        /*0d26*/ 	.byte	0x3f
	.zero		1


	//   ....[23]....
        /*0d28*/ 	.word	0x000095c0
        /*0d2c*/ 	.word	0x00000061
        /*0d30*/ 	.word	0x00029890
        /*0d34*/ 	.short	0x010a
        /*0d36*/ 	.byte	0x3f
	.zero		1


	//   ....[24]....
        /*0d38*/ 	.word	0x0000f4e0
        /*0d3c*/ 	.word	0x00000061
        /*0d40*/ 	.word	0x00029890
        /*0d44*/ 	.short	0x010a
        /*0d46*/ 	.byte	0x3f
	.zero		1


	//   ....[25]....
        /*0d48*/ 	.word	0x0000f8b0
        /*0d4c*/ 	.word	0x00000028
        /*0d50*/ 	.word	0x00000000
        /*0d54*/ 	.short	0x0101
        /*0d56*/ 	.byte	0x3f
	.zero		1


	//   ....[26]....
        /*0d58*/ 	.word	0x0000f8f0
        /*0d5c*/ 	.word	0x00000061
        /*0d60*/ 	.word	0x000298b0
        /*0d64*/ 	.short	0x010a
        /*0d66*/ 	.byte	0x3f
	.zero		1


	//   ....[27]....
        /*0d68*/ 	.word	0x0000fd90
        /*0d6c*/ 	.word	0x00000061
        /*0d70*/ 	.word	0x00000000
        /*0d74*/ 	.short	0x0101
        /*0d76*/ 	.byte	0x3f
	.zero		1


	//   ....[28]....
        /*0d78*/ 	.word	0x00010a00
        /*0d7c*/ 	.word	0x00000010
        /*0d80*/ 	.word	0x00029800
        /*0d84*/ 	.short	0x010a
        /*0d86*/ 	.byte	0x3f
	.zero		1


	//   ....[29]....
        /*0d88*/ 	.word	0x00010a50
        /*0d8c*/ 	.word	0x00000010
        /*0d90*/ 	.word	0x00029800
        /*0d94*/ 	.short	0x010a
        /*0d96*/ 	.byte	0x3f
	.zero		1


	//   ....[30]....
        /*0d98*/ 	.word	0x000113f0
        /*0d9c*/ 	.word	0x00000010
        /*0da0*/ 	.word	0x00029800
        /*0da4*/ 	.short	0x010a
        /*0da6*/ 	.byte	0x3f
	.zero		1


	//   ....[31]....
        /*0da8*/ 	.word	0x000148e0
        /*0dac*/ 	.word	0x00000010
        /*0db0*/ 	.word	0x00029800
        /*0db4*/ 	.short	0x010a
        /*0db6*/ 	.byte	0x3f
	.zero		1


	//   ....[32]....
        /*0db8*/ 	.word	0x000179a0
        /*0dbc*/ 	.word	0x00000007
        /*0dc0*/ 	.word	0x00029830
        /*0dc4*/ 	.short	0x010a
        /*0dc6*/ 	.byte	0x3f
	.zero		1


	//   ....[33]....
        /*0dc8*/ 	.word	0x00017a10
        /*0dcc*/ 	.word	0x00000007
        /*0dd0*/ 	.word	0x00029830
        /*0dd4*/ 	.short	0x010a
        /*0dd6*/ 	.byte	0x3f
	.zero		1


	//   ....[34]....
        /*0dd8*/ 	.word	0x00018c70
        /*0ddc*/ 	.word	0x00000000
        /*0de0*/ 	.word	0x00000000
        /*0de4*/ 	.short	0x0101
        /*0de6*/ 	.byte	0x3f
	.zero		1


	//   ....[35]....
        /*0de8*/ 	.word	0x0001c1f0
        /*0dec*/ 	.word	0x0000000c
        /*0df0*/ 	.word	0x00029830
        /*0df4*/ 	.short	0x010a
        /*0df6*/ 	.byte	0x3f
	.zero		1


	//   ....[36]....
        /*0df8*/ 	.word	0x0001c240
        /*0dfc*/ 	.word	0x0000000c
        /*0e00*/ 	.word	0x00029830
        /*0e04*/ 	.short	0x010a
        /*0e06*/ 	.byte	0x3f
	.zero		1


	//   ....[37]....
        /*0e08*/ 	.word	0x0001d320
        /*0e0c*/ 	.word	0x0000000c
        /*0e10*/ 	.word	0x00029850
        /*0e14*/ 	.short	0x010a
        /*0e16*/ 	.byte	0x3f
	.zero		1


	//   ....[38]....
        /*0e18*/ 	.word	0x0001d360
        /*0e1c*/ 	.word	0x0000000c
        /*0e20*/ 	.word	0x00029850
        /*0e24*/ 	.short	0x010a
        /*0e26*/ 	.byte	0x3f
	.zero		1


	//   ....[39]....
        /*0e28*/ 	.word	0x0001d720
        /*0e2c*/ 	.word	0x00000007
        /*0e30*/ 	.word	0x00000000
        /*0e34*/ 	.short	0x0101
        /*0e36*/ 	.byte	0x3f
	.zero		1


	//   ....[40]....
        /*0e38*/ 	.word	0x000209c0
        /*0e3c*/ 	.word	0x00000000
        /*0e40*/ 	.word	0x00000000
        /*0e44*/ 	.short	0x0101
        /*0e46*/ 	.byte	0x3f
	.zero		1


	//   ....[41]....
        /*0e48*/ 	.word	0x00021390
        /*0e4c*/ 	.word	0x00000003
        /*0e50*/ 	.word	0x00029830
        /*0e54*/ 	.short	0x010a
        /*0e56*/ 	.byte	0x3f
	.zero		1


	//   ....[42]....
        /*0e58*/ 	.word	0x000213e0
        /*0e5c*/ 	.word	0x00000003
        /*0e60*/ 	.word	0x00029830
        /*0e64*/ 	.short	0x010a
        /*0e66*/ 	.byte	0x3f
	.zero		1


	//   ....[43]....
        /*0e68*/ 	.word	0x000224f0
        /*0e6c*/ 	.word	0x00000003
        /*0e70*/ 	.word	0x00029850
        /*0e74*/ 	.short	0x010a
        /*0e76*/ 	.byte	0x3f
	.zero		1


	//   ....[44]....
        /*0e78*/ 	.word	0x00022530
        /*0e7c*/ 	.word	0x00000003
        /*0e80*/ 	.word	0x00029850
        /*0e84*/ 	.short	0x010a
        /*0e86*/ 	.byte	0x3f
	.zero		1


	//   ....[45]....
        /*0e88*/ 	.word	0x00023bd0
        /*0e8c*/ 	.word	0x00000005
        /*0e90*/ 	.word	0x00000000
        /*0e94*/ 	.short	0x0101
        /*0e96*/ 	.byte	0x3f
	.zero		1


	//   ....[46]....
        /*0e98*/ 	.word	0x00023eb0
        /*0e9c*/ 	.word	0x0000000b
        /*0ea0*/ 	.word	0x00000000
        /*0ea4*/ 	.short	0x0101
        /*0ea6*/ 	.byte	0x3f
	.zero		1


	//   ....[47]....
        /*0ea8*/ 	.word	0x00024600
        /*0eac*/ 	.word	0x00000003
        /*0eb0*/ 	.word	0x00029830
        /*0eb4*/ 	.short	0x010a
        /*0eb6*/ 	.byte	0x3f
	.zero		1


	//   ....[48]....
        /*0eb8*/ 	.word	0x00024650
        /*0ebc*/ 	.word	0x00000003
        /*0ec0*/ 	.word	0x00029830
        /*0ec4*/ 	.short	0x010a
        /*0ec6*/ 	.byte	0x3f
	.zero		1


	//   ....[49]....
        /*0ec8*/ 	.word	0x00025760
        /*0ecc*/ 	.word	0x00000003
        /*0ed0*/ 	.word	0x00029850
        /*0ed4*/ 	.short	0x010a
        /*0ed6*/ 	.byte	0x3f
	.zero		1


	//   ....[50]....
        /*0ed8*/ 	.word	0x000257a0
        /*0edc*/ 	.word	0x00000003
        /*0ee0*/ 	.word	0x00029850
        /*0ee4*/ 	.short	0x010a
        /*0ee6*/ 	.byte	0x3f
	.zero		1


	//   ....[51]....
        /*0ee8*/ 	.word	0x00025b70
        /*0eec*/ 	.word	0x00000000
        /*0ef0*/ 	.word	0x00000000
        /*0ef4*/ 	.short	0x0101
        /*0ef6*/ 	.byte	0x3f
	.zero		1


	//   ....[52]....
        /*0ef8*/ 	.word	0x00028e00
        /*0efc*/ 	.word	0x0000000a
        /*0f00*/ 	.word	0x00000000
        /*0f04*/ 	.short	0x0101
        /*0f06*/ 	.byte	0x3f
	.zero		1


	//   ....[53]....
        /*0f08*/ 	.word	0x00029470
        /*0f0c*/ 	.word	0x0000000f
        /*0f10*/ 	.word	0x00029850
        /*0f14*/ 	.short	0x010a
        /*0f16*/ 	.byte	0x3f
	.zero		1


	//   ....[54]....
        /*0f18*/ 	.word	0x000294f0
        /*0f1c*/ 	.word	0x0000000f
        /*0f20*/ 	.word	0x00029850
        /*0f24*/ 	.short	0x010a
        /*0f26*/ 	.byte	0x3f
	.zero		1


	//   ....[55]....
        /*0f28*/ 	.word	0x00029b40
        /*0f2c*/ 	.word	0x00000000
        /*0f30*/ 	.word	0x00000000
        /*0f34*/ 	.short	0x0101
        /*0f36*/ 	.byte	0x3f
	.zero		1


	//   ....[56]....
        /*0f38*/ 	.word	0x0002b750
        /*0f3c*/ 	.word	0x00000000
        /*0f40*/ 	.word	0x00000000
        /*0f44*/ 	.short	0x0101
        /*0f46*/ 	.byte	0x3f
	.zero		1


	//   ....[57]....
        /*0f48*/ 	.word	0x0002e180
        /*0f4c*/ 	.word	0x00000006
        /*0f50*/ 	.word	0x00029820
        /*0f54*/ 	.short	0x010a
        /*0f56*/ 	.byte	0x3f
	.zero		1


	//   ....[58]....
        /*0f58*/ 	.word	0x0002e270
        /*0f5c*/ 	.word	0x00000006
        /*0f60*/ 	.word	0x000298a0
        /*0f64*/ 	.short	0x010a
        /*0f66*/ 	.byte	0x3f
	.zero		1


	//   ....[59]....
        /*0f68*/ 	.word	0x0002e6a0
        /*0f6c*/ 	.word	0x00000006
        /*0f70*/ 	.word	0x000298c0
        /*0f74*/ 	.short	0x010a
        /*0f76*/ 	.byte	0x3f
	.zero		1


	//   ....[60]....
        /*0f78*/ 	.word	0x0002ea90
        /*0f7c*/ 	.word	0x00000008
        /*0f80*/ 	.word	0x000298a0
        /*0f84*/ 	.short	0x010a
        /*0f86*/ 	.byte	0x3f
	.zero		1


	//   ....[61]....
        /*0f88*/ 	.word	0x0002eeb0
        /*0f8c*/ 	.word	0x00000008
        /*0f90*/ 	.word	0x000298c0
        /*0f94*/ 	.short	0x010a
        /*0f96*/ 	.byte	0x3f
	.zero		1


	//   ....[62]....
        /*0f98*/ 	.word	0x000300f0
        /*0f9c*/ 	.word	0x00000002
        /*0fa0*/ 	.word	0x00029880
        /*0fa4*/ 	.short	0x010a
        /*0fa6*/ 	.byte	0x3f
	.zero		1


	//   ....[63]....
        /*0fa8*/ 	.word	0x000302b0
        /*0fac*/ 	.word	0x00000002
        /*0fb0*/ 	.word	0x00029840
        /*0fb4*/ 	.short	0x010a
        /*0fb6*/ 	.byte	0x3f
	.zero		1


	//   ....[64]....
        /*0fb8*/ 	.word	0x00030f10
        /*0fbc*/ 	.word	0x00000008
        /*0fc0*/ 	.word	0x00029800
        /*0fc4*/ 	.short	0x0107
        /*0fc6*/ 	.byte	0x3f
	.zero		1


	//   ....[65]....
        /*0fc8*/ 	.word	0x00031010
        /*0fcc*/ 	.word	0x00000002
        /*0fd0*/ 	.word	0x00029800
        /*0fd4*/ 	.short	0x0101
        /*0fd6*/ 	.byte	0x3f
	.zero		1


	//   ....[66]....
        /*0fd8*/ 	.word	0x00031030
        /*0fdc*/ 	.word	0x00000002
        /*0fe0*/ 	.word	0x00029820
        /*0fe4*/ 	.short	0x010a
        /*0fe6*/ 	.byte	0x3f
	.zero		1


	//   ....[67]....
        /*0fe8*/ 	.word	0x00031380
        /*0fec*/ 	.word	0x00000005
        /*0ff0*/ 	.word	0x00029880
        /*0ff4*/ 	.short	0x010a
        /*0ff6*/ 	.byte	0x3f
	.zero		1


	//   ....[68]....
        /*0ff8*/ 	.word	0x000315d0
        /*0ffc*/ 	.word	0x00000005
        /*1000*/ 	.word	0x00029840
        /*1004*/ 	.short	0x010a
        /*1006*/ 	.byte	0x3f
	.zero		1


	//   ....[69]....
        /*1008*/ 	.word	0x00031ac0
        /*100c*/ 	.word	0x00000014
        /*1010*/ 	.word	0x00029870
        /*1014*/ 	.short	0x010a
        /*1016*/ 	.byte	0x3f
	.zero		1


	//   ....[70]....
        /*1018*/ 	.word	0x00031b30
        /*101c*/ 	.word	0x00000014
        /*1020*/ 	.word	0x00029860
        /*1024*/ 	.short	0x010a
        /*1026*/ 	.byte	0x3f
	.zero		1


	//   ....[71]....
        /*1028*/ 	.word	0x00032070
        /*102c*/ 	.word	0x00000014
        /*1030*/ 	.word	0x00029850
        /*1034*/ 	.short	0x0101
        /*1036*/ 	.byte	0x3f
	.zero		1


	//   ....[72]....
        /*1038*/ 	.word	0x000320f0
        /*103c*/ 	.word	0x00000014
        /*1040*/ 	.word	0x00000000
        /*1044*/ 	.short	0x0101
        /*1046*/ 	.byte	0x3f
	.zero		1


	//   ....[73]....
        /*1048*/ 	.word	0x00032330
        /*104c*/ 	.word	0x00000011
        /*1050*/ 	.word	0x00029870
        /*1054*/ 	.short	0x010a
        /*1056*/ 	.byte	0x3f
	.zero		1


	//   ....[74]....
        /*1058*/ 	.word	0x000323a0
        /*105c*/ 	.word	0x00000011
        /*1060*/ 	.word	0x00029860
        /*1064*/ 	.short	0x010a
        /*1066*/ 	.byte	0x3f
	.zero		1


	//   ....[75]....
        /*1068*/ 	.word	0x00032900
        /*106c*/ 	.word	0x00000011
        /*1070*/ 	.word	0x00029850
        /*1074*/ 	.short	0x0101
        /*1076*/ 	.byte	0x3f
	.zero		1


	//   ....[76]....
        /*1078*/ 	.word	0x00032950
        /*107c*/ 	.word	0x00000011
        /*1080*/ 	.word	0x00000000
        /*1084*/ 	.short	0x0101
        /*1086*/ 	.byte	0x3f
	.zero		1


	//   ....[77]....
        /*1088*/ 	.word	0x000336e0
        /*108c*/ 	.word	0x00000000
        /*1090*/ 	.word	0x00029820
        /*1094*/ 	.short	0x010a
        /*1096*/ 	.byte	0x3f
	.zero		1


	//   ....[78]....
        /*1098*/ 	.word	0x00033890
        /*109c*/ 	.word	0x00000006
        /*10a0*/ 	.word	0x00000000
        /*10a4*/ 	.short	0x010a
        /*10a6*/ 	.byte	0x3f
	.zero		1


	//   ....[79]....
        /*10a8*/ 	.word	0x00033900
        /*10ac*/ 	.word	0x00000007
        /*10b0*/ 	.word	0x00000000
        /*10b4*/ 	.short	0x010a
        /*10b6*/ 	.byte	0x3f
	.zero		1


	//   ....[80]....
        /*10b8*/ 	.word	0x00033960
        /*10bc*/ 	.word	0x00000004
        /*10c0*/ 	.word	0x00029860
        /*10c4*/ 	.short	0x010a
        /*10c6*/ 	.byte	0x3f
	.zero		1


	//   ....[81]....
        /*10c8*/ 	.word	0x000339b0
        /*10cc*/ 	.word	0x00000003
        /*10d0*/ 	.word	0x00029860
        /*10d4*/ 	.short	0x010a
        /*10d6*/ 	.byte	0x3f
	.zero		1


	//   ....[82]....
        /*10d8*/ 	.word	0x000339f0
        /*10dc*/ 	.word	0x00000004
        /*10e0*/ 	.word	0x00029880
        /*10e4*/ 	.short	0x010a
        /*10e6*/ 	.byte	0x3f
	.zero		1


	//   ....[83]....
        /*10e8*/ 	.word	0x00033a10
        /*10ec*/ 	.word	0x00000003
        /*10f0*/ 	.word	0x00029880
        /*10f4*/ 	.short	0x010a
        /*10f6*/ 	.byte	0x3f
	.zero		1


	//   ....[84]....
        /*10f8*/ 	.word	0x00033a70
        /*10fc*/ 	.word	0x00000061
        /*1100*/ 	.word	0x00029890
        /*1104*/ 	.short	0x010a
        /*1106*/ 	.byte	0x3f
	.zero		1


	//   ....[85]....
        /*1108*/ 	.word	0x00033ac0
        /*110c*/ 	.word	0x00000061
        /*1110*/ 	.word	0x00029890
        /*1114*/ 	.short	0x010a
        /*1116*/ 	.byte	0x3f
	.zero		1


	//   ....[86]....
        /*1118*/ 	.word	0x00033b10
        /*111c*/ 	.word	0x00000061
        /*1120*/ 	.word	0x00029890
        /*1124*/ 	.short	0x010a
        /*1126*/ 	.byte	0x3f
	.zero		1


	//   ....[87]....
        /*1128*/ 	.word	0x00033b60
        /*112c*/ 	.word	0x00000061
        /*1130*/ 	.word	0x000298b0
        /*1134*/ 	.short	0x010a
        /*1136*/ 	.byte	0x3f
	.zero		1


	//   ....[88]....
        /*1138*/ 	.word	0x00033e70
        /*113c*/ 	.word	0x00000010
        /*1140*/ 	.word	0x00029800
        /*1144*/ 	.short	0x010a
        /*1146*/ 	.byte	0x3f
	.zero		1


	//   ....[89]....
        /*1148*/ 	.word	0x00034080
        /*114c*/ 	.word	0x00000010
        /*1150*/ 	.word	0x00029800
        /*1154*/ 	.short	0x010a
        /*1156*/ 	.byte	0x3f
	.zero		1


	//   ....[90]....
        /*1158*/ 	.word	0x000340d0
        /*115c*/ 	.word	0x00000007
        /*1160*/ 	.word	0x00029830
        /*1164*/ 	.short	0x010a
        /*1166*/ 	.byte	0x3f
	.zero		1


	//   ....[91]....
        /*1168*/ 	.word	0x00034120
        /*116c*/ 	.word	0x0000000c
        /*1170*/ 	.word	0x00029830
        /*1174*/ 	.short	0x010a
        /*1176*/ 	.byte	0x3f
	.zero		1


	//   ....[92]....
        /*1178*/ 	.word	0x00034170
        /*117c*/ 	.word	0x0000000c
        /*1180*/ 	.word	0x00029850
        /*1184*/ 	.short	0x010a
        /*1186*/ 	.byte	0x3f
	.zero		1


	//   ....[93]....
        /*1188*/ 	.word	0x000341c0
        /*118c*/ 	.word	0x00000003
        /*1190*/ 	.word	0x00029830
        /*1194*/ 	.short	0x010a
        /*1196*/ 	.byte	0x3f
	.zero		1


	//   ....[94]....
        /*1198*/ 	.word	0x00034210
        /*119c*/ 	.word	0x00000003
        /*11a0*/ 	.word	0x00029850
        /*11a4*/ 	.short	0x010a
        /*11a6*/ 	.byte	0x3f
	.zero		1


	//   ....[95]....
        /*11a8*/ 	.word	0x00034260
        /*11ac*/ 	.word	0x00000003
        /*11b0*/ 	.word	0x00029830
        /*11b4*/ 	.short	0x010a
        /*11b6*/ 	.byte	0x3f
	.zero		1


	//   ....[96]....
        /*11b8*/ 	.word	0x000342b0
        /*11bc*/ 	.word	0x00000003
        /*11c0*/ 	.word	0x00029850
        /*11c4*/ 	.short	0x010a
        /*11c6*/ 	.byte	0x3f
	.zero		1


	//   ....[97]....
        /*11c8*/ 	.word	0x00034300
        /*11cc*/ 	.word	0x0000000f
        /*11d0*/ 	.word	0x00029850
        /*11d4*/ 	.short	0x010a
        /*11d6*/ 	.byte	0x3f
	.zero		1


	//   ....[98]....
        /*11d8*/ 	.word	0x000358d0
        /*11dc*/ 	.word	0x00000005
        /*11e0*/ 	.word	0x00029820
        /*11e4*/ 	.short	0x010a
        /*11e6*/ 	.byte	0x3f
	.zero		1


	//   ....[99]....
        /*11e8*/ 	.word	0x00035920
        /*11ec*/ 	.word	0x00000006
        /*11f0*/ 	.word	0x000298a0
        /*11f4*/ 	.short	0x010a
        /*11f6*/ 	.byte	0x3f
	.zero		1


	//   ....[100]....
        /*11f8*/ 	.word	0x00035970
        /*11fc*/ 	.word	0x00000006
        /*1200*/ 	.word	0x000298c0
        /*1204*/ 	.short	0x010a
        /*1206*/ 	.byte	0x3f
	.zero		1


	//   ....[101]....
        /*1208*/ 	.word	0x000359c0
        /*120c*/ 	.word	0x00000008
        /*1210*/ 	.word	0x000298a0
        /*1214*/ 	.short	0x010a
        /*1216*/ 	.byte	0x3f
	.zero		1


	//   ....[102]....
        /*1218*/ 	.word	0x00035a10
        /*121c*/ 	.word	0x00000008
        /*1220*/ 	.word	0x000298c0
        /*1224*/ 	.short	0x010a
        /*1226*/ 	.byte	0x3f
	.zero		1


	//   ....[103]....
        /*1228*/ 	.word	0x00035bb0
        /*122c*/ 	.word	0x00000002
        /*1230*/ 	.word	0x00029880
        /*1234*/ 	.short	0x010a
        /*1236*/ 	.byte	0x3f
	.zero		1


	//   ....[104]....
        /*1238*/ 	.word	0x00035c00
        /*123c*/ 	.word	0x00000002
        /*1240*/ 	.word	0x00029840
        /*1244*/ 	.short	0x010a
        /*1246*/ 	.byte	0x3f
	.zero		1


	//   ....[105]....
        /*1248*/ 	.word	0x00036200
        /*124c*/ 	.word	0x00000002
        /*1250*/ 	.word	0x00029820
        /*1254*/ 	.short	0x010a
        /*1256*/ 	.byte	0x3f
	.zero		1


	//   ....[106]....
        /*1258*/ 	.word	0x00036250
        /*125c*/ 	.word	0x00000005
        /*1260*/ 	.word	0x00029880
        /*1264*/ 	.short	0x010a
        /*1266*/ 	.byte	0x3f
	.zero		1


	//   ....[107]....
        /*1268*/ 	.word	0x000362a0
        /*126c*/ 	.word	0x00000005
        /*1270*/ 	.word	0x00029840
        /*1274*/ 	.short	0x010a
        /*1276*/ 	.byte	0x3f
	.zero		1


	//   ....[108]....
        /*1278*/ 	.word	0x000362f0
        /*127c*/ 	.word	0x00000014
        /*1280*/ 	.word	0x00029870
        /*1284*/ 	.short	0x010a
        /*1286*/ 	.byte	0x3f
	.zero		1


	//   ....[109]....
        /*1288*/ 	.word	0x00036340
        /*128c*/ 	.word	0x00000014
        /*1290*/ 	.word	0x00029860
        /*1294*/ 	.short	0x010a
        /*1296*/ 	.byte	0x3f
	.zero		1


	//   ....[110]....
        /*1298*/ 	.word	0x00036390
        /*129c*/ 	.word	0x00000011
        /*12a0*/ 	.word	0x00029870
        /*12a4*/ 	.short	0x010a
        /*12a6*/ 	.byte	0x3f
	.zero		1


	//   ....[111]....
        /*12a8*/ 	.word	0x000363e0
        /*12ac*/ 	.word	0x00000011
        /*12b0*/ 	.word	0x00029860
        /*12b4*/ 	.short	0x010a
        /*12b6*/ 	.byte	0x3f
	.zero		1


	//   ....[112]....
        /*12b8*/ 	.word	0x00036e40
        /*12bc*/ 	.word	0x00000000
        /*12c0*/ 	.word	0x00029820
        /*12c4*/ 	.short	0x010a
        /*12c6*/ 	.byte	0x3f
	.zero		1


	//   ....[113]....
        /*12c8*/ 	.word	0x00036fe0
        /*12cc*/ 	.word	0x00000006
        /*12d0*/ 	.word	0x00000000
        /*12d4*/ 	.short	0x010a
        /*12d6*/ 	.byte	0x3f
	.zero		1


	//   ....[114]....
        /*12d8*/ 	.word	0x00037030
        /*12dc*/ 	.word	0x00000007
        /*12e0*/ 	.word	0x00000000
        /*12e4*/ 	.short	0x010a
        /*12e6*/ 	.byte	0x3f
	.zero		1


	//   ....[115]....
        /*12e8*/ 	.word	0x00037080
        /*12ec*/ 	.word	0x00000004
        /*12f0*/ 	.word	0x00029860
        /*12f4*/ 	.short	0x010a
        /*12f6*/ 	.byte	0x3f
	.zero		1


	//   ....[116]....
        /*12f8*/ 	.word	0x000370d0
        /*12fc*/ 	.word	0x00000003
        /*1300*/ 	.word	0x00029860
        /*1304*/ 	.short	0x010a
        /*1306*/ 	.byte	0x3f
	.zero		1


	//   ....[117]....
        /*1308*/ 	.word	0x00037120
        /*130c*/ 	.word	0x00000004
        /*1310*/ 	.word	0x00029880
        /*1314*/ 	.short	0x010a
        /*1316*/ 	.byte	0x3f
	.zero		1


	//----- nvinfo : EIATTR_NUM_MBARRIERS
	.align		4
.L_274:
        /*1318*/ 	.byte	0x03, 0x38
        /*131a*/ 	.short	0x0016


	//----- nvinfo : EIATTR_EXIT_INSTR_OFFSETS
	.align		4
        /*131c*/ 	.byte	0x04, 0x1c
        /*131e*/ 	.short	(.L_276 - .L_275)


	//   ....[0]....
.L_275:
        /*1320*/ 	.word	0x00033a60


	//----- nvinfo : EIATTR_MAX_THREADS
	.align		4
.L_276:
        /*1324*/ 	.byte	0x04, 0x05
        /*1326*/ 	.short	(.L_278 - .L_277)
.L_277:
        /*1328*/ 	.word	0x00000180
        /*132c*/ 	.word	0x00000001
        /*1330*/ 	.word	0x00000001


	//----- nvinfo : EIATTR_CRS_STACK_SIZE
	.align		4
.L_278:
        /*1334*/ 	.byte	0x04, 0x1e
        /*1336*/ 	.short	(.L_280 - .L_279)
.L_279:
        /*1338*/ 	.word	0x00000000


	//----- nvinfo : EIATTR_CBANK_PARAM_SIZE
	.align		4
.L_280:
        /*133c*/ 	.byte	0x03, 0x19
        /*133e*/ 	.short	0x0af0


	//----- nvinfo : EIATTR_PARAM_CBANK
	.align		4
        /*1340*/ 	.byte	0x04, 0x0a
        /*1342*/ 	.short	(.L_282 - .L_281)
	.align		4
.L_281:
        /*1344*/ 	.word	index@(.nv.constant0._ZN7cutlass13device_kernelIN5flash11enable_sm90INS1_16FlashAttnFwdSm90INS1_25CollectiveMainloopFwdSm90ILi2EN4cute5tupleIJNS5_1CILi1EEES8_S8_EEENS6_IJNS7_ILi128EEENS7_ILi160EEENS7_ILi192EEEEEELi128ENS_12float_e4m3_tEfNS_4arch4Sm90ELb0ELb1ELb0ELb1ELb0ELb1ELb0ELb1ELb1ELb1ELb0ELb0EEENS1_21CollectiveEpilogueFwdINS6_IJSA_SA_SB_EEES9_NS_10bfloat16_tESG_Li256ELb1ELb1ELb0ELb1EEENS1_36VarlenDynamicPersistentTileSchedulerILi128ELi160ELi256ELi128ELb0ELb1ELb1ELb1ELb0ELb1EEEEEEEEEvNT_6ParamsE)
        /*1348*/ 	.short	0x0210
        /*134a*/ 	.short	0x0af0


	//----- nvinfo : EIATTR_SW_WAR
	.align		4
.L_282:
        /*134c*/ 	.byte	0x04, 0x36
        /*134e*/ 	.short	(.L_284 - .L_283)
.L_283:
        /*1350*/ 	.word	0x00000008
.L_284:


//--------------------- .nv.info._ZN7cutlass13device_kernelIN5flash11enable_sm90INS1_16FlashAttnFwdSm90INS1_25CollectiveMainloopFwdSm90ILi2EN4cute5tupleIJNS5_1CILi1EEES8_S8_EEENS6_IJNS7_ILi128EEENS7_ILi160EEENS7_ILi192EEEEEELi128ENS_12float_e4m3_tEfNS_4arch4Sm90ELb1ELb0ELb0ELb0ELb0ELb0ELb0ELb1ELb1ELb1ELb0ELb0EEENS1_21CollectiveEpilogueFwdINS6_IJSA_SA_SB_EEES9_NS_10bfloat16_tESG_Li256ELb0ELb1ELb0ELb1EEENS1_30DynamicPersistentTileSchedulerILi256ELi128ELb0ELb1ELb1EEEEEEEEEvNT_6ParamsE --------------------------
	.section	.nv.info._ZN7cutlass13device_kernelIN5flash11enable_sm90INS1_16FlashAttnFwdSm90INS1_25CollectiveMainloopFwdSm90ILi2EN4cute5tupleIJNS5_1CILi1EEES8_S8_EEENS6_IJNS7_ILi128EEENS7_ILi160EEENS7_ILi192EEEEEELi128ENS_12float_e4m3_tEfNS_4arch4Sm90ELb1ELb0ELb0ELb0ELb0ELb0ELb0ELb1ELb1ELb1ELb0ELb0EEENS1_21CollectiveEpilogueFwdINS6_IJSA_SA_SB_EEES9_NS_10bfloat16_tESG_Li256ELb0ELb1ELb0ELb1EEENS1_30DynamicPersistentTileSchedulerILi256ELi128ELb0ELb1ELb1EEEEEEEEEvNT_6ParamsE,"",@"SHT_CUDA_INFO"
	.sectionflags	@""
	.align	4


	//----- nvinfo : EIATTR_CUDA_API_VERSION
	.align		4
        /*0000*/ 	.byte	0x04, 0x37
        /*0002*/ 	.short	(.L_286 - .L_285)
.L_285:
        /*0004*/ 	.word	0x00000082


	//----- nvinfo : EIATTR_KPARAM_INFO
	.align		4
.L_286:
        /*0008*/ 	.byte	0x04, 0x17
        /*000a*/ 	.short	(.L_288 - .L_287)
.L_287:
        /*000c*/ 	.word	0x00000000
        /*0010*/ 	.short	0x0000
        /*0012*/ 	.short	0x0070
        /*0014*/ 	.byte	0x00, 0xf0, 0x01, 0x2a


	//----- nvinfo : EIATTR_SPARSE_MMA_MASK
	.align		4
.L_288:
        /*0018*/ 	.byte	0x03, 0x50
        /*001a*/ 	.short	0x0000


	//----- nvinfo : EIATTR_MAXREG_COUNT
	.align		4
        /*001c*/ 	.byte	0x03, 0x1b
        /*001e*/ 	.short	0x00a8


	//----- nvinfo : EIATTR_NUM_BARRIERS
	.align		4
        /*0020*/ 	.byte	0x02, 0x4c
        /*0022*/ 	.byte	0x10
	.zero		1


	//----- nvinfo : EIATTR_EXTERNS
	.align		4
        /*0024*/ 	.byte	0x04, 0x0f
        /*0026*/ 	.short	(.L_290 - .L_289)


	//   ....[0]....
	.align		4
.L_289:
        /*0028*/ 	.word	index@(__assertfail)


	//----- nvinfo : EIATTR_ANNOTATIONS
	.align		4
.L_290:
        /*002c*/ 	.byte	0x04, 0x55
        /*002e*/ 	.short	(.L_292 - .L_291)


	//   ....[0]....
.L_291:
        /* <DEDUP_REMOVED lines=24> */


	//----- nvinfo : EIATTR_MERCURY_ISA_VERSION
	.align		4
.L_292:
        /*01a0*/ 	.byte	0x03, 0x5f
        /*01a2*/ 	.short	0x0101


	//----- nvinfo : EIATTR_INT_WARP_WIDE_INSTR_OFFSETS
	.align		4
        /*01a4*/ 	.byte	0x04, 0x31
        /*01a6*/ 	.short	(.L_294 - .L_293)


	//   ....[0]....
.L_293:
        /*01a8*/ 	.word	0x00000130


	//   ....[1]....
        /*01ac*/ 	.word	0x00000170


	//   ....[2]....
        /*01b0*/ 	.word	0x000001e0


	//   ....[3]....
        /*01b4*/ 	.word	0x0000e920


	//   ....[4]....
        /*01b8*/ 	.word	0x0000e9b0


	//   ....[5]....
        /*01bc*/ 	.word	0x00011210


	//   ....[6]....
        /*01c0*/ 	.word	0x000112a0


	//----- nvinfo : EIATTR_COOP_GROUP_MASK_REGIDS
	.align		4
.L_294:
        /*01c4*/ 	.byte	0x04, 0x29
        /*01c6*/ 	.short	(.L_296 - .L_295)


	//   ....[0]....
.L_295:
        /*01c8*/ 	.word	0xffffffff


	//   ....[1]....
        /*01cc*/ 	.word	0xffffffff


	//   ....[2]....
        /*01d0*/ 	.word	0xffffffff


	//   ....[3]....
        /*01d4*/ 	.word	0xffffffff


	//   ....[4]....
        /*01d8*/ 	.word	0xffffffff


	//   ....[5]....
        /*01dc*/ 	.word	0xffffffff


	//   ....[6]....
        /*01e0*/ 	.word	0xffffffff


	//   ....[7]....
        /*01e4*/ 	.word	0xffffffff


	//   ....[8]....
        /*01e8*/ 	.word	0xffffffff


	//   ....[9]....
        /*01ec*/ 	.word	0xffffffff


	//   ....[10]....
        /*01f0*/ 	.word	0xffffffff


	//   ....[11]....
        /*01f4*/ 	.word	0xffffffff


	//   ....[12]....
        /*01f8*/ 	.word	0xffffffff


	//   ....[13]....
        /*01fc*/ 	.word	0xffffffff


	//   ....[14]....
        /*0200*/ 	.word	0xffffffff


	//   ....[15]....
        /*0204*/ 	.word	0xffffffff


	//   ....[16]....
        /*0208*/ 	.word	0xffffffff


	//   ....[17]....
        /*020c*/ 	.word	0xffffffff


	//   ....[18]....
        /*0210*/ 	.word	0xffffffff


	//   ....[19]....
        /*0214*/ 	.word	0xffffffff


	//   ....[20]....
        /*0218*/ 	.word	0xffffffff


	//   ....[21]....
        /*021c*/ 	.word	0xffffffff


	//   ....[22]....
        /*0220*/ 	.word	0xffffffff


	//   ....[23]....
        /*0224*/ 	.word	0xffffffff


	//   ....[24]....
        /*0228*/ 	.word	0xffffffff


	//   ....[25]....
        /*022c*/ 	.word	0xffffffff


	//   ....[26]....
        /*0230*/ 	.word	0xffffffff


	//   ....[27]....
        /*0234*/ 	.word	0xffffffff


	//   ....[28]....
        /*0238*/ 	.word	0xffffffff


	//   ....[29]....
        /*023c*/ 	.word	0xffffffff


	//   ....[30]....
        /*0240*/ 	.word	0xffffffff


	//   ....[31]....
        /*0244*/ 	.word	0xffffffff


	//   ....[32]....
        /*0248*/ 	.word	0xffffffff


	//   ....[33]....
        /*024c*/ 	.word	0xffffffff


	//   ....[34]....
        /*0250*/ 	.word	0xffffffff


	//   ....[35]....
        /*0254*/ 	.word	0xffffffff


	//   ....[36]....
        /*0258*/ 	.word	0xffffffff


	//   ....[37]....
        /*025c*/ 	.word	0xffffffff


	//   ....[38]....
        /*0260*/ 	.word	0xffffffff


	//   ....[39]....
        /*0264*/ 	.word	0xffffffff


	//   ....[40]....
        /*0268*/ 	.word	0xffffffff


	//   ....[41]....
        /*026c*/ 	.word	0xffffffff


	//   ....[42]....
        /*0270*/ 	.word	0xffffffff


	//   ....[43]....
        /*0274*/ 	.word	0xffffffff


	//   ....[44]....
        /*0278*/ 	.word	0xffffffff


	//   ....[45]....
        /*027c*/ 	.word	0xffffffff


	//   ....[46]....
        /*0280*/ 	.word	0xffffffff


	//   ....[47]....
        /*0284*/ 	.word	0xffffffff


	//   ....[48]....
        /*0288*/ 	.word	0xffffffff


	//   ....[49]....
        /*028c*/ 	.word	0xffffffff


	//   ....[50]....
        /*0290*/ 	.word	0xffffffff


	//   ....[51]....
        /*0294*/ 	.word	0xffffffff


	//   ....[52]....
        /*0298*/ 	.word	0xffffffff


	//   ....[53]....
        /*029c*/ 	.word	0xffffffff


	//   ....[54]....
        /*02a0*/ 	.word	0xffffffff


	//   ....[55]....
        /*02a4*/ 	.word	0xffffffff


	//   ....[56]....
        /*02a8*/ 	.word	0xffffffff


	//   ....[57]....
        /*02ac*/ 	.word	0xffffffff


	//   ....[58]....
        /*02b0*/ 	.word	0xffffffff


	//   ....[59]....
        /*02b4*/ 	.word	0xffffffff


	//   ....[60]....
        /*02b8*/ 	.word	0xffffffff


	//   ....[61]....
        /*02bc*/ 	.word	0xffffffff


	//   ....[62]....
        /*02c0*/ 	.word	0xffffffff


	//   ....[63]....
        /*02c4*/ 	.word	0xffffffff


	//   ....[64]....
        /*02c8*/ 	.word	0xffffffff


	//   ....[65]....
        /*02cc*/ 	.word	0xffffffff


	//   ....[66]....
        /*02d0*/ 	.word	0xffffffff


	//   ....[67]....
        /*02d4*/ 	.word	0xffffffff


	//   ....[68]....
        /*02d8*/ 	.word	0xffffffff


	//   ....[69]....
        /*02dc*/ 	.word	0xffffffff


	//   ....[70]....
        /*02e0*/ 	.word	0xffffffff


	//   ....[71]....
        /*02e4*/ 	.word	0xffffffff


	//   ....[72]....
        /*02e8*/ 	.word	0xffffffff


	//   ....[73]....
        /*02ec*/ 	.word	0xffffffff


	//   ....[74]....
        /*02f0*/ 	.word	0xffffffff


	//   ....[75]....
        /*02f4*/ 	.word	0xffffffff


	//   ....[76]....
        /*02f8*/ 	.word	0xffffffff


	//   ....[77]....
        /*02fc*/ 	.word	0xffffffff


	//   ....[78]....
        /*0300*/ 	.word	0xffffffff


	//   ....[79]....
        /*0304*/ 	.word	0xffffffff


	//   ....[80]....
        /*0308*/ 	.word	0xffffffff


	//   ....[81]....
        /*030c*/ 	.word	0xffffffff


	//   ....[82]....
        /*0310*/ 	.word	0xffffffff


	//   ....[83]....
        /*0314*/ 	.word	0xffffffff


	//   ....[84]....
        /*0318*/ 	.word	0xffffffff


	//   ....[85]....
        /*031c*/ 	.word	0xffffffff


	//   ....[86]....
        /*0320*/ 	.word	0xffffffff


	//   ....[87]....
        /*0324*/ 	.word	0xffffffff


	//   ....[88]....
        /*0328*/ 	.word	0xffffffff


	//   ....[89]....
        /*032c*/ 	.word	0xffffffff


	//   ....[90]....
        /*0330*/ 	.word	0xffffffff


	//   ....[91]....
        /*0334*/ 	.word	0xffffffff


	//   ....[92]....
        /*0338*/ 	.word	0x0500000f


	//   ....[93]....
        /*033c*/ 	.word	0x0500000f


	//   ....[94]....
        /*0340*/ 	.word	0x0500000f


	//   ....[95]....
        /*0344*/ 	.word	0x0500000f


	//   ....[96]....
        /*0348*/ 	.word	0x0500000f


	//   ....[97]....
        /*034c*/ 	.word	0x0500000f


	//   ....[98]....
        /*0350*/ 	.word	0x0500000f


	//   ....[99]....
        /*0354*/ 	.word	0x0500000f


	//   ....[100]....
        /*0358*/ 	.word	0x0500000f


	//   ....[101]....
        /*035c*/ 	.word	0x0500000f


	//----- nvinfo : EIATTR_COOP_GROUP_INSTR_OFFSETS
	.align		4
.L_296:
        /*0360*/ 	.byte	0x04, 0x28
        /*0362*/ 	.short	(.L_298 - .L_297)


	//   ....[0]....
.L_297:
        /*0364*/ 	.word	0x00000070


	//   ....[1]....
        /*0368*/ 	.word	0x00000140


	//   ....[2]....
        /*036c*/ 	.word	0x00000190


	//   ....[3]....
        /*0370*/ 	.word	0x000003c0


	//   ....[4]....
        /*0374*/ 	.word	0x00000520


	//   ....[5]....
        /*0378*/ 	.word	0x00000640


	//   ....[6]....
        /*037c*/ 	.word	0x000007a0


	//   ....[7]....
        /*0380*/ 	.word	0x00001760


	//   ....[8]....
        /*0384*/ 	.word	0x000025b0


	//   ....[9]....
        /*0388*/ 	.word	0x00002ae0


	//   ....[10]....
        /*038c*/ 	.word	0x000030c0


	//   ....[11]....
        /*0390*/ 	.word	0x00003180


	//   ....[12]....
        /*0394*/ 	.word	0x00003c50


	//   ....[13]....
        /*0398*/ 	.word	0x00003cb0


	//   ....[14]....
        /*039c*/ 	.word	0x00005b10


	//   ....[15]....
        /*03a0*/ 	.word	0x00005b40


	//   ....[16]....
        /*03a4*/ 	.word	0x00006420


	//   ....[17]....
        /*03a8*/ 	.word	0x00006520


	//   ....[18]....
        /*03ac*/ 	.word	0x00007020


	//   ....[19]....
        /*03b0*/ 	.word	0x00007080


	//   ....[20]....
        /*03b4*/ 	.word	0x00009850


	//   ....[21]....
        /*03b8*/ 	.word	0x000098b0


	//   ....[22]....
        /*03bc*/ 	.word	0x000098e0


	//   ....[23]....
        /*03c0*/ 	.word	0x00009900


	//   ....[24]....
        /*03c4*/ 	.word	0x0000b520


	//   ....[25]....
        /*03c8*/ 	.word	0x0000b530


	//   ....[26]....
        /*03cc*/ 	.word	0x0000b5b0


	//   ....[27]....
        /*03d0*/ 	.word	0x0000b5c0


	//   ....[28]....
        /*03d4*/ 	.word	0x0000c910


	//   ....[29]....
        /*03d8*/ 	.word	0x0000c920


	//   ....[30]....
        /*03dc*/ 	.word	0x0000c930


	//   ....[31]....
        /*03e0*/ 	.word	0x0000c940


	//   ....[32]....
        /*03e4*/ 	.word	0x0000c950


	//   ....[33]....
        /*03e8*/ 	.word	0x0000c960


	//   ....[34]....
        /*03ec*/ 	.word	0x0000c970


	//   ....[35]....
        /*03f0*/ 	.word	0x0000c980


	//   ....[36]....
        /*03f4*/ 	.word	0x0000c990


	//   ....[37]....
        /*03f8*/ 	.word	0x0000c9a0


	//   ....[38]....
        /*03fc*/ 	.word	0x0000c9d0


	//   ....[39]....
        /*0400*/ 	.word	0x0000c9e0


	//   ....[40]....
        /*0404*/ 	.word	0x0000c9f0


	//   ....[41]....
        /*0408*/ 	.word	0x0000ca00


	//   ....[42]....
        /*040c*/ 	.word	0x0000ca20


	//   ....[43]....
        /*0410*/ 	.word	0x0000ca30


	//   ....[44]....
        /*0414*/ 	.word	0x0000ca60


	//   ....[45]....
        /*0418*/ 	.word	0x0000ca70


	//   ....[46]....
        /*041c*/ 	.word	0x0000ca90


	//   ....[47]....
        /*0420*/ 	.word	0x0000caa0


	//   ....[48]....
        /*0424*/ 	.word	0x0000cab0


	//   ....[49]....
        /*0428*/ 	.word	0x0000cac0


	//   ....[50]....
        /*042c*/ 	.word	0x0000cad0


	//   ....[51]....
        /*0430*/ 	.word	0x0000cae0


	//   ....[52]....
        /*0434*/ 	.word	0x0000cb00


	//   ....[53]....
        /*0438*/ 	.word	0x0000cb30


	//   ....[54]....
        /*043c*/ 	.word	0x0000cb70


	//   ....[55]....
        /*0440*/ 	.word	0x0000cbb0


	//   ....[56]....
        /*0444*/ 	.word	0x0000cbf0


	//   ....[57]....
        /*0448*/ 	.word	0x0000cc30


	//   ....[58]....
        /*044c*/ 	.word	0x0000cc40


	//   ....[59]....
        /*0450*/ 	.word	0x0000cc50


	//   ....[60]....
        /*0454*/ 	.word	0x0000cd40


	//   ....[61]....
        /*0458*/ 	.word	0x0000cd70


	//   ....[62]....
        /*045c*/ 	.word	0x0000cda0


	//   ....[63]....
        /*0460*/ 	.word	0x0000cdd0


	//   ....[64]....
        /*0464*/ 	.word	0x0000d2b0


	//   ....[65]....
        /*0468*/ 	.word	0x0000d2c0


	//   ....[66]....
        /*046c*/ 	.word	0x0000d380


	//   ....[67]....
        /*0470*/ 	.word	0x0000d3a0


	//   ....[68]....
        /*0474*/ 	.word	0x0000d460


	//   ....[69]....
        /*0478*/ 	.word	0x0000d480


	//   ....[70]....
        /*047c*/ 	.word	0x0000d550


	//   ....[71]....
        /*0480*/ 	.word	0x0000d570


	//   ....[72]....
        /*0484*/ 	.word	0x0000dc10


	//   ....[73]....
        /*0488*/ 	.word	0x0000dc30


	//   ....[74]....
        /*048c*/ 	.word	0x0000dcf0


	//   ....[75]....
        /*0490*/ 	.word	0x0000dd10


	//   ....[76]....
        /*0494*/ 	.word	0x0000ddd0


	//   ....[77]....
        /*0498*/ 	.word	0x0000ddf0


	//   ....[78]....
        /*049c*/ 	.word	0x0000dec0


	//   ....[79]....
        /*04a0*/ 	.word	0x0000dee0


	//   ....[80]....
        /*04a4*/ 	.word	0x0000e050


	//   ....[81]....
        /*04a8*/ 	.word	0x0000f100


	//   ....[82]....
        /*04ac*/ 	.word	0x0000fd20


	//   ....[83]....
        /*04b0*/ 	.word	0x0000fd50


	//   ....[84]....
        /*04b4*/ 	.word	0x0000fe20


	//   ....[85]....
        /*04b8*/ 	.word	0x0000fe30


	//   ....[86]....
        /*04bc*/ 	.word	0x0000fec0


	//   ....[87]....
        /*04c0*/ 	.word	0x0000fed0


	//   ....[88]....
        /*04c4*/ 	.word	0x0000fee0


	//   ....[89]....
        /*04c8*/ 	.word	0x0000fef0


	//   ....[90]....
        /*04cc*/ 	.word	0x00011b10


	//   ....[91]....
        /*04d0*/ 	.word	0x00011cb0


	//   ....[92]....
        /*04d4*/ 	.word	0x00012290


	//   ....[93]....
        /*04d8*/ 	.word	0x00012440


	//   ....[94]....
        /*04dc*/ 	.word	0x000124a0


	//   ....[95]....
        /*04e0*/ 	.word	0x00012530


	//   ....[96]....
        /*04e4*/ 	.word	0x00012630


	//   ....[97]....
        /*04e8*/ 	.word	0x00012690


	//   ....[98]....
        /*04ec*/ 	.word	0x00012790


	//   ....[99]....
        /*04f0*/ 	.word	0x000127f0


	//   ....[100]....
        /*04f4*/ 	.word	0x000128d0


	//   ....[101]....
        /*04f8*/ 	.word	0x00012c20


	//----- nvinfo : EIATTR_REG_RECONFIG
	.align		4
.L_298:
        /*04fc*/ 	.byte	0x01, 0x54
	.zero		2


	//----- nvinfo : EIATTR_SYSCALL_OFFSETS
	.align		4
        /*0500*/ 	.byte	0x04, 0x46
        /*0502*/ 	.short	(.L_300 - .L_299)


	//   ....[0]....
.L_299:
        /*0504*/ 	.word	0x00001940


	//   ....[1]....
        /*0508*/ 	.word	0x0000eb20


	//   ....[2]....
        /*050c*/ 	.word	0x0000ecb0


	//   ....[3]....
        /*0510*/ 	.word	0x0000ee00


	//   ....[4]....
        /*0514*/ 	.word	0x0000ef50


	//   ....[5]....
        /*0518*/ 	.word	0x0000f900


	//----- nvinfo : EIATTR_MBARRIER_INSTR_OFFSETS
	.align		4
.L_300:
        /*051c*/ 	.byte	0x04, 0x39
        /*051e*/ 	.short	(.L_302 - .L_301)


	//   ....[0]....
.L_301:
        /*0520*/ 	.word	0x00000270
        /*0524*/ 	.word	0x000000ff
        /*0528*/ 	.word	0x00029800
        /*052c*/ 	.short	0x0100
        /*052e*/ 	.byte	0x08
	.zero		1


	//   ....[1]....
        /*0530*/ 	.word	0x00000280
        /*0534*/ 	.word	0x000000ff
        /*0538*/ 	.word	0x00029820
        /*053c*/ 	.short	0x0100
        /*053e*/ 	.byte	0x08
	.zero		1


	//   ....[2]....
        /*0540*/ 	.word	0x00000370
        /*0544*/ 	.word	0x000000ff
        /*0548*/ 	.word	0x00029830
        /*054c*/ 	.short	0x0100
        /*054e*/ 	.byte	0x08
	.zero		1


	//   ....[3]....
        /*0550*/ 	.word	0x00000380
        /*0554*/ 	.word	0x000000ff
        /*0558*/ 	.word	0x00029840
        /*055c*/ 	.short	0x0100
        /*055e*/ 	.byte	0x08
	.zero		1


	//   ....[4]....
        /*0560*/ 	.word	0x00000390
        /*0564*/ 	.word	0x000000ff
        /*0568*/ 	.word	0x00029838
        /*056c*/ 	.short	0x0100
        /*056e*/ 	.byte	0x08
	.zero		1


	//   ....[5]....
        /*0570*/ 	.word	0x000003a0
        /*0574*/ 	.word	0x000000ff
        /*0578*/ 	.word	0x00029848
        /*057c*/ 	.short	0x0100
        /*057e*/ 	.byte	0x08
	.zero		1


	//   ....[6]....
        /*0580*/ 	.word	0x000004d0
        /*0584*/ 	.word	0x000000ff
        /*0588*/ 	.word	0x00029850
        /*058c*/ 	.short	0x0100
        /*058e*/ 	.byte	0x08
	.zero		1


	//   ....[7]....
        /*0590*/ 	.word	0x000004e0
        /*0594*/ 	.word	0x000000ff
        /*0598*/ 	.word	0x00029860
        /*059c*/ 	.short	0x0100
        /*059e*/ 	.byte	0x08
	.zero		1


	//   ....[8]....
        /*05a0*/ 	.word	0x000004f0
        /*05a4*/ 	.word	0x000000ff
        /*05a8*/ 	.word	0x00029858
        /*05ac*/ 	.short	0x0100
        /*05ae*/ 	.byte	0x08
	.zero		1


	//   ....[9]....
        /*05b0*/ 	.word	0x00000500
        /*05b4*/ 	.word	0x000000ff
        /*05b8*/ 	.word	0x00029868
        /*05bc*/ 	.short	0x0100
        /*05be*/ 	.byte	0x08
	.zero		1


	//   ....[10]....
        /*05c0*/ 	.word	0x000005f0
        /*05c4*/ 	.word	0x000000ff
        /*05c8*/ 	.word	0x00029870
        /*05cc*/ 	.short	0x0100
        /*05ce*/ 	.byte	0x06
	.zero		1


	//   ....[11]....
        /*05d0*/ 	.word	0x00000600
        /*05d4*/ 	.word	0x000000ff
        /*05d8*/ 	.word	0x00029880
        /*05dc*/ 	.short	0x0100
        /*05de*/ 	.byte	0x06
	.zero		1


	//   ....[12]....
        /*05e0*/ 	.word	0x00000610
        /*05e4*/ 	.word	0x000000ff
        /*05e8*/ 	.word	0x00029878
        /*05ec*/ 	.short	0x0100
        /*05ee*/ 	.byte	0x06
	.zero		1


	//   ....[13]....
        /*05f0*/ 	.word	0x00000620
        /*05f4*/ 	.word	0x000000ff
        /*05f8*/ 	.word	0x00029888
        /*05fc*/ 	.short	0x0100
        /*05fe*/ 	.byte	0x06
	.zero		1


	//   ....[14]....
        /*0600*/ 	.word	0x00000750
        /*0604*/ 	.word	0x000000ff
        /*0608*/ 	.word	0x00029890
        /*060c*/ 	.short	0x0100
        /*060e*/ 	.byte	0x08
	.zero		1


	//   ....[15]....
        /*0610*/ 	.word	0x00000760
        /*0614*/ 	.word	0x000000ff
        /*0618*/ 	.word	0x000298a0
        /*061c*/ 	.short	0x0100
        /*061e*/ 	.byte	0x08
	.zero		1


	//   ....[16]....
        /*0620*/ 	.word	0x00000770
        /*0624*/ 	.word	0x000000ff
        /*0628*/ 	.word	0x00029898
        /*062c*/ 	.short	0x0100
        /*062e*/ 	.byte	0x08
	.zero		1


	//   ....[17]....
        /*0630*/ 	.word	0x00000780
        /*0634*/ 	.word	0x000000ff
        /*0638*/ 	.word	0x000298a8
        /*063c*/ 	.short	0x0100
        /*063e*/ 	.byte	0x08
	.zero		1


	//   ....[18]....
        /*0640*/ 	.word	0x000008b0
        /*0644*/ 	.word	0x000000ff
        /*0648*/ 	.word	0x000298b0
        /*064c*/ 	.short	0x0100
        /*064e*/ 	.byte	0x08
	.zero		1


	//   ....[19]....
        /*0650*/ 	.word	0x000008c0
        /*0654*/ 	.word	0x000000ff
        /*0658*/ 	.word	0x000298c0
        /*065c*/ 	.short	0x0100
        /*065e*/ 	.byte	0x08
	.zero		1


	//   ....[20]....
        /*0660*/ 	.word	0x000008d0
        /*0664*/ 	.word	0x000000ff
        /*0668*/ 	.word	0x000298b8
        /*066c*/ 	.short	0x0100
        /*066e*/ 	.byte	0x08
	.zero		1


	//   ....[21]....
        /*0670*/ 	.word	0x000008e0
        /*0674*/ 	.word	0x000000ff
        /*0678*/ 	.word	0x000298c8
        /*067c*/ 	.short	0x0100
        /*067e*/ 	.byte	0x08
	.zero		1


	//   ....[22]....
        /*0680*/ 	.word	0x000019c0
        /*0684*/ 	.word	0x000000ff
        /*0688*/ 	.word	0x00029800
        /*068c*/ 	.short	0x010a
        /*068e*/ 	.byte	0x29
	.zero		1


	//   ....[23]....
        /*0690*/ 	.word	0x00001a40
        /*0694*/ 	.word	0x00000002
        /*0698*/ 	.word	0x00029830
        /*069c*/ 	.short	0x010a
        /*069e*/ 	.byte	0x3f
	.zero		1


	//   ....[24]....
        /*06a0*/ 	.word	0x00001aa0
        /*06a4*/ 	.word	0x00000002
        /*06a8*/ 	.word	0x00029830
        /*06ac*/ 	.short	0x010a
        /*06ae*/ 	.byte	0x3f
	.zero		1


	//   ....[25]....
        /*06b0*/ 	.word	0x00002f20
        /*06b4*/ 	.word	0x00000002
        /*06b8*/ 	.word	0x00000000
        /*06bc*/ 	.short	0x0101
        /*06be*/ 	.byte	0x3f
	.zero		1


	//   ....[26]....
        /*06c0*/ 	.word	0x00004d80
        /*06c4*/ 	.word	0x000000ff
        /*06c8*/ 	.word	0x00029830
        /*06cc*/ 	.short	0x010a
        /*06ce*/ 	.byte	0x06
	.zero		1


	//   ....[27]....
        /*06d0*/ 	.word	0x00004dc0
        /*06d4*/ 	.word	0x000000ff
        /*06d8*/ 	.word	0x00029830
        /*06dc*/ 	.short	0x010a
        /*06de*/ 	.byte	0x06
	.zero		1


	//   ....[28]....
        /*06e0*/ 	.word	0x00005a00
        /*06e4*/ 	.word	0x000000ff
        /*06e8*/ 	.word	0x00029850
        /*06ec*/ 	.short	0x010a
        /*06ee*/ 	.byte	0x06
	.zero		1


	//   ....[29]....
        /*06f0*/ 	.word	0x00005a40
        /*06f4*/ 	.word	0x000000ff
        /*06f8*/ 	.word	0x00029850
        /*06fc*/ 	.short	0x010a
        /*06fe*/ 	.byte	0x06
	.zero		1


	//   ....[30]....
        /*0700*/ 	.word	0x00007c30
        /*0704*/ 	.word	0x00000002
        /*0708*/ 	.word	0x00000000
        /*070c*/ 	.short	0x0101
        /*070e*/ 	.byte	0x3f
	.zero		1


	//   ....[31]....
        /*0710*/ 	.word	0x00007ea0
        /*0714*/ 	.word	0x000000ff
        /*0718*/ 	.word	0x00000000
        /*071c*/ 	.short	0x0101
        /*071e*/ 	.byte	0x06
	.zero		1


	//   ....[32]....
        /*0720*/ 	.word	0x000085d0
        /*0724*/ 	.word	0x000000ff
        /*0728*/ 	.word	0x00029830
        /*072c*/ 	.short	0x010a
        /*072e*/ 	.byte	0x06
	.zero		1


	//   ....[33]....
        /*0730*/ 	.word	0x00008610
        /*0734*/ 	.word	0x000000ff
        /*0738*/ 	.word	0x00029830
        /*073c*/ 	.short	0x010a
        /*073e*/ 	.byte	0x06
	.zero		1


	//   ....[34]....
        /*0740*/ 	.word	0x00009220
        /*0744*/ 	.word	0x000000ff
        /*0748*/ 	.word	0x00029850
        /*074c*/ 	.short	0x010a
        /*074e*/ 	.byte	0x06
	.zero		1


	//   ....[35]....
        /*0750*/ 	.word	0x00009260
        /*0754*/ 	.word	0x000000ff
        /*0758*/ 	.word	0x00029850
        /*075c*/ 	.short	0x010a
        /*075e*/ 	.byte	0x06
	.zero		1


	//   ....[36]....
        /*0760*/ 	.word	0x0000a820
        /*0764*/ 	.word	0x00000002
        /*0768*/ 	.word	0x00000000
        /*076c*/ 	.short	0x0101
        /*076e*/ 	.byte	0x3f
	.zero		1


	//   ....[37]....
        /*0770*/ 	.word	0x0000ab50
        /*0774*/ 	.word	0x000000ff
        /*0778*/ 	.word	0x00000000
        /*077c*/ 	.short	0x0101
        /*077e*/ 	.byte	0x06
	.zero		1


	//   ....[38]....
        /*0780*/ 	.word	0x0000b1d0
        /*0784*/ 	.word	0x000000ff
        /*0788*/ 	.word	0x00029850
        /*078c*/ 	.short	0x010a
        /*078e*/ 	.byte	0x09
	.zero		1


	//   ....[39]....
        /*0790*/ 	.word	0x0000b210
        /*0794*/ 	.word	0x000000ff
        /*0798*/ 	.word	0x00029850
        /*079c*/ 	.short	0x010a
        /*079e*/ 	.byte	0x09
	.zero		1


	//   ....[40]....
        /*07a0*/ 	.word	0x0000b8c0
        /*07a4*/ 	.word	0x000000ff
        /*07a8*/ 	.word	0x00000000
        /*07ac*/ 	.short	0x0101
        /*07ae*/ 	.byte	0x04
	.zero		1


	//   ....[41]....
        /*07b0*/ 	.word	0x0000d2a0
        /*07b4*/ 	.word	0x00000000
        /*07b8*/ 	.word	0x00000000
        /*07bc*/ 	.short	0x0101
        /*07be*/ 	.byte	0x3f
	.zero		1


	//   ....[42]....
        /*07c0*/ 	.word	0x0000f370
        /*07c4*/ 	.word	0x00000002
        /*07c8*/ 	.word	0x00029880
        /*07cc*/ 	.short	0x010a
        /*07ce*/ 	.byte	0x3f
	.zero		1


	//   ....[43]....
        /*07d0*/ 	.word	0x0000f4f0
        /*07d4*/ 	.word	0x00000002
        /*07d8*/ 	.word	0x00029840
        /*07dc*/ 	.short	0x010a
        /*07de*/ 	.byte	0x3f
	.zero		1


	//   ....[44]....
        /*07e0*/ 	.word	0x00010030
        /*07e4*/ 	.word	0x00000011
        /*07e8*/ 	.word	0x00029800
        /*07ec*/ 	.short	0x0107
        /*07ee*/ 	.byte	0x3f
	.zero		1


	//   ....[45]....
        /*07f0*/ 	.word	0x00010130
        /*07f4*/ 	.word	0x00000011
        /*07f8*/ 	.word	0x00029800
        /*07fc*/ 	.short	0x0101
        /*07fe*/ 	.byte	0x3f
	.zero		1


	//   ....[46]....
        /*0800*/ 	.word	0x00010150
        /*0804*/ 	.word	0x00000011
        /*0808*/ 	.word	0x00029820
        /*080c*/ 	.short	0x010a
        /*080e*/ 	.byte	0x3f
	.zero		1


	//   ....[47]....
        /*0810*/ 	.word	0x00010470
        /*0814*/ 	.word	0x00000004
        /*0818*/ 	.word	0x00029880
        /*081c*/ 	.short	0x010a
        /*081e*/ 	.byte	0x3f
	.zero		1


	//   ....[48]....
        /*0820*/ 	.word	0x00010690
        /*0824*/ 	.word	0x00000004
        /*0828*/ 	.word	0x00029840
        /*082c*/ 	.short	0x010a
        /*082e*/ 	.byte	0x3f
	.zero		1


	//   ....[49]....
        /*0830*/ 	.word	0x00010b50
        /*0834*/ 	.word	0x00000013
        /*0838*/ 	.word	0x00029870
        /*083c*/ 	.short	0x010a
        /*083e*/ 	.byte	0x3f
	.zero		1


	//   ....[50]....
        /*0840*/ 	.word	0x00010bc0
        /*0844*/ 	.word	0x00000013
        /*0848*/ 	.word	0x00029860
        /*084c*/ 	.short	0x010a
        /*084e*/ 	.byte	0x3f
	.zero		1


	//   ....[51]....
        /*0850*/ 	.word	0x000110f0
        /*0854*/ 	.word	0x00000013
        /*0858*/ 	.word	0x00029850
        /*085c*/ 	.short	0x0101
        /*085e*/ 	.byte	0x3f
	.zero		1


	//   ....[52]....
        /*0860*/ 	.word	0x00011160
        /*0864*/ 	.word	0x00000013
        /*0868*/ 	.word	0x00000000
        /*086c*/ 	.short	0x0101
        /*086e*/ 	.byte	0x3f
	.zero		1


	//   ....[53]....
        /*0870*/ 	.word	0x00011390
        /*0874*/ 	.word	0x00000010
        /*0878*/ 	.word	0x00029870
        /*087c*/ 	.short	0x010a
        /*087e*/ 	.byte	0x3f
	.zero		1


	//   ....[54]....
        /*0880*/ 	.word	0x00011400
        /*0884*/ 	.word	0x00000010
        /*0888*/ 	.word	0x00029860
        /*088c*/ 	.short	0x010a
        /*088e*/ 	.byte	0x3f
	.zero		1


	//   ....[55]....
        /*0890*/ 	.word	0x00011940
        /*0894*/ 	.word	0x00000010
        /*0898*/ 	.word	0x00029850
        /*089c*/ 	.short	0x0101
        /*089e*/ 	.byte	0x3f
	.zero		1


	//   ....[56]....
        /*08a0*/ 	.word	0x000119c0
        /*08a4*/ 	.word	0x00000010
        /*08a8*/ 	.word	0x00000000
        /*08ac*/ 	.short	0x0101
        /*08ae*/ 	.byte	0x3f
	.zero		1


	//   ....[57]....
        /*08b0*/ 	.word	0x00011c30
        /*08b4*/ 	.word	0x00000003
        /*08b8*/ 	.word	0x00029820
        /*08bc*/ 	.short	0x010a
        /*08be*/ 	.byte	0x3f
	.zero		1


	//   ....[58]....
        /*08c0*/ 	.word	0x00011e00
        /*08c4*/ 	.word	0x00000007
        /*08c8*/ 	.word	0x00000000
        /*08cc*/ 	.short	0x010a
        /*08ce*/ 	.byte	0x3f
	.zero		1


	//   ....[59]....
        /*08d0*/ 	.word	0x00011e50
        /*08d4*/ 	.word	0x00000005
        /*08d8*/ 	.word	0x00000000
        /*08dc*/ 	.short	0x010a
        /*08de*/ 	.byte	0x3f
	.zero		1


	//   ....[60]....
        /*08e0*/ 	.word	0x00011ea0
        /*08e4*/ 	.word	0x00000005
        /*08e8*/ 	.word	0x00029860
        /*08ec*/ 	.short	0x010a
        /*08ee*/ 	.byte	0x3f
	.zero		1


	//   ....[61]....
        /*08f0*/ 	.word	0x00011ef0
        /*08f4*/ 	.word	0x00000003
        /*08f8*/ 	.word	0x00029860
        /*08fc*/ 	.short	0x010a
        /*08fe*/ 	.byte	0x3f
	.zero		1


	//   ....[62]....
        /*0900*/ 	.word	0x00011f30
        /*0904*/ 	.word	0x00000005
        /*0908*/ 	.word	0x00029880
        /*090c*/ 	.short	0x010a
        /*090e*/ 	.byte	0x3f
	.zero		1


	//   ....[63]....
        /*0910*/ 	.word	0x00011f50
        /*0914*/ 	.word	0x00000003
        /*0918*/ 	.word	0x00029880
        /*091c*/ 	.short	0x010a
        /*091e*/ 	.byte	0x3f
	.zero		1


	//   ....[64]....
        /*0920*/ 	.word	0x00011fc0
        /*0924*/ 	.word	0x00000003
        /*0928*/ 	.word	0x00029800
        /*092c*/ 	.short	0x010a
        /*092e*/ 	.byte	0x3f
	.zero		1


	//   ....[65]....
        /*0930*/ 	.word	0x00012010
        /*0934*/ 	.word	0x00000002
        /*0938*/ 	.word	0x00029830
        /*093c*/ 	.short	0x010a
        /*093e*/ 	.byte	0x3f
	.zero		1


	//   ....[66]....
        /*0940*/ 	.word	0x00012070
        /*0944*/ 	.word	0x00000007
        /*0948*/ 	.word	0x00029830
        /*094c*/ 	.short	0x010a
        /*094e*/ 	.byte	0x3f
	.zero		1


	//   ....[67]....
        /*0950*/ 	.word	0x000120d0
        /*0954*/ 	.word	0x00000007
        /*0958*/ 	.word	0x00029850
        /*095c*/ 	.short	0x010a
        /*095e*/ 	.byte	0x3f
	.zero		1


	//   ....[68]....
        /*0960*/ 	.word	0x00012130
        /*0964*/ 	.word	0x00000009
        /*0968*/ 	.word	0x00029830
        /*096c*/ 	.short	0x010a
        /*096e*/ 	.byte	0x3f
	.zero		1


	//   ....[69]....
        /*0970*/ 	.word	0x00012190
        /*0974*/ 	.word	0x00000009
        /*0978*/ 	.word	0x00029850
        /*097c*/ 	.short	0x010a
        /*097e*/ 	.byte	0x3f
	.zero		1


	//   ....[70]....
        /*0980*/ 	.word	0x000121f0
        /*0984*/ 	.word	0x00000005
        /*0988*/ 	.word	0x00029850
        /*098c*/ 	.short	0x010a
        /*098e*/ 	.byte	0x3f
	.zero		1


	//   ....[71]....
        /*0990*/ 	.word	0x00012340
        /*0994*/ 	.word	0x00000002
        /*0998*/ 	.word	0x00029880
        /*099c*/ 	.short	0x010a
        /*099e*/ 	.byte	0x3f
	.zero		1


	//   ....[72]....
        /*09a0*/ 	.word	0x00012390
        /*09a4*/ 	.word	0x00000002
        /*09a8*/ 	.word	0x00029840
        /*09ac*/ 	.short	0x010a
        /*09ae*/ 	.byte	0x3f
	.zero		1


	//   ....[73]....
        /*09b0*/ 	.word	0x00012910
        /*09b4*/ 	.word	0x00000011
        /*09b8*/ 	.word	0x00029820
        /*09bc*/ 	.short	0x010a
        /*09be*/ 	.byte	0x3f
	.zero		1


	//   ....[74]....
        /*09c0*/ 	.word	0x00012960
        /*09c4*/ 	.word	0x00000004
        /*09c8*/ 	.word	0x00029880
        /*09cc*/ 	.short	0x010a
        /*09ce*/ 	.byte	0x3f
	.zero		1


	//   ....[75]....
        /*09d0*/ 	.word	0x000129b0
        /*09d4*/ 	.word	0x00000004
        /*09d8*/ 	.word	0x00029840
        /*09dc*/ 	.short	0x010a
        /*09de*/ 	.byte	0x3f
	.zero		1


	//   ....[76]....
        /*09e0*/ 	.word	0x00012a00
        /*09e4*/ 	.word	0x00000013
        /*09e8*/ 	.word	0x00029870
        /*09ec*/ 	.short	0x010a
        /*09ee*/ 	.byte	0x3f
	.zero		1


	//   ....[77]....
        /*09f0*/ 	.word	0x00012a50
        /*09f4*/ 	.word	0x00000013
        /*09f8*/ 	.word	0x00029860
        /*09fc*/ 	.short	0x010a
        /*09fe*/ 	.byte	0x3f
	.zero		1


	//   ....[78]....
        /*0a00*/ 	.word	0x00012aa0
        /*0a04*/ 	.word	0x00000010
        /*0a08*/ 	.word	0x00029870
        /*0a0c*/ 	.short	0x010a
        /*0a0e*/ 	.byte	0x3f
	.zero		1


	//   ....[79]....
        /*0a10*/ 	.word	0x00012af0
        /*0a14*/ 	.word	0x00000010
        /*0a18*/ 	.word	0x00029860
        /*0a1c*/ 	.short	0x010a
        /*0a1e*/ 	.byte	0x3f
	.zero		1


	//   ....[80]....
        /*0a20*/ 	.word	0x00012b40
        /*0a24*/ 	.word	0x00000003
        /*0a28*/ 	.word	0x00029820
        /*0a2c*/ 	.short	0x010a
        /*0a2e*/ 	.byte	0x3f
	.zero		1


	//   ....[81]....
        /*0a30*/ 	.word	0x00012ce0
        /*0a34*/ 	.word	0x00000007
        /*0a38*/ 	.word	0x00000000
        /*0a3c*/ 	.short	0x010a
        /*0a3e*/ 	.byte	0x3f
	.zero		1


	//   ....[82]....
        /*0a40*/ 	.word	0x00012d30
        /*0a44*/ 	.word	0x00000005
        /*0a48*/ 	.word	0x00000000
        /*0a4c*/ 	.short	0x010a
        /*0a4e*/ 	.byte	0x3f
	.zero		1


	//   ....[83]....
        /*0a50*/ 	.word	0x00012d80
        /*0a54*/ 	.word	0x00000005
        /*0a58*/ 	.word	0x00029860
        /*0a5c*/ 	.short	0x010a
        /*0a5e*/ 	.byte	0x3f
	.zero		1


	//   ....[84]....
        /*0a60*/ 	.word	0x00012dd0
        /*0a64*/ 	.word	0x00000003
        /*0a68*/ 	.word	0x00029860
        /*0a6c*/ 	.short	0x010a
        /*0a6e*/ 	.byte	0x3f
	.zero		1


	//   ....[85]....
        /*0a70*/ 	.word	0x00012e20
        /*0a74*/ 	.word	0x00000005
        /*0a78*/ 	.word	0x00029880
        /*0a7c*/ 	.short	0x010a
        /*0a7e*/ 	.byte	0x3f
	.zero		1


	//----- nvinfo : EIATTR_NUM_MBARRIERS
	.align		4
.L_302:
        /*0a80*/ 	.byte	0x03, 0x38
        /*0a82*/ 	.short	0x0016


	//----- nvinfo : EIATTR_EXIT_INSTR_OFFSETS
	.align		4
        /*0a84*/ 	.byte	0x04, 0x1c
        /*0a86*/ 	.short	(.L_304 - .L_303)


	//   ....[0]....
.L_303:
        /*0a88*/ 	.word	0x00000a40


	//   ....[1]....
        /*0a8c*/ 	.word	0x0000dfe0


	//   ....[2]....
        /*0a90*/ 	.word	0x00011fa0


	//----- nvinfo : EIATTR_MAX_THREADS
	.align		4
.L_304:
        /*0a94*/ 	.byte	0x04, 0x05
        /*0a96*/ 	.short	(.L_306 - .L_305)
.L_305:
        /*0a98*/ 	.word	0x00000180
        /*0a9c*/ 	.word	0x00000001
        /*0aa0*/ 	.word	0x00000001


	//----- nvinfo : EIATTR_CRS_STACK_SIZE
	.align		4
.L_306:
        /*0aa4*/ 	.byte	0x04, 0x1e
        /*0aa6*/ 	.short	(.L_308 - .L_307)
.L_307:
        /*0aa8*/ 	.word	0x00000000


	//----- nvinfo : EIATTR_CBANK_PARAM_SIZE
	.align		4
.L_308:
        /*0aac*/ 	.byte	0x03, 0x19
        /*0aae*/ 	.short	0x0af0


	//----- nvinfo : EIATTR_PARAM_CBANK
	.align		4
        /*0ab0*/ 	.byte	0x04, 0x0a
        /*0ab2*/ 	.short	(.L_310 - .L_309)
	.align		4
.L_309:
        /*0ab4*/ 	.word	index@(.nv.constant0._ZN7cutlass13device_kernelIN5flash11enable_sm90INS1_16FlashAttnFwdSm90INS1_25CollectiveMainloopFwdSm90ILi2EN4cute5tupleIJNS5_1CILi1EEES8_S8_EEENS6_IJNS7_ILi128EEENS7_ILi160EEENS7_ILi192EEEEEELi128ENS_12float_e4m3_tEfNS_4arch4Sm90ELb1ELb0ELb0ELb0ELb0ELb0ELb0ELb1ELb1ELb1ELb0ELb0EEENS1_21CollectiveEpilogueFwdINS6_IJSA_SA_SB_EEES9_NS_10bfloat16_tESG_Li256ELb0ELb1ELb0ELb1EEENS1_30DynamicPersistentTileSchedulerILi256ELi128ELb0ELb1ELb1EEEEEEEEEvNT_6ParamsE)
        /*0ab8*/ 	.short	0x0210
        /*0aba*/ 	.short	0x0af0


	//----- nvinfo : EIATTR_SW_WAR
	.align		4
.L_310:
        /*0abc*/ 	.byte	0x04, 0x36
        /*0abe*/ 	.short	(.L_312 - .L_311)
.L_311:
        /*0ac0*/ 	.word	0x00000008
.L_312:


//--------------------- .nv.info._ZN7cutlass13device_kernelIN5flash11enable_sm90INS1_16FlashAttnFwdSm90INS1_25CollectiveMainloopFwdSm90ILi2EN4cute5tupleIJNS5_1CILi1EEES8_S8_EEENS6_IJNS7_ILi128EEENS7_ILi160EEENS7_ILi192EEEEEELi128ENS_12float_e4m3_tEfNS_4arch4Sm90ELb1ELb0ELb0ELb1ELb0ELb0ELb0ELb1ELb1ELb1ELb0ELb0EEENS1_21CollectiveEpilogueFwdINS6_IJSA_SA_SB_EEES9_NS_10bfloat16_tESG_Li256ELb1ELb1ELb0ELb1EEENS1_36VarlenDynamicPersistentTileSchedulerILi128ELi160ELi256ELi128ELb0ELb1ELb1ELb1ELb1ELb1EEEEEEEEEvNT_6ParamsE --------------------------
	.section	.nv.info._ZN7cutlass13device_kernelIN5flash11enable_sm90INS1_16FlashAttnFwdSm90INS1_25CollectiveMainloopFwdSm90ILi2EN4cute5tupleIJNS5_1CILi1EEES8_S8_EEENS6_IJNS7_ILi128EEENS7_ILi160EEENS7_ILi192EEEEEELi128ENS_12float_e4m3_tEfNS_4arch4Sm90ELb1ELb0ELb0ELb1ELb0ELb0ELb0ELb1ELb1ELb1ELb0ELb0EEENS1_21CollectiveEpilogueFwdINS6_IJSA_SA_SB_EEES9_NS_10bfloat16_tESG_Li256ELb1ELb1ELb0ELb1EEENS1_36VarlenDynamicPersistentTileSchedulerILi128ELi160ELi256ELi128ELb0ELb1ELb1ELb1ELb1ELb1EEEEEEEEEvNT_6ParamsE,"",@"SHT_CUDA_INFO"
	.sectionflags	@""
	.align	4


	//----- nvinfo : EIATTR_CUDA_API_VERSION
	.align		4
        /*0000*/ 	.byte	0x04, 0x37
        /*0002*/ 	.short	(.L_314 - .L_313)
.L_313:
        /*0004*/ 	.word	0x00000082


	//----- nvinfo : EIATTR_KPARAM_INFO
	.align		4
.L_314:
        /*0008*/ 	.byte	0x04, 0x17
        /*000a*/ 	.short	(.L_316 - .L_315)
.L_315:
        /*000c*/ 	.word	0x00000000
        /*0010*/ 	.short	0x0000
        /*0012*/ 	.short	0x0070
        /*0014*/ 	.byte	0x00, 0xf0, 0x01, 0x2a


	//----- nvinfo : EIATTR_SPARSE_MMA_MASK
	.align		4
.L_316:
        /*0018*/ 	.byte	0x03, 0x50
        /*001a*/ 	.short	0x0000


	//----- nvinfo : EIATTR_MAXREG_COUNT
	.align		4
        /*001c*/ 	.byte	0x03, 0x1b
        /*001e*/ 	.short	0x00a8


	//----- nvinfo : EIATTR_NUM_BARRIERS
	.align		4
        /*0020*/ 	.byte	0x02, 0x4c
        /*0022*/ 	.byte	0x10
	.zero		1


	//----- nvinfo : EIATTR_EXTERNS
	.align		4
        /*0024*/ 	.byte	0x04, 0x0f
        /*0026*/ 	.short	(.L_318 - .L_317)


	//   ....[0]....
	.align		4
.L_317:
        /*0028*/ 	.word	index@(__assertfail)


	//----- nvinfo : EIATTR_ANNOTATIONS
	.align		4
.L_318:
        /*002c*/ 	.byte	0x04, 0x55
        /*002e*/ 	.short	(.L_320 - .L_319)


	//   ....[0]....
.L_319:
        /* <DEDUP_REMOVED lines=33> */


	//----- nvinfo : EIATTR_MERCURY_ISA_VERSION
	.align		4
.L_320:
        /*0228*/ 	.byte	0x03, 0x5f
        /*022a*/ 	.short	0x0101


	//----- nvinfo : EIATTR_UNUSED_LOAD_BYTE_OFFSET
	.align		4
        /*022c*/ 	.byte	0x04, 0x44
        /*022e*/ 	.short	(.L_322 - .L_321)


	//   ....[0]....
.L_321:
        /*0230*/ 	.word	0x00000a40
        /*0234*/ 	.word	0x0000fff0


	//   ....[1]....
        /*0238*/ 	.word	0x0000bde0
        /*023c*/ 	.word	0x0000fff0


	//----- nvinfo : EIATTR_INT_WARP_WIDE_INSTR_OFFSETS
	.align		4
.L_322:
        /*0240*/ 	.byte	0x04, 0x31
        /*0242*/ 	.short	(.L_324 - .L_323)


	//   ....[0]....
.L_323:
        /*0244*/ 	.word	0x00000130


	//   ....[1]....
        /*0248*/ 	.word	0x00000170


	//   ....[2]....
        /*024c*/ 	.word	0x000001e0


	//   ....[3]....
        /*0250*/ 	.word	0x0000fbf0


	//   ....[4]....
        /*0254*/ 	.word	0x0000fc80


	//   ....[5]....
        /*0258*/ 	.word	0x000124e0


	//   ....[6]....
        /*025c*/ 	.word	0x00012570


	//----- nvinfo : EIATTR_COOP_GROUP_MASK_REGIDS
	.align		4
.L_324:
        /*0260*/ 	.byte	0x04, 0x29
        /*0262*/ 	.short	(.L_326 - .L_325)


	//   ....[0]....
.L_325:
        /*0264*/ 	.word	0xffffffff


	//   ....[1]....
        /*0268*/ 	.word	0xffffffff


	//   ....[2]....
        /*026c*/ 	.word	0xffffffff


	//   ....[3]....
        /*0270*/ 	.word	0xffffffff


	//   ....[4]....
        /*0274*/ 	.word	0xffffffff


	//   ....[5]....
        /*0278*/ 	.word	0xffffffff


	//   ....[6]....
        /*027c*/ 	.word	0xffffffff


	//   ....[7]....
        /*0280*/ 	.word	0xffffffff


	//   ....[8]....
        /*0284*/ 	.word	0xffffffff


	//   ....[9]....
        /*0288*/ 	.word	0xffffffff


	//   ....[10]....
        /*028c*/ 	.word	0xffffffff


	//   ....[11]....
        /*0290*/ 	.word	0xffffffff


	//   ....[12]....
        /*0294*/ 	.word	0xffffffff


	//   ....[13]....
        /*0298*/ 	.word	0xffffffff


	//   ....[14]....
        /*029c*/ 	.word	0xffffffff


	//   ....[15]....
        /*02a0*/ 	.word	0xffffffff


	//   ....[16]....
        /*02a4*/ 	.word	0xffffffff


	//   ....[17]....
        /*02a8*/ 	.word	0xffffffff


	//   ....[18]....
        /*02ac*/ 	.word	0xffffffff


	//   ....[19]....
        /*02b0*/ 	.word	0xffffffff


	//   ....[20]....
        /*02b4*/ 	.word	0xffffffff


	//   ....[21]....
        /*02b8*/ 	.word	0xffffffff


	//   ....[22]....
        /*02bc*/ 	.word	0xffffffff


	//   ....[23]....
        /*02c0*/ 	.word	0xffffffff


	//   ....[24]....
        /*02c4*/ 	.word	0xffffffff


	//   ....[25]....
        /*02c8*/ 	.word	0xffffffff


	//   ....[26]....
        /*02cc*/ 	.word	0xffffffff


	//   ....[27]....
        /*02d0*/ 	.word	0xffffffff


	//   ....[28]....
        /*02d4*/ 	.word	0xffffffff


	//   ....[29]....
        /*02d8*/ 	.word	0xffffffff


	//   ....[30]....
        /*02dc*/ 	.word	0xffffffff


	//   ....[31]....
        /*02e0*/ 	.word	0xffffffff


	//   ....[32]....
        /*02e4*/ 	.word	0xffffffff


	//   ....[33]....
        /*02e8*/ 	.word	0xffffffff


	//   ....[34]....
        /*02ec*/ 	.word	0xffffffff


	//   ....[35]....
        /*02f0*/ 	.word	0xffffffff


	//   ....[36]....
        /*02f4*/ 	.word	0xffffffff


	//   ....[37]....
        /*02f8*/ 	.word	0xffffffff


	//   ....[38]....
        /*02fc*/ 	.word	0xffffffff


	//   ....[39]....
        /*0300*/ 	.word	0xffffffff


	//   ....[40]....
        /*0304*/ 	.word	0xffffffff


	//   ....[41]....
        /*0308*/ 	.word	0xffffffff


	//   ....[42]....
        /*030c*/ 	.word	0xffffffff


	//   ....[43]....
        /*0310*/ 	.word	0xffffffff


	//   ....[44]....
        /*0314*/ 	.word	0xffffffff


	//   ....[45]....
        /*0318*/ 	.word	0xffffffff


	//   ....[46]....
        /*031c*/ 	.word	0xffffffff


	//   ....[47]....
        /*0320*/ 	.word	0xffffffff


	//   ....[48]....
        /*0324*/ 	.word	0xffffffff


	//   ....[49]....
        /*0328*/ 	.word	0xffffffff


	//   ....[50]....
        /*032c*/ 	.word	0xffffffff


	//   ....[51]....
        /*0330*/ 	.word	0xffffffff


	//   ....[52]....
        /*0334*/ 	.word	0xffffffff


	//   ....[53]....
        /*0338*/ 	.word	0xffffffff


	//   ....[54]....
        /*033c*/ 	.word	0xffffffff


	//   ....[55]....
        /*0340*/ 	.word	0xffffffff


	//   ....[56]....
        /*0344*/ 	.word	0xffffffff


	//   ....[57]....
        /*0348*/ 	.word	0xffffffff


	//   ....[58]....
        /*034c*/ 	.word	0xffffffff


	//   ....[59]....
        /*0350*/ 	.word	0xffffffff


	//   ....[60]....
        /*0354*/ 	.word	0xffffffff


	//   ....[61]....
        /*0358*/ 	.word	0xffffffff


	//   ....[62]....
        /*035c*/ 	.word	0xffffffff


	//   ....[63]....
        /*0360*/ 	.word	0xffffffff


	//   ....[64]....
        /*0364*/ 	.word	0xffffffff


	//   ....[65]....
        /*0368*/ 	.word	0xffffffff


	//   ....[66]....
        /*036c*/ 	.word	0xffffffff


	//   ....[67]....
        /*0370*/ 	.word	0xffffffff


	//   ....[68]....
        /*0374*/ 	.word	0xffffffff


	//   ....[69]....
        /*0378*/ 	.word	0xffffffff


	//   ....[70]....
        /*037c*/ 	.word	0xffffffff


	//   ....[71]....
        /*0380*/ 	.word	0xffffffff


	//   ....[72]....
        /*0384*/ 	.word	0xffffffff


	//   ....[73]....
        /*0388*/ 	.word	0xffffffff


	//   ....[74]....
        /*038c*/ 	.word	0xffffffff


	//   ....[75]....
        /*0390*/ 	.word	0xffffffff


	//   ....[76]....
        /*0394*/ 	.word	0xffffffff


	//   ....[77]....
        /*0398*/ 	.word	0xffffffff


	//   ....[78]....
        /*039c*/ 	.word	0xffffffff


	//   ....[79]....
        /*03a0*/ 	.word	0xffffffff


	//   ....[80]....
        /*03a4*/ 	.word	0xffffffff


	//   ....[81]....
        /*03a8*/ 	.word	0xffffffff


	//   ....[82]....
        /*03ac*/ 	.word	0xffffffff


	//   ....[83]....
        /*03b0*/ 	.word	0xffffffff


	//   ....[84]....
        /*03b4*/ 	.word	0xffffffff


	//   ....[85]....
        /*03b8*/ 	.word	0xffffffff


	//   ....[86]....
        /*03bc*/ 	.word	0xffffffff


	//   ....[87]....
        /*03c0*/ 	.word	0xffffffff


	//   ....[88]....
        /*03c4*/ 	.word	0xffffffff


	//   ....[89]....
        /*03c8*/ 	.word	0xffffffff


	//   ....[90]....
        /*03cc*/ 	.word	0xffffffff


	//   ....[91]....
        /*03d0*/ 	.word	0xffffffff


	//   ....[92]....
        /*03d4*/ 	.word	0xffffffff


	//   ....[93]....
        /*03d8*/ 	.word	0xffffffff


	//   ....[94]....
        /*03dc*/ 	.word	0xffffffff


	//   ....[95]....
        /*03e0*/ 	.word	0xffffffff


	//   ....[96]....
        /*03e4*/ 	.word	0xffffffff


	//   ....[97]....
        /*03e8*/ 	.word	0xffffffff


	//   ....[98]....
        /*03ec*/ 	.word	0xffffffff


	//   ....[99]....
        /*03f0*/ 	.word	0xffffffff


	//   ....[100]....
        /*03f4*/ 	.word	0xffffffff


	//   ....[101]....
        /*03f8*/ 	.word	0xffffffff


	//   ....[102]....
        /*03fc*/ 	.word	0xffffffff


	//   ....[103]....
        /*0400*/ 	.word	0xffffffff


	//   ....[104]....
        /*0404*/ 	.word	0xffffffff


	//   ....[105]....
        /*0408*/ 	.word	0xffffffff


	//   ....[106]....
        /*040c*/ 	.word	0xffffffff


	//   ....[107]....
        /*0410*/ 	.word	0xffffffff


	//   ....[108]....
        /*0414*/ 	.word	0xffffffff


	//   ....[109]....
        /*0418*/ 	.word	0xffffffff


	//   ....[110]....
        /*041c*/ 	.word	0xffffffff


	//   ....[111]....
        /*0420*/ 	.word	0xffffffff


	//   ....[112]....
        /*0424*/ 	.word	0xffffffff


	//   ....[113]....
        /*0428*/ 	.word	0xffffffff


	//   ....[114]....
        /*042c*/ 	.word	0xffffffff


	//   ....[115]....
        /*0430*/ 	.word	0xffffffff


	//   ....[116]....
        /*0434*/ 	.word	0xffffffff


	//   ....[117]....
        /*0438*/ 	.word	0xffffffff


	//   ....[118]....
        /*043c*/ 	.word	0xffffffff


	//   ....[119]....
        /*0440*/ 	.word	0xffffffff


	//   ....[120]....
        /*0444*/ 	.word	0xffffffff


	//   ....[121]....
        /*0448*/ 	.word	0xffffffff


	//   ....[122]....
        /*044c*/ 	.word	0xffffffff


	//   ....[123]....
        /*0450*/ 	.word	0x0500000f


	//   ....[124]....
        /*0454*/ 	.word	0x0500000f


	//   ....[125]....
        /*0458*/ 	.word	0x0500000f


	//   ....[126]....
        /*045c*/ 	.word	0x0500000f


	//   ....[127]....
        /*0460*/ 	.word	0x0500000f


	//   ....[128]....
        /*0464*/ 	.word	0x0500000f


	//   ....[129]....
        /*0468*/ 	.word	0x0500000f


	//   ....[130]....
        /*046c*/ 	.word	0x0500000f


	//   ....[131]....
        /*0470*/ 	.word	0x0500000f


	//   ....[132]....
        /*0474*/ 	.word	0x0500000f


	//----- nvinfo : EIATTR_COOP_GROUP_INSTR_OFFSETS
	.align		4
.L_326:
        /*0478*/ 	.byte	0x04, 0x28
        /*047a*/ 	.short	(.L_328 - .L_327)


	//   ....[0]....
.L_327:
        /*047c*/ 	.word	0x00000070


	//   ....[1]....
        /*0480*/ 	.word	0x00000140


	//   ....[2]....
        /*0484*/ 	.word	0x00000190


	//   ....[3]....
        /*0488*/ 	.word	0x000003c0


	//   ....[4]....
        /*048c*/ 	.word	0x00000520


	//   ....[5]....
        /*0490*/ 	.word	0x00000640


	//   ....[6]....
        /*0494*/ 	.word	0x000007a0


	//   ....[7]....
        /*0498*/ 	.word	0x00001910


	//   ....[8]....
        /*049c*/ 	.word	0x000026e0


	//   ....[9]....
        /*04a0*/ 	.word	0x00002700


	//   ....[10]....
        /*04a4*/ 	.word	0x00003220


	//   ....[11]....
        /*04a8*/ 	.word	0x000032e0


	//   ....[12]....
        /*04ac*/ 	.word	0x00003db0


	//   ....[13]....
        /*04b0*/ 	.word	0x00003e10


	//   ....[14]....
        /*04b4*/ 	.word	0x00005c60


	//   ....[15]....
        /*04b8*/ 	.word	0x00005c90


	//   ....[16]....
        /*04bc*/ 	.word	0x00006580


	//   ....[17]....
        /*04c0*/ 	.word	0x00006680


	//   ....[18]....
        /*04c4*/ 	.word	0x00007170


	//   ....[19]....
        /*04c8*/ 	.word	0x000071d0


	//   ....[20]....
        /*04cc*/ 	.word	0x00009990


	//   ....[21]....
        /*04d0*/ 	.word	0x000099f0


	//   ....[22]....
        /*04d4*/ 	.word	0x00009a20


	//   ....[23]....
        /*04d8*/ 	.word	0x00009a40


	//   ....[24]....
        /*04dc*/ 	.word	0x0000b640


	//   ....[25]....
        /*04e0*/ 	.word	0x0000b650


	//   ....[26]....
        /*04e4*/ 	.word	0x0000b6d0


	//   ....[27]....
        /*04e8*/ 	.word	0x0000b6e0


	//   ....[28]....
        /*04ec*/ 	.word	0x0000c660


	//   ....[29]....
        /*04f0*/ 	.word	0x0000c670


	//   ....[30]....
        /*04f4*/ 	.word	0x0000c680


	//   ....[31]....
        /*04f8*/ 	.word	0x0000c690


	//   ....[32]....
        /*04fc*/ 	.word	0x0000c6a0


	//   ....[33]....
        /*0500*/ 	.word	0x0000c6b0


	//   ....[34]....
        /*0504*/ 	.word	0x0000c6c0


	//   ....[35]....
        /*0508*/ 	.word	0x0000c6d0


	//   ....[36]....
        /*050c*/ 	.word	0x0000c700


	//   ....[37]....
        /*0510*/ 	.word	0x0000c710


	//   ....[38]....
        /*0514*/ 	.word	0x0000c740


	//   ....[39]....
        /*0518*/ 	.word	0x0000c750


	//   ....[40]....
        /*051c*/ 	.word	0x0000c780


	//   ....[41]....
        /*0520*/ 	.word	0x0000c790


	//   ....[42]....
        /*0524*/ 	.word	0x0000c7c0


	//   ....[43]....
        /*0528*/ 	.word	0x0000c7d0


	//   ....[44]....
        /*052c*/ 	.word	0x0000c800


	//   ....[45]....
        /*0530*/ 	.word	0x0000c810


	//   ....[46]....
        /*0534*/ 	.word	0x0000c840


	//   ....[47]....
        /*0538*/ 	.word	0x0000c850


	//   ....[48]....
        /*053c*/ 	.word	0x0000c870


	//   ....[49]....
        /*0540*/ 	.word	0x0000c880


	//   ....[50]....
        /*0544*/ 	.word	0x0000c8b0


	//   ....[51]....
        /*0548*/ 	.word	0x0000c8d0


	//   ....[52]....
        /*054c*/ 	.word	0x0000c8e0


	//   ....[53]....
        /*0550*/ 	.word	0x0000c910


	//   ....[54]....
        /*0554*/ 	.word	0x0000c960


	//   ....[55]....
        /*0558*/ 	.word	0x0000c970


	//   ....[56]....
        /*055c*/ 	.word	0x0000c9a0


	//   ....[57]....
        /*0560*/ 	.word	0x0000c9d0


	//   ....[58]....
        /*0564*/ 	.word	0x0000c9f0


	//   ....[59]....
        /*0568*/ 	.word	0x0000ca00


	//   ....[60]....
        /*056c*/ 	.word	0x0000cf90


	//   ....[61]....
        /*0570*/ 	.word	0x0000cfd0


	//   ....[62]....
        /*0574*/ 	.word	0x0000d010


	//   ....[63]....
        /*0578*/ 	.word	0x0000d050


	//   ....[64]....
        /*057c*/ 	.word	0x0000d600


	//   ....[65]....
        /*0580*/ 	.word	0x0000d610


	//   ....[66]....
        /*0584*/ 	.word	0x0000d6d0


	//   ....[67]....
        /*0588*/ 	.word	0x0000d6f0


	//   ....[68]....
        /*058c*/ 	.word	0x0000d7b0


	//   ....[69]....
        /*0590*/ 	.word	0x0000d7d0


	//   ....[70]....
        /*0594*/ 	.word	0x0000d8a0


	//   ....[71]....
        /*0598*/ 	.word	0x0000d8c0


	//   ....[72]....
        /*059c*/ 	.word	0x0000e180


	//   ....[73]....
        /*05a0*/ 	.word	0x0000e1a0


	//   ....[74]....
        /*05a4*/ 	.word	0x0000e260


	//   ....[75]....
        /*05a8*/ 	.word	0x0000e280


	//   ....[76]....
        /*05ac*/ 	.word	0x0000e340


	//   ....[77]....
        /*05b0*/ 	.word	0x0000e360


	//   ....[78]....
        /*05b4*/ 	.word	0x0000e430


	//   ....[79]....
        /*05b8*/ 	.word	0x0000e450


	//   ....[80]....
        /*05bc*/ 	.word	0x0000e590


	//   ....[81]....
        /*05c0*/ 	.word	0x0000e770


	//   ....[82]....
        /*05c4*/ 	.word	0x0000e7a0


	//   ....[83]....
        /*05c8*/ 	.word	0x0000e7d0


	//   ....[84]....
        /*05cc*/ 	.word	0x0000e810


	//   ....[85]....
        /*05d0*/ 	.word	0x0000e840


	//   ....[86]....
        /*05d4*/ 	.word	0x0000e880


	//   ....[87]....
        /*05d8*/ 	.word	0x0000ea10


	//   ....[88]....
        /*05dc*/ 	.word	0x0000ea40


	//   ....[89]....
        /*05e0*/ 	.word	0x0000ea70


	//   ....[90]....
        /*05e4*/ 	.word	0x0000eaa0


	//   ....[91]....
        /*05e8*/ 	.word	0x0000ead0


	//   ....[92]....
        /*05ec*/ 	.word	0x0000eb10


	//   ....[93]....
        /*05f0*/ 	.word	0x0000ebb0


	//   ....[94]....
        /*05f4*/ 	.word	0x0000ec40


	//   ....[95]....
        /*05f8*/ 	.word	0x0000ecf0


	//   ....[96]....
        /*05fc*/ 	.word	0x00010370


	//   ....[97]....
        /*0600*/ 	.word	0x00011020


	//   ....[98]....
        /*0604*/ 	.word	0x00011040


	//   ....[99]....
        /*0608*/ 	.word	0x000110f0


	//   ....[100]....
        /*060c*/ 	.word	0x00011100


	//   ....[101]....
        /*0610*/ 	.word	0x00011190


	//   ....[102]....
        /*0614*/ 	.word	0x000111a0


	//   ....[103]....
        /*0618*/ 	.word	0x000111b0


	//   ....[104]....
        /*061c*/ 	.word	0x000111c0


	//   ....[105]....
        /*0620*/ 	.word	0x00012ef0


	//   ....[106]....
        /*0624*/ 	.word	0x00012f20


	//   ....[107]....
        /*0628*/ 	.word	0x00012f50


	//   ....[108]....
        /*062c*/ 	.word	0x00012f90


	//   ....[109]....
        /*0630*/ 	.word	0x00012fc0


	//   ....[110]....
        /*0634*/ 	.word	0x00012ff0


	//   ....[111]....
        /*0638*/ 	.word	0x00013000


	//   ....[112]....
        /*063c*/ 	.word	0x00013010


	//   ....[113]....
        /*0640*/ 	.word	0x00013150


	//   ....[114]....
        /*0644*/ 	.word	0x00013190


	//   ....[115]....
        /*0648*/ 	.word	0x000131c0


	//   ....[116]....
        /*064c*/ 	.word	0x000131f0


	//   ....[117]....
        /*0650*/ 	.word	0x00013220


	//   ....[118]....
        /*0654*/ 	.word	0x00013250


	//   ....[119]....
        /*0658*/ 	.word	0x000132e0


	//   ....[120]....
        /*065c*/ 	.word	0x00013370


	//   ....[121]....
        /*0660*/ 	.word	0x000133e0


	//   ....[122]....
        /*0664*/ 	.word	0x00013a70


	//   ....[123]....
        /*0668*/ 	.word	0x00014050


	//   ....[124]....
        /*066c*/ 	.word	0x00014230


	//   ....[125]....
        /*0670*/ 	.word	0x00014290


	//   ....[126]....
        /*0674*/ 	.word	0x00014300


	//   ....[127]....
        /*0678*/ 	.word	0x00014400


	//   ....[128]....
        /*067c*/ 	.word	0x000144a0


	//   ....[129]....
        /*0680*/ 	.word	0x000145a0


	//   ....[130]....
        /*0684*/ 	.word	0x00014600


	//   ....[131]....
        /*0688*/ 	.word	0x000146e0


	//   ....[132]....
        /*068c*/ 	.word	0x00014a30


	//----- nvinfo : EIATTR_REG_RECONFIG
	.align		4
.L_328:
        /*0690*/ 	.byte	0x01, 0x54
	.zero		2


	//----- nvinfo : EIATTR_SYSCALL_OFFSETS
	.align		4
        /*0694*/ 	.byte	0x04, 0x46
        /*0696*/ 	.short	(.L_330 - .L_329)


	//   ....[0]....
.L_329:
        /*0698*/ 	.word	0x00001af0


	//   ....[1]....
        /*069c*/ 	.word	0x0000fdf0


	//   ....[2]....
        /*06a0*/ 	.word	0x0000ff50


	//   ....[3]....
        /*06a4*/ 	.word	0x000100a0


	//   ....[4]....
        /*06a8*/ 	.word	0x000101e0


	//   ....[5]....
        /*06ac*/ 	.word	0x00010c00


	//----- nvinfo : EIATTR_MBARRIER_INSTR_OFFSETS
	.align		4
.L_330:
        /*06b0*/ 	.byte	0x04, 0x39
        /*06b2*/ 	.short	(.L_332 - .L_331)


	//   ....[0]....
.L_331:
        /*06b4*/ 	.word	0x00000270
        /*06b8*/ 	.word	0x000000ff
        /*06bc*/ 	.word	0x00029800
        /*06c0*/ 	.short	0x0100
        /*06c2*/ 	.byte	0x08
	.zero		1


	//   ....[1]....
        /*06c4*/ 	.word	0x00000280
        /*06c8*/ 	.word	0x000000ff
        /*06cc*/ 	.word	0x00029820
        /*06d0*/ 	.short	0x0100
        /*06d2*/ 	.byte	0x08
	.zero		1


	//   ....[2]....
        /*06d4*/ 	.word	0x00000370
        /*06d8*/ 	.word	0x000000ff
        /*06dc*/ 	.word	0x00029830
        /*06e0*/ 	.short	0x0100
        /*06e2*/ 	.byte	0x08
	.zero		1


	//   ....[3]....
        /*06e4*/ 	.word	0x00000380
        /*06e8*/ 	.word	0x000000ff
        /*06ec*/ 	.word	0x00029840
        /*06f0*/ 	.short	0x0100
        /*06f2*/ 	.byte	0x08
	.zero		1


	//   ....[4]....
        /*06f4*/ 	.word	0x00000390
        /*06f8*/ 	.word	0x000000ff
        /*06fc*/ 	.word	0x00029838
        /*0700*/ 	.short	0x0100
        /*0702*/ 	.byte	0x08
	.zero		1


	//   ....[5]....
        /*0704*/ 	.word	0x000003a0
        /*0708*/ 	.word	0x000000ff
        /*070c*/ 	.word	0x00029848
        /*0710*/ 	.short	0x0100
        /*0712*/ 	.byte	0x08
	.zero		1


	//   ....[6]....
        /*0714*/ 	.word	0x000004d0
        /*0718*/ 	.word	0x000000ff
        /*071c*/ 	.word	0x00029850
        /*0720*/ 	.short	0x0100
        /*0722*/ 	.byte	0x08
	.zero		1


	//   ....[7]....
        /*0724*/ 	.word	0x000004e0
        /*0728*/ 	.word	0x000000ff
        /*072c*/ 	.word	0x00029860
        /*0730*/ 	.short	0x0100
        /*0732*/ 	.byte	0x08
	.zero		1


	//   ....[8]....
        /*0734*/ 	.word	0x000004f0
        /*0738*/ 	.word	0x000000ff
        /*073c*/ 	.word	0x00029858
        /*0740*/ 	.short	0x0100
        /*0742*/ 	.byte	0x08
	.zero		1


	//   ....[9]....
        /*0744*/ 	.word	0x00000500
        /*0748*/ 	.word	0x000000ff
        /*074c*/ 	.word	0x00029868
        /*0750*/ 	.short	0x0100
        /*0752*/ 	.byte	0x08
	.zero		1


	//   ....[10]....
        /*0754*/ 	.word	0x000005f0
        /*0758*/ 	.word	0x000000ff
        /*075c*/ 	.word	0x00029870
        /*0760*/ 	.short	0x0100
        /*0762*/ 	.byte	0x06
	.zero		1


	//   ....[11]....
        /*0764*/ 	.word	0x00000600
        /*0768*/ 	.word	0x000000ff
        /*076c*/ 	.word	0x00029880
        /*0770*/ 	.short	0x0100
        /*0772*/ 	.byte	0x06
	.zero		1


	//   ....[12]....
        /*0774*/ 	.word	0x00000610
        /*0778*/ 	.word	0x000000ff
        /*077c*/ 	.word	0x00029878
        /*0780*/ 	.short	0x0100
        /*0782*/ 	.byte	0x06
	.zero		1


	//   ....[13]....
        /*0784*/ 	.word	0x00000620
        /*0788*/ 	.word	0x000000ff
        /*078c*/ 	.word	0x00029888
        /*0790*/ 	.short	0x0100
        /*0792*/ 	.byte	0x06
	.zero		1


	//   ....[14]....
        /*0794*/ 	.word	0x00000750
        /*0798*/ 	.word	0x000000ff
        /*079c*/ 	.word	0x00029890
        /*07a0*/ 	.short	0x0100
        /*07a2*/ 	.byte	0x08
	.zero		1


	//   ....[15]....
        /*07a4*/ 	.word	0x00000760
        /*07a8*/ 	.word	0x000000ff
        /*07ac*/ 	.word	0x000298a0
        /*07b0*/ 	.short	0x0100
        /*07b2*/ 	.byte	0x08
	.zero		1


	//   ....[16]....
        /*07b4*/ 	.word	0x00000770
        /*07b8*/ 	.word	0x000000ff
        /*07bc*/ 	.word	0x00029898
        /*07c0*/ 	.short	0x0100
        /*07c2*/ 	.byte	0x08
	.zero		1


	//   ....[17]....
        /*07c4*/ 	.word	0x00000780
        /*07c8*/ 	.word	0x000000ff
        /*07cc*/ 	.word	0x000298a8
        /*07d0*/ 	.short	0x0100
        /*07d2*/ 	.byte	0x08
	.zero		1


	//   ....[18]....
        /*07d4*/ 	.word	0x000008b0
        /*07d8*/ 	.word	0x000000ff
        /*07dc*/ 	.word	0x000298b0
        /*07e0*/ 	.short	0x0100
        /*07e2*/ 	.byte	0x08
	.zero		1


	//   ....[19]....
        /*07e4*/ 	.word	0x000008c0
        /*07e8*/ 	.word	0x000000ff
        /*07ec*/ 	.word	0x000298c0
        /*07f0*/ 	.short	0x0100
        /*07f2*/ 	.byte	0x08
	.zero		1


	//   ....[20]....
        /*07f4*/ 	.word	0x000008d0
        /*07f8*/ 	.word	0x000000ff
        /*07fc*/ 	.word	0x000298b8
        /*0800*/ 	.short	0x0100
        /*0802*/ 	.byte	0x08
	.zero		1


	//   ....[21]....
        /*0804*/ 	.word	0x000008e0
        /*0808*/ 	.word	0x000000ff
        /*080c*/ 	.word	0x000298c8
        /*0810*/ 	.short	0x0100
        /*0812*/ 	.byte	0x08
	.zero		1


	//   ....[22]....
        /*0814*/ 	.word	0x00001b70
        /*0818*/ 	.word	0x000000ff
        /*081c*/ 	.word	0x00029800
        /*0820*/ 	.short	0x010a
        /*0822*/ 	.byte	0x29
	.zero		1


	//   ....[23]....
        /*0824*/ 	.word	0x00001bf0
        /*0828*/ 	.word	0x00000002
        /*082c*/ 	.word	0x00029830
        /*0830*/ 	.short	0x010a
        /*0832*/ 	.byte	0x3f
	.zero		1


	//   ....[24]....
        /*0834*/ 	.word	0x00001c50
        /*0838*/ 	.word	0x00000002
        /*083c*/ 	.word	0x00029830
        /*0840*/ 	.short	0x010a
        /*0842*/ 	.byte	0x3f
	.zero		1


	//   ....[25]....
        /*0844*/ 	.word	0x00003080
        /*0848*/ 	.word	0x00000002
        /*084c*/ 	.word	0x00000000
        /*0850*/ 	.short	0x0101
        /*0852*/ 	.byte	0x3f
	.zero		1


	//   ....[26]....
        /*0854*/ 	.word	0x00004ed0
        /*0858*/ 	.word	0x000000ff
        /*085c*/ 	.word	0x00029830
        /*0860*/ 	.short	0x010a
        /*0862*/ 	.byte	0x06
	.zero		1


	//   ....[27]....
        /*0864*/ 	.word	0x00004f10
        /*0868*/ 	.word	0x000000ff
        /*086c*/ 	.word	0x00029830
        /*0870*/ 	.short	0x010a
        /*0872*/ 	.byte	0x06
	.zero		1


	//   ....[28]....
        /*0874*/ 	.word	0x00005b50
        /*0878*/ 	.word	0x000000ff
        /*087c*/ 	.word	0x00029850
        /*0880*/ 	.short	0x010a
        /*0882*/ 	.byte	0x06
	.zero		1


	//   ....[29]....
        /*0884*/ 	.word	0x00005b90
        /*0888*/ 	.word	0x000000ff
        /*088c*/ 	.word	0x00029850
        /*0890*/ 	.short	0x010a
        /*0892*/ 	.byte	0x06
	.zero		1


	//   ....[30]....
        /*0894*/ 	.word	0x00007d80
        /*0898*/ 	.word	0x00000002
        /*089c*/ 	.word	0x00000000
        /*08a0*/ 	.short	0x0101
        /*08a2*/ 	.byte	0x3f
	.zero		1


	//   ....[31]....
        /*08a4*/ 	.word	0x00007ff0
        /*08a8*/ 	.word	0x000000ff
        /*08ac*/ 	.word	0x00000000
        /*08b0*/ 	.short	0x0101
        /*08b2*/ 	.byte	0x06
	.zero		1


	//   ....[32]....
        /*08b4*/ 	.word	0x00008710
        /*08b8*/ 	.word	0x000000ff
        /*08bc*/ 	.word	0x00029830
        /*08c0*/ 	.short	0x010a
        /*08c2*/ 	.byte	0x06
	.zero		1


	//   ....[33]....
        /*08c4*/ 	.word	0x00008750
        /*08c8*/ 	.word	0x000000ff
        /*08cc*/ 	.word	0x00029830
        /*08d0*/ 	.short	0x010a
        /*08d2*/ 	.byte	0x06
	.zero		1


	//   ....[34]....
        /*08d4*/ 	.word	0x00009360
        /*08d8*/ 	.word	0x000000ff
        /*08dc*/ 	.word	0x00029850
        /*08e0*/ 	.short	0x010a
        /*08e2*/ 	.byte	0x06
	.zero		1


	//   ....[35]....
        /*08e4*/ 	.word	0x000093a0
        /*08e8*/ 	.word	0x000000ff
        /*08ec*/ 	.word	0x00029850
        /*08f0*/ 	.short	0x010a
        /*08f2*/ 	.byte	0x06
	.zero		1


	//   ....[36]....
        /*08f4*/ 	.word	0x0000a960
        /*08f8*/ 	.word	0x00000002
        /*08fc*/ 	.word	0x00000000
        /*0900*/ 	.short	0x0101
        /*0902*/ 	.byte	0x3f
	.zero		1


	//   ....[37]....
        /*0904*/ 	.word	0x0000ac90
        /*0908*/ 	.word	0x000000ff
        /*090c*/ 	.word	0x00000000
        /*0910*/ 	.short	0x0101
        /*0912*/ 	.byte	0x06
	.zero		1


	//   ....[38]....
        /*0914*/ 	.word	0x0000b310
        /*0918*/ 	.word	0x000000ff
        /*091c*/ 	.word	0x00029850
        /*0920*/ 	.short	0x010a
        /*0922*/ 	.byte	0x09
	.zero		1


	//   ....[39]....
        /*0924*/ 	.word	0x0000b350
        /*0928*/ 	.word	0x000000ff
        /*092c*/ 	.word	0x00029850
        /*0930*/ 	.short	0x010a
        /*0932*/ 	.byte	0x09
	.zero		1


	//   ....[40]....
        /*0934*/ 	.word	0x0000b9c0
        /*0938*/ 	.word	0x000000ff
        /*093c*/ 	.word	0x00000000
        /*0940*/ 	.short	0x0101
        /*0942*/ 	.byte	0x04
	.zero		1


	//   ....[41]....
        /*0944*/ 	.word	0x0000d5f0
        /*0948*/ 	.word	0x00000000
        /*094c*/ 	.word	0x00000000
        /*0950*/ 	.short	0x0101
        /*0952*/ 	.byte	0x3f
	.zero		1


	//   ....[42]....
        /*0954*/ 	.word	0x000105c0
        /*0958*/ 	.word	0x00000002
        /*095c*/ 	.word	0x00029880
        /*0960*/ 	.short	0x010a
        /*0962*/ 	.byte	0x3f
	.zero		1


	//   ....[43]....
        /*0964*/ 	.word	0x00010750
        /*0968*/ 	.word	0x00000002
        /*096c*/ 	.word	0x00029840
        /*0970*/ 	.short	0x010a
        /*0972*/ 	.byte	0x3f
	.zero		1


	//   ....[44]....
        /*0974*/ 	.word	0x00011300
        /*0978*/ 	.word	0x00000011
        /*097c*/ 	.word	0x00029800
        /*0980*/ 	.short	0x0107
        /*0982*/ 	.byte	0x3f
	.zero		1


	//   ....[45]....
        /*0984*/ 	.word	0x00011400
        /*0988*/ 	.word	0x00000011
        /*098c*/ 	.word	0x00029800
        /*0990*/ 	.short	0x0101
        /*0992*/ 	.byte	0x3f
	.zero		1


	//   ....[46]....
        /*0994*/ 	.word	0x00011420
        /*0998*/ 	.word	0x00000011
        /*099c*/ 	.word	0x00029820
        /*09a0*/ 	.short	0x010a
        /*09a2*/ 	.byte	0x3f
	.zero		1


	//   ....[47]....
        /*09a4*/ 	.word	0x00011730
        /*09a8*/ 	.word	0x00000005
        /*09ac*/ 	.word	0x00029880
        /*09b0*/ 	.short	0x010a
        /*09b2*/ 	.byte	0x3f
	.zero		1


	//   ....[48]....
        /*09b4*/ 	.word	0x00011960
        /*09b8*/ 	.word	0x00000005
        /*09bc*/ 	.word	0x00029840
        /*09c0*/ 	.short	0x010a
        /*09c2*/ 	.byte	0x3f
	.zero		1


	//   ....[49]....
        /*09c4*/ 	.word	0x00011e20
        /*09c8*/ 	.word	0x00000013
        /*09cc*/ 	.word	0x00029870
        /*09d0*/ 	.short	0x010a
        /*09d2*/ 	.byte	0x3f
	.zero		1


	//   ....[50]....
        /*09d4*/ 	.word	0x00011e90
        /*09d8*/ 	.word	0x00000013
        /*09dc*/ 	.word	0x00029860
        /*09e0*/ 	.short	0x010a
        /*09e2*/ 	.byte	0x3f
	.zero		1


	//   ....[51]....
        /*09e4*/ 	.word	0x000123c0
        /*09e8*/ 	.word	0x00000013
        /*09ec*/ 	.word	0x00029850
        /*09f0*/ 	.short	0x0101
        /*09f2*/ 	.byte	0x3f
	.zero		1


	//   ....[52]....
        /*09f4*/ 	.word	0x00012430
        /*09f8*/ 	.word	0x00000013
        /*09fc*/ 	.word	0x00000000
        /*0a00*/ 	.short	0x0101
        /*0a02*/ 	.byte	0x3f
	.zero		1


	//   ....[53]....
        /*0a04*/ 	.word	0x00012660
        /*0a08*/ 	.word	0x00000010
        /*0a0c*/ 	.word	0x00029870
        /*0a10*/ 	.short	0x010a
        /*0a12*/ 	.byte	0x3f
	.zero		1


	//   ....[54]....
        /*0a14*/ 	.word	0x000126d0
        /*0a18*/ 	.word	0x00000010
        /*0a1c*/ 	.word	0x00029860
        /*0a20*/ 	.short	0x010a
        /*0a22*/ 	.byte	0x3f
	.zero		1


	//   ....[55]....
        /*0a24*/ 	.word	0x00012c10
        /*0a28*/ 	.word	0x00000010
        /*0a2c*/ 	.word	0x00029850
        /*0a30*/ 	.short	0x0101
        /*0a32*/ 	.byte	0x3f
	.zero		1


	//   ....[56]....
        /*0a34*/ 	.word	0x00012c60
        /*0a38*/ 	.word	0x00000010
        /*0a3c*/ 	.word	0x00000000
        /*0a40*/ 	.short	0x0101
        /*0a42*/ 	.byte	0x3f
	.zero		1


	//   ....[57]....
        /*0a44*/ 	.word	0x000139f0
        /*0a48*/ 	.word	0x00000003
        /*0a4c*/ 	.word	0x00029820
        /*0a50*/ 	.short	0x010a
        /*0a52*/ 	.byte	0x3f
	.zero		1


	//   ....[58]....
        /*0a54*/ 	.word	0x00013bc0
        /*0a58*/ 	.word	0x00000007
        /*0a5c*/ 	.word	0x00000000
        /*0a60*/ 	.short	0x010a
        /*0a62*/ 	.byte	0x3f
	.zero		1


	//   ....[59]....
        /*0a64*/ 	.word	0x00013c10
        /*0a68*/ 	.word	0x00000005
        /*0a6c*/ 	.word	0x00000000
        /*0a70*/ 	.short	0x010a
        /*0a72*/ 	.byte	0x3f
	.zero		1


	//   ....[60]....
        /*0a74*/ 	.word	0x00013c60
        /*0a78*/ 	.word	0x00000005
        /*0a7c*/ 	.word	0x00029860
        /*0a80*/ 	.short	0x010a
        /*0a82*/ 	.byte	0x3f
	.zero		1


	//   ....[61]....
        /*0a84*/ 	.word	0x00013cb0
        /*0a88*/ 	.word	0x00000003
        /*0a8c*/ 	.word	0x00029860
        /*0a90*/ 	.short	0x010a
        /*0a92*/ 	.byte	0x3f
	.zero		1


	//   ....[62]....
        /*0a94*/ 	.word	0x00013cf0
        /*0a98*/ 	.word	0x00000005
        /*0a9c*/ 	.word	0x00029880
        /*0aa0*/ 	.short	0x010a
        /*0aa2*/ 	.byte	0x3f
	.zero		1


	//   ....[63]....
        /*0aa4*/ 	.word	0x00013d10
        /*0aa8*/ 	.word	0x00000003
        /*0aac*/ 	.word	0x00029880
        /*0ab0*/ 	.short	0x010a
        /*0ab2*/ 	.byte	0x3f
	.zero		1


	//   ....[64]....
        /*0ab4*/ 	.word	0x00013d80
        /*0ab8*/ 	.word	0x00000003
        /*0abc*/ 	.word	0x00029800
        /*0ac0*/ 	.short	0x010a
        /*0ac2*/ 	.byte	0x3f
	.zero		1


	//   ....[65]....
        /*0ac4*/ 	.word	0x00013dd0
        /*0ac8*/ 	.word	0x00000002
        /*0acc*/ 	.word	0x00029830
        /*0ad0*/ 	.short	0x010a
        /*0ad2*/ 	.byte	0x3f
	.zero		1


	//   ....[66]....
        /*0ad4*/ 	.word	0x00013e30
        /*0ad8*/ 	.word	0x00000007
        /*0adc*/ 	.word	0x00029830
        /*0ae0*/ 	.short	0x010a
        /*0ae2*/ 	.byte	0x3f
	.zero		1


	//   ....[67]....
        /*0ae4*/ 	.word	0x00013e90
        /*0ae8*/ 	.word	0x00000007
        /*0aec*/ 	.word	0x00029850
        /*0af0*/ 	.short	0x010a
        /*0af2*/ 	.byte	0x3f
	.zero		1


	//   ....[68]....
        /*0af4*/ 	.word	0x00013ef0
        /*0af8*/ 	.word	0x00000009
        /*0afc*/ 	.word	0x00029830
        /*0b00*/ 	.short	0x010a
        /*0b02*/ 	.byte	0x3f
	.zero		1


	//   ....[69]....
        /*0b04*/ 	.word	0x00013f50
        /*0b08*/ 	.word	0x00000009
        /*0b0c*/ 	.word	0x00029850
        /*0b10*/ 	.short	0x010a
        /*0b12*/ 	.byte	0x3f
	.zero		1


	//   ....[70]....
        /*0b14*/ 	.word	0x00013fb0
        /*0b18*/ 	.word	0x00000005
        /*0b1c*/ 	.word	0x00029850
        /*0b20*/ 	.short	0x010a
        /*0b22*/ 	.byte	0x3f
	.zero		1


	//   ....[71]....
        /*0b24*/ 	.word	0x00014100
        /*0b28*/ 	.word	0x00000002
        /*0b2c*/ 	.word	0x00029880
        /*0b30*/ 	.short	0x010a
        /*0b32*/ 	.byte	0x3f
	.zero		1


	//   ....[72]....
        /*0b34*/ 	.word	0x00014150
        /*0b38*/ 	.word	0x00000002
        /*0b3c*/ 	.word	0x00029840
        /*0b40*/ 	.short	0x010a
        /*0b42*/ 	.byte	0x3f
	.zero		1


	//   ....[73]....
        /*0b44*/ 	.word	0x00014720
        /*0b48*/ 	.word	0x00000011
        /*0b4c*/ 	.word	0x00029820
        /*0b50*/ 	.short	0x010a
        /*0b52*/ 	.byte	0x3f
	.zero		1


	//   ....[74]....
        /*0b54*/ 	.word	0x00014770
        /*0b58*/ 	.word	0x00000005
        /*0b5c*/ 	.word	0x00029880
        /*0b60*/ 	.short	0x010a
        /*0b62*/ 	.byte	0x3f
	.zero		1


	//   ....[75]....
        /*0b64*/ 	.word	0x000147c0
        /*0b68*/ 	.word	0x00000005
        /*0b6c*/ 	.word	0x00029840
        /*0b70*/ 	.short	0x010a
        /*0b72*/ 	.byte	0x3f
	.zero		1


	//   ....[76]....
        /*0b74*/ 	.word	0x00014810
        /*0b78*/ 	.word	0x00000013
        /*0b7c*/ 	.word	0x00029870
        /*0b80*/ 	.short	0x010a
        /*0b82*/ 	.byte	0x3f
	.zero		1


	//   ....[77]....
        /*0b84*/ 	.word	0x00014860
        /*0b88*/ 	.word	0x00000013
        /*0b8c*/ 	.word	0x00029860
        /*0b90*/ 	.short	0x010a
        /*0b92*/ 	.byte	0x3f
	.zero		1


	//   ....[78]....
        /*0b94*/ 	.word	0x000148b0
        /*0b98*/ 	.word	0x00000010
        /*0b9c*/ 	.word	0x00029870
        /*0ba0*/ 	.short	0x010a
        /*0ba2*/ 	.byte	0x3f
	.zero		1


	//   ....[79]....
        /*0ba4*/ 	.word	0x00014900
        /*0ba8*/ 	.word	0x00000010
        /*0bac*/ 	.word	0x00029860
        /*0bb0*/ 	.short	0x010a
        /*0bb2*/ 	.byte	0x3f
	.zero		1


	//   ....[80]....
        /*0bb4*/ 	.word	0x00014950
        /*0bb8*/ 	.word	0x00000003
        /*0bbc*/ 	.word	0x00029820
        /*0bc0*/ 	.short	0x010a
        /*0bc2*/ 	.byte	0x3f
	.zero		1


	//   ....[81]....
        /*0bc4*/ 	.word	0x00014af0
        /*0bc8*/ 	.word	0x00000007
        /*0bcc*/ 	.word	0x00000000
        /*0bd0*/ 	.short	0x010a
        /*0bd2*/ 	.byte	0x3f
	.zero		1


	//   ....[82]....
        /*0bd4*/ 	.word	0x00014b40
        /*0bd8*/ 	.word	0x00000005
        /*0bdc*/ 	.word	0x00000000
        /*0be0*/ 	.short	0x010a
        /*0be2*/ 	.byte	0x3f
	.zero		1


	//   ....[83]....
        /*0be4*/ 	.word	0x00014b90
        /*0be8*/ 	.word	0x00000005
        /*0bec*/ 	.word	0x00029860
        /*0bf0*/ 	.short	0x010a
        /*0bf2*/ 	.byte	0x3f
	.zero		1


	//   ....[84]....
        /*0bf4*/ 	.word	0x00014be0
        /*0bf8*/ 	.word	0x00000003
        /*0bfc*/ 	.word	0x00029860
        /*0c00*/ 	.short	0x010a
        /*0c02*/ 	.byte	0x3f
	.zero		1


	//   ....[85]....
        /*0c04*/ 	.word	0x00014c30
        /*0c08*/ 	.word	0x00000005
        /*0c0c*/ 	.word	0x00029880
        /*0c10*/ 	.short	0x010a
        /*0c12*/ 	.byte	0x3f
	.zero		1


	//----- nvinfo : EIATTR_NUM_MBARRIERS
	.align		4
.L_332:
        /*0c14*/ 	.byte	0x03, 0x38
        /*0c16*/ 	.short	0x0016


	//----- nvinfo : EIATTR_EXIT_INSTR_OFFSETS
	.align		4
        /*0c18*/ 	.byte	0x04, 0x1c
        /*0c1a*/ 	.short	(.L_334 - .L_333)


	//   ....[0]....
.L_333:
        /*0c1c*/ 	.word	0x00000a80


	//   ....[1]....
        /*0c20*/ 	.word	0x0000e540


	//   ....[2]....
        /*0c24*/ 	.word	0x00013d60


	//----- nvinfo : EIATTR_MAX_THREADS
	.align		4
.L_334:
        /*0c28*/ 	.byte	0x04, 0x05
        /*0c2a*/ 	.short	(.L_336 - .L_335)
.L_335:
        /*0c2c*/ 	.word	0x00000180
        /*0c30*/ 	.word	0x00000001
        /*0c34*/ 	.word	0x00000001


	//----- nvinfo : EIATTR_CRS_STACK_SIZE
	.align		4
.L_336:
        /*0c38*/ 	.byte	0x04, 0x1e
        /*0c3a*/ 	.short	(.L_338 - .L_337)
.L_337:
        /*0c3c*/ 	.word	0x00000000


	//----- nvinfo : EIATTR_CBANK_PARAM_SIZE
	.align		4
.L_338:
        /*0c40*/ 	.byte	0x03, 0x19
        /*0c42*/ 	.short	0x0af0


	//----- nvinfo : EIATTR_PARAM_CBANK
	.align		4
        /*0c44*/ 	.byte	0x04, 0x0a
        /*0c46*/ 	.short	(.L_340 - .L_339)
	.align		4
.L_339:
        /*0c48*/ 	.word	index@(.nv.constant0._ZN7cutlass13device_kernelIN5flash11enable_sm90INS1_16FlashAttnFwdSm90INS1_25CollectiveMainloopFwdSm90ILi2EN4cute5tupleIJNS5_1CILi1EEES8_S8_EEENS6_IJNS7_ILi128EEENS7_ILi160EEENS7_ILi192EEEEEELi128ENS_12float_e4m3_tEfNS_4arch4Sm90ELb1ELb0ELb0ELb1ELb0ELb0ELb0ELb1ELb1ELb1ELb0ELb0EEENS1_21CollectiveEpilogueFwdINS6_IJSA_SA_SB_EEES9_NS_10bfloat16_tESG_Li256ELb1ELb1ELb0ELb1EEENS1_36VarlenDynamicPersistentTileSchedulerILi128ELi160ELi256ELi128ELb0ELb1ELb1ELb1ELb1ELb1EEEEEEEEEvNT_6ParamsE)
        /*0c4c*/ 	.short	0x0210
        /*0c4e*/ 	.short	0x0af0


	//----- nvinfo : EIATTR_SW_WAR
	.align		4
.L_340:
        /*0c50*/ 	.byte	0x04, 0x36
        /*0c52*/ 	.short	(.L_342 - .L_341)
.L_341:
        /*0c54*/ 	.word	0x00000008
.L_342:


//--------------------- .nv.info._ZN7cutlass13device_kernelIN5flash11enable_sm90INS1_16FlashAttnFwdSm90INS1_25CollectiveMainloopFwdSm90ILi2EN4cute5tupleIJNS5_1CILi1EEES8_S8_EEENS6_IJNS7_ILi128EEENS7_ILi160EEENS7_ILi192EEEEEELi128ENS_12float_e4m3_tEfNS_4arch4Sm90ELb1ELb0ELb0ELb1ELb0ELb1ELb0ELb1ELb1ELb1ELb0ELb0EEENS1_21CollectiveEpilogueFwdINS6_IJSA_SA_SB_EEES9_NS_10bfloat16_tESG_Li256ELb1ELb1ELb0ELb1EEENS1_36VarlenDynamicPersistentTileSchedulerILi128ELi160ELi256ELi128ELb0ELb1ELb1ELb1ELb1ELb1EEEEEEEEEvNT_6ParamsE --------------------------
	.section	.nv.info._ZN7cutlass13device_kernelIN5flash11enable_sm90INS1_16FlashAttnFwdSm90INS1_25CollectiveMainloopFwdSm90ILi2EN4cute5tupleIJNS5_1CILi1EEES8_S8_EEENS6_IJNS7_ILi128EEENS7_ILi160EEENS7_ILi192EEEEEELi128ENS_12float_e4m3_tEfNS_4arch4Sm90ELb1ELb0ELb0ELb1ELb0ELb1ELb0ELb1ELb1ELb1ELb0ELb0EEENS1_21CollectiveEpilogueFwdINS6_IJSA_SA_SB_EEES9_NS_10bfloat16_tESG_Li256ELb1ELb1ELb0ELb1EEENS1_36VarlenDynamicPersistentTileSchedulerILi128ELi160ELi256ELi128ELb0ELb1ELb1ELb1ELb1ELb1EEEEEEEEEvNT_6ParamsE,"",@"SHT_CUDA_INFO"
	.sectionflags	@""
	.align	4


	//----- nvinfo : EIATTR_CUDA_API_VERSION
	.align		4
        /*0000*/ 	.byte	0x04, 0x37
        /*0002*/ 	.short	(.L_344 - .L_343)
.L_343:
        /*0004*/ 	.word	0x00000082


	//----- nvinfo : EIATTR_KPARAM_INFO
	.align		4
.L_344:
        /*0008*/ 	.byte	0x04, 0x17
        /*000a*/ 	.short	(.L_346 - .L_345)
.L_345:
        /*000c*/ 	.word	0x00000000
        /*0010*/ 	.short	0x0000
        /*0012*/ 	.short	0x0070
        /*0014*/ 	.byte	0x00, 0xf0, 0x01, 0x2a


	//----- nvinfo : EIATTR_SPARSE_MMA_MASK
	.align		4
.L_346:
        /*0018*/ 	.byte	0x03, 0x50
        /*001a*/ 	.short	0x0000


	//----- nvinfo : EIATTR_MAXREG_COUNT
	.align		4
        /*001c*/ 	.byte	0x03, 0x1b
        /*001e*/ 	.short	0x00a8


	//----- nvinfo : EIATTR_NUM_BARRIERS
	.align		4
        /*0020*/ 	.byte	0x02, 0x4c
        /*0022*/ 	.byte	0x10
	.zero		1


	//----- nvinfo : EIATTR_EXTERNS
	.align		4
        /*0024*/ 	.byte	0x04, 0x0f
        /*0026*/ 	.short	(.L_348 - .L_347)


	//   ....[0]....
	.align		4
.L_347:
        /*0028*/ 	.word	index@(__assertfail)


	//----- nvinfo : EIATTR_ANNOTATIONS
	.align		4
.L_348:
        /*002c*/ 	.byte	0x04, 0x55
        /*002e*/ 	.short	(.L_350 - .L_349)


	//   ....[0]....
.L_349:
        /* <DEDUP_REMOVED lines=81> */


	//----- nvinfo : EIATTR_MERCURY_ISA_VERSION
	.align		4
.L_350:
        /*0530*/ 	.byte	0x03, 0x5f
        /*0532*/ 	.short	0x0101


	//----- nvinfo : EIATTR_UNUSED_LOAD_BYTE_OFFSET
	.align		4
        /*0534*/ 	.byte	0x04, 0x44
        /*0536*/ 	.short	(.L_352 - .L_351)


	//   ....[0]....
.L_351:
        /*0538*/ 	.word	0x00000ae0
        /*053c*/ 	.word	0x0000fff0


	//   ....[1]....
        /*0540*/ 	.word	0x00022390
        /*0544*/ 	.word	0x0000fff0


	//----- nvinfo : EIATTR_INT_WARP_WIDE_INSTR_OFFSETS
	.align		4
.L_352:
        /*0548*/ 	.byte	0x04, 0x31
        /*054a*/ 	.short	(.L_354 - .L_353)


	//   ....[0]....
.L_353:
        /*054c*/ 	.word	0x00000190


	//   ....[1]....
        /*0550*/ 	.word	0x000001d0


	//   ....[2]....
        /*0554*/ 	.word	0x00000240


	//   ....[3]....
        /*0558*/ 	.word	0x00027480


	//   ....[4]....
        /*055c*/ 	.word	0x000274e0


	//   ....[5]....
        /*0560*/ 	.word	0x0002a090


	//   ....[6]....
        /*0564*/ 	.word	0x0002a0f0


	//----- nvinfo : EIATTR_COOP_GROUP_MASK_REGIDS
	.align		4
.L_354:
        /*0568*/ 	.byte	0x04, 0x29
        /*056a*/ 	.short	(.L_356 - .L_355)


	//   ....[0]....
.L_355:
        /*056c*/ 	.word	0xffffffff


	//   ....[1]....
        /*0570*/ 	.word	0xffffffff


	//   ....[2]....
        /*0574*/ 	.word	0xffffffff


	//   ....[3]....
        /*0578*/ 	.word	0xffffffff


	//   ....[4]....
        /*057c*/ 	.word	0xffffffff


	//   ....[5]....
        /*0580*/ 	.word	0xffffffff


	//   ....[6]....
        /*0584*/ 	.word	0xffffffff


	//   ....[7]....
        /*0588*/ 	.word	0xffffffff


	//   ....[8]....
        /*058c*/ 	.word	0xffffffff


	//   ....[9]....
        /*0590*/ 	.word	0xffffffff


	//   ....[10]....
        /*0594*/ 	.word	0xffffffff


	//   ....[11]....
        /*0598*/ 	.word	0xffffffff


	//   ....[12]....
        /*059c*/ 	.word	0xffffffff


	//   ....[13]....
        /*05a0*/ 	.word	0xffffffff


	//   ....[14]....
        /*05a4*/ 	.word	0xffffffff


	//   ....[15]....
        /*05a8*/ 	.word	0xffffffff


	//   ....[16]....
        /*05ac*/ 	.word	0xffffffff


	//   ....[17]....
        /*05b0*/ 	.word	0xffffffff


	//   ....[18]....
        /*05b4*/ 	.word	0xffffffff


	//   ....[19]....
        /*05b8*/ 	.word	0xffffffff


	//   ....[20]....
        /*05bc*/ 	.word	0xffffffff


	//   ....[21]....
        /*05c0*/ 	.word	0xffffffff


	//   ....[22]....
        /*05c4*/ 	.word	0xffffffff


	//   ....[23]....
        /*05c8*/ 	.word	0xffffffff


	//   ....[24]....
        /*05cc*/ 	.word	0xffffffff


	//   ....[25]....
        /*05d0*/ 	.word	0xffffffff


	//   ....[26]....
        /*05d4*/ 	.word	0xffffffff


	//   ....[27]....
        /*05d8*/ 	.word	0xffffffff


	//   ....[28]....
        /*05dc*/ 	.word	0xffffffff


	//   ....[29]....
        /*05e0*/ 	.word	0xffffffff


	//   ....[30]....
        /*05e4*/ 	.word	0xffffffff


	//   ....[31]....
        /*05e8*/ 	.word	0xffffffff


	//   ....[32]....
        /*05ec*/ 	.word	0xffffffff


	//   ....[33]....
        /*05f0*/ 	.word	0xffffffff


	//   ....[34]....
        /*05f4*/ 	.word	0xffffffff


	//   ....[35]....
        /*05f8*/ 	.word	0xffffffff


	//   ....[36]....
        /*05fc*/ 	.word	0xffffffff


	//   ....[37]....
        /*0600*/ 	.word	0xffffffff


	//   ....[38]....
        /*0604*/ 	.word	0xffffffff


	//   ....[39]....
        /*0608*/ 	.word	0xffffffff


	//   ....[40]....
        /*060c*/ 	.word	0xffffffff


	//   ....[41]....
        /*0610*/ 	.word	0xffffffff


	//   ....[42]....
        /*0614*/ 	.word	0xffffffff


	//   ....[43]....
        /*0618*/ 	.word	0xffffffff


	//   ....[44]....
        /*061c*/ 	.word	0xffffffff


	//   ....[45]....
        /*0620*/ 	.word	0xffffffff


	//   ....[46]....
        /*0624*/ 	.word	0xffffffff


	//   ....[47]....
        /*0628*/ 	.word	0xffffffff


	//   ....[48]....
        /*062c*/ 	.word	0xffffffff


	//   ....[49]....
        /*0630*/ 	.word	0xffffffff


	//   ....[50]....
        /*0634*/ 	.word	0xffffffff


	//   ....[51]....
        /*0638*/ 	.word	0xffffffff


	//   ....[52]....
        /*063c*/ 	.word	0xffffffff


	//   ....[53]....
        /*0640*/ 	.word	0xffffffff


	//   ....[54]....
        /*0644*/ 	.word	0xffffffff


	//   ....[55]....
        /*0648*/ 	.word	0xffffffff


	//   ....[56]....
        /*064c*/ 	.word	0xffffffff


	//   ....[57]....
        /*0650*/ 	.word	0xffffffff


	//   ....[58]....
        /*0654*/ 	.word	0xffffffff


	//   ....[59]....
        /*0658*/ 	.word	0xffffffff


	//   ....[60]....
        /*065c*/ 	.word	0xffffffff


	//   ....[61]....
        /*0660*/ 	.word	0xffffffff


	//   ....[62]....
        /*0664*/ 	.word	0xffffffff


	//   ....[63]....
        /*0668*/ 	.word	0xffffffff


	//   ....[64]....
        /*066c*/ 	.word	0xffffffff


	//   ....[65]....
        /*0670*/ 	.word	0xffffffff


	//   ....[66]....
        /*0674*/ 	.word	0xffffffff


	//   ....[67]....
        /*0678*/ 	.word	0xffffffff


	//   ....[68]....
        /*067c*/ 	.word	0xffffffff


	//   ....[69]....
        /*0680*/ 	.word	0xffffffff


	//   ....[70]....
        /*0684*/ 	.word	0xffffffff


	//   ....[71]....
        /*0688*/ 	.word	0xffffffff


	//   ....[72]....
        /*068c*/ 	.word	0xffffffff


	//   ....[73]....
        /*0690*/ 	.word	0xffffffff


	//   ....[74]....
        /*0694*/ 	.word	0xffffffff


	//   ....[75]....
        /*0698*/ 	.word	0xffffffff


	//   ....[76]....
        /*069c*/ 	.word	0xffffffff


	//   ....[77]....
        /*06a0*/ 	.word	0xffffffff


	//   ....[78]....
        /*06a4*/ 	.word	0xffffffff


	//   ....[79]....
        /*06a8*/ 	.word	0xffffffff


	//   ....[80]....
        /*06ac*/ 	.word	0xffffffff


	//   ....[81]....
        /*06b0*/ 	.word	0xffffffff


	//   ....[82]....
        /*06b4*/ 	.word	0xffffffff


	//   ....[83]....
        /*06b8*/ 	.word	0xffffffff


	//   ....[84]....
        /*06bc*/ 	.word	0xffffffff


	//   ....[85]....
        /*06c0*/ 	.word	0xffffffff


	//   ....[86]....
        /*06c4*/ 	.word	0xffffffff


	//   ....[87]....
        /*06c8*/ 	.word	0xffffffff


	//   ....[88]....
        /*06cc*/ 	.word	0xffffffff


	//   ....[89]....
        /*06d0*/ 	.word	0xffffffff


	//   ....[90]....
        /*06d4*/ 	.word	0xffffffff


	//   ....[91]....
        /*06d8*/ 	.word	0xffffffff


	//   ....[92]....
        /*06dc*/ 	.word	0xffffffff


	//   ....[93]....
        /*06e0*/ 	.word	0xffffffff


	//   ....[94]....
        /*06e4*/ 	.word	0xffffffff


	//   ....[95]....
        /*06e8*/ 	.word	0xffffffff


	//   ....[96]....
        /*06ec*/ 	.word	0xffffffff


	//   ....[97]....
        /*06f0*/ 	.word	0xffffffff


	//   ....[98]....
        /*06f4*/ 	.word	0xffffffff


	//   ....[99]....
        /*06f8*/ 	.word	0xffffffff


	//   ....[100]....
        /*06fc*/ 	.word	0xffffffff


	//   ....[101]....
        /*0700*/ 	.word	0xffffffff


	//   ....[102]....
        /*0704*/ 	.word	0xffffffff


	//   ....[103]....
        /*0708*/ 	.word	0xffffffff


	//   ....[104]....
        /*070c*/ 	.word	0xffffffff


	//   ....[105]....
        /*0710*/ 	.word	0xffffffff


	//   ....[106]....
        /*0714*/ 	.word	0xffffffff


	//   ....[107]....
        /*0718*/ 	.word	0xffffffff


	//   ....[108]....
        /*071c*/ 	.word	0xffffffff


	//   ....[109]....
        /*0720*/ 	.word	0xffffffff


	//   ....[110]....
        /*0724*/ 	.word	0xffffffff


	//   ....[111]....
        /*0728*/ 	.word	0xffffffff


	//   ....[112]....
        /*072c*/ 	.word	0xffffffff


	//   ....[113]....
        /*0730*/ 	.word	0xffffffff


	//   ....[114]....
        /*0734*/ 	.word	0xffffffff


	//   ....[115]....
        /*0738*/ 	.word	0xffffffff


	//   ....[116]....
        /*073c*/ 	.word	0xffffffff


	//   ....[117]....
        /*0740*/ 	.word	0xffffffff


	//   ....[118]....
        /*0744*/ 	.word	0xffffffff


	//   ....[119]....
        /*0748*/ 	.word	0xffffffff


	//   ....[120]....
        /*074c*/ 	.word	0xffffffff


	//   ....[121]....
        /*0750*/ 	.word	0xffffffff


	//   ....[122]....
        /*0754*/ 	.word	0xffffffff


	//   ....[123]....
        /*0758*/ 	.word	0xffffffff


	//   ....[124]....
        /*075c*/ 	.word	0xffffffff


	//   ....[125]....
        /*0760*/ 	.word	0xffffffff


	//   ....[126]....
        /*0764*/ 	.word	0xffffffff


	//   ....[127]....
        /*0768*/ 	.word	0xffffffff


	//   ....[128]....
        /*076c*/ 	.word	0xffffffff


	//   ....[129]....
        /*0770*/ 	.word	0xffffffff


	//   ....[130]....
        /*0774*/ 	.word	0xffffffff


	//   ....[131]....
        /*0778*/ 	.word	0xffffffff


	//   ....[132]....
        /*077c*/ 	.word	0x0500000f


	//   ....[133]....
        /*0780*/ 	.word	0x0500000f


	//   ....[134]....
        /*0784*/ 	.word	0x0500000f


	//   ....[135]....
        /*0788*/ 	.word	0x0500000f


	//   ....[136]....
        /*078c*/ 	.word	0x0500000f


	//   ....[137]....
        /*0790*/ 	.word	0x0500000f


	//   ....[138]....
        /*0794*/ 	.word	0x0500000f


	//   ....[139]....
        /*0798*/ 	.word	0x0500000f


	//   ....[140]....
        /*079c*/ 	.word	0x0500000f


	//   ....[141]....
        /*07a0*/ 	.word	0x0500000f


	//   ....[142]....
        /*07a4*/ 	.word	0x0500000f


	//   ....[143]....
        /*07a8*/ 	.word	0x0500000f


	//   ....[144]....
        /*07ac*/ 	.word	0x0500000f


	//   ....[145]....
        /*07b0*/ 	.word	0x0500000f


	//   ....[146]....
        /*07b4*/ 	.word	0x0500000f


	//   ....[147]....
        /*07b8*/ 	.word	0x0500000f


	//   ....[148]....
        /*07bc*/ 	.word	0x0500000f


	//   ....[149]....
        /*07c0*/ 	.word	0x0500000f


	//   ....[150]....
        /*07c4*/ 	.word	0x0500000f


	//   ....[151]....
        /*07c8*/ 	.word	0x0500000f


	//   ....[152]....
        /*07cc*/ 	.word	0x0500000f


	//   ....[153]....
        /*07d0*/ 	.word	0x0500000f


	//   ....[154]....
        /*07d4*/ 	.word	0x0500000f


	//   ....[155]....
        /*07d8*/ 	.word	0x0500000f


	//   ....[156]....
        /*07dc*/ 	.word	0x0500000f


	//   ....[157]....
        /*07e0*/ 	.word	0x0500000f


	//   ....[158]....
        /*07e4*/ 	.word	0x0500000f


	//   ....[159]....
        /*07e8*/ 	.word	0x0500000f


	//   ....[160]....
        /*07ec*/ 	.word	0x0500000f


	//   ....[161]....
        /*07f0*/ 	.word	0x0500000f


	//   ....[162]....
        /*07f4*/ 	.word	0x0500000f


	//   ....[163]....
        /*07f8*/ 	.word	0x0500000f


	//   ....[164]....
        /*07fc*/ 	.word	0x0500000f


	//   ....[165]....
        /*0800*/ 	.word	0x0500000f


	//   ....[166]....
        /*0804*/ 	.word	0x0500000f


	//   ....[167]....
        /*0808*/ 	.word	0x0500000f


	//   ....[168]....
        /*080c*/ 	.word	0x0500000f


	//   ....[169]....
        /*0810*/ 	.word	0x0500000f


	//   ....[170]....
        /*0814*/ 	.word	0x0500000f


	//   ....[171]....
        /*0818*/ 	.word	0x0500000f


	//   ....[172]....
        /*081c*/ 	.word	0x0500000f


	//   ....[173]....
        /*0820*/ 	.word	0x0500000f


	//   ....[174]....
        /*0824*/ 	.word	0x0500000f


	//   ....[175]....
        /*0828*/ 	.word	0x0500000f


	//   ....[176]....
        /*082c*/ 	.word	0x0500000f


	//   ....[177]....
        /*0830*/ 	.word	0x0500000f


	//   ....[178]....
        /*0834*/ 	.word	0x0500000f


	//   ....[179]....
        /*0838*/ 	.word	0x0500000f


	//   ....[180]....
        /*083c*/ 	.word	0x0500000f


	//   ....[181]....
        /*0840*/ 	.word	0x0500000f


	//   ....[182]....
        /*0844*/ 	.word	0x0500000f


	//   ....[183]....
        /*0848*/ 	.word	0x0500000f


	//   ....[184]....
        /*084c*/ 	.word	0x0500000f


	//   ....[185]....
        /*0850*/ 	.word	0x0500000f


	//   ....[186]....
        /*0854*/ 	.word	0x0500000f


	//   ....[187]....
        /*0858*/ 	.word	0x0500000f


	//   ....[188]....
        /*085c*/ 	.word	0x0500000f


	//   ....[189]....
        /*0860*/ 	.word	0x0500000f


	//   ....[190]....
        /*0864*/ 	.word	0x0500000f


	//   ....[191]....
        /*0868*/ 	.word	0x0500000f


	//   ....[192]....
        /*086c*/ 	.word	0x0500000f


	//   ....[193]....
        /*0870*/ 	.word	0x0500000f


	//   ....[194]....
        /*0874*/ 	.word	0x0500000f


	//   ....[195]....
        /*0878*/ 	.word	0x0500000f


	//   ....[196]....
        /*087c*/ 	.word	0x0500000f


	//   ....[197]....
        /*0880*/ 	.word	0x0500000f


	//   ....[198]....
        /*0884*/ 	.word	0x0500000f


	//   ....[199]....
        /*0888*/ 	.word	0x0500000f


	//   ....[200]....
        /*088c*/ 	.word	0x0500000f


	//   ....[201]....
        /*0890*/ 	.word	0x0500000f


	//   ....[202]....
        /*0894*/ 	.word	0x0500000f


	//   ....[203]....
        /*0898*/ 	.word	0x0500000f


	//   ....[204]....
        /*089c*/ 	.word	0x0500000f


	//   ....[205]....
        /*08a0*/ 	.word	0x0500000f


	//   ....[206]....
        /*08a4*/ 	.word	0x0500000f


	//   ....[207]....
        /*08a8*/ 	.word	0x0500000f


	//   ....[208]....
        /*08ac*/ 	.word	0x0500000f


	//----- nvinfo : EIATTR_COOP_GROUP_INSTR_OFFSETS
	.align		4
.L_356:
        /*08b0*/ 	.byte	0x04, 0x28
        /*08b2*/ 	.short	(.L_358 - .L_357)


	//   ....[0]....
.L_357:
        /*08b4*/ 	.word	0x00000070


	//   ....[1]....
        /*08b8*/ 	.word	0x000001a0


	//   ....[2]....
        /*08bc*/ 	.word	0x000001f0


	//   ....[3]....
        /*08c0*/ 	.word	0x00000420


	//   ....[4]....
        /*08c4*/ 	.word	0x00000580


	//   ....[5]....
        /*08c8*/ 	.word	0x000006a0


	//   ....[6]....
        /*08cc*/ 	.word	0x00000800


	//   ....[7]....
        /*08d0*/ 	.word	0x00010120


	//   ....[8]....
        /*08d4*/ 	.word	0x000107e0


	//   ....[9]....
        /*08d8*/ 	.word	0x000107f0


	//   ....[10]....
        /*08dc*/ 	.word	0x00010800


	//   ....[11]....
        /*08e0*/ 	.word	0x00010810


	//   ....[12]....
        /*08e4*/ 	.word	0x00013dc0


	//   ....[13]....
        /*08e8*/ 	.word	0x00013dd0


	//   ....[14]....
        /*08ec*/ 	.word	0x00013de0


	//   ....[15]....
        /*08f0*/ 	.word	0x00013df0


	//   ....[16]....
        /*08f4*/ 	.word	0x000181c0


	//   ....[17]....
        /*08f8*/ 	.word	0x000181e0


	//   ....[18]....
        /*08fc*/ 	.word	0x00018bc0


	//   ....[19]....
        /*0900*/ 	.word	0x00018be0


	//   ....[20]....
        /*0904*/ 	.word	0x00019810


	//   ....[21]....
        /*0908*/ 	.word	0x00019930


	//   ....[22]....
        /*090c*/ 	.word	0x0001bdb0


	//   ....[23]....
        /*0910*/ 	.word	0x0001c5c0


	//   ....[24]....
        /*0914*/ 	.word	0x0001c5f0


	//   ....[25]....
        /*0918*/ 	.word	0x0001c8c0


	//   ....[26]....
        /*091c*/ 	.word	0x0001d2d0


	//   ....[27]....
        /*0920*/ 	.word	0x0001d330


	//   ....[28]....
        /*0924*/ 	.word	0x0001fee0


	//   ....[29]....
        /*0928*/ 	.word	0x0001ff20


	//   ....[30]....
        /*092c*/ 	.word	0x0001ff80


	//   ....[31]....
        /*0930*/ 	.word	0x00020020


	//   ....[32]....
        /*0934*/ 	.word	0x00021be0


	//   ....[33]....
        /*0938*/ 	.word	0x00021bf0


	//   ....[34]....
        /*093c*/ 	.word	0x00021c70


	//   ....[35]....
        /*0940*/ 	.word	0x00021c80


	//   ....[36]....
        /*0944*/ 	.word	0x000229e0


	//   ....[37]....
        /*0948*/ 	.word	0x00022a10


	//   ....[38]....
        /*094c*/ 	.word	0x00022a40


	//   ....[39]....
        /*0950*/ 	.word	0x00022a70


	//   ....[40]....
        /*0954*/ 	.word	0x00022aa0


	//   ....[41]....
        /*0958*/ 	.word	0x00022ad0


	//   ....[42]....
        /*095c*/ 	.word	0x00022b00


	//   ....[43]....
        /*0960*/ 	.word	0x00022b30


	//   ....[44]....
        /*0964*/ 	.word	0x00022b60


	//   ....[45]....
        /*0968*/ 	.word	0x00022b90


	//   ....[46]....
        /*096c*/ 	.word	0x00022bc0


	//   ....[47]....
        /*0970*/ 	.word	0x00022bf0


	//   ....[48]....
        /*0974*/ 	.word	0x00022c20


	//   ....[49]....
        /*0978*/ 	.word	0x00022c50


	//   ....[50]....
        /*097c*/ 	.word	0x00022c80


	//   ....[51]....
        /*0980*/ 	.word	0x00022cb0


	//   ....[52]....
        /*0984*/ 	.word	0x00022ce0


	//   ....[53]....
        /*0988*/ 	.word	0x00022d10


	//   ....[54]....
        /*098c*/ 	.word	0x00022d40


	//   ....[55]....
        /*0990*/ 	.word	0x00022d70


	//   ....[56]....
        /*0994*/ 	.word	0x00022da0


	//   ....[57]....
        /*0998*/ 	.word	0x00022dd0


	//   ....[58]....
        /*099c*/ 	.word	0x00022e00


	//   ....[59]....
        /*09a0*/ 	.word	0x00022e20


	//   ....[60]....
        /*09a4*/ 	.word	0x00022e30


	//   ....[61]....
        /*09a8*/ 	.word	0x00022e40


	//   ....[62]....
        /*09ac*/ 	.word	0x00022e60


	//   ....[63]....
        /*09b0*/ 	.word	0x00022e70


	//   ....[64]....
        /*09b4*/ 	.word	0x00022e80


	//   ....[65]....
        /*09b8*/ 	.word	0x00022e90


	//   ....[66]....
        /*09bc*/ 	.word	0x00022ec0


	//   ....[67]....
        /*09c0*/ 	.word	0x00022ef0


	//   ....[68]....
        /*09c4*/ 	.word	0x00023490


	//   ....[69]....
        /*09c8*/ 	.word	0x000234d0


	//   ....[70]....
        /*09cc*/ 	.word	0x00023500


	//   ....[71]....
        /*09d0*/ 	.word	0x00023540


	//   ....[72]....
        /*09d4*/ 	.word	0x00023b40


	//   ....[73]....
        /*09d8*/ 	.word	0x00023b50


	//   ....[74]....
        /*09dc*/ 	.word	0x00023c10


	//   ....[75]....
        /*09e0*/ 	.word	0x00023c30


	//   ....[76]....
        /*09e4*/ 	.word	0x00023cf0


	//   ....[77]....
        /*09e8*/ 	.word	0x00023d10


	//   ....[78]....
        /*09ec*/ 	.word	0x00023de0


	//   ....[79]....
        /*09f0*/ 	.word	0x00023e00


	//   ....[80]....
        /*09f4*/ 	.word	0x000245d0


	//   ....[81]....
        /*09f8*/ 	.word	0x000245e0


	//   ....[82]....
        /*09fc*/ 	.word	0x00024720


	//   ....[83]....
        /*0a00*/ 	.word	0x00024730


	//   ....[84]....
        /*0a04*/ 	.word	0x00024860


	//   ....[85]....
        /*0a08*/ 	.word	0x00024870


	//   ....[86]....
        /*0a0c*/ 	.word	0x000249a0


	//   ....[87]....
        /*0a10*/ 	.word	0x000249b0


	//   ....[88]....
        /*0a14*/ 	.word	0x00024b40


	//   ....[89]....
        /*0a18*/ 	.word	0x00024d20


	//   ....[90]....
        /*0a1c*/ 	.word	0x00024d50


	//   ....[91]....
        /*0a20*/ 	.word	0x00024d80


	//   ....[92]....
        /*0a24*/ 	.word	0x00024db0


	//   ....[93]....
        /*0a28*/ 	.word	0x00024de0


	//   ....[94]....
        /*0a2c*/ 	.word	0x00024e10


	//   ....[95]....
        /*0a30*/ 	.word	0x00024f80


	//   ....[96]....
        /*0a34*/ 	.word	0x00024fb0


	//   ....[97]....
        /*0a38*/ 	.word	0x00024fe0


	//   ....[98]....
        /*0a3c*/ 	.word	0x00025010


	//   ....[99]....
        /*0a40*/ 	.word	0x00025040


	//   ....[100]....
        /*0a44*/ 	.word	0x00025070


	//   ....[101]....
        /*0a48*/ 	.word	0x00025110


	//   ....[102]....
        /*0a4c*/ 	.word	0x00025170


	//   ....[103]....
        /*0a50*/ 	.word	0x00025200


	//   ....[104]....
        /*0a54*/ 	.word	0x000261d0


	//   ....[105]....
        /*0a58*/ 	.word	0x00027c50


	//   ....[106]....
        /*0a5c*/ 	.word	0x00028a70


	//   ....[107]....
        /*0a60*/ 	.word	0x00028a90


	//   ....[108]....
        /*0a64*/ 	.word	0x00028ab0


	//   ....[109]....
        /*0a68*/ 	.word	0x00028b70


	//   ....[110]....
        /*0a6c*/ 	.word	0x00028ba0


	//   ....[111]....
        /*0a70*/ 	.word	0x00028c30


	//   ....[112]....
        /*0a74*/ 	.word	0x00028c40


	//   ....[113]....
        /*0a78*/ 	.word	0x00028cd0


	//   ....[114]....
        /*0a7c*/ 	.word	0x0002aa50


	//   ....[115]....
        /*0a80*/ 	.word	0x0002aa80


	//   ....[116]....
        /*0a84*/ 	.word	0x0002aac0


	//   ....[117]....
        /*0a88*/ 	.word	0x0002aaf0


	//   ....[118]....
        /*0a8c*/ 	.word	0x0002ab20


	//   ....[119]....
        /*0a90*/ 	.word	0x0002ab50


	//   ....[120]....
        /*0a94*/ 	.word	0x0002ab80


	//   ....[121]....
        /*0a98*/ 	.word	0x0002abb0


	//   ....[122]....
        /*0a9c*/ 	.word	0x0002ad30


	//   ....[123]....
        /*0aa0*/ 	.word	0x0002ad60


	//   ....[124]....
        /*0aa4*/ 	.word	0x0002ad90


	//   ....[125]....
        /*0aa8*/ 	.word	0x0002adc0


	//   ....[126]....
        /*0aac*/ 	.word	0x0002adf0


	//   ....[127]....
        /*0ab0*/ 	.word	0x0002ae20


	//   ....[128]....
        /*0ab4*/ 	.word	0x0002aee0


	//   ....[129]....
        /*0ab8*/ 	.word	0x0002af00


	//   ....[130]....
        /*0abc*/ 	.word	0x0002af70


	//   ....[131]....
        /*0ac0*/ 	.word	0x0002b650


	//   ....[132]....
        /*0ac4*/ 	.word	0x0002bb00


	//   ....[133]....
        /*0ac8*/ 	.word	0x0002bba0


	//   ....[134]....
        /*0acc*/ 	.word	0x0002bc30


	//   ....[135]....
        /*0ad0*/ 	.word	0x0002bc80


	//   ....[136]....
        /*0ad4*/ 	.word	0x0002bcd0


	//   ....[137]....
        /*0ad8*/ 	.word	0x0002bda0


	//   ....[138]....
        /*0adc*/ 	.word	0x0002be30


	//   ....[139]....
        /*0ae0*/ 	.word	0x0002be80


	//   ....[140]....
        /*0ae4*/ 	.word	0x0002bed0


	//   ....[141]....
        /*0ae8*/ 	.word	0x0002c1c0


	//   ....[142]....
        /*0aec*/ 	.word	0x0002c2e0


	//   ....[143]....
        /*0af0*/ 	.word	0x0002c410


	//   ....[144]....
        /*0af4*/ 	.word	0x0002c4a0


	//   ....[145]....
        /*0af8*/ 	.word	0x0002c500


	//   ....[146]....
        /*0afc*/ 	.word	0x0002c580


	//   ....[147]....
        /*0b00*/ 	.word	0x0002c5e0


	//   ....[148]....
        /*0b04*/ 	.word	0x0002c640


	//   ....[149]....
        /*0b08*/ 	.word	0x0002c6a0


	//   ....[150]....
        /*0b0c*/ 	.word	0x0002c720


	//   ....[151]....
        /*0b10*/ 	.word	0x0002c780


	//   ....[152]....
        /*0b14*/ 	.word	0x0002c800


	//   ....[153]....
        /*0b18*/ 	.word	0x0002c860


	//   ....[154]....
        /*0b1c*/ 	.word	0x0002c8e0


	//   ....[155]....
        /*0b20*/ 	.word	0x0002c940


	//   ....[156]....
        /*0b24*/ 	.word	0x0002c9c0


	//   ....[157]....
        /*0b28*/ 	.word	0x0002ca20


	//   ....[158]....
        /*0b2c*/ 	.word	0x0002cab0


	//   ....[159]....
        /*0b30*/ 	.word	0x0002cb10


	//   ....[160]....
        /*0b34*/ 	.word	0x0002cb90


	//   ....[161]....
        /*0b38*/ 	.word	0x0002cbf0


	//   ....[162]....
        /*0b3c*/ 	.word	0x0002cc50


	//   ....[163]....
        /*0b40*/ 	.word	0x0002ccb0


	//   ....[164]....
        /*0b44*/ 	.word	0x0002cd10


	//   ....[165]....
        /*0b48*/ 	.word	0x0002cd70


	//   ....[166]....
        /*0b4c*/ 	.word	0x0002cdf0


	//   ....[167]....
        /*0b50*/ 	.word	0x0002ce50


	//   ....[168]....
        /*0b54*/ 	.word	0x0002ced0


	//   ....[169]....
        /*0b58*/ 	.word	0x0002cf30


	//   ....[170]....
        /*0b5c*/ 	.word	0x0002cfb0


	//   ....[171]....
        /*0b60*/ 	.word	0x0002d010


	//   ....[172]....
        /*0b64*/ 	.word	0x0002d090


	//   ....[173]....
        /*0b68*/ 	.word	0x0002d180


	//   ....[174]....
        /*0b6c*/ 	.word	0x0002d1d0


	//   ....[175]....
        /*0b70*/ 	.word	0x0002d260


	//   ....[176]....
        /*0b74*/ 	.word	0x0002d2f0


	//   ....[177]....
        /*0b78*/ 	.word	0x0002d380


	//   ....[178]....
        /*0b7c*/ 	.word	0x0002d410


	//   ....[179]....
        /*0b80*/ 	.word	0x0002d4a0


	//   ....[180]....
        /*0b84*/ 	.word	0x0002d530


	//   ....[181]....
        /*0b88*/ 	.word	0x0002d5f0


	//   ....[182]....
        /*0b8c*/ 	.word	0x0002d8e0


	//   ....[183]....
        /*0b90*/ 	.word	0x0002db00


	//   ....[184]....
        /*0b94*/ 	.word	0x0002db50


	//   ....[185]....
        /*0b98*/ 	.word	0x0002dbb0


	//   ....[186]....
        /*0b9c*/ 	.word	0x0002dca0


	//   ....[187]....
        /*0ba0*/ 	.word	0x0002dd50


	//   ....[188]....
        /*0ba4*/ 	.word	0x0002de30


	//   ....[189]....
        /*0ba8*/ 	.word	0x0002df00


	//   ....[190]....
        /*0bac*/ 	.word	0x0002e000


	//   ....[191]....
        /*0bb0*/ 	.word	0x0002e2e0


	//   ....[192]....
        /*0bb4*/ 	.word	0x0002e380


	//   ....[193]....
        /*0bb8*/ 	.word	0x0002e4a0


	//   ....[194]....
        /*0bbc*/ 	.word	0x0002e520


	//   ....[195]....
        /*0bc0*/ 	.word	0x0002e5a0


	//   ....[196]....
        /*0bc4*/ 	.word	0x0002e620


	//   ....[197]....
        /*0bc8*/ 	.word	0x0002e6a0


	//   ....[198]....
        /*0bcc*/ 	.word	0x0002e730


	//   ....[199]....
        /*0bd0*/ 	.word	0x0002e7d0


	//   ....[200]....
        /*0bd4*/ 	.word	0x0002e880


	//   ....[201]....
        /*0bd8*/ 	.word	0x0002e900


	//   ....[202]....
        /*0bdc*/ 	.word	0x0002e980


	//   ....[203]....
        /*0be0*/ 	.word	0x0002ea00


	//   ....[204]....
        /*0be4*/ 	.word	0x0002ea90


	//   ....[205]....
        /*0be8*/ 	.word	0x0002eb10


	//   ....[206]....
        /*0bec*/ 	.word	0x0002ebb0


	//   ....[207]....
        /*0bf0*/ 	.word	0x0002ec40


	//   ....[208]....
        /*0bf4*/ 	.word	0x0002ed70


	//----- nvinfo : EIATTR_REG_RECONFIG
	.align		4
.L_358:
        /*0bf8*/ 	.byte	0x01, 0x54
	.zero		2


	//----- nvinfo : EIATTR_SYSCALL_OFFSETS
	.align		4
        /*0bfc*/ 	.byte	0x04, 0x46
        /*0bfe*/ 	.short	(.L_360 - .L_359)


	//   ....[0]....
.L_359:
        /*0c00*/ 	.word	0x00001ca0


	//   ....[1]....
        /*0c04*/ 	.word	0x00001df0


	//   ....[2]....
        /*0c08*/ 	.word	0x000102b0


	//   ....[3]....
        /*0c0c*/ 	.word	0x000105c0


	//   ....[4]....
        /*0c10*/ 	.word	0x00027680


	//   ....[5]....
        /*0c14*/ 	.word	0x00027820


	//   ....[6]....
        /*0c18*/ 	.word	0x00027980


	//   ....[7]....
        /*0c1c*/ 	.word	0x00027ad0


	//   ....[8]....
        /*0c20*/ 	.word	0x00028640


	//----- nvinfo : EIATTR_MBARRIER_INSTR_OFFSETS
	.align		4
.L_360:
        /*0c24*/ 	.byte	0x04, 0x39
        /*0c26*/ 	.short	(.L_362 - .L_361)


	//   ....[0]....
.L_361:
        /*0c28*/ 	.word	0x000002d0
        /*0c2c*/ 	.word	0x000000ff
        /*0c30*/ 	.word	0x00029800
        /*0c34*/ 	.short	0x0100
        /*0c36*/ 	.byte	0x08
	.zero		1


	//   ....[1]....
        /*0c38*/ 	.word	0x000002e0
        /*0c3c*/ 	.word	0x000000ff
        /*0c40*/ 	.word	0x00029820
        /*0c44*/ 	.short	0x0100
        /*0c46*/ 	.byte	0x08
	.zero		1


	//   ....[2]....
        /*0c48*/ 	.word	0x000003d0
        /*0c4c*/ 	.word	0x000000ff
        /*0c50*/ 	.word	0x00029830
        /*0c54*/ 	.short	0x0100
        /*0c56*/ 	.byte	0x08
	.zero		1


	//   ....[3]....
        /*0c58*/ 	.word	0x000003e0
        /*0c5c*/ 	.word	0x000000ff
        /*0c60*/ 	.word	0x00029840
        /*0c64*/ 	.short	0x0100
        /*0c66*/ 	.byte	0x08
	.zero		1


	//   ....[4]....
        /*0c68*/ 	.word	0x000003f0
        /*0c6c*/ 	.word	0x000000ff
        /*0c70*/ 	.word	0x00029838
        /*0c74*/ 	.short	0x0100
        /*0c76*/ 	.byte	0x08
	.zero		1


	//   ....[5]....
        /*0c78*/ 	.word	0x00000400
        /*0c7c*/ 	.word	0x000000ff
        /*0c80*/ 	.word	0x00029848
        /*0c84*/ 	.short	0x0100
        /*0c86*/ 	.byte	0x08
	.zero		1


	//   ....[6]....
        /*0c88*/ 	.word	0x00000530
        /*0c8c*/ 	.word	0x000000ff
        /*0c90*/ 	.word	0x00029850
        /*0c94*/ 	.short	0x0100
        /*0c96*/ 	.byte	0x08
	.zero		1


	//   ....[7]....
        /*0c98*/ 	.word	0x00000540
        /*0c9c*/ 	.word	0x000000ff
        /*0ca0*/ 	.word	0x00029860
        /*0ca4*/ 	.short	0x0100
        /*0ca6*/ 	.byte	0x08
	.zero		1


	//   ....[8]....
        /*0ca8*/ 	.word	0x00000550
        /*0cac*/ 	.word	0x000000ff
        /*0cb0*/ 	.word	0x00029858
        /*0cb4*/ 	.short	0x0100
        /*0cb6*/ 	.byte	0x08
	.zero		1


	//   ....[9]....
        /*0cb8*/ 	.word	0x00000560
        /*0cbc*/ 	.word	0x000000ff
        /*0cc0*/ 	.word	0x00029868
        /*0cc4*/ 	.short	0x0100
        /*0cc6*/ 	.byte	0x08
	.zero		1


	//   ....[10]....
        /*0cc8*/ 	.word	0x00000650
        /*0ccc*/ 	.word	0x000000ff
        /*0cd0*/ 	.word	0x00029870
        /*0cd4*/ 	.short	0x0100
        /*0cd6*/ 	.byte	0x06
	.zero		1


	//   ....[11]....
        /*0cd8*/ 	.word	0x00000660
        /*0cdc*/ 	.word	0x000000ff
        /*0ce0*/ 	.word	0x00029880
        /*0ce4*/ 	.short	0x0100
        /*0ce6*/ 	.byte	0x06
	.zero		1


	//   ....[12]....
        /*0ce8*/ 	.word	0x00000670
        /*0cec*/ 	.word	0x000000ff
        /*0cf0*/ 	.word	0x00029878
        /*0cf4*/ 	.short	0x0100
        /*0cf6*/ 	.byte	0x06
	.zero		1


	//   ....[13]....
        /*0cf8*/ 	.word	0x00000680
        /*0cfc*/ 	.word	0x000000ff
        /*0d00*/ 	.word	0x00029888
        /*0d04*/ 	.short	0x0100
        /*0d06*/ 	.byte	0x06
	.zero		1


	//   ....[14]....
        /*0d08*/ 	.word	0x000007b0
        /*0d0c*/ 	.word	0x000000ff
        /*0d10*/ 	.word	0x00029890
        /*0d14*/ 	.short	0x0100
        /*0d16*/ 	.byte	0x08
	.zero		1


	//   ....[15]....
        /*0d18*/ 	.word	0x000007c0
        /*0d1c*/ 	.word	0x000000ff
        /*0d20*/ 	.word	0x000298a0
        /*0d24*/ 	.short	0x0100
        /*0d26*/ 	.byte	0x08
	.zero		1


	//   ....[16]....
        /*0d28*/ 	.word	0x000007d0
        /*0d2c*/ 	.word	0x000000ff
        /*0d30*/ 	.word	0x00029898
        /*0d34*/ 	.short	0x0100
        /*0d36*/ 	.byte	0x08
	.zero		1


	//   ....[17]....
        /*0d38*/ 	.word	0x000007e0
        /*0d3c*/ 	.word	0x000000ff
        /*0d40*/ 	.word	0x000298a8
        /*0d44*/ 	.short	0x0100
        /*0d46*/ 	.byte	0x08
	.zero		1


	//   ....[18]....
        /*0d48*/ 	.word	0x00000910
        /*0d4c*/ 	.word	0x000000ff
        /*0d50*/ 	.word	0x000298b0
        /*0d54*/ 	.short	0x0100
        /*0d56*/ 	.byte	0x08
	.zero		1


	//   ....[19]....
        /*0d58*/ 	.word	0x00000920
        /*0d5c*/ 	.word	0x000000ff
        /*0d60*/ 	.word	0x000298c0
        /*0d64*/ 	.short	0x0100
        /*0d66*/ 	.byte	0x08
	.zero		1


	//   ....[20]....
        /*0d68*/ 	.word	0x00000930
        /*0d6c*/ 	.word	0x000000ff
        /*0d70*/ 	.word	0x000298b8
        /*0d74*/ 	.short	0x0100
        /*0d76*/ 	.byte	0x08
	.zero		1


	//   ....[21]....
        /*0d78*/ 	.word	0x00000940
        /*0d7c*/ 	.word	0x000000ff
        /*0d80*/ 	.word	0x000298c8
        /*0d84*/ 	.short	0x0100
        /*0d86*/ 	.byte	0x08
	.zero		1


	//   ....[22]....
        /*0d88*/ 	.word	0x00003590
        /*0d8c*/ 	.word	0x00000061
        /*0d90*/ 	.word	0x00029890
        /*0d94*/ 	.short	0x010a
        /*0d96*/ 	.byte	0x3f
	.zero		1


	//   ....[23]....
        /*0d98*/ 	.word	0x000092e0
        /*0d9c*/ 	.word	0x00000061
        /*0da0*/ 	.word	0x00029890
        /*0da4*/ 	.short	0x010a
        /*0da6*/ 	.byte	0x3f
	.zero		1


	//   ....[24]....
        /*0da8*/ 	.word	0x0000f1f0
        /*0dac*/ 	.word	0x00000061
        /*0db0*/ 	.word	0x00029890
        /*0db4*/ 	.short	0x010a
        /*0db6*/ 	.byte	0x3f
	.zero		1


	//   ....[25]....
        /*0db8*/ 	.word	0x0000f5c0
        /*0dbc*/ 	.word	0x00000028
        /*0dc0*/ 	.word	0x00000000
        /*0dc4*/ 	.short	0x0101
        /*0dc6*/ 	.byte	0x3f
	.zero		1


	//   ....[26]....
        /*0dc8*/ 	.word	0x0000f600
        /*0dcc*/ 	.word	0x00000061
        /*0dd0*/ 	.word	0x000298b0
        /*0dd4*/ 	.short	0x010a
        /*0dd6*/ 	.byte	0x3f
	.zero		1


	//   ....[27]....
        /*0dd8*/ 	.word	0x0000faa0
        /*0ddc*/ 	.word	0x00000061
        /*0de0*/ 	.word	0x00000000
        /*0de4*/ 	.short	0x0101
        /*0de6*/ 	.byte	0x3f
	.zero		1


	//   ....[28]....
        /*0de8*/ 	.word	0x00010340
        /*0dec*/ 	.word	0x00000010
        /*0df0*/ 	.word	0x00029800
        /*0df4*/ 	.short	0x010a
        /*0df6*/ 	.byte	0x3f
	.zero		1


	//   ....[29]....
        /*0df8*/ 	.word	0x00010390
        /*0dfc*/ 	.word	0x00000010
        /*0e00*/ 	.word	0x00029800
        /*0e04*/ 	.short	0x010a
        /*0e06*/ 	.byte	0x3f
	.zero		1


	//   ....[30]....
        /*0e08*/ 	.word	0x00010d30
        /*0e0c*/ 	.word	0x00000010
        /*0e10*/ 	.word	0x00029800
        /*0e14*/ 	.short	0x010a
        /*0e16*/ 	.byte	0x3f
	.zero		1


	//   ....[31]....
        /*0e18*/ 	.word	0x00014220
        /*0e1c*/ 	.word	0x00000010
        /*0e20*/ 	.word	0x00029800
        /*0e24*/ 	.short	0x010a
        /*0e26*/ 	.byte	0x3f
	.zero		1


	//   ....[32]....
        /*0e28*/ 	.word	0x000172c0
        /*0e2c*/ 	.word	0x00000003
        /*0e30*/ 	.word	0x00029830
        /*0e34*/ 	.short	0x010a
        /*0e36*/ 	.byte	0x3f
	.zero		1


	//   ....[33]....
        /*0e38*/ 	.word	0x00017330
        /*0e3c*/ 	.word	0x00000003
        /*0e40*/ 	.word	0x00029830
        /*0e44*/ 	.short	0x010a
        /*0e46*/ 	.byte	0x3f
	.zero		1


	//   ....[34]....
        /*0e48*/ 	.word	0x00018a60
        /*0e4c*/ 	.word	0x00000003
        /*0e50*/ 	.word	0x00000000
        /*0e54*/ 	.short	0x0101
        /*0e56*/ 	.byte	0x3f
	.zero		1


	//   ....[35]....
        /*0e58*/ 	.word	0x0001a960
        /*0e5c*/ 	.word	0x0000000b
        /*0e60*/ 	.word	0x00029830
        /*0e64*/ 	.short	0x010a
        /*0e66*/ 	.byte	0x3f
	.zero		1


	//   ....[36]....
        /*0e68*/ 	.word	0x0001a9b0
        /*0e6c*/ 	.word	0x0000000b
        /*0e70*/ 	.word	0x00029830
        /*0e74*/ 	.short	0x010a
        /*0e76*/ 	.byte	0x3f
	.zero		1


	//   ....[37]....
        /*0e78*/ 	.word	0x0001bab0
        /*0e7c*/ 	.word	0x0000000a
        /*0e80*/ 	.word	0x00029850
        /*0e84*/ 	.short	0x010a
        /*0e86*/ 	.byte	0x3f
	.zero		1


	//   ....[38]....
        /*0e88*/ 	.word	0x0001baf0
        /*0e8c*/ 	.word	0x0000000a
        /*0e90*/ 	.word	0x00029850
        /*0e94*/ 	.short	0x010a
        /*0e96*/ 	.byte	0x3f
	.zero		1


	//   ....[39]....
        /*0e98*/ 	.word	0x0001dd30
        /*0e9c*/ 	.word	0x00000004
        /*0ea0*/ 	.word	0x00000000
        /*0ea4*/ 	.short	0x0101
        /*0ea6*/ 	.byte	0x3f
	.zero		1


	//   ....[40]....
        /*0ea8*/ 	.word	0x0001dfe0
        /*0eac*/ 	.word	0x00000008
        /*0eb0*/ 	.word	0x00000000
        /*0eb4*/ 	.short	0x0101
        /*0eb6*/ 	.byte	0x3f
	.zero		1


	//   ....[41]....
        /*0eb8*/ 	.word	0x0001e700
        /*0ebc*/ 	.word	0x00000000
        /*0ec0*/ 	.word	0x00029830
        /*0ec4*/ 	.short	0x010a
        /*0ec6*/ 	.byte	0x3f
	.zero		1


	//   ....[42]....
        /*0ec8*/ 	.word	0x0001e750
        /*0ecc*/ 	.word	0x00000000
        /*0ed0*/ 	.word	0x00029830
        /*0ed4*/ 	.short	0x010a
        /*0ed6*/ 	.byte	0x3f
	.zero		1


	//   ....[43]....
        /*0ed8*/ 	.word	0x0001f820
        /*0edc*/ 	.word	0x0000000b
        /*0ee0*/ 	.word	0x00029850
        /*0ee4*/ 	.short	0x010a
        /*0ee6*/ 	.byte	0x3f
	.zero		1


	//   ....[44]....
        /*0ee8*/ 	.word	0x0001f860
        /*0eec*/ 	.word	0x0000000b
        /*0ef0*/ 	.word	0x00029850
        /*0ef4*/ 	.short	0x010a
        /*0ef6*/ 	.byte	0x3f
	.zero		1


	//   ....[45]....
        /*0ef8*/ 	.word	0x00020f20
        /*0efc*/ 	.word	0x00000003
        /*0f00*/ 	.word	0x00000000
        /*0f04*/ 	.short	0x0101
        /*0f06*/ 	.byte	0x3f
	.zero		1


	//   ....[46]....
        /*0f08*/ 	.word	0x00021200
        /*0f0c*/ 	.word	0x00000008
        /*0f10*/ 	.word	0x00000000
        /*0f14*/ 	.short	0x0101
        /*0f16*/ 	.byte	0x3f
	.zero		1


	//   ....[47]....
        /*0f18*/ 	.word	0x00021870
        /*0f1c*/ 	.word	0x0000000c
        /*0f20*/ 	.word	0x00029850
        /*0f24*/ 	.short	0x010a
        /*0f26*/ 	.byte	0x3f
	.zero		1


	//   ....[48]....
        /*0f28*/ 	.word	0x000218f0
        /*0f2c*/ 	.word	0x0000000c
        /*0f30*/ 	.word	0x00029850
        /*0f34*/ 	.short	0x010a
        /*0f36*/ 	.byte	0x3f
	.zero		1


	//   ....[49]....
        /*0f38*/ 	.word	0x00021f20
        /*0f3c*/ 	.word	0x00000000
        /*0f40*/ 	.word	0x00000000
        /*0f44*/ 	.short	0x0101
        /*0f46*/ 	.byte	0x3f
	.zero		1


	//   ....[50]....
        /*0f48*/ 	.word	0x00023b30
        /*0f4c*/ 	.word	0x00000000
        /*0f50*/ 	.word	0x00000000
        /*0f54*/ 	.short	0x0101
        /*0f56*/ 	.byte	0x3f
	.zero		1


	//   ....[51]....
        /*0f58*/ 	.word	0x000262c0
        /*0f5c*/ 	.word	0x00000006
        /*0f60*/ 	.word	0x00029820
        /*0f64*/ 	.short	0x010a
        /*0f66*/ 	.byte	0x3f
	.zero		1


	//   ....[52]....
        /*0f68*/ 	.word	0x000263b0
        /*0f6c*/ 	.word	0x00000007
        /*0f70*/ 	.word	0x000298a0
        /*0f74*/ 	.short	0x010a
        /*0f76*/ 	.byte	0x3f
	.zero		1


	//   ....[53]....
        /*0f78*/ 	.word	0x000267e0
        /*0f7c*/ 	.word	0x00000007
        /*0f80*/ 	.word	0x000298c0
        /*0f84*/ 	.short	0x010a
        /*0f86*/ 	.byte	0x3f
	.zero		1


	//   ....[54]....
        /*0f88*/ 	.word	0x00026bd0
        /*0f8c*/ 	.word	0x00000008
        /*0f90*/ 	.word	0x000298a0
        /*0f94*/ 	.short	0x010a
        /*0f96*/ 	.byte	0x3f
	.zero		1


	//   ....[55]....
        /*0f98*/ 	.word	0x00026ff0
        /*0f9c*/ 	.word	0x00000008
        /*0fa0*/ 	.word	0x000298c0
        /*0fa4*/ 	.short	0x010a
        /*0fa6*/ 	.byte	0x3f
	.zero		1


	//   ....[56]....
        /*0fa8*/ 	.word	0x00027f10
        /*0fac*/ 	.word	0x00000002
        /*0fb0*/ 	.word	0x00029880
        /*0fb4*/ 	.short	0x010a
        /*0fb6*/ 	.byte	0x3f
	.zero		1


	//   ....[57]....
        /*0fb8*/ 	.word	0x000280e0
        /*0fbc*/ 	.word	0x00000002
        /*0fc0*/ 	.word	0x00029840
        /*0fc4*/ 	.short	0x010a
        /*0fc6*/ 	.byte	0x3f
	.zero		1


	//   ....[58]....
        /*0fc8*/ 	.word	0x00028dd0
        /*0fcc*/ 	.word	0x00000009
        /*0fd0*/ 	.word	0x00029800
        /*0fd4*/ 	.short	0x0107
        /*0fd6*/ 	.byte	0x3f
	.zero		1


	//   ....[59]....
        /*0fd8*/ 	.word	0x00028ed0
        /*0fdc*/ 	.word	0x00000002
        /*0fe0*/ 	.word	0x00029800
        /*0fe4*/ 	.short	0x0101
        /*0fe6*/ 	.byte	0x3f
	.zero		1


	//   ....[60]....
        /*0fe8*/ 	.word	0x00028ef0
        /*0fec*/ 	.word	0x00000002
        /*0ff0*/ 	.word	0x00029820
        /*0ff4*/ 	.short	0x010a
        /*0ff6*/ 	.byte	0x3f
	.zero		1


	//   ....[61]....
        /*0ff8*/ 	.word	0x00029240
        /*0ffc*/ 	.word	0x00000005
        /*1000*/ 	.word	0x00029880
        /*1004*/ 	.short	0x010a
        /*1006*/ 	.byte	0x3f
	.zero		1


	//   ....[62]....
        /*1008*/ 	.word	0x000294a0
        /*100c*/ 	.word	0x00000005
        /*1010*/ 	.word	0x00029840
        /*1014*/ 	.short	0x010a
        /*1016*/ 	.byte	0x3f
	.zero		1


	//   ....[63]....
        /*1018*/ 	.word	0x000299c0
        /*101c*/ 	.word	0x00000011
        /*1020*/ 	.word	0x00029870
        /*1024*/ 	.short	0x010a
        /*1026*/ 	.byte	0x3f
	.zero		1


	//   ....[64]....
        /*1028*/ 	.word	0x00029a30
        /*102c*/ 	.word	0x00000011
        /*1030*/ 	.word	0x00029860
        /*1034*/ 	.short	0x010a
        /*1036*/ 	.byte	0x3f
	.zero		1


	//   ....[65]....
        /*1038*/ 	.word	0x00029f70
        /*103c*/ 	.word	0x00000011
        /*1040*/ 	.word	0x00029850
        /*1044*/ 	.short	0x0101
        /*1046*/ 	.byte	0x3f
	.zero		1


	//   ....[66]....
        /*1048*/ 	.word	0x00029ff0
        /*104c*/ 	.word	0x00000011
        /*1050*/ 	.word	0x00000000
        /*1054*/ 	.short	0x0101
        /*1056*/ 	.byte	0x3f
	.zero		1


	//   ....[67]....
        /*1058*/ 	.word	0x0002a220
        /*105c*/ 	.word	0x00000011
        /*1060*/ 	.word	0x00029870
        /*1064*/ 	.short	0x010a
        /*1066*/ 	.byte	0x3f
	.zero		1


	//   ....[68]....
        /*1068*/ 	.word	0x0002a290
        /*106c*/ 	.word	0x00000011
        /*1070*/ 	.word	0x00029860
        /*1074*/ 	.short	0x010a
        /*1076*/ 	.byte	0x3f
	.zero		1


	//   ....[69]....
        /*1078*/ 	.word	0x0002a7f0
        /*107c*/ 	.word	0x00000011
        /*1080*/ 	.word	0x00029850
        /*1084*/ 	.short	0x0101
        /*1086*/ 	.byte	0x3f
	.zero		1


	//   ....[70]....
        /*1088*/ 	.word	0x0002a840
        /*108c*/ 	.word	0x00000011
        /*1090*/ 	.word	0x00000000
        /*1094*/ 	.short	0x0101
        /*1096*/ 	.byte	0x3f
	.zero		1


	//   ....[71]....
        /*1098*/ 	.word	0x0002b5d0
        /*109c*/ 	.word	0x00000000
        /*10a0*/ 	.word	0x00029820
        /*10a4*/ 	.short	0x010a
        /*10a6*/ 	.byte	0x3f
	.zero		1


	//   ....[72]....
        /*10a8*/ 	.word	0x0002b780
        /*10ac*/ 	.word	0x00000006
        /*10b0*/ 	.word	0x00000000
        /*10b4*/ 	.short	0x010a
        /*10b6*/ 	.byte	0x3f
	.zero		1


	//   ....[73]....
        /*10b8*/ 	.word	0x0002b7f0
        /*10bc*/ 	.word	0x00000007
        /*10c0*/ 	.word	0x00000000
        /*10c4*/ 	.short	0x010a
        /*10c6*/ 	.byte	0x3f
	.zero		1


	//   ....[74]....
        /*10c8*/ 	.word	0x0002b850
        /*10cc*/ 	.word	0x00000004
        /*10d0*/ 	.word	0x00029860
        /*10d4*/ 	.short	0x010a
        /*10d6*/ 	.byte	0x3f
	.zero		1


	//   ....[75]....
        /*10d8*/ 	.word	0x0002b8a0
        /*10dc*/ 	.word	0x00000003
        /*10e0*/ 	.word	0x00029860
        /*10e4*/ 	.short	0x010a
        /*10e6*/ 	.byte	0x3f
	.zero		1


	//   ....[76]....
        /*10e8*/ 	.word	0x0002b8e0
        /*10ec*/ 	.word	0x00000004
        /*10f0*/ 	.word	0x00029880
        /*10f4*/ 	.short	0x010a
        /*10f6*/ 	.byte	0x3f
	.zero		1


	//   ....[77]....
        /*10f8*/ 	.word	0x0002b900
        /*10fc*/ 	.word	0x00000003
        /*1100*/ 	.word	0x00029880
        /*1104*/ 	.short	0x010a
        /*1106*/ 	.byte	0x3f
	.zero		1


	//   ....[78]....
        /*1108*/ 	.word	0x0002b960
        /*110c*/ 	.word	0x00000061
        /*1110*/ 	.word	0x00029890
        /*1114*/ 	.short	0x010a
        /*1116*/ 	.byte	0x3f
	.zero		1


	//   ....[79]....
        /*1118*/ 	.word	0x0002b9b0
        /*111c*/ 	.word	0x00000061
        /*1120*/ 	.word	0x00029890
        /*1124*/ 	.short	0x010a
        /*1126*/ 	.byte	0x3f
	.zero		1


	//   ....[80]....
        /*1128*/ 	.word	0x0002ba00
        /*112c*/ 	.word	0x00000061
        /*1130*/ 	.word	0x00029890
        /*1134*/ 	.short	0x010a
        /*1136*/ 	.byte	0x3f
	.zero		1


	//   ....[81]....
        /*1138*/ 	.word	0x0002ba50
        /*113c*/ 	.word	0x00000061
        /*1140*/ 	.word	0x000298b0
        /*1144*/ 	.short	0x010a
        /*1146*/ 	.byte	0x3f
	.zero		1


	//   ....[82]....
        /*1148*/ 	.word	0x0002bd00
        /*114c*/ 	.word	0x00000010
        /*1150*/ 	.word	0x00029800
        /*1154*/ 	.short	0x010a
        /*1156*/ 	.byte	0x3f
	.zero		1


	//   ....[83]....
        /*1158*/ 	.word	0x0002bf10
        /*115c*/ 	.word	0x00000010
        /*1160*/ 	.word	0x00029800
        /*1164*/ 	.short	0x010a
        /*1166*/ 	.byte	0x3f
	.zero		1


	//   ....[84]....
        /*1168*/ 	.word	0x0002bf60
        /*116c*/ 	.word	0x00000003
        /*1170*/ 	.word	0x00029830
        /*1174*/ 	.short	0x010a
        /*1176*/ 	.byte	0x3f
	.zero		1


	//   ....[85]....
        /*1178*/ 	.word	0x0002bfb0
        /*117c*/ 	.word	0x0000000b
        /*1180*/ 	.word	0x00029830
        /*1184*/ 	.short	0x010a
        /*1186*/ 	.byte	0x3f
	.zero		1


	//   ....[86]....
        /*1188*/ 	.word	0x0002c000
        /*118c*/ 	.word	0x0000000a
        /*1190*/ 	.word	0x00029850
        /*1194*/ 	.short	0x010a
        /*1196*/ 	.byte	0x3f
	.zero		1


	//   ....[87]....
        /*1198*/ 	.word	0x0002c050
        /*119c*/ 	.word	0x00000000
        /*11a0*/ 	.word	0x00029830
        /*11a4*/ 	.short	0x010a
        /*11a6*/ 	.byte	0x3f
	.zero		1


	//   ....[88]....
        /*11a8*/ 	.word	0x0002c0a0
        /*11ac*/ 	.word	0x0000000b
        /*11b0*/ 	.word	0x00029850
        /*11b4*/ 	.short	0x010a
        /*11b6*/ 	.byte	0x3f
	.zero		1


	//   ....[89]....
        /*11b8*/ 	.word	0x0002c0f0
        /*11bc*/ 	.word	0x0000000c
        /*11c0*/ 	.word	0x00029850
        /*11c4*/ 	.short	0x010a
        /*11c6*/ 	.byte	0x3f
	.zero		1


	//   ....[90]....
        /*11c8*/ 	.word	0x0002d6c0
        /*11cc*/ 	.word	0x00000005
        /*11d0*/ 	.word	0x00029820
        /*11d4*/ 	.short	0x010a
        /*11d6*/ 	.byte	0x3f
	.zero		1


	//   ....[91]....
        /*11d8*/ 	.word	0x0002d710
        /*11dc*/ 	.word	0x00000007
        /*11e0*/ 	.word	0x000298a0
        /*11e4*/ 	.short	0x010a
        /*11e6*/ 	.byte	0x3f
	.zero		1


	//   ....[92]....
        /*11e8*/ 	.word	0x0002d760
        /*11ec*/ 	.word	0x00000007
        /*11f0*/ 	.word	0x000298c0
        /*11f4*/ 	.short	0x010a
        /*11f6*/ 	.byte	0x3f
	.zero		1


	//   ....[93]....
        /*11f8*/ 	.word	0x0002d7b0
        /*11fc*/ 	.word	0x00000008
        /*1200*/ 	.word	0x000298a0
        /*1204*/ 	.short	0x010a
        /*1206*/ 	.byte	0x3f
	.zero		1


	//   ....[94]....
        /*1208*/ 	.word	0x0002d800
        /*120c*/ 	.word	0x00000008
        /*1210*/ 	.word	0x000298c0
        /*1214*/ 	.short	0x010a
        /*1216*/ 	.byte	0x3f
	.zero		1


	//   ....[95]....
        /*1218*/ 	.word	0x0002d9a0
        /*121c*/ 	.word	0x00000002
        /*1220*/ 	.word	0x00029880
        /*1224*/ 	.short	0x010a
        /*1226*/ 	.byte	0x3f
	.zero		1


	//   ....[96]....
        /*1228*/ 	.word	0x0002d9f0
        /*122c*/ 	.word	0x00000002
        /*1230*/ 	.word	0x00029840
        /*1234*/ 	.short	0x010a
        /*1236*/ 	.byte	0x3f
	.zero		1


	//   ....[97]....
        /*1238*/ 	.word	0x0002e050
        /*123c*/ 	.word	0x00000002
        /*1240*/ 	.word	0x00029820
        /*1244*/ 	.short	0x010a
        /*1246*/ 	.byte	0x3f
	.zero		1


	//   ....[98]....
        /*1248*/ 	.word	0x0002e0a0
        /*124c*/ 	.word	0x00000005
        /*1250*/ 	.word	0x00029880
        /*1254*/ 	.short	0x010a
        /*1256*/ 	.byte	0x3f
	.zero		1


	//   ....[99]....
        /*1258*/ 	.word	0x0002e0f0
        /*125c*/ 	.word	0x00000005
        /*1260*/ 	.word	0x00029840
        /*1264*/ 	.short	0x010a
        /*1266*/ 	.byte	0x3f
	.zero		1


	//   ....[100]....
        /*1268*/ 	.word	0x0002e140
        /*126c*/ 	.word	0x00000011
        /*1270*/ 	.word	0x00029870
        /*1274*/ 	.short	0x010a
        /*1276*/ 	.byte	0x3f
	.zero		1


	//   ....[101]....
        /*1278*/ 	.word	0x0002e190
        /*127c*/ 	.word	0x00000011
        /*1280*/ 	.word	0x00029860
        /*1284*/ 	.short	0x010a
        /*1286*/ 	.byte	0x3f
	.zero		1


	//   ....[102]....
        /*1288*/ 	.word	0x0002e1e0
        /*128c*/ 	.word	0x00000011
        /*1290*/ 	.word	0x00029870
        /*1294*/ 	.short	0x010a
        /*1296*/ 	.byte	0x3f
	.zero		1


	//   ....[103]....
        /*1298*/ 	.word	0x0002e230
        /*129c*/ 	.word	0x00000011
        /*12a0*/ 	.word	0x00029860
        /*12a4*/ 	.short	0x010a
        /*12a6*/ 	.byte	0x3f
	.zero		1


	//   ....[104]....
        /*12a8*/ 	.word	0x0002ec90
        /*12ac*/ 	.word	0x00000000
        /*12b0*/ 	.word	0x00029820
        /*12b4*/ 	.short	0x010a
        /*12b6*/ 	.byte	0x3f
	.zero		1


	//   ....[105]....
        /*12b8*/ 	.word	0x0002ee30
        /*12bc*/ 	.word	0x00000006
        /*12c0*/ 	.word	0x00000000
        /*12c4*/ 	.short	0x010a
        /*12c6*/ 	.byte	0x3f
	.zero		1


	//   ....[106]....
        /*12c8*/ 	.word	0x0002ee80
        /*12cc*/ 	.word	0x00000007
        /*12d0*/ 	.word	0x00000000
        /*12d4*/ 	.short	0x010a
        /*12d6*/ 	.byte	0x3f
	.zero		1


	//   ....[107]....
        /*12d8*/ 	.word	0x0002eed0
        /*12dc*/ 	.word	0x00000004
        /*12e0*/ 	.word	0x00029860
        /*12e4*/ 	.short	0x010a
        /*12e6*/ 	.byte	0x3f
	.zero		1


	//   ....[108]....
        /*12e8*/ 	.word	0x0002ef20
        /*12ec*/ 	.word	0x00000003
        /*12f0*/ 	.word	0x00029860
        /*12f4*/ 	.short	0x010a
        /*12f6*/ 	.byte	0x3f
	.zero		1


	//   ....[109]....
        /*12f8*/ 	.word	0x0002ef70
        /*12fc*/ 	.word	0x00000004
        /*1300*/ 	.word	0x00029880
        /*1304*/ 	.short	0x010a
        /*1306*/ 	.byte	0x3f
	.zero		1


	//----- nvinfo : EIATTR_NUM_MBARRIERS
	.align		4
.L_362:
        /*1308*/ 	.byte	0x03, 0x38
        /*130a*/ 	.short	0x0016


	//----- nvinfo : EIATTR_EXIT_INSTR_OFFSETS
	.align		4
        /*130c*/ 	.byte	0x04, 0x1c
        /*130e*/ 	.short	(.L_364 - .L_363)


	//   ....[0]....
.L_363:
        /*1310*/ 	.word	0x0002b950


	//----- nvinfo : EIATTR_MAX_THREADS
	.align		4
.L_364:
        /*1314*/ 	.byte	0x04, 0x05
        /*1316*/ 	.short	(.L_366 - .L_365)
.L_365:
        /*1318*/ 	.word	0x00000180
        /*131c*/ 	.word	0x00000001
        /*1320*/ 	.word	0x00000001


	//----- nvinfo : EIATTR_CRS_STACK_SIZE
	.align		4
.L_366:
        /*1324*/ 	.byte	0x04, 0x1e
        /*1326*/ 	.short	(.L_368 - .L_367)
.L_367:
        /*1328*/ 	.word	0x00000000


	//----- nvinfo : EIATTR_CBANK_PARAM_SIZE
	.align		4
.L_368:
        /*132c*/ 	.byte	0x03, 0x19
        /*132e*/ 	.short	0x0af0


	//----- nvinfo : EIATTR_PARAM_CBANK
	.align		4
        /*1330*/ 	.byte	0x04, 0x0a
        /*1332*/ 	.short	(.L_370 - .L_369)
	.align		4
.L_369:
        /*1334*/ 	.word	index@(.nv.constant0._ZN7cutlass13device_kernelIN5flash11enable_sm90INS1_16FlashAttnFwdSm90INS1_25CollectiveMainloopFwdSm90ILi2EN4cute5tupleIJNS5_1CILi1EEES8_S8_EEENS6_IJNS7_ILi128EEENS7_ILi160EEENS7_ILi192EEEEEELi128ENS_12float_e4m3_tEfNS_4arch4Sm90ELb1ELb0ELb0ELb1ELb0ELb1ELb0ELb1ELb1ELb1ELb0ELb0EEENS1_21CollectiveEpilogueFwdINS6_IJSA_SA_SB_EEES9_NS_10bfloat16_tESG_Li256ELb1ELb1ELb0ELb1EEENS1_36VarlenDynamicPersistentTileSchedulerILi128ELi160ELi256ELi128ELb0ELb1ELb1ELb1ELb1ELb1EEEEEEEEEvNT_6ParamsE)
        /*1338*/ 	.short	0x0210
        /*133a*/ 	.short	0x0af0


	//----- nvinfo : EIATTR_SW_WAR
	.align		4
.L_370:
        /*133c*/ 	.byte	0x04, 0x36
        /*133e*/ 	.short	(.L_372 - .L_371)
.L_371:
        /*1340*/ 	.word	0x00000008
.L_372:


//--------------------- .nv.callgraph             --------------------------
	.section	.nv.callgraph,"",@"SHT_CUDA_CALLGRAPH"
	.align	4
	.sectionentsize	8
	.align		4
        /*0000*/ 	.word	0x00000000
	.align		4
        /*0004*/ 	.word	0xffffffff
	.align		4
        /*0008*/ 	.word	index@(_ZN7cutlass13device_kernelIN5flash11enable_sm90INS1_16FlashAttnFwdSm90INS1_25CollectiveMainloopFwdSm90ILi2EN4cute5tupleIJNS5_1CILi1EEES8_S8_EEENS6_IJNS7_ILi128EEENS7_ILi160EEENS7_ILi192EEEEEELi128ENS_12float_e4m3_tEfNS_4arch4Sm90ELb0ELb0ELb0ELb0ELb0ELb0ELb0ELb1ELb1ELb1ELb0ELb0EEENS1_21CollectiveEpilogueFwdINS6_IJSA_SA_SB_EEES9_NS_10bfloat16_tESG_Li256ELb0ELb1ELb0ELb1EEENS1_29StaticPersistentTileSchedulerILb0EEEEEEEEEvNT_6ParamsE)
	.align		4
        /*000c*/ 	.word	index@(__assertfail)
	.align		4
        /*0010*/ 	.word	index@(_ZN7cutlass13device_kernelIN5flash11enable_sm90INS1_16FlashAttnFwdSm90INS1_25CollectiveMainloopFwdSm90ILi2EN4cute5tupleIJNS5_1CILi2EEENS7_ILi1EEES9_EEENS6_IJNS7_ILi128EEENS7_ILi160EEENS7_ILi192EEEEEELi128ENS_12float_e4m3_tEfNS_4arch4Sm90ELb0ELb0ELb0ELb0ELb0ELb0ELb0ELb1ELb1ELb1ELb0ELb0EEENS1_21CollectiveEpilogueFwdINS6_IJSB_SB_SC_EEESA_NS_10bfloat16_tESH_Li256ELb0ELb1ELb0ELb1EEENS1_29StaticPersistentTileSchedulerILb0EEEEEEEEEvNT_6ParamsE)
	.align		4
        /*0014*/ 	.word	index@(__assertfail)
	.align		4
        /*0018*/ 	.word	index@(_ZN7cutlass13device_kernelIN5flash11enable_sm90INS1_16FlashAttnFwdSm90INS1_25CollectiveMainloopFwdSm90ILi2EN4cute5tupleIJNS5_1CILi1EEES8_S8_EEENS6_IJNS7_ILi128EEENS7_ILi160EEENS7_ILi192EEEEEELi128ENS_12float_e4m3_tEfNS_4arch4Sm90ELb0ELb0ELb0ELb1ELb0ELb0ELb0ELb1ELb1ELb1ELb0ELb0EEENS1_21CollectiveEpilogueFwdINS6_IJSA_SA_SB_EEES9_NS_10bfloat16_tESG_Li256ELb1ELb1ELb0ELb1EEENS1_36VarlenDynamicPersistentTileSchedulerILi128ELi160ELi256ELi128ELb0ELb1ELb1ELb0ELb1ELb1EEEEEEEEEvNT_6ParamsE)
	.align		4
        /*001c*/ 	.word	index@(__assertfail)
	.align		4
        /*0020*/ 	.word	index@(_ZN7cutlass13device_kernelIN5flash11enable_sm90INS1_16FlashAttnFwdSm90INS1_25CollectiveMainloopFwdSm90ILi2EN4cute5tupleIJNS5_1CILi1EEES8_S8_EEENS6_IJNS7_ILi128EEENS7_ILi160EEENS7_ILi192EEEEEELi128ENS_12float_e4m3_tEfNS_4arch4Sm90ELb0ELb0ELb0ELb1ELb0ELb1ELb0ELb1ELb1ELb1ELb0ELb0EEENS1_21CollectiveEpilogueFwdINS6_IJSA_SA_SB_EEES9_NS_10bfloat16_tESG_Li256ELb1ELb1ELb0ELb1EEENS1_36VarlenDynamicPersistentTileSchedulerILi128ELi160ELi256ELi128ELb0ELb1ELb1ELb0ELb1ELb1EEEEEEEEEvNT_6ParamsE)
	.align		4
        /*0024*/ 	.word	index@(__assertfail)
	.align		4
        /*0028*/ 	.word	index@(_ZN7cutlass13device_kernelIN5flash11enable_sm90INS1_16FlashAttnFwdSm90INS1_25CollectiveMainloopFwdSm90ILi2EN4cute5tupleIJNS5_1CILi1EEES8_S8_EEENS6_IJNS7_ILi128EEENS7_ILi160EEENS7_ILi192EEEEEELi128ENS_12float_e4m3_tEfNS_4arch4Sm90ELb0ELb1ELb0ELb0ELb0ELb0ELb0ELb1ELb1ELb1ELb0ELb0EEENS1_21CollectiveEpilogueFwdINS6_IJSA_SA_SB_EEES9_NS_10bfloat16_tESG_Li256ELb0ELb1ELb0ELb1EEENS1_30DynamicPersistentTileSchedulerILi256ELi128ELb0ELb1ELb1EEEEEEEEEvNT_6ParamsE)
	.align		4
        /*002c*/ 	.word	index@(__assertfail)
	.align		4
        /*0030*/ 	.word	index@(_ZN7cutlass13device_kernelIN5flash11enable_sm90INS1_16FlashAttnFwdSm90INS1_25CollectiveMainloopFwdSm90ILi2EN4cute5tupleIJNS5_1CILi1EEES8_S8_EEENS6_IJNS7_ILi128EEENS7_ILi160EEENS7_ILi192EEEEEELi128ENS_12float_e4m3_tEfNS_4arch4Sm90ELb0ELb1ELb0ELb1ELb0ELb0ELb0ELb1ELb1ELb1ELb0ELb0EEENS1_21CollectiveEpilogueFwdINS6_IJSA_SA_SB_EEES9_NS_10bfloat16_tESG_Li256ELb1ELb1ELb0ELb1EEENS1_36VarlenDynamicPersistentTileSchedulerILi128ELi160ELi256ELi128ELb0ELb1ELb1ELb1ELb0ELb1EEEEEEEEEvNT_6ParamsE)
	.align		4
        /*0034*/ 	.word	index@(__assertfail)
	.align		4
        /*0038*/ 	.word	index@(_ZN7cutlass13device_kernelIN5flash11enable_sm90INS1_16FlashAttnFwdSm90INS1_25CollectiveMainloopFwdSm90ILi2EN4cute5tupleIJNS5_1CILi1EEES8_S8_EEENS6_IJNS7_ILi128EEENS7_ILi160EEENS7_ILi192EEEEEELi128ENS_12float_e4m3_tEfNS_4arch4Sm90ELb0ELb1ELb0ELb1ELb0ELb1ELb0ELb1ELb1ELb1ELb0ELb0EEENS1_21CollectiveEpilogueFwdINS6_IJSA_SA_SB_EEES9_NS_10bfloat16_tESG_Li256ELb1ELb1ELb0ELb1EEENS1_36VarlenDynamicPersistentTileSchedulerILi128ELi160ELi256ELi128ELb0ELb1ELb1ELb1ELb0ELb1EEEEEEEEEvNT_6ParamsE)
	.align		4
        /*003c*/ 	.word	index@(__assertfail)
	.align		4
        /*0040*/ 	.word	index@(_ZN7cutlass13device_kernelIN5flash11enable_sm90INS1_16FlashAttnFwdSm90INS1_25CollectiveMainloopFwdSm90ILi2EN4cute5tupleIJNS5_1CILi1EEES8_S8_EEENS6_IJNS7_ILi128EEENS7_ILi160EEENS7_ILi192EEEEEELi128ENS_12float_e4m3_tEfNS_4arch4Sm90ELb1ELb0ELb0ELb0ELb0ELb0ELb0ELb1ELb1ELb1ELb0ELb0EEENS1_21CollectiveEpilogueFwdINS6_IJSA_SA_SB_EEES9_NS_10bfloat16_tESG_Li256ELb0ELb1ELb0ELb1EEENS1_30DynamicPersistentTileSchedulerILi256ELi128ELb0ELb1ELb1EEEEEEEEEvNT_6ParamsE)
	.align		4
        /*0044*/ 	.word	index@(__assertfail)
	.align		4
        /*0048*/ 	.word	index@(_ZN7cutlass13device_kernelIN5flash11enable_sm90INS1_16FlashAttnFwdSm90INS1_25CollectiveMainloopFwdSm90ILi2EN4cute5tupleIJNS5_1CILi1EEES8_S8_EEENS6_IJNS7_ILi128EEENS7_ILi160EEENS7_ILi192EEEEEELi128ENS_12float_e4m3_tEfNS_4arch4Sm90ELb1ELb0ELb0ELb1ELb0ELb0ELb0ELb1ELb1ELb1ELb0ELb0EEENS1_21CollectiveEpilogueFwdINS6_IJSA_SA_SB_EEES9_NS_10bfloat16_tESG_Li256ELb1ELb1ELb0ELb1EEENS1_36VarlenDynamicPersistentTileSchedulerILi128ELi160ELi256ELi128ELb0ELb1ELb1ELb1ELb1ELb1EEEEEEEEEvNT_6ParamsE)
	.align		4
        /*004c*/ 	.word	index@(__assertfail)
	.align		4
        /*0050*/ 	.word	index@(_ZN7cutlass13device_kernelIN5flash11enable_sm90INS1_16FlashAttnFwdSm90INS1_25CollectiveMainloopFwdSm90ILi2EN4cute5tupleIJNS5_1CILi1EEES8_S8_EEENS6_IJNS7_ILi128EEENS7_ILi160EEENS7_ILi192EEEEEELi128ENS_12float_e4m3_tEfNS_4arch4Sm90ELb1ELb0ELb0ELb1ELb0ELb1ELb0ELb1ELb1ELb1ELb0ELb0EEENS1_21CollectiveEpilogueFwdINS6_IJSA_SA_SB_EEES9_NS_10bfloat16_tESG_Li256ELb1ELb1ELb0ELb1EEENS1_36VarlenDynamicPersistentTileSchedulerILi128ELi160ELi256ELi128ELb0ELb1ELb1ELb1ELb1ELb1EEEEEEEEEvNT_6ParamsE)
	.align		4
        /*0054*/ 	.word	index@(__assertfail)
	.align		4
        /*0058*/ 	.word	0x00000000
	.align		4
        /*005c*/ 	.word	0xfffffffe
	.align		4
        /*0060*/ 	.word	0x00000000
	.align		4
        /*0064*/ 	.word	0xfffffffd
	.align		4
        /*0068*/ 	.word	0x00000000
	.align		4
        /*006c*/ 	.word	0xfffffffc


//--------------------- .nv.constant4             --------------------------
	.section	.nv.constant4,"a",@progbits
	.align	8
	.align		8
.nv.constant4:
        /*0000*/ 	.dword	__assertfail
	.align		8
        /*0008*/ 	.dword	__unnamed_1
	.align		8
        /*0010*/ 	.dword	__unnamed_2
	.align		8
        /*0018*/ 	.dword	__unnamed_3
	.align		8
        /*0020*/ 	.dword	__unnamed_4
	.align		8
        /*0028*/ 	.dword	__unnamed_5
	.align		8
        /*0030*/ 	.dword	__unnamed_6
	.align		8
        /*0038*/ 	.dword	__unnamed_7
	.align		8
        /*0040*/ 	.dword	_ZZN5flash28permute_output_fp8_VcolmajorIN4cute6TensorINS1_11ArrayEngineIN7cutlass10bfloat16_tELm64EEENS1_6LayoutINS1_5tupleIJNS8_IJNS1_1CILi2EEESA_NS9_ILi16EEEEEENS9_ILi1EEESD_EEENS8_IJNS8_IJSD_SA_NS9_ILi4EEEEEENS9_ILi0EEESH_EEEEEEEEEvRT_E9upper_map
	.align		8
        /*0048*/ 	.dword	_ZN75_INTERNAL_b21599bf_39_flash_fwd_hdimdiff_e4m3_packgqa_sm90_cu_9d2915ae_38704cuda3std3__45__cpo5beginE
	.align		8
        /*0050*/ 	.dword	_ZN75_INTERNAL_b21599bf_39_flash_fwd_hdimdiff_e4m3_packgqa_sm90_cu_9d2915ae_38704cuda3std3__45__cpo3endE
	.align		8
        /*0058*/ 	.dword	_ZN75_INTERNAL_b21599bf_39_flash_fwd_hdimdiff_e4m3_packgqa_sm90_cu_9d2915ae_38704cuda3std3__45__cpo6cbeginE
	.align		8
        /*0060*/ 	.dword	_ZN75_INTERNAL_b21599bf_39_flash_fwd_hdimdiff_e4m3_packgqa_sm90_cu_9d2915ae_38704cuda3std3__45__cpo4cendE
	.align		8
        /*0068*/ 	.dword	_ZN75_INTERNAL_b21599bf_39_flash_fwd_hdimdiff_e4m3_packgqa_sm90_cu_9d2915ae_38704cuda3std3__477_GLOBAL__N__b21599bf_39_flash_fwd_hdimdiff_e4m3_packgqa_sm90_cu_9d2915ae_38706ignoreE
	.align		8
        /*0070*/ 	.dword	_ZN75_INTERNAL_b21599bf_39_flash_fwd_hdimdiff_e4m3_packgqa_sm90_cu_9d2915ae_38704cuda3std3__419piecewise_constructE
	.align		8
        /*0078*/ 	.dword	_ZN75_INTERNAL_b21599bf_39_flash_fwd_hdimdiff_e4m3_packgqa_sm90_cu_9d2915ae_38704cuda3std3__48in_placeE
	.align		8
        /*0080*/ 	.dword	_ZN75_INTERNAL_b21599bf_39_flash_fwd_hdimdiff_e4m3_packgqa_sm90_cu_9d2915ae_38704cuda3std6ranges3__45__cpo4swapE
	.align		8
        /*0088*/ 	.dword	_ZN75_INTERNAL_b21599bf_39_flash_fwd_hdimdiff_e4m3_packgqa_sm90_cu_9d2915ae_38704cuda3std6ranges3__45__cpo9iter_moveE
	.align		8
        /*0090*/ 	.dword	_ZN75_INTERNAL_b21599bf_39_flash_fwd_hdimdiff_e4m3_packgqa_sm90_cu_9d2915ae_38704cute7productE
	.align		8
        /*0098*/ 	.dword	_ZN75_INTERNAL_b21599bf_39_flash_fwd_hdimdiff_e4m3_packgqa_sm90_cu_9d2915ae_38704cute1_E
	.align		8
        /*00a0*/ 	.dword	$str$25
	.align		8
        /*00a8*/ 	.dword	$str$26


//--------------------- .text._ZN7cutlass13device_kernelIN5flash11enable_sm90INS1_16FlashAttnFwdSm90INS1_25CollectiveMainloopFwdSm90ILi2EN4cute5tupleIJNS5_1CILi1EEES8_S8_EEENS6_IJNS7_ILi128EEENS7_ILi160EEENS7_ILi192EEEEEELi128ENS_12float_e4m3_tEfNS_4arch4Sm90ELb0ELb0ELb0ELb0ELb0ELb0ELb0ELb1ELb1ELb1ELb0ELb0EEENS1_21CollectiveEpilogueFwdINS6_IJSA_SA_SB_EEES9_NS_10bfloat16_tESG_Li256ELb0ELb1ELb0ELb1EEENS1_29StaticPersistentTileSchedulerILb0EEEEEEEEEvNT_6ParamsE --------------------------
	.section	.text._ZN7cutlass13device_kernelIN5flash11enable_sm90INS1_16FlashAttnFwdSm90INS1_25CollectiveMainloopFwdSm90ILi2EN4cute5tupleIJNS5_1CILi1EEES8_S8_EEENS6_IJNS7_ILi128EEENS7_ILi160EEENS7_ILi192EEEEEELi128ENS_12float_e4m3_tEfNS_4arch4Sm90ELb0ELb0ELb0ELb0ELb0ELb0ELb0ELb1ELb1ELb1ELb0ELb0EEENS1_21CollectiveEpilogueFwdINS6_IJSA_SA_SB_EEES9_NS_10bfloat16_tESG_Li256ELb0ELb1ELb0ELb1EEENS1_29StaticPersistentTileSchedulerILb0EEEEEEEEEvNT_6ParamsE,"ax",@progbits
	.align	128
.text._ZN7cutlass13device_kernelIN5flash11enable_sm90INS1_16FlashAttnFwdSm90INS1_25CollectiveMainloopFwdSm90ILi2EN4cute5tupleIJNS5_1CILi1EEES8_S8_EEENS6_IJNS7_ILi128EEENS7_ILi160EEENS7_ILi192EEEEEELi128ENS_12float_e4m3_tEfNS_4arch4Sm90ELb0ELb0ELb0ELb0ELb0ELb0ELb0ELb1ELb1ELb1ELb0ELb0EEENS1_21CollectiveEpilogueFwdINS6_IJSA_SA_SB_EEES9_NS_10bfloat16_tESG_Li256ELb0ELb1ELb0ELb1EEENS1_29StaticPersistentTileSchedulerILb0EEEEEEEEEvNT_6ParamsE:
        .type           _ZN7cutlass13device_kernelIN5flash11enable_sm90INS1_16FlashAttnFwdSm90INS1_25CollectiveMainloopFwdSm90ILi2EN4cute5tupleIJNS5_1CILi1EEES8_S8_EEENS6_IJNS7_ILi128EEENS7_ILi160EEENS7_ILi192EEEEEELi128ENS_12float_e4m3_tEfNS_4arch4Sm90ELb0ELb0ELb0ELb0ELb0ELb0ELb0ELb1ELb1ELb1ELb0ELb0EEENS1_21CollectiveEpilogueFwdINS6_IJSA_SA_SB_EEES9_NS_10bfloat16_tESG_Li256ELb0ELb1ELb0ELb1EEENS1_29StaticPersistentTileSchedulerILb0EEEEEEEEEvNT_6ParamsE,@function
        .size           _ZN7cutlass13device_kernelIN5flash11enable_sm90INS1_16FlashAttnFwdSm90INS1_25CollectiveMainloopFwdSm90ILi2EN4cute5tupleIJNS5_1CILi1EEES8_S8_EEENS6_IJNS7_ILi128EEENS7_ILi160EEENS7_ILi192EEEEEELi128ENS_12float_e4m3_tEfNS_4arch4Sm90ELb0ELb0ELb0ELb0ELb0ELb0ELb0ELb1ELb1ELb1ELb0ELb0EEENS1_21CollectiveEpilogueFwdINS6_IJSA_SA_SB_EEES9_NS_10bfloat16_tESG_Li256ELb0ELb1ELb0ELb1EEENS1_29StaticPersistentTileSchedulerILb0EEEEEEEEEvNT_6ParamsE,(.L_x_2849 - _ZN7cutlass13device_kernelIN5flash11enable_sm90INS1_16FlashAttnFwdSm90INS1_25CollectiveMainloopFwdSm90ILi2EN4cute5tupleIJNS5_1CILi1EEES8_S8_EEENS6_IJNS7_ILi128EEENS7_ILi160EEENS7_ILi192EEEEEELi128ENS_12float_e4m3_tEfNS_4arch4Sm90ELb0ELb0ELb0ELb0ELb0ELb0ELb0ELb1ELb1ELb1ELb0ELb0EEENS1_21CollectiveEpilogueFwdINS6_IJSA_SA_SB_EEES9_NS_10bfloat16_tESG_Li256ELb0ELb1ELb0ELb1EEENS1_29StaticPersistentTileSchedulerILb0EEEEEEEEEvNT_6ParamsE)
        .other          _ZN7cutlass13device_kernelIN5flash11enable_sm90INS1_16FlashAttnFwdSm90INS1_25CollectiveMainloopFwdSm90ILi2EN4cute5tupleIJNS5_1CILi1EEES8_S8_EEENS6_IJNS7_ILi128EEENS7_ILi160EEENS7_ILi192EEEEEELi128ENS_12float_e4m3_tEfNS_4arch4Sm90ELb0ELb0ELb0ELb0ELb0ELb0ELb0ELb1ELb1ELb1ELb0ELb0EEENS1_21CollectiveEpilogueFwdINS6_IJSA_SA_SB_EEES9_NS_10bfloat16_tESG_Li256ELb0ELb1ELb0ELb1EEENS1_29StaticPersistentTileSchedulerILb0EEEEEEEEEvNT_6ParamsE,@"STO_CUDA_ENTRY STV_DEFAULT"
_ZN7cutlass13device_kernelIN5flash11enable_sm90INS1_16FlashAttnFwdSm90INS1_25CollectiveMainloopFwdSm90ILi2EN4cute5tupleIJNS5_1CILi1EEES8_S8_EEENS6_IJNS7_ILi128EEENS7_ILi160EEENS7_ILi192EEEEEELi128ENS_12float_e4m3_tEfNS_4arch4Sm90ELb0ELb0ELb0ELb0ELb0ELb0ELb0ELb1ELb1ELb1ELb0ELb0EEENS1_21CollectiveEpilogueFwdINS6_IJSA_SA_SB_EEES9_NS_10bfloat16_tESG_Li256ELb0ELb1ELb0ELb1EEENS1_29StaticPersistentTileSchedulerILb0EEEEEEEEEvNT_6ParamsE:
[----:B------:R-:W0:Y:S02]  /*0000*/  LDC R1, c[0x0][0x28] ;  /* 0x00000a00ff017b82 */ /* 0x000e240000000800 */
[----:B0-----:R-:W-:Y:S01]  /*0010*/  VIADD R1, R1, 0xffffffe0 ;  /* 0xffffffe001017836 */ /* 0x001fe20000000000 */
[----:B------:R-:W0:Y:S01]  /*0020*/  S2R R3, SR_TID.X ;  /* 0x0000000000037919 */ /* 0x000e220000002100 */
[----:B------:R-:W-:Y:S01]  /*0030*/  ELECT P0, URZ, PT ;  /* 0x00000000003f782f */ /* 0x000fe20003800000 */
[----:B------:R-:W-:Y:S01]  /*0040*/  BSSY B0, `(.L_x_0) ;  /* 0x000000e000007945 */ /* 0x000fe20003800000 */
[--C-:B0-----:R-:W-:Y:S02]  /*0050*/  SHF.R.U32.HI R0, RZ, 0x5, R3.reuse ;  /* 0x00000005ff007819 */ /* 0x101fe40000011603 */
[----:B------:R-:W-:-:S03]  /*0060*/  SHF.R.U32.HI R22, RZ, 0x7, R3 ;  /* 0x00000007ff167819 */ /* 0x000fc60000011603 */
[----:B------:R-:W0:Y:S02]  /*0070*/  SHFL.IDX PT, R2, R0, RZ, 0x1f ;  /* 0x00001fff00027589 */ /* 0x000e2400000e0000 */
[----:B0-----:R-:W-:-:S13]  /*0080*/  ISETP.EQ.AND P0, PT, R2, RZ, P0 ;  /* 0x000000ff0200720c */ /* 0x001fda0000702270 */
[----:B------:R-:W-:Y:S05]  /*0090*/  @!P0 BRA `(.L_x_1) ;  /* 0x0000000000208947 */ /* 0x000fea0003800000 */
[----:B------:R-:W-:Y:S02]  /*00a0*/  ULDC.64 UR4, c[0x0][0x198] ;  /* 0x0000660000047ab9 */ /* 0x000fe40000000a00 */
[----:B------:R-:W-:Y:S02]  /*00b0*/  UIADD3 UR6, UP0, UR4, 0x370, URZ ;  /* 0x0000037004067890 */ /* 0x000fe4000ff1e03f */
[----:B------:R-:W-:Y:S02]  /*00c0*/  UIADD3 UR4, UP1, UR4, 0x470, URZ ;  /* 0x0000047004047890 */ /* 0x000fe4000ff3e03f */
[----:B------:R-:W-:Y:S02]  /*00d0*/  UIADD3.X UR7, URZ, UR5, URZ, UP0, !UPT ;  /* 0x000000053f077290 */ /* 0x000fe400087fe43f */
[----:B------:R-:W-:-:S07]  /*00e0*/  UIADD3.X UR5, URZ, UR5, URZ, UP1, !UPT ;  /* 0x000000053f057290 */ /* 0x000fce0008ffe43f */
[----:B------:R0:W-:Y:S02]  /*00f0*/  UTMACCTL.PF [UR6] ;  /* 0x00000000060079b9 */ /* 0x0001e40008040000 */
[----:B------:R0:W-:Y:S02]  /*0100*/  UTMACCTL.PF [UR4] ;  /* 0x00000000040079b9 */ /* 0x0001e40008040000 */
[----:B0-----:R-:W-:Y:S01]  /*0110*/  NOP ;  /* 0x0000000000007918 */ /* 0x001fe20000000000 */
.L_x_1:
[----:B------:R-:W-:Y:S05]  /*0120*/  BSYNC B0 ;  /* 0x0000000000007941 */ /* 0x000fea0003800000 */
.L_x_0:
[----:B------:R-:W-:Y:S01]  /*0130*/  VOTEU.ANY UP0, P0 ;  /* 0x00000000003f7886 */ /* 0x000fe20000000100 */
[----:B------:R-:W0:Y:S01]  /*0140*/  SHFL.IDX PT, R3, R22, RZ, 0x1f ;  /* 0x00001fff16037589 */ /* 0x000e2200000e0000 */
[----:B------:R-:W-:Y:S01]  /*0150*/  UMOV UR4, 0x80 ;  /* 0x0000008000047882 */ /* 0x000fe20000000000 */
[----:B------:R-:W-:Y:S01]  /*0160*/  UMOV UR7, 0x100 ;  /* 0x0000010000077882 */ /* 0x000fe20000000000 */
[----:B------:R-:W-:Y:S01]  /*0170*/  VOTEU.ANY UP1, P0 ;  /* 0x00000000003f7886 */ /* 0x000fe20000020100 */
[----:B------:R-:W1:Y:S01]  /*0180*/  @UP0 S2UR UR8, SR_CgaCtaId ;  /* 0x00000000000809c3 */ /* 0x000e620000008800 */
[----:B------:R-:W2:Y:S01]  /*0190*/  SHFL.IDX PT, R2, R0, RZ, 0x1f ;  /* 0x00001fff00027589 */ /* 0x000ea200000e0000 */
[----:B------:R-:W-:Y:S01]  /*01a0*/  @UP0 UMOV UR6, 0x400 ;  /* 0x0000040000060882 */ /* 0x000fe20000000000 */
[----:B------:R-:W-:-:S04]  /*01b0*/  @UP0 UIADD3 UR4, -UR4, 0x100000, URZ ;  /* 0x0010000004040890 */ /* 0x000fc8000fffe13f */
[----:B------:R-:W-:Y:S02]  /*01c0*/  @UP0 USHF.L.U32 UR5, UR4, 0xb, URZ ;  /* 0x0000000b04050899 */ /* 0x000fe4000800063f */
[----:B------:R-:W-:Y:S01]  /*01d0*/  @UP0 USHF.L.U32 UR4, UR4, 0x1, URZ ;  /* 0x0000000104040899 */ /* 0x000fe2000800063f */
[----:B------:R-:W-:Y:S01]  /*01e0*/  VOTEU.ANY UP2, P0 ;  /* 0x00000000003f7886 */ /* 0x000fe20000040100 */
[----:B0-----:R-:W-:Y:S01]  /*01f0*/  R2UR UR9, R3 ;  /* 0x00000000030972ca */ /* 0x001fe200000e0000 */
[----:B-1----:R-:W-:Y:S01]  /*0200*/  @UP0 ULEA UR8, UR8, UR6, 0x18 ;  /* 0x0000000608080291 */ /* 0x002fe2000f8ec03f */
[----:B--2---:R-:W-:Y:S01]  /*0210*/  ISETP.NE.AND P1, PT, R2, RZ, PT ;  /* 0x000000ff0200720c */ /* 0x004fe20003f25270 */
[----:B------:R-:W-:-:S04]  /*0220*/  @UP0 UIADD3 UR6, -UR7, 0x100000, URZ ;  /* 0x0010000007060890 */ /* 0x000fc8000fffe13f */
[----:B------:R-:W-:Y:S02]  /*0230*/  @UP0 USHF.L.U32 UR7, UR6, 0xb, URZ ;  /* 0x0000000b06070899 */ /* 0x000fe4000800063f */
[----:B------:R-:W-:-:S04]  /*0240*/  @UP0 USHF.L.U32 UR6, UR6, 0x1, URZ ;  /* 0x0000000106060899 */ /* 0x000fc8000800063f */
[----:B------:R-:W-:Y:S01]  /*0250*/  UISETP.NE.AND UP0, UPT, UR9, URZ, UPT ;  /* 0x0000003f0900728c */ /* 0x000fe2000bf05270 */
[----:B------:R-:W0:Y:S02]  /*0260*/  FENCE.VIEW.ASYNC.S ;  /* 0x00000000000073c6 */ /* 0x000e240000000000 */
[----:B0-----:R0:W1:Y:S05]  /*0270*/  @UP1 SYNCS.EXCH.64 URZ, [UR8+0x29800], UR4 ;  /* 0x02980004083f15b2 */ /* 0x00106a0008000100 */
[----:B------:R0:W2:Y:S01]  /*0280*/  @UP2 SYNCS.EXCH.64 URZ, [UR8+0x29820], UR6 ;  /* 0x02982006083f25b2 */ /* 0x0000a20008000100 */
[----:B------:R-:W-:Y:S05]  /*0290*/  @P1 BRA `(.L_x_2) ;  /* 0x0000000000481947 */ /* 0x000fea0003800000 */
[----:B0-----:R-:W0:Y:S01]  /*02a0*/  S2UR UR5, SR_CgaCtaId ;  /* 0x00000000000579c3 */ /* 0x001e220000008800 */
[----:B------:R-:W-:Y:S01]  /*02b0*/  UMOV UR4, 0x400 ;  /* 0x0000040000047882 */ /* 0x000fe20000000000 */
[----:B------:R-:W-:Y:S01]  /*02c0*/  UMOV UR6, 0x1 ;  /* 0x0000000100067882 */ /* 0x000fe20000000000 */
[----:B------:R-:W-:Y:S01]  /*02d0*/  UMOV UR7, 0x2 ;  /* 0x0000000200077882 */ /* 0x000fe20000000000 */
[----:B------:R-:W-:Y:S01]  /*02e0*/  ELECT P0, URZ, PT ;  /* 0x00000000003f782f */ /* 0x000fe20003800000 */
[----:B0-----:R-:W-:Y:S02]  /*02f0*/  ULEA UR8, UR5, UR4, 0x18 ;  /* 0x0000000405087291 */ /* 0x001fe4000f8ec03f */
[----:B------:R-:W-:-:S04]  /*0300*/  UIADD3 UR4, -UR6, 0x100000, URZ ;  /* 0x0010000006047890 */ /* 0x000fc8000fffe13f */
[----:B------:R-:W-:Y:S02]  /*0310*/  USHF.L.U32 UR5, UR4, 0xb, URZ ;  /* 0x0000000b04057899 */ /* 0x000fe4000800063f */
[----:B------:R-:W-:Y:S02]  /*0320*/  USHF.L.U32 UR4, UR4, 0x1, URZ ;  /* 0x0000000104047899 */ /* 0x000fe4000800063f */
[----:B------:R-:W-:-:S04]  /*0330*/  UIADD3 UR6, -UR7, 0x100000, URZ ;  /* 0x0010000007067890 */ /* 0x000fc8000fffe13f */
[----:B------:R-:W-:Y:S02]  /*0340*/  USHF.L.U32 UR7, UR6, 0xb, URZ ;  /* 0x0000000b06077899 */ /* 0x000fe4000800063f */
[----:B------:R-:W-:Y:S01]  /*0350*/  USHF.L.U32 UR6, UR6, 0x1, URZ ;  /* 0x0000000106067899 */ /* 0x000fe2000800063f */
[----:B------:R-:W0:Y:S03]  /*0360*/  FENCE.VIEW.ASYNC.S ;  /* 0x00000000000073c6 */ /* 0x000e260000000000 */
[----:B0-----:R3:W4:Y:S08]  /*0370*/  SYNCS.EXCH.64 URZ, [UR8+0x29830], UR4 ;  /* 0x02983004083f75b2 */ /* 0x0017300008000100 */
[----:B------:R3:W0:Y:S01]  /*0380*/  SYNCS.EXCH.64 URZ, [UR8+0x29840], UR6 ;  /* 0x02984006083f75b2 */ /* 0x0006220008000100 */
[----:B------:R3:W0:Y:S01]  /*0390*/  SYNCS.EXCH.64 URZ, [UR8+0x29838], UR4 ;  /* 0x02983804083f75b2 */ /* 0x0006220008000100 */
[----:B------:R3:W0:Y:S02]  /*03a0*/  SYNCS.EXCH.64 URZ, [UR8+0x29848], UR6 ;  /* 0x02984806083f75b2 */ /* 0x0006240008000100 */
[----:B---3--:R-:W-:Y:S01]  /*03b0*/  NOP ;  /* 0x0000000000007918 */ /* 0x008fe20000000000 */
.L_x_2:
[----:B------:R-:W3:Y:S01]  /*03c0*/  SHFL.IDX PT, R2, R0, RZ, 0x1f ;  /* 0x00001fff00027589 */ /* 0x000ee200000e0000 */
[----:B------:R-:W-:Y:S01]  /*03d0*/  NOP ;  /* 0x0000000000007918 */ /* 0x000fe20000000000 */
[----:B---3--:R-:W-:-:S13]  /*03e0*/  ISETP.NE.AND P0, PT, R2, RZ, PT ;  /* 0x000000ff0200720c */ /* 0x008fda0003f05270 */
        /* <DEDUP_REMOVED lines=14> */
[----:B0-----:R3:W0:Y:S08]  /*04d0*/  SYNCS.EXCH.64 URZ, [UR8+0x29850], UR4 ;  /* 0x02985004083f75b2 */ /* 0x0016300008000100 */
[----:B------:R3:W0:Y:S01]  /*04e0*/  SYNCS.EXCH.64 URZ, [UR8+0x29860], UR6 ;  /* 0x02986006083f75b2 */ /* 0x0006220008000100 */
[----:B------:R3:W0:Y:S01]  /*04f0*/  SYNCS.EXCH.64 URZ, [UR8+0x29858], UR4 ;  /* 0x02985804083f75b2 */ /* 0x0006220008000100 */
[----:B------:R3:W0:Y:S02]  /*0500*/  SYNCS.EXCH.64 URZ, [UR8+0x29868], UR6 ;  /* 0x02986806083f75b2 */ /* 0x0006240008000100 */
[----:B---3--:R-:W-:Y:S01]  /*0510*/  NOP ;  /* 0x0000000000007918 */ /* 0x008fe20000000000 */
.L_x_3:
[----:B------:R-:W3:Y:S01]  /*0520*/  SHFL.IDX PT, R2, R0, RZ, 0x1f ;  /* 0x00001fff00027589 */ /* 0x000ee200000e0000 */
[----:B------:R-:W-:Y:S01]  /*0530*/  NOP ;  /* 0x0000000000007918 */ /* 0x000fe20000000000 */
[----:B---3--:R-:W-:-:S13]  /*0540*/  ISETP.NE.AND P0, PT, R2, RZ, PT ;  /* 0x000000ff0200720c */ /* 0x008fda0003f05270 */
[----:B------:R-:W-:Y:S05]  /*0550*/  @P0 BRA `(.L_x_4) ;  /* 0x0000000000380947 */ /* 0x000fea0003800000 */
[----:B0-----:R-:W0:Y:S01]  /*0560*/  S2UR UR5, SR_CgaCtaId ;  /* 0x00000000000579c3 */ /* 0x001e220000008800 */
[----:B------:R-:W-:Y:S01]  /*0570*/  UMOV UR4, 0x400 ;  /* 0x0000040000047882 */ /* 0x000fe20000000000 */
[----:B------:R-:W-:Y:S01]  /*0580*/  UMOV UR7, 0x1 ;  /* 0x0000000100077882 */ /* 0x000fe20000000000 */
[----:B------:R-:W-:Y:S01]  /*0590*/  ELECT P0, URZ, PT ;  /* 0x00000000003f782f */ /* 0x000fe20003800000 */
[----:B0-----:R-:W-:Y:S02]  /*05a0*/  ULEA UR6, UR5, UR4, 0x18 ;  /* 0x0000000405067291 */ /* 0x001fe4000f8ec03f */
[----:B------:R-:W-:-:S04]  /*05b0*/  UIADD3 UR4, -UR7, 0x100000, URZ ;  /* 0x0010000007047890 */ /* 0x000fc8000fffe13f */
[----:B------:R-:W-:Y:S02]  /*05c0*/  USHF.L.U32 UR5, UR4, 0xb, URZ ;  /* 0x0000000b04057899 */ /* 0x000fe4000800063f */
[----:B------:R-:W-:Y:S01]  /*05d0*/  USHF.L.U32 UR4, UR4, 0x1, URZ ;  /* 0x0000000104047899 */ /* 0x000fe2000800063f */
[----:B------:R-:W0:Y:S11]  /*05e0*/  FENCE.VIEW.ASYNC.S ;  /* 0x00000000000073c6 */ /* 0x000e360000000000 */
[----:B0-----:R3:W0:Y:S01]  /*05f0*/  SYNCS.EXCH.64 URZ, [UR6+0x29870], UR4 ;  /* 0x02987004063f75b2 */ /* 0x0016220008000100 */
[----:B------:R3:W0:Y:S01]  /*0600*/  SYNCS.EXCH.64 URZ, [UR6+0x29880], UR4 ;  /* 0x02988004063f75b2 */ /* 0x0006220008000100 */
[----:B------:R3:W0:Y:S01]  /*0610*/  SYNCS.EXCH.64 URZ, [UR6+0x29878], UR4 ;  /* 0x02987804063f75b2 */ /* 0x0006220008000100 */
[----:B------:R3:W0:Y:S02]  /*0620*/  SYNCS.EXCH.64 URZ, [UR6+0x29888], UR4 ;  /* 0x02988804063f75b2 */ /* 0x0006240008000100 */
[----:B---3--:R-:W-:Y:S01]  /*0630*/  NOP ;  /* 0x0000000000007918 */ /* 0x008fe20000000000 */
.L_x_4:
        /* <DEDUP_REMOVED lines=22> */
.L_x_5:
        /* <DEDUP_REMOVED lines=22> */
.L_x_6:
[----:B------:R-:W-:Y:S01]  /*0900*/  PLOP3.LUT P0, PT, PT, PT, UP0, 0x80, 0x0 ;  /* 0x000000000000781c */ /* 0x000fe20003f0f008 */
[----:B------:R-:W-:Y:S01]  /*0910*/  UMOV UR38, 0x1 ;  /* 0x0000000100267882 */ /* 0x000fe20000000000 */
[----:B------:R-:W-:Y:S01]  /*0920*/  NOP ;  /* 0x0000000000007918 */ /* 0x000fe20000000000 */
[----:B------:R-:W-:Y:S01]  /*0930*/  USEL UR38, UR38, 0x2, !UP0 ;  /* 0x0000000226267887 */ /* 0x000fe2000c000000 */
[----:B------:R-:W-:Y:S01]  /*0940*/  ULDC.64 UR48, c[0x0][0x208] ;  /* 0x0000820000307ab9 */ /* 0x000fe20000000a00 */
[----:B012-4-:R-:W-:Y:S08]  /*0950*/  BAR.SYNC.DEFER_BLOCKING 0x0 ;  /* 0x0000000000007b1d */ /* 0x017ff00000010000 */
[----:B------:R-:W-:Y:S05]  /*0960*/  @!P0 BRA `(.L_x_7) ;  /* 0x0000008c00fc8947 */ /* 0x000fea0003800000 */
.L_x_8:
[----:B------:R-:W-:-:S08]  /*0970*/  NOP ;  /* 0x0000000000007918 */ /* 0x000fd00000000000 */
[----:B------:R-:W0:Y:S02]  /*0980*/  USETMAXREG.TRY_ALLOC.CTAPOOL UP0, 0xf0 ;  /* 0x000000f0000079c8 */ /* 0x000e240008000600 */
[----:B0-----:R-:W-:-:S13]  /*0990*/  PLOP3.LUT P0, PT, PT, PT, UP0, 0x80, 0x0 ;  /* 0x000000000000781c */ /* 0x001fda0003f0f008 */
[----:B------:R-:W-:Y:S05]  /*09a0*/  @!P0 BRA `(.L_x_8) ;  /* 0xfffffffc00f08947 */ /* 0x000fea000383ffff */
[----:B------:R-:W0:Y:S01]  /*09b0*/  S2R R2, SR_TID.X ;  /* 0x0000000000027919 */ /* 0x000e220000002100 */
[----:B------:R-:W1:Y:S08]  /*09c0*/  S2UR UR41, SR_CTAID.X ;  /* 0x00000000002979c3 */ /* 0x000e700000002500 */
[----:B------:R-:W-:Y:S06]  /*09d0*/  BAR.ARV 0x8, 0x180 ;  /* 0x0206000000007b1d */ /* 0x000fec0000002000 */
[----:B0-----:R-:W-:-:S04]  /*09e0*/  LOP3.LUT R0, R2, 0xffffff80, RZ, 0xc0, !PT ;  /* 0xffffff8002007812 */ /* 0x001fc800078ec0ff */
[----:B------:R-:W-:Y:S02]  /*09f0*/  ISETP.NE.AND P0, PT, R0, 0x80, PT ;  /* 0x000000800000780c */ /* 0x000fe40003f05270 */
[----:B------:R-:W1:Y:S11]  /*0a00*/  LDC R0, c[0x0][0xc34] ;  /* 0x00030d00ff007b82 */ /* 0x000e760000000800 */
[----:B------:R-:W-:Y:S06]  /*0a10*/  @!P0 BAR.ARV 0x9, 0x100 ;  /* 0x0244000000008b1d */ /* 0x000fec0000002000 */
[----:B-1----:R-:W-:-:S13]  /*0a20*/  ISETP.LE.AND P0, PT, R0, UR41, PT ;  /* 0x0000002900007c0c */ /* 0x002fda000bf03270 */
[----:B------:R-:W-:Y:S05]  /*0a30*/  @P0 EXIT ;  /* 0x000000000000094d */ /* 0x000fea0003800000 */
[----:B------:R-:W-:Y:S01]  /*0a40*/  VIADD R17, R2, 0xffffff80 ;  /* 0xffffff8002117836 */ /* 0x000fe20000000000 */
[----:B------:R-:W-:Y:S01]  /*0a50*/  ULOP3.LUT UR46, UR38, 0x1, URZ, 0xfc, !UPT ;  /* 0x00000001262e7892 */ /* 0x000fe2000f8efc3f */
[----:B------:R-:W-:Y:S01]  /*0a60*/  IMAD.MOV.U32 R171, RZ, RZ, -0x2 ;  /* 0xfffffffeffab7424 */ /* 0x000fe200078e00ff */
[----:B------:R-:W-:Y:S01]  /*0a70*/  UMOV UR45, URZ ;  /* 0x0000003f002d7c82 */ /* 0x000fe20008000000 */
[----:B------:R-:W-:Y:S01]  /*0a80*/  UMOV UR44, URZ ;  /* 0x0000003f002c7c82 */ /* 0x000fe20008000000 */
[----:B------:R-:W-:Y:S01]  /*0a90*/  SHF.R.S32.HI R0, RZ, 0x1f, R17 ;  /* 0x0000001fff007819 */ /* 0x000fe20000011411 */
[----:B------:R-:W-:-:S03]  /*0aa0*/  UMOV UR52, URZ ;  /* 0x0000003f00347c82 */ /* 0x000fc60008000000 */
[CC--:B------:R-:W-:Y:S02]  /*0ab0*/  LEA.HI R2, R0.reuse, R17.reuse, RZ, 0x7 ;  /* 0x0000001100027211 */ /* 0x0c0fe400078f38ff */
[-C--:B------:R-:W-:Y:S02]  /*0ac0*/  LEA.HI R3, R0, R17.reuse, RZ, 0x5 ;  /* 0x0000001100037211 */ /* 0x080fe400078f28ff */
[----:B------:R-:W-:Y:S02]  /*0ad0*/  LOP3.LUT R4, R2, 0xffffff80, RZ, 0xc0, !PT ;  /* 0xffffff8002047812 */ /* 0x000fe400078ec0ff */
[CC--:B------:R-:W-:Y:S01]  /*0ae0*/  LEA.HI R5, R0.reuse, R17.reuse, RZ, 0x4 ;  /* 0x0000001100057211 */ /* 0x0c0fe200078f20ff */
[----:B------:R-:W-:Y:S01]  /*0af0*/  IMAD.SHL.U32 R3, R3, 0x20, RZ ;  /* 0x0000002003037824 */ /* 0x000fe200078e00ff */
[----:B------:R-:W-:Y:S01]  /*0b00*/  LEA.HI R9, R0, R17, RZ, 0x2 ;  /* 0x0000001100097211 */ /* 0x000fe200078f10ff */
[----:B------:R-:W-:Y:S01]  /*0b10*/  IMAD.IADD R19, R17, 0x1, -R4 ;  /* 0x0000000111137824 */ /* 0x000fe200078e0a04 */
[----:B------:R-:W-:-:S02]  /*0b20*/  LOP3.LUT R6, R5, 0x3fffff0, RZ, 0xc0, !PT ;  /* 0x03fffff005067812 */ /* 0x000fc400078ec0ff */
[----:B------:R-:W-:Y:S02]  /*0b30*/  SHF.R.S32.HI R8, RZ, 0x4, R5 ;  /* 0x00000004ff087819 */ /* 0x000fe40000011405 */
[----:B------:R-:W-:Y:S01]  /*0b40*/  SHF.R.S32.HI R4, RZ, 0x1f, R19 ;  /* 0x0000001fff047819 */ /* 0x000fe20000011413 */
[----:B------:R-:W-:Y:S01]  /*0b50*/  IMAD.IADD R6, R17, 0x1, -R6 ;  /* 0x0000000111067824 */ /* 0x000fe200078e0a06 */
[----:B------:R-:W-:Y:S02]  /*0b60*/  LOP3.LUT R7, R3, 0xfffffc00, RZ, 0xc0, !PT ;  /* 0xfffffc0003077812 */ /* 0x000fe400078ec0ff */
[----:B------:R-:W-:Y:S02]  /*0b70*/  LEA.HI R3, R4, R19, RZ, 0x2 ;  /* 0x0000001304037211 */ /* 0x000fe400078f10ff */
[----:B------:R-:W-:Y:S01]  /*0b80*/  LEA.HI R5, R5, R8, RZ, 0x1 ;  /* 0x0000000805057211 */ /* 0x000fe200078f08ff */
[----:B------:R-:W-:Y:S01]  /*0b90*/  IMAD R6, R6, 0x40, R7 ;  /* 0x0000004006067824 */ /* 0x000fe200078e0207 */
[----:B------:R-:W-:-:S02]  /*0ba0*/  SHF.R.S32.HI R7, RZ, 0x2, R3 ;  /* 0x00000002ff077819 */ /* 0x000fc40000011403 */
[----:B------:R-:W-:Y:S02]  /*0bb0*/  SHF.R.S32.HI R10, RZ, 0x1f, R3 ;  /* 0x0000001fff0a7819 */ /* 0x000fe40000011403 */
[----:B------:R-:W-:Y:S02]  /*0bc0*/  LEA.HI R18, R0, R17, RZ, 0x3 ;  /* 0x0000001100127211 */ /* 0x000fe400078f18ff */
[----:B------:R-:W-:Y:S02]  /*0bd0*/  LOP3.LUT R5, R5, 0x1ffffffe, RZ, 0xc0, !PT ;  /* 0x1ffffffe05057812 */ /* 0x000fe400078ec0ff */
[----:B------:R-:W-:Y:S02]  /*0be0*/  LOP3.LUT R0, R9, 0xfffffffc, RZ, 0xc0, !PT ;  /* 0xfffffffc09007812 */ /* 0x000fe400078ec0ff */
[----:B------:R-:W-:Y:S01]  /*0bf0*/  SHF.R.S32.HI R23, RZ, 0x7, R2 ;  /* 0x00000007ff177819 */ /* 0x000fe20000011402 */
[----:B------:R-:W-:Y:S01]  /*0c00*/  IMAD.IADD R5, R8, 0x1, -R5 ;  /* 0x0000000108057824 */ /* 0x000fe200078e0a05 */
[----:B------:R-:W-:Y:S01]  /*0c10*/  LEA.HI R10, R10, R7, RZ, 0x3 ;  /* 0x000000070a0a7211 */ /* 0x000fe200078f18ff */
[----:B------:R-:W-:Y:S01]  /*0c20*/  IMAD.IADD R8, R17, 0x1, -R0 ;  /* 0x0000000111087824 */ /* 0x000fe200078e0a00 */
[----:B------:R-:W-:Y:S01]  /*0c30*/  LEA.HI R2, R2, R23, RZ, 0x1 ;  /* 0x0000001702027211 */ /* 0x000fe200078f08ff */
[----:B------:R-:W-:Y:S01]  /*0c40*/  IMAD R170, R5, 0x8, R6 ;  /* 0x0000000805aa7824 */ /* 0x000fe200078e0206 */
[----:B------:R-:W-:-:S02]  /*0c50*/  LOP3.LUT R12, R18, 0xfffffff8, RZ, 0xc0, !PT ;  /* 0xfffffff8120c7812 */ /* 0x000fc400078ec0ff */
[----:B------:R-:W-:Y:S02]  /*0c60*/  LOP3.LUT R10, R10, 0xfffffff8, RZ, 0xc0, !PT ;  /* 0xfffffff80a0a7812 */ /* 0x000fe400078ec0ff */
[----:B------:R-:W-:Y:S01]  /*0c70*/  LEA.HI R4, R4, R19, RZ, 0x5 ;  /* 0x0000001304047211 */ /* 0x000fe200078f28ff */
[----:B------:R-:W-:Y:S01]  /*0c80*/  IMAD.IADD R17, R17, 0x1, -R12 ;  /* 0x0000000111117824 */ /* 0x000fe200078e0a0c */
[----:B------:R-:W-:Y:S01]  /*0c90*/  LOP3.LUT R2, R2, 0x3fffffe, RZ, 0xc0, !PT ;  /* 0x03fffffe02027812 */ /* 0x000fe200078ec0ff */
[----:B------:R-:W-:Y:S01]  /*0ca0*/  IMAD.IADD R7, R7, 0x1, -R10 ;  /* 0x0000000107077824 */ /* 0x000fe200078e0a0a */
[----:B------:R-:W-:Y:S02]  /*0cb0*/  LEA.HI R5, R8, R8, RZ, 0x1 ;  /* 0x0000000808057211 */ /* 0x000fe400078f08ff */
[----:B------:R-:W-:Y:S01]  /*0cc0*/  SHF.R.S32.HI R4, RZ, 0x5, R4 ;  /* 0x00000005ff047819 */ /* 0x000fe20000011404 */
[----:B------:R-:W-:Y:S01]  /*0cd0*/  IMAD.IADD R168, R23, 0x1, -R2 ;  /* 0x0000000117a87824 */ /* 0x000fe200078e0a02 */
[----:B------:R-:W-:Y:S01]  /*0ce0*/  LOP3.LUT R0, R3, 0x7ffffffc, RZ, 0xc0, !PT ;  /* 0x7ffffffc03007812 */ /* 0x000fe200078ec0ff */
[----:B------:R-:W-:Y:S01]  /*0cf0*/  IMAD.SHL.U32 R2, R17, 0x8, RZ ;  /* 0x0000000811027824 */ /* 0x000fe200078e00ff */
[----:B------:R-:W-:Y:S01]  /*0d00*/  LOP3.LUT R5, R5, 0x1ffffffe, RZ, 0xc0, !PT ;  /* 0x1ffffffe05057812 */ /* 0x000fe200078ec0ff */
[----:B------:R-:W-:Y:S01]  /*0d10*/  IMAD R7, R4, 0x10, R7 ;  /* 0x0000001004077824 */ /* 0x000fe200078e0207 */
[----:B------:R-:W-:Y:S01]  /*0d20*/  SHF.R.S32.HI R18, RZ, 0x3, R18 ;  /* 0x00000003ff127819 */ /* 0x000fe20000011412 */
[----:B------:R-:W-:-:S02]  /*0d30*/  VIADD R16, R2, 0x40 ;  /* 0x0000004002107836 */ /* 0x000fc40000000000 */
[----:B------:R-:W-:Y:S02]  /*0d40*/  IMAD.IADD R0, R19, 0x1, -R0 ;  /* 0x0000000113007824 */ /* 0x000fe400078e0a00 */
[----:B------:R-:W-:Y:S01]  /*0d50*/  IMAD.IADD R5, R8, 0x1, -R5 ;  /* 0x0000000108057824 */ /* 0x000fe200078e0a05 */
[----:B------:R-:W-:Y:S01]  /*0d60*/  SHF.R.S32.HI R192, RZ, 0x1f, R16 ;  /* 0x0000001fffc07819 */ /* 0x000fe20000011410 */
[----:B------:R-:W-:Y:S02]  /*0d70*/  IMAD R168, R168, 0x40, R7 ;  /* 0x00000040a8a87824 */ /* 0x000fe400078e0207 */
[----:B------:R-:W-:Y:S02]  /*0d80*/  IMAD R171, R0, R171, 0xa0 ;  /* 0x000000a000ab7424 */ /* 0x000fe400078e02ab */
[----:B------:R-:W-:-:S07]  /*0d90*/  IMAD R169, R5, 0x8, R168 ;  /* 0x0000000805a97824 */ /* 0x000fce00078e02a8 */
.L_x_39:
[----:B------:R-:W-:Y:S01]  /*0da0*/  ULDC UR4, c[0x0][0xc38] ;  /* 0x00030e0000047ab9 */ /* 0x000fe20000000800 */
[----:B------:R-:W-:Y:S01]  /*0db0*/  ULDC UR15, c[0x0][0xc44] ;  /* 0x00031100000f7ab9 */ /* 0x000fe20000000800 */
[----:B------:R-:W-:Y:S01]  /*0dc0*/  UISETP.NE.AND UP3, UPT, UR4, 0x1, UPT ;  /* 0x000000010400788c */ /* 0x000fe2000bf65270 */
[----:B------:R-:W-:Y:S01]  /*0dd0*/  IMAD.MOV.U32 R3, RZ, RZ, 0x3f800000 ;  /* 0x3f800000ff037424 */ /* 0x000fe200078e00ff */
[----:B------:R-:W-:Y:S01]  /*0de0*/  UISETP.NE.AND UP2, UPT, UR15, 0x1, UPT ;  /* 0x000000010f00788c */ /* 0x000fe2000bf45270 */
[----:B------:R-:W-:Y:S01]  /*0df0*/  IMAD.MOV.U32 R0, RZ, RZ, 0x3f800000 ;  /* 0x3f800000ff007424 */ /* 0x000fe200078e00ff */
[----:B------:R-:W-:Y:S01]  /*0e00*/  ULDC.64 UR6, c[0x0][0x990] ;  /* 0x0002640000067ab9 */ /* 0x000fe20000000a00 */
[----:B------:R-:W-:Y:S01]  /*0e10*/  ULDC.64 UR4, c[0x0][0x998] ;  /* 0x0002660000047ab9 */ /* 0x000fe20000000a00 */
[----:B------:R-:W-:Y:S02]  /*0e20*/  UISETP.NE.U32.AND UP0, UPT, UR6, URZ, UPT ;  /* 0x0000003f0600728c */ /* 0x000fe4000bf05070 */
[----:B------:R-:W-:Y:S01]  /*0e30*/  UISETP.NE.U32.AND UP1, UPT, UR4, URZ, UPT ;  /* 0x0000003f0400728c */ /* 0x000fe2000bf25070 */
[----:B------:R-:W-:-:S02]  /*0e40*/  UMOV UR43, UR41 ;  /* 0x00000029002b7c82 */ /* 0x000fc40008000000 */
[----:B------:R-:W-:Y:S01]  /*0e50*/  @UP3 ULDC UR8, c[0x0][0xc3c] ;  /* 0x00030f0000083ab9 */ /* 0x000fe20000000800 */
[----:B------:R-:W-:Y:S01]  /*0e60*/  @UP3 ULDC UR10, c[0x0][0xc40] ;  /* 0x00031000000a3ab9 */ /* 0x000fe20000000800 */
[----:B------:R-:W-:Y:S02]  /*0e70*/  UIMAD.WIDE.U32 UR8, UR41, UR8, URZ ;  /* 0x00000008290872a5 */ /* 0x000fe4000f8e003f */
[----:B------:R-:W-:Y:S02]  /*0e80*/  UISETP.NE.AND.EX UP0, UPT, UR7, URZ, UPT, UP0 ;  /* 0x0000003f0700728c */ /* 0x000fe4000bf05300 */
[----:B------:R-:W-:Y:S02]  /*0e90*/  @UP3 USHF.R.U32.HI UR43, URZ, UR10, UR9 ;  /* 0x0000000a3f2b3299 */ /* 0x000fe40008011609 */
[----:B------:R-:W-:Y:S01]  /*0ea0*/  UISETP.NE.AND.EX UP1, UPT, UR5, URZ, UPT, UP1 ;  /* 0x0000003f0500728c */ /* 0x000fe2000bf25310 */
[----:B------:R-:W-:Y:S01]  /*0eb0*/  @UP2 ULDC.64 UR10, c[0x0][0xc48] ;  /* 0x00031200000a2ab9 */ /* 0x000fe20000000a00 */
[----:B------:R-:W-:Y:S01]  /*0ec0*/  PLOP3.LUT P0, PT, PT, PT, UP0, 0x80, 0x0 ;  /* 0x000000000000781c */ /* 0x000fe20003f0f008 */
[----:B------:R-:W-:-:S02]  /*0ed0*/  UIMAD.WIDE.U32 UR8, UR43, UR10, URZ ;  /* 0x0000000a2b0872a5 */ /* 0x000fc4000f8e003f */
[----:B------:R-:W-:Y:S02]  /*0ee0*/  UMOV UR42, UR43 ;  /* 0x0000002b002a7c82 */ /* 0x000fe40008000000 */
[----:B------:R-:W-:Y:S01]  /*0ef0*/  @UP0 ULDC.64 UR12, c[0x0][0x9a8] ;  /* 0x00026a00000c0ab9 */ /* 0x000fe20000000a00 */
[----:B------:R-:W-:Y:S01]  /*0f00*/  @UP2 USHF.R.U32.HI UR42, URZ, UR11, UR9 ;  /* 0x0000000b3f2a2299 */ /* 0x000fe20008011609 */
[----:B------:R-:W-:Y:S01]  /*0f10*/  PLOP3.LUT P1, PT, PT, PT, UP1, 0x80, 0x0 ;  /* 0x000000000000781c */ /* 0x000fe20003f2f018 */
[----:B0-----:R-:W0:Y:S01]  /*0f20*/  SHFL.IDX PT, R8, R23, RZ, 0x1f ;  /* 0x00001fff17087589 */ /* 0x001e2200000e0000 */
[----:B------:R-:W-:Y:S01]  /*0f30*/  @UP1 ULDC.64 UR18, c[0x0][0x9b8] ;  /* 0x00026e0000121ab9 */ /* 0x000fe20000000a00 */
[----:B------:R-:W-:Y:S02]  /*0f40*/  @UP0 USHF.R.S32.HI UR10, URZ, 0x1f, UR42 ;  /* 0x0000001f3f0a0899 */ /* 0x000fe4000801142a */
[----:B------:R-:W-:Y:S02]  /*0f50*/  @UP1 USHF.R.S32.HI UR11, URZ, 0x1f, UR42 ;  /* 0x0000001f3f0b1899 */ /* 0x000fe4000801142a */
[----:B------:R-:W-:-:S02]  /*0f60*/  @UP0 UIADD3 UR14, -UR42, URZ, URZ ;  /* 0x0000003f2a0e0290 */ /* 0x000fc4000fffe13f */
[----:B------:R-:W-:Y:S02]  /*0f70*/  @UP1 UIADD3 UR20, -UR42, URZ, URZ ;  /* 0x0000003f2a141290 */ /* 0x000fe4000fffe13f */
[----:B------:R-:W-:Y:S02]  /*0f80*/  @UP0 UIMAD.WIDE.U32 UR8, UR42, UR12, URZ ;  /* 0x0000000c2a0802a5 */ /* 0x000fe4000f8e003f */
[----:B------:R-:W-:Y:S02]  /*0f90*/  @UP0 UIMAD UR10, UR10, UR12, URZ ;  /* 0x0000000c0a0a02a4 */ /* 0x000fe4000f8e023f */
[----:B------:R-:W-:Y:S02]  /*0fa0*/  @UP1 UIMAD UR12, UR11, UR18, URZ ;  /* 0x000000120b0c12a4 */ /* 0x000fe4000f8e023f */
[----:B------:R-:W-:Y:S02]  /*0fb0*/  @UP0 UIMAD UR14, UR15, UR14, UR43 ;  /* 0x0000000e0f0e02a4 */ /* 0x000fe4000f8e022b */
[----:B------:R-:W-:-:S02]  /*0fc0*/  @UP1 UIMAD UR20, UR15, UR20, UR43 ;  /* 0x000000140f1412a4 */ /* 0x000fc4000f8e022b */
[----:B------:R-:W-:Y:S02]  /*0fd0*/  @UP0 UIMAD UR16, UR42, UR13, UR10 ;  /* 0x0000000d2a1002a4 */ /* 0x000fe4000f8e020a */
[----:B------:R-:W-:Y:S02]  /*0fe0*/  @UP0 USHF.R.S32.HI UR15, URZ, 0x1f, UR14 ;  /* 0x0000001f3f0f0899 */ /* 0x000fe4000801140e */
[----:B------:R-:W-:Y:S02]  /*0ff0*/  @UP1 USHF.R.S32.HI UR21, URZ, 0x1f, UR20 ;  /* 0x0000001f3f151899 */ /* 0x000fe40008011414 */
[----:B------:R-:W-:Y:S02]  /*1000*/  @UP1 UIMAD.WIDE.U32 UR10, UR42, UR18, URZ ;  /* 0x000000122a0a12a5 */ /* 0x000fe4000f8e003f */
[----:B------:R-:W-:Y:S02]  /*1010*/  @UP1 UIMAD UR17, UR42, UR19, UR12 ;  /* 0x000000132a1112a4 */ /* 0x000fe4000f8e020c */
[----:B------:R-:W-:Y:S01]  /*1020*/  @UP0 UIADD3 UR9, UR9, UR16, URZ ;  /* 0x0000001009090290 */ /* 0x000fe2000fffe03f */
[----:B------:R-:W-:Y:S01]  /*1030*/  @UP0 ULDC.64 UR18, c[0x0][0x9b0] ;  /* 0x00026c0000120ab9 */ /* 0x000fe20000000a00 */
[----:B------:R-:W-:Y:S01]  /*1040*/  @UP1 ULDC.64 UR12, c[0x0][0x9c0] ;  /* 0x00027000000c1ab9 */ /* 0x000fe20000000a00 */
[----:B------:R-:W-:-:S02]  /*1050*/  @UP0 UIMAD UR15, UR15, UR18, URZ ;  /* 0x000000120f0f02a4 */ /* 0x000fc4000f8e023f */
[----:B------:R-:W-:Y:S02]  /*1060*/  @UP1 UIMAD UR16, UR21, UR12, URZ ;  /* 0x0000000c151012a4 */ /* 0x000fe4000f8e023f */
[----:B------:R-:W-:Y:S02]  /*1070*/  @UP1 UIADD3 UR11, UR11, UR17, URZ ;  /* 0x000000110b0b1290 */ /* 0x000fe4000fffe03f */
[----:B------:R-:W-:Y:S02]  /*1080*/  @UP0 UIMAD UR15, UR14, UR19, UR15 ;  /* 0x000000130e0f02a4 */ /* 0x000fe4000f8e020f */
[----:B------:R-:W-:Y:S02]  /*1090*/  @UP0 UIMAD.WIDE.U32 UR8, UR14, UR18, UR8 ;  /* 0x000000120e0802a5 */ /* 0x000fe4000f8e0008 */
[----:B------:R-:W-:Y:S02]  /*10a0*/  @UP1 UIMAD UR16, UR20, UR13, UR16 ;  /* 0x0000000d141012a4 */ /* 0x000fe4000f8e0210 */
[----:B------:R-:W-:-:S02]  /*10b0*/  @UP1 UIMAD.WIDE.U32 UR12, UR20, UR12, UR10 ;  /* 0x0000000c140c12a5 */ /* 0x000fc4000f8e000a */
[----:B------:R-:W-:Y:S02]  /*10c0*/  @UP0 UIADD3 UR10, UR9, UR15, URZ ;  /* 0x0000000f090a0290 */ /* 0x000fe4000fffe03f */
[----:B------:R-:W-:Y:S02]  /*10d0*/  @UP0 ULEA UR6, UP2, UR8, UR6, 0x2 ;  /* 0x0000000608060291 */ /* 0x000fe4000f84103f */
[----:B------:R-:W-:Y:S02]  /*10e0*/  @UP1 UIADD3 UR9, UR13, UR16, URZ ;  /* 0x000000100d091290 */ /* 0x000fe4000fffe03f */
[----:B------:R-:W-:Y:S02]  /*10f0*/  @UP1 ULEA UR4, UP3, UR12, UR4, 0x2 ;  /* 0x000000040c041291 */ /* 0x000fe4000f86103f */
[----:B------:R-:W-:Y:S01]  /*1100*/  @UP0 ULEA.HI.X UR7, UR8, UR7, UR10, 0x2, UP2 ;  /* 0x0000000708070291 */ /* 0x000fe200090f140a */
[----:B-1-3--:R-:W-:Y:S01]  /*1110*/  IMAD.U32 R4, RZ, RZ, UR6 ;  /* 0x00000006ff047e24 */ /* 0x00afe2000f8e00ff */
[----:B------:R-:W-:-:S02]  /*1120*/  @UP1 ULEA.HI.X UR5, UR12, UR5, UR9, 0x2, UP3 ;  /* 0x000000050c051291 */ /* 0x000fc400098f1409 */
[----:B------:R-:W-:Y:S01]  /*1130*/  IMAD.U32 R6, RZ, RZ, UR4 ;  /* 0x00000004ff067e24 */ /* 0x000fe2000f8e00ff */
[----:B------:R-:W1:Y:S01]  /*1140*/  S2UR UR36, SR_CgaCtaId ;  /* 0x00000000002479c3 */ /* 0x000e620000008800 */
[----:B------:R-:W-:Y:S01]  /*1150*/  IMAD.U32 R5, RZ, RZ, UR7 ;  /* 0x00000007ff057e24 */ /* 0x000fe2000f8e00ff */
[----:B0-----:R-:W-:Y:S01]  /*1160*/  R2UR UR37, R8 ;  /* 0x00000000082572ca */ /* 0x001fe200000e0000 */
[----:B------:R-:W-:Y:S01]  /*1170*/  IMAD.U32 R7, RZ, RZ, UR5 ;  /* 0x00000005ff077e24 */ /* 0x000fe2000f8e00ff */
[----:B------:R-:W-:Y:S01]  /*1180*/  ULDC.64 UR4, c[0x0][0x418] ;  /* 0x0001060000047ab9 */ /* 0x000fe20000000a00 */
[----:B------:R-:W-:Y:S01]  /*1190*/  UMOV UR39, 0x400 ;  /* 0x0000040000277882 */ /* 0x000fe20000000000 */
[----:B------:R-:W2:Y:S01]  /*11a0*/  @P0 LDG.E R3, desc[UR48][R4.64] ;  /* 0x0000003004030981 */ /* 0x000ea2000c1e1900 */
[----:B------:R-:W-:Y:S01]  /*11b0*/  ULDC UR51, c[0x0][0x424] ;  /* 0x0001090000337ab9 */ /* 0x000fe20000000800 */
[----:B------:R-:W-:Y:S02]  /*11c0*/  ULDC UR8, c[0x0][0x988] ;  /* 0x0002620000087ab9 */ /* 0x000fe40000000800 */
[----:B------:R-:W2:Y:S01]  /*11d0*/  @P1 LDG.E R0, desc[UR48][R6.64] ;  /* 0x0000003006001981 */ /* 0x000ea2000c1e1900 */
[----:B------:R-:W-:-:S04]  /*11e0*/  UISETP.NE.U32.AND UP0, UPT, UR4, URZ, UPT ;  /* 0x0000003f0400728c */ /* 0x000fc8000bf05070 */
[----:B------:R-:W-:Y:S02]  /*11f0*/  UISETP.NE.AND.EX UP0, UPT, UR5, URZ, UPT, UP0 ;  /* 0x0000003f0500728c */ /* 0x000fe4000bf05300 */
[----:B------:R-:W-:Y:S02]  /*1200*/  ULEA.HI UR4, UR37, UR37, URZ, 0x1 ;  /* 0x0000002525047291 */ /* 0x000fe4000f8f083f */
[----:B------:R-:W-:Y:S01]  /*1210*/  USEL UR51, UR51, 0x1, UP0 ;  /* 0x0000000133337887 */ /* 0x000fe20008000000 */
[----:B------:R-:W-:Y:S01]  /*1220*/  ULDC UR5, c[0x0][0x2f0] ;  /* 0x0000bc0000057ab9 */ /* 0x000fe20000000800 */
[----:B------:R-:W-:Y:S02]  /*1230*/  ULOP3.LUT UR4, UR4, 0x3e, URZ, 0xc0, !UPT ;  /* 0x0000003e04047892 */ /* 0x000fe4000f8ec03f */
[----:B-1----:R-:W-:Y:S02]  /*1240*/  ULEA UR39, UR36, UR39, 0x18 ;  /* 0x0000002724277291 */ /* 0x002fe4000f8ec03f */
[----:B------:R-:W-:-:S02]  /*1250*/  UIMAD UR51, UR51, UR5, URZ ;  /* 0x00000005333372a4 */ /* 0x000fc4000f8e023f */
[----:B------:R-:W-:Y:S02]  /*1260*/  UIADD3 UR7, UR39, 0x14400, URZ ;  /* 0x0001440027077890 */ /* 0x000fe4000fffe03f */
[----:B------:R-:W-:Y:S02]  /*1270*/  UIADD3 UR4, UR37, -UR4, URZ ;  /* 0x8000000425047290 */ /* 0x000fe4000fffe03f */
[----:B------:R-:W-:Y:S02]  /*1280*/  ULOP3.LUT UP0, URZ, UR7, 0x9f, URZ, 0xc0, !UPT ;  /* 0x0000009f073f7892 */ /* 0x000fe4000f80c03f */
[----:B------:R-:W-:Y:S02]  /*1290*/  UIADD3 UR5, UR51, 0x9f, URZ ;  /* 0x0000009f33057890 */ /* 0x000fe4000fffe03f */
[----:B------:R-:W-:Y:S02]  /*12a0*/  ULEA UR6, UR4, UR7, 0xc ;  /* 0x0000000704067291 */ /* 0x000fe4000f8e603f */
[----:B------:R-:W-:Y:S01]  /*12b0*/  PLOP3.LUT P0, PT, PT, PT, UP0, 0x80, 0x0 ;  /* 0x000000000000781c */ /* 0x000fe20003f0f008 */
[----:B------:R-:W-:-:S02]  /*12c0*/  UIMAD.WIDE UR4, UR5, 0x66666667, URZ ;  /* 0x66666667050478a5 */ /* 0x000fc4000f8e023f */
[----:B------:R-:W-:Y:S02]  /*12d0*/  USHF.R.U32.HI UR6, URZ, 0x4, UR6 ;  /* 0x000000043f067899 */ /* 0x000fe40008011606 */
[----:B------:R-:W-:Y:S02]  /*12e0*/  USHF.R.U32.HI UR50, URZ, 0x1f, UR5 ;  /* 0x0000001f3f327899 */ /* 0x000fe40008011605 */
[----:B------:R-:W-:Y:S02]  /*12f0*/  ULOP3.LUT UR53, UR6, 0x3fff, URZ, 0xc0, !UPT ;  /* 0x00003fff06357892 */ /* 0x000fe4000f8ec03f */
[----:B------:R-:W-:Y:S01]  /*1300*/  ULEA.HI.SX32 UR50, UR5, UR50, 0x1a ;  /* 0x0000003205327291 */ /* 0x000fe2000f8fd23f */
[----:B--2---:R-:W-:-:S04]  /*1310*/  FMUL.FTZ R0, R3, R0 ;  /* 0x0000000003007220 */ /* 0x004fc80000410000 */
[----:B------:R-:W-:-:S05]  /*1320*/  FMUL.FTZ R0, R0, UR8 ;  /* 0x0000000800007c20 */ /* 0x000fca0008410000 */
[----:B------:R-:W-:Y:S01]  /*1330*/  R2UR UR40, R0 ;  /* 0x00000000002872ca */ /* 0x000fe200000e0000 */
[----:B-----5:R-:W-:-:S14]  /*1340*/  @!P0 BRA `(.L_x_9) ;  /* 0x0000000000408947 */ /* 0x020fdc0003800000 */
[----:B------:R-:W-:Y:S01]  /*1350*/  MOV R0, 0x0 ;  /* 0x0000000000007802 */ /* 0x000fe20000000f00 */
[----:B------:R-:W-:Y:S01]  /*1360*/  ULDC.64 UR4, c[0x4][0xa0] ;  /* 0x0100280000047ab9 */ /* 0x000fe20000000a00 */
[----:B------:R-:W-:Y:S01]  /*1370*/  ULDC.64 UR6, c[0x4][0x38] ;  /* 0x01000e0000067ab9 */ /* 0x000fe20000000a00 */
[----:B------:R-:W-:Y:S01]  /*1380*/  IMAD.U32 R4, RZ, RZ, UR4 ;  /* 0x00000004ff047e24 */ /* 0x000fe2000f8e00ff */
[----:B------:R0:W1:Y:S01]  /*1390*/  LDC.64 R14, c[0x4][R0] ;  /* 0x01000000000e7b82 */ /* 0x0000620000000a00 */
[----:B------:R-:W-:Y:S01]  /*13a0*/  IMAD.U32 R5, RZ, RZ, UR5 ;  /* 0x00000005ff057e24 */ /* 0x000fe2000f8e00ff */
[----:B------:R-:W-:Y:S01]  /*13b0*/  ULDC.64 UR4, c[0x4][0xa8] ;  /* 0x01002a0000047ab9 */ /* 0x000fe20000000a00 */
[----:B------:R-:W-:Y:S02]  /*13c0*/  IMAD.U32 R10, RZ, RZ, UR6 ;  /* 0x00000006ff0a7e24 */ /* 0x000fe4000f8e00ff */
[----:B------:R-:W-:Y:S02]  /*13d0*/  IMAD.U32 R6, RZ, RZ, UR4 ;  /* 0x00000004ff067e24 */ /* 0x000fe4000f8e00ff */
[----:B------:R-:W-:-:S02]  /*13e0*/  IMAD.U32 R7, RZ, RZ, UR5 ;  /* 0x00000005ff077e24 */ /* 0x000fc4000f8e00ff */
[----:B------:R-:W-:Y:S02]  /*13f0*/  IMAD.U32 R11, RZ, RZ, UR7 ;  /* 0x00000007ff0b7e24 */ /* 0x000fe4000f8e00ff */
[----:B------:R-:W-:Y:S02]  /*1400*/  IMAD.MOV.U32 R8, RZ, RZ, 0x70 ;  /* 0x00000070ff087424 */ /* 0x000fe400078e00ff */
[----:B------:R-:W-:Y:S02]  /*1410*/  IMAD.MOV.U32 R12, RZ, RZ, 0x1 ;  /* 0x00000001ff0c7424 */ /* 0x000fe400078e00ff */
[----:B0-----:R-:W-:-:S07]  /*1420*/  IMAD.MOV.U32 R13, RZ, RZ, RZ ;  /* 0x000000ffff0d7224 */ /* 0x001fce00078e00ff */
[----:B------:R-:W-:-:S07]  /*1430*/  LEPC R20, `(.L_x_9) ;  /* 0x000000001014794e */ /* 0x000fce0000000000 */
[----:B-1----:R-:W-:Y:S05]  /*1440*/  CALL.ABS.NOINC R14 ;  /* 0x000000000e007343 */ /* 0x002fea0003c00000 */
.L_x_9:
[----:B------:R-:W-:Y:S01]  /*1450*/  ULOP3.LUT UR4, UR45, 0x1, URZ, 0xc0, !UPT ;  /* 0x000000012d047892 */ /* 0x000fe2000f8ec03f */
[----:B------:R-:W-:-:S05]  /*1460*/  IMAD.U32 R3, RZ, RZ, UR46 ;  /* 0x0000002eff037e24 */ /* 0x000fca000f8e00ff */
[----:B------:R-:W-:Y:S01]  /*1470*/  IMAD.U32 R0, RZ, RZ, UR4 ;  /* 0x00000004ff007e24 */ /* 0x000fe2000f8e00ff */
[----:B------:R-:W-:-:S04]  /*1480*/  ISETP.NE.AND P0, PT, R3, 0x3, PT ;  /* 0x000000030300780c */ /* 0x000fc80003f05270 */
[----:B------:R-:W-:-:S04]  /*1490*/  SHF.L.U32 R0, R0, 0x1f, RZ ;  /* 0x0000001f00007819 */ /* 0x000fc800000006ff */
[----:B------:R-:W0:Y:S02]  /*14a0*/  SYNCS.PHASECHK.TRANS64.TRYWAIT P1, [UR39+0x29800], R0 ;  /* 0x02980000ff0075a7 */ /* 0x000e240008020167 */
[----:B0-----:R-:W-:Y:S05]  /*14b0*/  @!P1 BRA `(.L_x_10) ;  /* 0x000000b800d09947 */ /* 0x001fea0003800000 */
.L_x_101:
[----:B------:R-:W-:Y:S05]  /*14c0*/  @!P0 BRA `(.L_x_11) ;  /* 0x0000000000048947 */ /* 0x000fea0003800000 */
[----:B------:R-:W-:Y:S01]  /*14d0*/  BPT.TRAP 0x1 ;  /* 0x000000040000795c */ /* 0x000fe20000300000 */
.L_x_11:
[----:B------:R-:W-:Y:S02]  /*14e0*/  IMAD.U32 R4, RZ, RZ, UR52 ;  /* 0x00000034ff047e24 */ /* 0x000fe4000f8e00ff */
[----:B0-----:R-:W-:-:S03]  /*14f0*/  IMAD.U32 R3, RZ, RZ, UR44 ;  /* 0x0000002cff037e24 */ /* 0x001fc6000f8e00ff */
[----:B------:R-:W-:Y:S02]  /*1500*/  LEA R4, R4, UR39, 0x3 ;  /* 0x0000002704047c11 */ /* 0x000fe4000f8e18ff */
[----:B------:R-:W-:-:S04]  /*1510*/  SHF.L.U32 R3, R3, 0x1f, RZ ;  /* 0x0000001f03037819 */ /* 0x000fc800000006ff */
[----:B------:R0:W1:Y:S01]  /*1520*/  SYNCS.PHASECHK.TRANS64.TRYWAIT P1, [R4+URZ+0x29830], R3 ;  /* 0x02983003040075a7 */ /* 0x000062000802017f */
[----:B------:R-:W-:Y:S05]  /*1530*/  @!P0 BRA `(.L_x_12) ;  /* 0x0000000000048947 */ /* 0x000fea0003800000 */
[----:B------:R-:W-:Y:S01]  /*1540*/  BPT.TRAP 0x1 ;  /* 0x000000040000795c */ /* 0x000fe20000300000 */
.L_x_12:
[----:B------:R-:W2:Y:S01]  /*1550*/  S2R R0, SR_TID.X ;  /* 0x0000000000007919 */ /* 0x000ea20000002100 */
[----:B------:R-:W-:Y:S01]  /*1560*/  IMAD.MOV.U32 R87, RZ, RZ, RZ ;  /* 0x000000ffff577224 */ /* 0x000fe200078e00ff */
[----:B--2---:R-:W-:Y:S01]  /*1570*/  LOP3.LUT P2, RZ, R0, 0x7f, RZ, 0xc0, !PT ;  /* 0x0000007f00ff7812 */ /* 0x004fe2000784c0ff */
[----:B-1----:R-:W-:-:S12]  /*1580*/  @P1 BRA `(.L_x_13) ;  /* 0x0000000000081947 */ /* 0x002fd80003800000 */
[----:B------:R-:W1:Y:S02]  /*1590*/  SYNCS.PHASECHK.TRANS64.TRYWAIT P1, [R4+URZ+0x29830], R3 ;  /* 0x02983003040075a7 */ /* 0x000e64000802017f */
[----:B-1----:R-:W-:Y:S05]  /*15a0*/  @!P1 BRA `(.L_x_14) ;  /* 0x000000b800ac9947 */ /* 0x002fea0003800000 */
.L_x_13:
[----:B------:R-:W-:Y:S05]  /*15b0*/  WARPSYNC.ALL ;  /* 0x0000000000007948 */ /* 0x000fea0003800000 */
[----:B------:R-:W-:Y:S01]  /*15c0*/  UIADD3 UR4, UR39, 0x1a400, URZ ;  /* 0x0001a40027047890 */ /* 0x000fe2000fffe03f */
[----:B------:R-:W-:Y:S01]  /*15d0*/  WARPGROUP.ARRIVE ;  /* 0x00000000000079c5 */ /* 0x000fe20000000000 */
[----:B------:R-:W-:Y:S01]  /*15e0*/  ULOP3.LUT UR20, UR53, 0x10000, URZ, 0xfc, !UPT ;  /* 0x0001000035147892 */ /* 0x000fe2000f8efc3f */
[----:B------:R-:W-:Y:S01]  /*15f0*/  VIADD R0, R171, UR51 ;  /* 0x00000033ab007c36 */ /* 0x000fe20008000000 */
[----:B------:R-:W-:Y:S01]  /*1600*/  USHF.R.U32.HI UR4, URZ, 0x4, UR4 ;  /* 0x000000043f047899 */ /* 0x000fe20008011604 */
[----:B------:R-:W-:Y:S01]  /*1610*/  IMAD.U32 R5, RZ, RZ, UR50 ;  /* 0x00000032ff057e24 */ /* 0x000fe2000f8e00ff */
[----:B------:R-:W-:Y:S01]  /*1620*/  UMOV UR25, 0x80000020 ;  /* 0x8000002000197882 */ /* 0x000fe20000000000 */
[----:B------:R-:W-:Y:S01]  /*1630*/  UMOV UR27, 0x80000020 ;  /* 0x80000020001b7882 */ /* 0x000fe20000000000 */
[----:B------:R-:W-:Y:S01]  /*1640*/  ULOP3.LUT UR4, UR4, 0x3fff, URZ, 0xc0, !UPT ;  /* 0x00003fff04047892 */ /* 0x000fe2000f8ec03f */
[----:B------:R-:W-:Y:S01]  /*1650*/  IMAD R5, R5, -0xa0, R0 ;  /* 0xffffff6005057824 */ /* 0x000fe200078e0200 */
[----:B------:R-:W-:Y:S01]  /*1660*/  UMOV UR24, UR20 ;  /* 0x0000001400187c82 */ /* 0x000fe20008000000 */
[----:B------:R-:W-:Y:S01]  /*1670*/  UMOV UR5, UR25 ;  /* 0x0000001900057c82 */ /* 0x000fe20008000000 */
[----:B------:R-:W-:Y:S01]  /*1680*/  ULOP3.LUT UR47, UR4, 0x10000, URZ, 0xfc, !UPT ;  /* 0x00010000042f7892 */ /* 0x000fe2000f8efc3f */
[----:B------:R-:W-:Y:S01]  /*1690*/  P2R R13, PR, RZ, 0x1 ;  /* 0x00000001ff0d7803 */ /* 0x000fe20000000000 */
[----:B------:R-:W-:Y:S01]  /*16a0*/  UMOV UR7, 0x80000020 ;  /* 0x8000002000077882 */ /* 0x000fe20000000000 */
[----:B------:R-:W-:Y:S01]  /*16b0*/  UMOV UR4, UR24 ;  /* 0x0000001800047c82 */ /* 0x000fe20008000000 */
[----:B------:R-:W-:Y:S01]  /*16c0*/  UIMAD UR28, UR52, 0x780, UR47 ;  /* 0x00000780341c78a4 */ /* 0x000fe2000f8e022f */
[C---:B------:R-:W-:Y:S01]  /*16d0*/  ISETP.GT.AND P2, PT, R5.reuse, RZ, PT ;  /* 0x000000ff0500720c */ /* 0x040fe20003f44270 */
[----:B------:R-:W-:Y:S01]  /*16e0*/  UIADD3 UR9, UR20, 0x2, URZ ;  /* 0x0000000214097890 */ /* 0x000fe2000fffe03f */
[C---:B------:R-:W-:Y:S01]  /*16f0*/  ISETP.GT.AND P5, PT, R5.reuse, 0x1, PT ;  /* 0x000000010500780c */ /* 0x040fe20003fa4270 */
[----:B------:R-:W-:Y:S01]  /*1700*/  UIADD3 UR6, UR28, 0x180, URZ ;  /* 0x000001801c067890 */ /* 0x000fe2000fffe03f */
[C---:B------:R-:W-:Y:S01]  /*1710*/  ISETP.GT.AND P4, PT, R5.reuse, 0x8, PT ;  /* 0x000000080500780c */ /* 0x040fe20003f84270 */
[----:B------:R-:W-:Y:S01]  /*1720*/  UIADD3 UR8, UR28, 0x200, URZ ;  /* 0x000002001c087890 */ /* 0x000fe2000fffe03f */
[C---:B------:R-:W-:Y:S01]  /*1730*/  ISETP.GT.AND P1, PT, R5.reuse, 0x9, PT ;  /* 0x000000090500780c */ /* 0x040fe20003f24270 */
[----:B------:R-:W-:Y:S01]  /*1740*/  UMOV UR26, UR28 ;  /* 0x0000001c001a7c82 */ /* 0x000fe20008000000 */
[----:B------:R-:W-:Y:S01]  /*1750*/  UIADD3 UR10, UR28, 0x2, URZ ;  /* 0x000000021c0a7890 */ /* 0x000fe2000fffe03f */
[----:B------:R-:W-:Y:S01]  /*1760*/  QGMMA.64x32x32.F32.E4M3.E4M3 R104, gdesc[UR24], RZ, !UPT, gsb0 ;  /* 0x00600000186879f3 */ /* 0x000fe2000c0008ff */
[----:B------:R-:W-:Y:S01]  /*1770*/  UIADD3 UR26, UR28, 0x80, URZ ;  /* 0x000000801c1a7890 */ /* 0x000fe2000fffe03f */
[C---:B------:R-:W-:Y:S01]  /*1780*/  ISETP.GT.AND P3, PT, R5.reuse, 0x10, PT ;  /* 0x000000100500780c */ /* 0x040fe20003f64270 */
[----:B------:R-:W-:Y:S01]  /*1790*/  UMOV UR27, 0x80000020 ;  /* 0x80000020001b7882 */ /* 0x000fe20000000000 */
[----:B------:R-:W-:Y:S01]  /*17a0*/  UMOV UR11, 0x80000020 ;  /* 0x80000020000b7882 */ /* 0x000fe20000000000 */
[----:B------:R-:W-:Y:S01]  /*17b0*/  UIADD3 UR12, UR28, 0x202, URZ ;  /* 0x000002021c0c7890 */ /* 0x000fe2000fffe03f */
[C---:B------:R-:W-:Y:S01]  /*17c0*/  ISETP.GT.AND P0, PT, R5.reuse, 0x79, PT ;  /* 0x000000790500780c */ /* 0x040fe20003f04270 */
[----:B------:R-:W-:Y:S01]  /*17d0*/  UIADD3 UR13, UR20, 0x200, URZ ;  /* 0x00000200140d7890 */ /* 0x000fe2000fffe03f */
[----:B------:R-:W-:Y:S01]  /*17e0*/  ISETP.GT.AND P6, PT, R5, 0x80, PT ;  /* 0x000000800500780c */ /* 0x000fe20003fc4270 */
[----:B------:R-:W-:Y:S01]  /*17f0*/  UIADD3 UR14, UR28, 0x280, URZ ;  /* 0x000002801c0e7890 */ /* 0x000fe2000fffe03f */
[----:B------:R-:W-:Y:S01]  /*1800*/  IMAD.U32 R9, RZ, RZ, UR40 ;  /* 0x00000028ff097e24 */ /* 0x000fe2000f8e00ff */
[----:B------:R-:W-:Y:S01]  /*1810*/  UMOV UR15, 0x80000020 ;  /* 0x80000020000f7882 */ /* 0x000fe20000000000 */
[----:B------:R-:W-:Y:S01]  /*1820*/  UIADD3 UR16, UR28, 0x282, URZ ;  /* 0x000002821c107890 */ /* 0x000fe2000fffe03f */
[----:B------:R-:W2:Y:S01]  /*1830*/  S2R R83, SR_TID.X ;  /* 0x0000000000537919 */ /* 0x000ea20000002100 */
[----:B------:R-:W-:Y:S01]  /*1840*/  UIADD3 UR18, UR28, 0x402, URZ ;  /* 0x000004021c127890 */ /* 0x000fe2000fffe03f */
[--C-:B------:R-:W-:Y:S01]  /*1850*/  IMAD.MOV.U32 R86, RZ, RZ, R87.reuse ;  /* 0x000000ffff567224 */ /* 0x100fe200078e0057 */
[----:B------:R-:W-:Y:S01]  /*1860*/  UMOV UR19, 0x80000020 ;  /* 0x8000002000137882 */ /* 0x000fe20000000000 */
[----:B------:R-:W-:Y:S01]  /*1870*/  UIADD3 UR22, UR28, 0x680, URZ ;  /* 0x000006801c167890 */ /* 0x000fe2000fffe03f */
[--C-:B------:R-:W-:Y:S01]  /*1880*/  IMAD.MOV.U32 R85, RZ, RZ, R87.reuse ;  /* 0x000000ffff557224 */ /* 0x100fe200078e0057 */
[----:B------:R-:W-:Y:S01]  /*1890*/  UMOV UR23, 0x80000020 ;  /* 0x8000002000177882 */ /* 0x000fe20000000000 */
[----:B------:R-:W-:Y:S01]  /*18a0*/  UISETP.GE.AND UP0, UPT, UR51, 0xa1, UPT ;  /* 0x000000a13300788c */ /* 0x000fe2000bf06270 */
[----:B------:R-:W-:Y:S01]  /*18b0*/  IMAD.MOV.U32 R84, RZ, RZ, R87 ;  /* 0x000000ffff547224 */ /* 0x000fe200078e0057 */
[----:B------:R-:W-:-:S02]  /*18c0*/  WARPGROUP.DEPBAR.LE gsb0, 0x0 ;  /* 0x00008000000079c5 */ /* 0x000fc40000010000 */
[----:B------:R-:W-:-:S06]  /*18d0*/  WARPGROUP.ARRIVE ;  /* 0x00000000000079c5 */ /* 0x000fcc0000000000 */
[----:B------:R-:W-:Y:S01]  /*18e0*/  QGMMA.64x32x32.F32.E4M3.E4M3 R88, gdesc[UR24], RZ, !UPT, gsb0 ;  /* 0x00600000185879f3 */ /* 0x000fe2000c0008ff */
[----:B------:R-:W-:Y:S01]  /*18f0*/  UIADD3 UR26, UR28, 0x100, URZ ;  /* 0x000001001c1a7890 */ /* 0x000fe2000fffe03f */
[----:B------:R-:W-:Y:S01]  /*1900*/  UMOV UR27, 0x80000020 ;  /* 0x80000020001b7882 */ /* 0x000fe20000000000 */
[----:B------:R-:W-:Y:S02]  /*1910*/  WARPGROUP.DEPBAR.LE gsb0, 0x0 ;  /* 0x00008000000079c5 */ /* 0x000fe40000010000 */
[----:B------:R-:W-:-:S06]  /*1920*/  WARPGROUP.ARRIVE ;  /* 0x00000000000079c5 */ /* 0x000fcc0000000000 */
[----:B------:R-:W-:Y:S01]  /*1930*/  QGMMA.64x32x32.F32.E4M3.E4M3 R56, gdesc[UR24], RZ, !UPT, gsb0 ;  /* 0x00600000183879f3 */ /* 0x000fe2000c0008ff */
[----:B------:R-:W-:Y:S01]  /*1940*/  UMOV UR26, UR8 ;  /* 0x00000008001a7c82 */ /* 0x000fe20008000000 */
[----:B------:R-:W-:Y:S01]  /*1950*/  UMOV UR27, 0x80000020 ;  /* 0x80000020001b7882 */ /* 0x000fe20000000000 */
[----:B------:R-:W-:Y:S02]  /*1960*/  WARPGROUP.DEPBAR.LE gsb0, 0x0 ;  /* 0x00008000000079c5 */ /* 0x000fe40000010000 */
[----:B------:R-:W-:-:S06]  /*1970*/  WARPGROUP.ARRIVE ;  /* 0x00000000000079c5 */ /* 0x000fcc0000000000 */
[----:B------:R-:W-:Y:S01]  /*1980*/  QGMMA.64x32x32.F32.E4M3.E4M3 R40, gdesc[UR4], RZ, !UPT, gsb0 ;  /* 0x00600000042879f3 */ /* 0x000fe2000c0008ff */
[----:B------:R-:W-:Y:S01]  /*1990*/  UMOV UR4, UR9 ;  /* 0x0000000900047c82 */ /* 0x000fe20008000000 */
[----:B------:R-:W-:Y:S01]  /*19a0*/  UMOV UR5, 0x80000020 ;  /* 0x8000002000057882 */ /* 0x000fe20000000000 */
[----:B------:R-:W-:Y:S01]  /*19b0*/  UMOV UR6, UR10 ;  /* 0x0000000a00067c82 */ /* 0x000fe20008000000 */
[----:B------:R-:W-:Y:S01]  /*19c0*/  UMOV UR7, 0x80000020 ;  /* 0x8000002000077882 */ /* 0x000fe20000000000 */
[----:B------:R-:W-:Y:S01]  /*19d0*/  UIADD3 UR10, UR28, 0x182, URZ ;  /* 0x000001821c0a7890 */ /* 0x000fe2000fffe03f */
[----:B------:R-:W-:Y:S01]  /*19e0*/  UMOV UR8, UR4 ;  /* 0x0000000400087c82 */ /* 0x000fe20008000000 */
[----:B------:R-:W-:Y:S01]  /*19f0*/  UMOV UR9, UR5 ;  /* 0x0000000500097c82 */ /* 0x000fe20008000000 */
[----:B------:R-:W-:Y:S02]  /*1a00*/  WARPGROUP.DEPBAR.LE gsb0, 0x0 ;  /* 0x00008000000079c5 */ /* 0x000fe40000010000 */
[----:B------:R-:W-:-:S06]  /*1a10*/  WARPGROUP.ARRIVE ;  /* 0x00000000000079c5 */ /* 0x000fcc0000000000 */
[----:B------:R-:W-:Y:S03]  /*1a20*/  QGMMA.64x32x32.F32.E4M3.E4M3 R24, gdesc[UR24], RZ, !UPT, gsb0 ;  /* 0x00600000181879f3 */ /* 0x000fe6000c0008ff */
[----:B------:R-:W-:Y:S02]  /*1a30*/  WARPGROUP.DEPBAR.LE gsb0, 0x0 ;  /* 0x00008000000079c5 */ /* 0x000fe40000010000 */
[----:B------:R-:W-:-:S06]  /*1a40*/  WARPGROUP.ARRIVE ;  /* 0x00000000000079c5 */ /* 0x000fcc0000000000 */
[----:B------:R-:W-:Y:S01]  /*1a50*/  QGMMA.64x32x32.F32.E4M3.E4M3 R104, gdesc[UR4], R104, gsb0 ;  /* 0x00600000046879f3 */ /* 0x000fe20008000868 */
[----:B------:R-:W-:Y:S01]  /*1a60*/  UIADD3 UR6, UR28, 0x82, URZ ;  /* 0x000000821c067890 */ /* 0x000fe2000fffe03f */
[----:B------:R-:W-:Y:S01]  /*1a70*/  UMOV UR7, 0x80000020 ;  /* 0x8000002000077882 */ /* 0x000fe20000000000 */
        /* <DEDUP_REMOVED lines=8> */
[----:B------:R-:W-:Y:S01]  /*1b00*/  UMOV UR6, UR12 ;  /* 0x0000000c00067c82 */ /* 0x000fe20008000000 */
[----:B------:R-:W-:Y:S01]  /*1b10*/  UMOV UR7, 0x80000020 ;  /* 0x8000002000077882 */ /* 0x000fe20000000000 */
[----:B------:R-:W-:Y:S02]  /*1b20*/  WARPGROUP.DEPBAR.LE gsb0, 0x0 ;  /* 0x00008000000079c5 */ /* 0x000fe40000010000 */
[----:B------:R-:W-:-:S06]  /*1b30*/  WARPGROUP.ARRIVE ;  /* 0x00000000000079c5 */ /* 0x000fcc0000000000 */
[----:B------:R-:W-:Y:S01]  /*1b40*/  QGMMA.64x32x32.F32.E4M3.E4M3 R40, gdesc[UR8], R40, gsb0 ;  /* 0x00600000082879f3 */ /* 0x000fe20008000828 */
        /* <DEDUP_REMOVED lines=9> */
[----:B------:R-:W-:Y:S01]  /*1be0*/  QGMMA.64x32x32.F32.E4M3.E4M3 R24, gdesc[UR4], R24, gsb0 ;  /* 0x00600000041879f3 */ /* 0x000fe20008000818 */
[----:B------:R-:W-:Y:S02]  /*1bf0*/  UIADD3 UR6, UR28, 0x480, URZ ;  /* 0x000004801c067890 */ /* 0x000fe4000fffe03f */
[----:B------:R-:W-:Y:S01]  /*1c00*/  UIADD3 UR7, UR20, 0x202, URZ ;  /* 0x0000020214077890 */ /* 0x000fe2000fffe03f */
        /* <DEDUP_REMOVED lines=15> */
[----:B------:R-:W-:Y:S01]  /*1d00*/  UIADD3 UR6, UR28, 0x482, URZ ;  /* 0x000004821c067890 */ /* 0x000fe2000fffe03f */
[----:B------:R-:W-:Y:S02]  /*1d10*/  WARPGROUP.DEPBAR.LE gsb0, 0x0 ;  /* 0x00008000000079c5 */ /* 0x000fe40000010000 */
[----:B------:R-:W-:-:S06]  /*1d20*/  WARPGROUP.ARRIVE ;  /* 0x00000000000079c5 */ /* 0x000fcc0000000000 */
[----:B------:R-:W-:Y:S01]  /*1d30*/  QGMMA.64x32x32.F32.E4M3.E4M3 R40, gdesc[UR12], R40, gsb0 ;  /* 0x006000000c2879f3 */ /* 0x000fe20008000828 */
[----:B------:R-:W-:Y:S01]  /*1d40*/  UMOV UR12, UR7 ;  /* 0x00000007000c7c82 */ /* 0x000fe20008000000 */
[----:B------:R-:W-:Y:S01]  /*1d50*/  UMOV UR13, 0x80000020 ;  /* 0x80000020000d7882 */ /* 0x000fe20000000000 */
[----:B------:R-:W-:Y:S01]  /*1d60*/  UMOV UR14, UR16 ;  /* 0x00000010000e7c82 */ /* 0x000fe20008000000 */
[----:B------:R-:W-:Y:S01]  /*1d70*/  UMOV UR15, 0x80000020 ;  /* 0x80000020000f7882 */ /* 0x000fe20000000000 */
[----:B------:R-:W-:Y:S01]  /*1d80*/  UMOV UR16, UR12 ;  /* 0x0000000c00107c82 */ /* 0x000fe20008000000 */
[----:B------:R-:W-:Y:S01]  /*1d90*/  UMOV UR17, UR13 ;  /* 0x0000000d00117c82 */ /* 0x000fe20008000000 */
[----:B------:R-:W-:Y:S01]  /*1da0*/  UIADD3 UR7, UR20, 0x400, URZ ;  /* 0x0000040014077890 */ /* 0x000fe2000fffe03f */
[----:B------:R-:W-:Y:S02]  /*1db0*/  WARPGROUP.DEPBAR.LE gsb0, 0x0 ;  /* 0x00008000000079c5 */ /* 0x000fe40000010000 */
[----:B------:R-:W-:-:S06]  /*1dc0*/  WARPGROUP.ARRIVE ;  /* 0x00000000000079c5 */ /* 0x000fcc0000000000 */
[----:B------:R-:W-:Y:S01]  /*1dd0*/  QGMMA.64x32x32.F32.E4M3.E4M3 R24, gdesc[UR8], R24, gsb0 ;  /* 0x00600000081879f3 */ /* 0x000fe20008000818 */
[----:B------:R-:W-:Y:S02]  /*1de0*/  UIADD3 UR10, UR28, 0x500, URZ ;  /* 0x000005001c0a7890 */ /* 0x000fe4000fffe03f */
        /* <DEDUP_REMOVED lines=24> */
[----:B------:R-:W-:Y:S02]  /*1f70*/  UMOV UR21, UR17 ;  /* 0x0000001100157c82 */ /* 0x000fe40008000000 */
[----:B------:R-:W-:Y:S01]  /*1f80*/  UMOV UR20, UR16 ;  /* 0x0000001000147c82 */ /* 0x000fe20008000000 */
[----:B------:R-:W-:Y:S01]  /*1f90*/  UIADD3 UR10, UR28, 0x502, URZ ;  /* 0x000005021c0a7890 */ /* 0x000fe2000fffe03f */
[----:B------:R-:W-:-:S02]  /*1fa0*/  WARPGROUP.DEPBAR.LE gsb0, 0x0 ;  /* 0x00008000000079c5 */ /* 0x000fc40000010000 */
[----:B------:R-:W-:-:S06]  /*1fb0*/  WARPGROUP.ARRIVE ;  /* 0x00000000000079c5 */ /* 0x000fcc0000000000 */
[----:B------:R-:W-:Y:S03]  /*1fc0*/  QGMMA.64x32x32.F32.E4M3.E4M3 R24, gdesc[UR12], R24, gsb0 ;  /* 0x006000000c1879f3 */ /* 0x000fe60008000818 */
        /* <DEDUP_REMOVED lines=22> */
[----:B------:R-:W-:Y:S02]  /*2130*/  WARPGROUP.DEPBAR.LE gsb0, 0x0 ;  /* 0x00008000000079c5 */ /* 0x000fe40000010000 */
        /* <DEDUP_REMOVED lines=8> */
[----:B------:R-:W-:Y:S01]  /*21c0*/  WARPGROUP.ARRIVE ;  /* 0x00000000000079c5 */ /* 0x000fe20000000000 */
[----:B------:R-:W-:Y:S02]  /*21d0*/  FSEL R104, R104, -INF , P2 ;  /* 0xff80000068687808 */ /* 0x000fe40001000000 */
[----:B------:R-:W-:Y:S02]  /*21e0*/  FSEL R105, R105, -INF , P5 ;  /* 0xff80000069697808 */ /* 0x000fe40002800000 */
[----:B------:R-:W-:Y:S01]  /*21f0*/  FSEL R108, R108, -INF , P4 ;  /* 0xff8000006c6c7808 */ /* 0x000fe20002000000 */
[----:B------:R-:W-:Y:S01]  /*2200*/  QGMMA.64x32x32.F32.E4M3.E4M3 R88, gdesc[UR20], R88, gsb0 ;  /* 0x00600000145879f3 */ /* 0x000fe20008000858 */
[----:B------:R-:W-:Y:S01]  /*2210*/  UIADD3 UR22, UR28, 0x602, URZ ;  /* 0x000006021c167890 */ /* 0x000fe2000fffe03f */
[----:B01----:R-:W-:Y:S01]  /*2220*/  FMNMX.FTZ R3, R104, R105, !PT ;  /* 0x0000006968037209 */ /* 0x003fe20007810000 */
[----:B------:R-:W-:Y:S01]  /*2230*/  UMOV UR23, 0x80000020 ;  /* 0x8000002000177882 */ /* 0x000fe20000000000 */
[----:B------:R-:W-:-:S02]  /*2240*/  FSEL R109, R109, -INF , P1 ;  /* 0xff8000006d6d7808 */ /* 0x000fc40000800000 */
[----:B------:R-:W-:Y:S02]  /*2250*/  FMNMX.FTZ R0, R108, R3, !PT ;  /* 0x000000036c007209 */ /* 0x000fe40007810000 */
[----:B------:R-:W-:Y:S02]  /*2260*/  FSEL R106, R106, -INF , P2 ;  /* 0xff8000006a6a7808 */ /* 0x000fe40001000000 */
[----:B------:R-:W-:Y:S02]  /*2270*/  ISETP.GT.AND P2, PT, R5, 0x11, PT ;  /* 0x000000110500780c */ /* 0x000fe40003f44270 */
[----:B------:R-:W-:Y:S02]  /*2280*/  FSEL R112, R112, -INF , P3 ;  /* 0xff80000070707808 */ /* 0x000fe40001800000 */
[----:B------:R-:W-:Y:S02]  /*2290*/  FMNMX.FTZ R3, R109, R0, !PT ;  /* 0x000000006d037209 */ /* 0x000fe40007810000 */
[----:B------:R-:W-:-:S02]  /*22a0*/  FSEL R107, R107, -INF , P5 ;  /* 0xff8000006b6b7808 */ /* 0x000fc40002800000 */
[----:B------:R-:W-:Y:S02]  /*22b0*/  ISETP.GT.AND P5, PT, R5, 0x18, PT ;  /* 0x000000180500780c */ /* 0x000fe40003fa4270 */
[----:B------:R-:W-:Y:S02]  /*22c0*/  FSEL R113, R113, -INF , P2 ;  /* 0xff80000071717808 */ /* 0x000fe40001000000 */
[----:B------:R-:W-:Y:S02]  /*22d0*/  FMNMX.FTZ R0, R112, R3, !PT ;  /* 0x0000000370007209 */ /* 0x000fe40007810000 */
[----:B------:R-:W-:Y:S02]  /*22e0*/  FSEL R110, R110, -INF , P4 ;  /* 0xff8000006e6e7808 */ /* 0x000fe40002000000 */
[----:B------:R-:W-:Y:S02]  /*22f0*/  ISETP.GT.AND P4, PT, R5, 0x19, PT ;  /* 0x000000190500780c */ /* 0x000fe40003f84270 */
[----:B------:R-:W-:-:S02]  /*2300*/  FSEL R116, R116, -INF , P5 ;  /* 0xff80000074747808 */ /* 0x000fc40002800000 */
[----:B------:R-:W-:Y:S02]  /*2310*/  FMNMX.FTZ R3, R113, R0, !PT ;  /* 0x0000000071037209 */ /* 0x000fe40007810000 */
[----:B------:R-:W-:Y:S02]  /*2320*/  FSEL R114, R114, -INF , P3 ;  /* 0xff80000072727808 */ /* 0x000fe40001800000 */
[----:B------:R-:W-:Y:S02]  /*2330*/  FSEL R117, R117, -INF , P4 ;  /* 0xff80000075757808 */ /* 0x000fe40002000000 */
[----:B------:R-:W-:Y:S02]  /*2340*/  ISETP.GT.AND P3, PT, R5, 0x20, PT ;  /* 0x000000200500780c */ /* 0x000fe40003f64270 */
[----:B------:R-:W-:Y:S02]  /*2350*/  FMNMX.FTZ R0, R116, R3, !PT ;  /* 0x0000000374007209 */ /* 0x000fe40007810000 */
[----:B------:R-:W-:-:S02]  /*2360*/  FSEL R111, R111, -INF , P1 ;  /* 0xff8000006f6f7808 */ /* 0x000fc40000800000 */
[----:B------:R-:W-:Y:S02]  /*2370*/  ISETP.GT.AND P1, PT, R5, 0x21, PT ;  /* 0x000000210500780c */ /* 0x000fe40003f24270 */
[----:B------:R-:W-:Y:S02]  /*2380*/  FMNMX.FTZ R3, R117, R0, !PT ;  /* 0x0000000075037209 */ /* 0x000fe40007810000 */
[----:B------:R-:W-:Y:S02]  /*2390*/  FSEL R115, R115, -INF , P2 ;  /* 0xff80000073737808 */ /* 0x000fe40001000000 */
[C---:B------:R-:W-:Y:S02]  /*23a0*/  ISETP.GT.AND P2, PT, R5.reuse, 0x28, PT ;  /* 0x000000280500780c */ /* 0x040fe40003f44270 */
[----:B------:R-:W-:Y:S02]  /*23b0*/  FSEL R118, R118, -INF , P5 ;  /* 0xff80000076767808 */ /* 0x000fe40002800000 */
[----:B------:R-:W-:-:S02]  /*23c0*/  ISETP.GT.AND P5, PT, R5, 0x29, PT ;  /* 0x000000290500780c */ /* 0x000fc40003fa4270 */
[----:B------:R-:W-:Y:S02]  /*23d0*/  FSEL R119, R119, -INF , P4 ;  /* 0xff80000077777808 */ /* 0x000fe40002000000 */
[----:B------:R-:W-:Y:S01]  /*23e0*/  ISETP.GT.AND P4, PT, R5, 0x30, PT ;  /* 0x000000300500780c */ /* 0x000fe20003f84270 */
[----:B------:R-:W-:Y:S02]  /*23f0*/  WARPGROUP.DEPBAR.LE gsb0, 0x0 ;  /* 0x00008000000079c5 */ /* 0x000fe40000010000 */
[----:B------:R-:W-:Y:S01]  /*2400*/  WARPGROUP.ARRIVE ;  /* 0x00000000000079c5 */ /* 0x000fe20000000000 */
[----:B------:R-:W-:Y:S02]  /*2410*/  FSEL R88, R88, -INF , P3 ;  /* 0xff80000058587808 */ /* 0x000fe40001800000 */
[----:B------:R-:W-:Y:S02]  /*2420*/  FSEL R89, R89, -INF , P1 ;  /* 0xff80000059597808 */ /* 0x000fe40000800000 */
[----:B------:R-:W-:Y:S01]  /*2430*/  FMNMX.FTZ R0, R88, R3, !PT ;  /* 0x0000000358007209 */ /* 0x000fe20007810000 */
[----:B------:R-:W-:Y:S01]  /*2440*/  QGMMA.64x32x32.F32.E4M3.E4M3 R56, gdesc[UR20], R56, gsb0 ;  /* 0x00600000143879f3 */ /* 0x000fe20008000838 */
[----:B------:R-:W-:Y:S01]  /*2450*/  UIADD3 UR22, UR28, 0x682, URZ ;  /* 0x000006821c167890 */ /* 0x000fe2000fffe03f */
[----:B------:R-:W-:Y:S01]  /*2460*/  FSEL R92, R92, -INF , P2 ;  /* 0xff8000005c5c7808 */ /* 0x000fe20001000000 */
[----:B------:R-:W-:Y:S01]  /*2470*/  UMOV UR23, 0x80000020 ;  /* 0x8000002000177882 */ /* 0x000fe20000000000 */
[----:B------:R-:W-:-:S02]  /*2480*/  FMNMX.FTZ R3, R89, R0, !PT ;  /* 0x0000000059037209 */ /* 0x000fc40007810000 */
[----:B------:R-:W-:Y:S02]  /*2490*/  FSEL R93, R93, -INF , P5 ;  /* 0xff8000005d5d7808 */ /* 0x000fe40002800000 */
[----:B------:R-:W-:Y:S02]  /*24a0*/  FMNMX.FTZ R0, R92, R3, !PT ;  /* 0x000000035c007209 */ /* 0x000fe40007810000 */
[----:B------:R-:W-:Y:S02]  /*24b0*/  FSEL R90, R90, -INF , P3 ;  /* 0xff8000005a5a7808 */ /* 0x000fe40001800000 */
[----:B------:R-:W-:Y:S02]  /*24c0*/  ISETP.GT.AND P3, PT, R5, 0x31, PT ;  /* 0x000000310500780c */ /* 0x000fe40003f64270 */
[----:B------:R-:W-:Y:S02]  /*24d0*/  FSEL R96, R96, -INF , P4 ;  /* 0xff80000060607808 */ /* 0x000fe40002000000 */
[----:B------:R-:W-:-:S02]  /*24e0*/  FMNMX.FTZ R3, R93, R0, !PT ;  /* 0x000000005d037209 */ /* 0x000fc40007810000 */
[----:B------:R-:W-:Y:S02]  /*24f0*/  FSEL R91, R91, -INF , P1 ;  /* 0xff8000005b5b7808 */ /* 0x000fe40000800000 */
[----:B------:R-:W-:Y:S02]  /*2500*/  ISETP.GT.AND P1, PT, R5, 0x38, PT ;  /* 0x000000380500780c */ /* 0x000fe40003f24270 */
[----:B------:R-:W-:Y:S02]  /*2510*/  FSEL R97, R97, -INF , P3 ;  /* 0xff80000061617808 */ /* 0x000fe40001800000 */
[----:B------:R-:W-:Y:S02]  /*2520*/  FMNMX.FTZ R0, R96, R3, !PT ;  /* 0x0000000360007209 */ /* 0x000fe40007810000 */
[----:B------:R-:W-:Y:S02]  /*2530*/  FSEL R94, R94, -INF , P2 ;  /* 0xff8000005e5e7808 */ /* 0x000fe40001000000 */
[----:B------:R-:W-:-:S02]  /*2540*/  ISETP.GT.AND P2, PT, R5, 0x39, PT ;  /* 0x000000390500780c */ /* 0x000fc40003f44270 */
        /* <DEDUP_REMOVED lines=8> */
[----:B------:R-:W-:Y:S02]  /*25d0*/  FMNMX.FTZ R3, R101, R0, !PT ;  /* 0x0000000065037209 */ /* 0x000fe40007810000 */
[----:B------:R-:W-:Y:S02]  /*25e0*/  FSEL R99, R99, -INF , P3 ;  /* 0xff80000063637808 */ /* 0x000fe40001800000 */
[----:B------:R-:W-:Y:S02]  /*25f0*/  ISETP.GT.AND P3, PT, R5, 0x48, PT ;  /* 0x000000480500780c */ /* 0x000fe40003f64270 */
[----:B------:R-:W-:-:S02]  /*2600*/  FSEL R102, R102, -INF , P1 ;  /* 0xff80000066667808 */ /* 0x000fc40000800000 */
[----:B------:R-:W-:Y:S02]  /*2610*/  ISETP.GT.AND P1, PT, R5, 0x49, PT ;  /* 0x000000490500780c */ /* 0x000fe40003f24270 */
[----:B------:R-:W-:Y:S02]  /*2620*/  FSEL R103, R103, -INF , P2 ;  /* 0xff80000067677808 */ /* 0x000fe40001000000 */
[----:B------:R-:W-:Y:S01]  /*2630*/  ISETP.GT.AND P2, PT, R5, 0x50, PT ;  /* 0x000000500500780c */ /* 0x000fe20003f44270 */
[----:B------:R-:W-:Y:S02]  /*2640*/  WARPGROUP.DEPBAR.LE gsb0, 0x0 ;  /* 0x00008000000079c5 */ /* 0x000fe40000010000 */
[----:B------:R-:W-:Y:S01]  /*2650*/  WARPGROUP.ARRIVE ;  /* 0x00000000000079c5 */ /* 0x000fe20000000000 */
[----:B------:R-:W-:Y:S02]  /*2660*/  FSEL R74, R56, -INF , P5 ;  /* 0xff800000384a7808 */ /* 0x000fe40002800000 */
[----:B------:R-:W-:-:S02]  /*2670*/  FSEL R75, R57, -INF , P4 ;  /* 0xff800000394b7808 */ /* 0x000fc40002000000 */
[----:B------:R-:W-:Y:S01]  /*2680*/  FMNMX.FTZ R0, R74, R3, !PT ;  /* 0x000000034a007209 */ /* 0x000fe20007810000 */
[----:B------:R-:W-:Y:S01]  /*2690*/  QGMMA.64x32x32.F32.E4M3.E4M3 R40, gdesc[UR20], R40, gsb0 ;  /* 0x00600000142879f3 */ /* 0x000fe20008000828 */
[----:B------:R-:W-:Y:S01]  /*26a0*/  UIADD3 UR22, UR28, 0x702, URZ ;  /* 0x000007021c167890 */ /* 0x000fe2000fffe03f */
[----:B------:R-:W-:Y:S01]  /*26b0*/  FSEL R76, R60, -INF , P3 ;  /* 0xff8000003c4c7808 */ /* 0x000fe20001800000 */
[----:B------:R-:W-:Y:S01]  /*26c0*/  UMOV UR23, 0x80000020 ;  /* 0x8000002000177882 */ /* 0x000fe20000000000 */
[----:B------:R-:W-:Y:S02]  /*26d0*/  FMNMX.FTZ R3, R75, R0, !PT ;  /* 0x000000004b037209 */ /* 0x000fe40007810000 */
        /* <DEDUP_REMOVED lines=20> */
[----:B------:R-:W-:-:S02]  /*2820*/  FMNMX.FTZ R0, R81, R0, !PT ;  /* 0x0000000051007209 */ /* 0x000fc40007810000 */
[----:B------:R-:W-:Y:S02]  /*2830*/  FSEL R67, R67, -INF , P5 ;  /* 0xff80000043437808 */ /* 0x000fe40002800000 */
[C---:B------:R-:W-:Y:S02]  /*2840*/  ISETP.GT.AND P5, PT, R5.reuse, 0x68, PT ;  /* 0x000000680500780c */ /* 0x040fe40003fa4270 */
[----:B------:R-:W-:Y:S02]  /*2850*/  FSEL R70, R70, -INF , P4 ;  /* 0xff80000046467808 */ /* 0x000fe40002000000 */
[----:B------:R-:W-:Y:S02]  /*2860*/  ISETP.GT.AND P4, PT, R5, 0x69, PT ;  /* 0x000000690500780c */ /* 0x000fe40003f84270 */
[----:B------:R-:W-:Y:S02]  /*2870*/  FSEL R71, R71, -INF , P3 ;  /* 0xff80000047477808 */ /* 0x000fe40001800000 */
[----:B------:R-:W-:Y:S01]  /*2880*/  ISETP.GT.AND P3, PT, R5, 0x70, PT ;  /* 0x000000700500780c */ /* 0x000fe20003f64270 */
[----:B------:R-:W-:-:S02]  /*2890*/  WARPGROUP.DEPBAR.LE gsb0, 0x0 ;  /* 0x00008000000079c5 */ /* 0x000fc40000010000 */
[----:B------:R-:W-:Y:S01]  /*28a0*/  WARPGROUP.ARRIVE ;  /* 0x00000000000079c5 */ /* 0x000fe20000000000 */
[----:B------:R-:W-:Y:S02]  /*28b0*/  FSEL R53, R53, -INF , P0 ;  /* 0xff80000035357808 */ /* 0x000fe40000000000 */
[----:B------:R-:W-:Y:S02]  /*28c0*/  ISETP.GT.AND P0, PT, R5, 0x81, PT ;  /* 0x000000810500780c */ /* 0x000fe40003f04270 */
[----:B------:R-:W-:Y:S01]  /*28d0*/  FSEL R57, R40, -INF , P1 ;  /* 0xff80000028397808 */ /* 0x000fe20000800000 */
[----:B------:R-:W-:Y:S01]  /*28e0*/  QGMMA.64x32x32.F32.E4M3.E4M3 R24, gdesc[UR20], R24, gsb0 ;  /* 0x00600000141879f3 */ /* 0x000fe20008000818 */
[----:B------:R-:W-:Y:S02]  /*28f0*/  P2R R12, PR, RZ, 0x1 ;  /* 0x00000001ff0c7803 */ /* 0x000fe40000000000 */
[----:B------:R-:W-:Y:S02]  /*2900*/  FSEL R41, R41, -INF , P2 ;  /* 0xff80000029297808 */ /* 0x000fe40001000000 */
[----:B------:R-:W-:-:S02]  /*2910*/  FMNMX.FTZ R0, R57, R0, !PT ;  /* 0x0000000039007209 */ /* 0x000fc40007810000 */
[----:B------:R-:W-:Y:S02]  /*2920*/  FSEL R44, R44, -INF , P5 ;  /* 0xff8000002c2c7808 */ /* 0x000fe40002800000 */
[----:B------:R-:W-:Y:S02]  /*2930*/  FMNMX.FTZ R3, R41, R0, !PT ;  /* 0x0000000029037209 */ /* 0x000fe40007810000 */
        /* <DEDUP_REMOVED lines=11> */
[----:B------:R-:W-:Y:S02]  /*29f0*/  FMNMX.FTZ R7, R3, R0, !PT ;  /* 0x0000000003077209 */ /* 0x000fe40007810000 */
[----:B------:R-:W-:Y:S02]  /*2a00*/  FSEL R51, R51, -INF , P1 ;  /* 0xff80000033337808 */ /* 0x000fe40000800000 */
[----:B------:R-:W-:Y:S02]  /*2a10*/  FMNMX.FTZ R0, R56, R7, !PT ;  /* 0x0000000738007209 */ /* 0x000fe40007810000 */
[----:B------:R-:W-:Y:S02]  /*2a20*/  ISETP.GT.AND P1, PT, R5, 0x88, PT ;  /* 0x000000880500780c */ /* 0x000fe40003f24270 */
[----:B------:R-:W-:-:S02]  /*2a30*/  FMNMX.FTZ R7, R53, R0, !PT ;  /* 0x0000000035077209 */ /* 0x000fc40007810000 */
[----:B------:R-:W-:Y:S02]  /*2a40*/  FSEL R54, R54, -INF , P2 ;  /* 0xff80000036367808 */ /* 0x000fe40001000000 */
[C---:B------:R-:W-:Y:S02]  /*2a50*/  ISETP.GT.AND P2, PT, R5.reuse, 0x89, PT ;  /* 0x000000890500780c */ /* 0x040fe40003f44270 */
[----:B------:R-:W-:Y:S02]  /*2a60*/  FSEL R50, R50, -INF , P3 ;  /* 0xff80000032327808 */ /* 0x000fe40001800000 */
[----:B------:R-:W-:Y:S02]  /*2a70*/  ISETP.GT.AND P3, PT, R5, 0x90, PT ;  /* 0x000000900500780c */ /* 0x000fe40003f64270 */
[----:B------:R-:W-:Y:S02]  /*2a80*/  FSEL R47, R47, -INF , P4 ;  /* 0xff8000002f2f7808 */ /* 0x000fe40002000000 */
[----:B------:R-:W-:-:S02]  /*2a90*/  ISETP.GT.AND P4, PT, R5, 0x91, PT ;  /* 0x000000910500780c */ /* 0x000fc40003f84270 */
[----:B------:R-:W-:Y:S02]  /*2aa0*/  FSEL R46, R46, -INF , P5 ;  /* 0xff8000002e2e7808 */ /* 0x000fe40002800000 */
[----:B------:R-:W-:Y:S02]  /*2ab0*/  ISETP.GT.AND P5, PT, R5, 0x98, PT ;  /* 0x000000980500780c */ /* 0x000fe40003fa4270 */
[----:B------:R-:W-:Y:S01]  /*2ac0*/  P2R R11, PR, RZ, 0x2 ;  /* 0x00000002ff0b7803 */ /* 0x000fe20000000000 */
[----:B------:R-:W-:Y:S02]  /*2ad0*/  WARPGROUP.DEPBAR.LE gsb0, 0x0 ;  /* 0x00008000000079c5 */ /* 0x000fe40000010000 */
[----:B------:R-:W-:Y:S02]  /*2ae0*/  FSEL R60, R25, -INF , P0 ;  /* 0xff800000193c7808 */ /* 0x000fe40000000000 */
[----:B------:R-:W-:Y:S02]  /*2af0*/  ISETP.GT.AND P0, PT, R5, 0x80, PT ;  /* 0x000000800500780c */ /* 0x000fe40003f04270 */
[----:B------:R-:W-:-:S02]  /*2b00*/  FSEL R64, R24, -INF , P6 ;  /* 0xff80000018407808 */ /* 0x000fc40003000000 */
[----:B------:R-:W-:Y:S02]  /*2b10*/  FSEL R26, R26, -INF , P0 ;  /* 0xff8000001a1a7808 */ /* 0x000fe40000000000 */
[----:B------:R-:W-:Y:S02]  /*2b20*/  ISETP.NE.AND P0, PT, R12, RZ, PT ;  /* 0x000000ff0c00720c */ /* 0x000fe40003f05270 */
[----:B------:R-:W-:Y:S02]  /*2b30*/  FMNMX.FTZ R7, R64, R7, !PT ;  /* 0x0000000740077209 */ /* 0x000fe40007810000 */
[----:B------:R-:W-:Y:S02]  /*2b40*/  FSEL R27, R27, -INF , P0 ;  /* 0xff8000001b1b7808 */ /* 0x000fe40000000000 */
[----:B------:R-:W-:Y:S02]  /*2b50*/  ISETP.NE.AND P0, PT, R13, RZ, PT ;  /* 0x000000ff0d00720c */ /* 0x000fe40003f05270 */
[----:B------:R-:W-:-:S02]  /*2b60*/  FMNMX.FTZ R13, R106, R107, !PT ;  /* 0x0000006b6a0d7209 */ /* 0x000fc40007810000 */
[----:B------:R-:W-:Y:S02]  /*2b70*/  FSEL R69, R28, -INF , P1 ;  /* 0xff8000001c457808 */ /* 0x000fe40000800000 */
[----:B------:R-:W-:Y:S02]  /*2b80*/  FMNMX.FTZ R14, R110, R13, !PT ;  /* 0x0000000d6e0e7209 */ /* 0x000fe40007810000 */
[----:B------:R-:W-:Y:S02]  /*2b90*/  FMNMX.FTZ R0, R60, R7, !PT ;  /* 0x000000073c007209 */ /* 0x000fe40007810000 */
[----:B------:R-:W-:Y:S02]  /*2ba0*/  FMNMX.FTZ R13, R111, R14, !PT ;  /* 0x0000000e6f0d7209 */ /* 0x000fe40007810000 */
[----:B------:R-:W-:Y:S02]  /*2bb0*/  FSEL R72, R29, -INF , P2 ;  /* 0xff8000001d487808 */ /* 0x000fe40001000000 */
[----:B------:R-:W-:-:S02]  /*2bc0*/  FMNMX.FTZ R14, R114, R13, !PT ;  /* 0x0000000d720e7209 */ /* 0x000fc40007810000 */
[----:B------:R-:W-:Y:S02]  /*2bd0*/  FMNMX.FTZ R7, R69, R0, !PT ;  /* 0x0000000045077209 */ /* 0x000fe40007810000 */
[----:B------:R-:W-:Y:S02]  /*2be0*/  FMNMX.FTZ R15, R115, R14, !PT ;  /* 0x0000000e730f7209 */ /* 0x000fe40007810000 */
[----:B------:R-:W-:Y:S02]  /*2bf0*/  FSEL R73, R32, -INF , P3 ;  /* 0xff80000020497808 */ /* 0x000fe40001800000 */
[----:B------:R-:W-:Y:S02]  /*2c00*/  FMNMX.FTZ R20, R118, R15, !PT ;  /* 0x0000000f76147209 */ /* 0x000fe40007810000 */
[----:B------:R-:W-:Y:S02]  /*2c10*/  FMNMX.FTZ R0, R72, R7, !PT ;  /* 0x0000000748007209 */ /* 0x000fe40007810000 */
        /* <DEDUP_REMOVED lines=9> */
[----:B------:R-:W-:Y:S02]  /*2cb0*/  ISETP.GT.AND P6, PT, R5, 0x99, PT ;  /* 0x000000990500780c */ /* 0x000fe40003fc4270 */
[----:B------:R-:W-:Y:S02]  /*2cc0*/  FMNMX.FTZ R24, R98, R21, !PT ;  /* 0x0000001562187209 */ /* 0x000fe40007810000 */
[----:B------:R-:W-:Y:S02]  /*2cd0*/  FSEL R65, R37, -INF , P6 ;  /* 0xff80000025417808 */ /* 0x000fe40003000000 */
[----:B------:R-:W-:-:S02]  /*2ce0*/  FMNMX.FTZ R25, R99, R24, !PT ;  /* 0x0000001863197209 */ /* 0x000fc40007810000 */
[----:B------:R-:W-:Y:S02]  /*2cf0*/  FMNMX.FTZ R0, R61, R0, !PT ;  /* 0x000000003d007209 */ /* 0x000fe40007810000 */
[----:B------:R-:W-:Y:S02]  /*2d00*/  FMNMX.FTZ R28, R102, R25, !PT ;  /* 0x00000019661c7209 */ /* 0x000fe40007810000 */
[----:B------:R-:W-:Y:S02]  /*2d10*/  FMNMX.FTZ R6, R65, R0, !PT ;  /* 0x0000000041067209 */ /* 0x000fe40007810000 */
[----:B------:R-:W-:Y:S02]  /*2d20*/  FMNMX.FTZ R25, R103, R28, !PT ;  /* 0x0000001c67197209 */ /* 0x000fe40007810000 */
[----:B------:R-:W-:Y:S01]  /*2d30*/  ISETP.GT.AND P1, PT, R5, 0x79, PT ;  /* 0x000000790500780c */ /* 0x000fe20003f24270 */
[----:B------:R-:W0:Y:S01]  /*2d40*/  SHFL.BFLY PT, R7, R6, 0x2, 0x1f ;  /* 0x0c401f0006077f89 */ /* 0x000e2200000e0000 */
[----:B------:R-:W-:-:S02]  /*2d50*/  FMNMX.FTZ R28, R58, R25, !PT ;  /* 0x000000193a1c7209 */ /* 0x000fc40007810000 */
[----:B------:R-:W-:Y:S02]  /*2d60*/  P2R R10, PR, RZ, 0x4 ;  /* 0x00000004ff0a7803 */ /* 0x000fe40000000000 */
[----:B------:R-:W-:Y:S02]  /*2d70*/  FMNMX.FTZ R29, R59, R28, !PT ;  /* 0x0000001c3b1d7209 */ /* 0x000fe40007810000 */
[----:B------:R-:W-:Y:S02]  /*2d80*/  FSEL R55, R55, -INF , P1 ;  /* 0xff80000037377808 */ /* 0x000fe40000800000 */
[----:B------:R-:W-:Y:S02]  /*2d90*/  FMNMX.FTZ R32, R62, R29, !PT ;  /* 0x0000001d3e207209 */ /* 0x000fe40007810000 */
[----:B------:R-:W-:Y:S02]  /*2da0*/  ISETP.NE.AND P1, PT, R11, RZ, PT ;  /* 0x000000ff0b00720c */ /* 0x000fe40003f25270 */
[----:B------:R-:W-:-:S02]  /*2db0*/  FMNMX.FTZ R29, R63, R32, !PT ;  /* 0x000000203f1d7209 */ /* 0x000fc40007810000 */
[----:B------:R-:W-:Y:S02]  /*2dc0*/  FSEL R30, R30, -INF , P1 ;  /* 0xff8000001e1e7808 */ /* 0x000fe40000800000 */
[----:B------:R-:W-:-:S04]  /*2dd0*/  FMNMX.FTZ R32, R66, R29, !PT ;  /* 0x0000001d42207209 */ /* 0x000fc80007810000 */
[----:B------:R-:W-:Y:S02]  /*2de0*/  FMNMX.FTZ R33, R67, R32, !PT ;  /* 0x0000002043217209 */ /* 0x000fe40007810000 */
[----:B0-----:R-:W-:Y:S02]  /*2df0*/  FMNMX.FTZ R7, R6, R7, !PT ;  /* 0x0000000706077209 */ /* 0x001fe40007810000 */
[----:B------:R-:W-:-:S03]  /*2e00*/  FMNMX.FTZ R36, R70, R33, !PT ;  /* 0x0000002146247209 */ /* 0x000fc60007810000 */
[----:B------:R-:W0:Y:S01]  /*2e10*/  SHFL.BFLY PT, R0, R7, 0x1, 0x1f ;  /* 0x0c201f0007007f89 */ /* 0x000e2200000e0000 */
[----:B------:R-:W-:-:S04]  /*2e20*/  FMNMX.FTZ R33, R71, R36, !PT ;  /* 0x0000002447217209 */ /* 0x000fc80007810000 */
[----:B------:R-:W-:-:S04]  /*2e30*/  FMNMX.FTZ R36, R42, R33, !PT ;  /* 0x000000212a247209 */ /* 0x000fc80007810000 */
[----:B------:R-:W-:-:S04]  /*2e40*/  FMNMX.FTZ R37, R43, R36, !PT ;  /* 0x000000242b257209 */ /* 0x000fc80007810000 */
[----:B------:R-:W-:-:S04]  /*2e50*/  FMNMX.FTZ R36, R46, R37, !PT ;  /* 0x000000252e247209 */ /* 0x000fc80007810000 */
[----:B------:R-:W-:-:S04]  /*2e60*/  FMNMX.FTZ R37, R47, R36, !PT ;  /* 0x000000242f257209 */ /* 0x000fc80007810000 */
[----:B------:R-:W-:Y:S02]  /*2e70*/  FMNMX.FTZ R52, R50, R37, !PT ;  /* 0x0000002532347209 */ /* 0x000fe40007810000 */
[----:B0-----:R-:W-:Y:S02]  /*2e80*/  FMNMX.FTZ R0, R7, R0, !PT ;  /* 0x0000000007007209 */ /* 0x001fe40007810000 */
[----:B------:R-:W-:Y:S02]  /*2e90*/  FMNMX.FTZ R37, R51, R52, !PT ;  /* 0x0000003433257209 */ /* 0x000fe40007810000 */
[C---:B------:R-:W-:Y:S01]  /*2ea0*/  FSETP.NEU.FTZ.AND P2, PT, R0.reuse, -INF , PT ;  /* 0xff8000000000780b */ /* 0x040fe20003f5d000 */
[----:B------:R-:W-:-:S01]  /*2eb0*/  FFMA.FTZ R8, R0, R9, -8 ;  /* 0xc100000000087423 */ /* 0x000fc20000010009 */
[----:B------:R-:W-:-:S04]  /*2ec0*/  FMNMX.FTZ R52, R54, R37, !PT ;  /* 0x0000002536347209 */ /* 0x000fc80007810000 */
[----:B------:R-:W-:Y:S02]  /*2ed0*/  FMNMX.FTZ R49, R55, R52, !PT ;  /* 0x0000003437317209 */ /* 0x000fe40007810000 */
[----:B------:R-:W-:Y:S02]  /*2ee0*/  FSEL R82, R8, RZ, P2 ;  /* 0x000000ff08527208 */ /* 0x000fe40001000000 */
[----:B------:R-:W-:Y:S02]  /*2ef0*/  FMNMX.FTZ R52, R26, R49, !PT ;  /* 0x000000311a347209 */ /* 0x000fe40007810000 */
[----:B------:R-:W-:Y:S01]  /*2f00*/  ISETP.NE.AND P2, PT, R10, RZ, PT ;  /* 0x000000ff0a00720c */ /* 0x000fe20003f45270 */
[--C-:B------:R-:W-:Y:S01]  /*2f10*/  FFMA.FTZ R74, R74, UR40, -R82.reuse ;  /* 0x000000284a4a7c23 */ /* 0x100fe20008010852 */
[----:B------:R-:W-:-:S01]  /*2f20*/  FFMA.FTZ R32, R75, UR40, -R82 ;  /* 0x000000284b207c23 */ /* 0x000fc20008010852 */
[----:B------:R-:W-:Y:S01]  /*2f30*/  FMNMX.FTZ R75, R27, R52, !PT ;  /* 0x000000341b4b7209 */ /* 0x000fe20007810000 */
[----:B------:R-:W-:-:S01]  /*2f40*/  FFMA.FTZ R76, R76, UR40, -R82 ;  /* 0x000000284c4c7c23 */ /* 0x000fc20008010852 */
[----:B------:R0:W-:Y:S01]  /*2f50*/  MUFU.EX2 R29, R74 ;  /* 0x0000004a001d7308 */ /* 0x0001e20000000800 */
[----:B------:R-:W-:-:S01]  /*2f60*/  FFMA.FTZ R40, R77, UR40, -R82 ;  /* 0x000000284d287c23 */ /* 0x000fc20008010852 */
[----:B------:R-:W-:Y:S01]  /*2f70*/  FSEL R77, R38, -INF , P5 ;  /* 0xff800000264d7808 */ /* 0x000fe20002800000 */
[----:B------:R-:W-:-:S01]  /*2f80*/  FFMA.FTZ R36, R78, UR40, -R82 ;  /* 0x000000284e247c23 */ /* 0x000fc20008010852 */
[----:B------:R-:W-:Y:S01]  /*2f90*/  FSEL R78, R39, -INF , P6 ;  /* 0xff800000274e7808 */ /* 0x000fe20003000000 */
[----:B------:R-:W-:-:S01]  /*2fa0*/  FFMA.FTZ R80, R80, UR40, -R82 ;  /* 0x0000002850507c23 */ /* 0x000fc20008010852 */
[--C-:B------:R-:W-:Y:S01]  /*2fb0*/  FFMA.FTZ R39, R48, UR40, -R82.reuse ;  /* 0x0000002830277c23 */ /* 0x100fe20008010852 */
[----:B------:R-:W-:-:S01]  /*2fc0*/  FFMA.FTZ R48, R53, UR40, -R82 ;  /* 0x0000002835307c23 */ /* 0x000fc20008010852 */
[----:B------:R1:W-:Y:S01]  /*2fd0*/  MUFU.EX2 R33, R76 ;  /* 0x0000004c00217308 */ /* 0x0003e20000000800 */
[----:B0-----:R-:W-:Y:S01]  /*2fe0*/  FSEL R74, R31, -INF , P2 ;  /* 0xff8000001f4a7808 */ /* 0x001fe20001000000 */
[--C-:B------:R-:W-:Y:S01]  /*2ff0*/  FFMA.FTZ R53, R69, UR40, -R82.reuse ;  /* 0x0000002845357c23 */ /* 0x100fe20008010852 */
[----:B------:R-:W-:Y:S01]  /*3000*/  FMNMX.FTZ R31, R30, R75, !PT ;  /* 0x0000004b1e1f7209 */ /* 0x000fe20007810000 */
[--C-:B------:R-:W-:Y:S01]  /*3010*/  FFMA.FTZ R5, R104, UR40, -R82.reuse ;  /* 0x0000002868057c23 */ /* 0x100fe20008010852 */
[----:B------:R-:W-:Y:S01]  /*3020*/  FSEL R75, R34, -INF , P3 ;  /* 0xff800000224b7808 */ /* 0x000fe20001800000 */
[--C-:B------:R-:W-:Y:S01]  /*3030*/  FFMA.FTZ R6, R105, UR40, -R82.reuse ;  /* 0x0000002869067c23 */ /* 0x100fe20008010852 */
[----:B------:R-:W-:Y:S01]  /*3040*/  FMNMX.FTZ R52, R74, R31, !PT ;  /* 0x0000001f4a347209 */ /* 0x000fe20007810000 */
[--C-:B------:R-:W-:Y:S01]  /*3050*/  FFMA.FTZ R31, R57, UR40, -R82.reuse ;  /* 0x00000028391f7c23 */ /* 0x100fe20008010852 */
[----:B-1----:R-:W-:Y:S01]  /*3060*/  FSEL R76, R35, -INF , P4 ;  /* 0xff800000234c7808 */ /* 0x002fe20002000000 */
[----:B------:R0:W-:Y:S01]  /*3070*/  MUFU.EX2 R49, R80 ;  /* 0x0000005000317308 */ /* 0x0001e20000000800 */
[----:B------:R-:W-:Y:S01]  /*3080*/  FMNMX.FTZ R35, R75, R52, !PT ;  /* 0x000000344b237209 */ /* 0x000fe20007810000 */
[--C-:B------:R-:W-:Y:S01]  /*3090*/  FFMA.FTZ R52, R45, UR40, -R82.reuse ;  /* 0x000000282d347c23 */ /* 0x100fe20008010852 */
[----:B------:R-:W-:-:S01]  /*30a0*/  FFMA.FTZ R45, R64, UR40, -R82 ;  /* 0x00000028402d7c23 */ /* 0x000fc20008010852 */
[----:B------:R-:W-:Y:S01]  /*30b0*/  FFMA.FTZ R64, R68, UR40, -R82 ;  /* 0x0000002844407c23 */ /* 0x000fe20008010852 */
[----:B------:R-:W-:Y:S01]  /*30c0*/  FMNMX.FTZ R38, R76, R35, !PT ;  /* 0x000000234c267209 */ /* 0x000fe20007810000 */
[----:B------:R-:W-:-:S02]  /*30d0*/  IMAD.U32 R68, RZ, RZ, UR40 ;  /* 0x00000028ff447e24 */ /* 0x000fc4000f8e00ff */
[----:B------:R-:W-:-:S01]  /*30e0*/  FFMA.FTZ R7, R108, UR40, -R82 ;  /* 0x000000286c077c23 */ /* 0x000fc20008010852 */
[----:B------:R-:W-:Y:S01]  /*30f0*/  MUFU.EX2 R5, R5 ;  /* 0x0000000500057308 */ /* 0x000fe20000000800 */
[----:B------:R-:W-:Y:S01]  /*3100*/  FMNMX.FTZ R35, R77, R38, !PT ;  /* 0x000000264d237209 */ /* 0x000fe20007810000 */
[--C-:B------:R-:W-:Y:S01]  /*3110*/  FFMA.FTZ R8, R109, UR40, -R82.reuse ;  /* 0x000000286d087c23 */ /* 0x100fe20008010852 */
[----:B------:R-:W-:-:S01]  /*3120*/  FFMA.FTZ R9, R112, UR40, -R82 ;  /* 0x0000002870097c23 */ /* 0x000fc20008010852 */
[----:B--2---:R-:W-:Y:S01]  /*3130*/  LOP3.LUT P2, RZ, R83, 0x7f, RZ, 0xc0, !PT ;  /* 0x0000007f53ff7812 */ /* 0x004fe2000784c0ff */
[----:B------:R-:W-:-:S01]  /*3140*/  FFMA.FTZ R41, R41, UR40, -R82 ;  /* 0x0000002829297c23 */ /* 0x000fc20008010852 */
[----:B------:R-:W-:Y:S01]  /*3150*/  FMNMX.FTZ R57, R78, R35, !PT ;  /* 0x000000234e397209 */ /* 0x000fe20007810000 */
[----:B------:R-:W-:-:S01]  /*3160*/  FFMA.FTZ R35, R44, UR40, -R82 ;  /* 0x000000282c237c23 */ /* 0x000fc20008010852 */
[--C-:B------:R-:W-:Y:S01]  /*3170*/  FFMA.FTZ R44, R3, UR40, -R82.reuse ;  /* 0x00000028032c7c23 */ /* 0x100fe20008010852 */
[----:B------:R-:W1:Y:S01]  /*3180*/  MUFU.EX2 R6, R6 ;  /* 0x0000000600067308 */ /* 0x000e620000000800 */
[----:B------:R-:W-:-:S01]  /*3190*/  FFMA.FTZ R10, R113, UR40, -R82 ;  /* 0x00000028710a7c23 */ /* 0x000fc20008010852 */
[----:B0-----:R-:W0:Y:S01]  /*31a0*/  SHFL.BFLY PT, R80, R57, 0x2, 0x1f ;  /* 0x0c401f0039507f89 */ /* 0x001e2200000e0000 */
[----:B------:R-:W-:-:S01]  /*31b0*/  FFMA.FTZ R11, R116, UR40, -R82 ;  /* 0x00000028740b7c23 */ /* 0x000fc20008010852 */
[--C-:B------:R-:W-:Y:S01]  /*31c0*/  FFMA.FTZ R12, R117, UR40, -R82.reuse ;  /* 0x00000028750c7c23 */ /* 0x100fe20008010852 */
[----:B------:R-:W-:-:S01]  /*31d0*/  FFMA.FTZ R88, R88, UR40, -R82 ;  /* 0x0000002858587c23 */ /* 0x000fc20008010852 */
[--C-:B------:R-:W-:Y:S01]  /*31e0*/  FFMA.FTZ R14, R89, UR40, -R82.reuse ;  /* 0x00000028590e7c23 */ /* 0x100fe20008010852 */
[----:B------:R-:W-:-:S01]  /*31f0*/  FFMA.FTZ R92, R92, UR40, -R82 ;  /* 0x000000285c5c7c23 */ /* 0x000fc20008010852 */
[----:B------:R-:W2:Y:S01]  /*3200*/  MUFU.EX2 R7, R7 ;  /* 0x0000000700077308 */ /* 0x000ea20000000800 */
[----:B------:R-:W-:-:S02]  /*3210*/  @!P2 VIADD R4, R4, 0x29840 ;  /* 0x000298400404a836 */ /* 0x000fc40000000000 */
[--C-:B------:R-:W-:Y:S01]  /*3220*/  FFMA.FTZ R20, R93, UR40, -R82.reuse ;  /* 0x000000285d147c23 */ /* 0x100fe20008010852 */
[----:B------:R-:W-:-:S01]  /*3230*/  FFMA.FTZ R96, R96, UR40, -R82 ;  /* 0x0000002860607c23 */ /* 0x000fc20008010852 */
[--C-:B------:R-:W-:Y:S01]  /*3240*/  FFMA.FTZ R24, R97, UR40, -R82.reuse ;  /* 0x0000002861187c23 */ /* 0x100fe20008010852 */
[----:B------:R-:W-:-:S01]  /*3250*/  FFMA.FTZ R100, R100, UR40, -R82 ;  /* 0x0000002864647c23 */ /* 0x000fc20008010852 */
[----:B------:R-:W-:Y:S01]  /*3260*/  @!P2 PRMT R4, RZ, 0x654, R4 ;  /* 0x00000654ff04a816 */ /* 0x000fe20000000004 */
[----:B------:R-:W-:-:S01]  /*3270*/  FFMA.FTZ R28, R101, UR40, -R82 ;  /* 0x00000028651c7c23 */ /* 0x000fc20008010852 */
[----:B------:R-:W3:Y:S01]  /*3280*/  MUFU.EX2 R8, R8 ;  /* 0x0000000800087308 */ /* 0x000ee20000000800 */
[----:B------:R-:W-:-:S01]  /*3290*/  FFMA.FTZ R79, R79, UR40, -R82 ;  /* 0x000000284f4f7c23 */ /* 0x000fc20008010852 */
[----:B------:R4:W-:Y:S01]  /*32a0*/  @!P2 SYNCS.ARRIVE.TRANS64.RED.A1T0 RZ, [R4+URZ], RZ ;  /* 0x000000ff04ffa9a7 */ /* 0x0009e2000810043f */
[----:B------:R-:W-:-:S01]  /*32b0*/  FFMA.FTZ R81, R81, UR40, -R82 ;  /* 0x0000002851517c23 */ /* 0x000fc20008010852 */
[----:B------:R-:W-:Y:S01]  /*32c0*/  FFMA.FTZ R61, R61, UR40, -R82 ;  /* 0x000000283d3d7c23 */ /* 0x000fe20008010852 */
[----:B------:R-:W-:-:S03]  /*32d0*/  IMAD.MOV.U32 R83, RZ, RZ, R87 ;  /* 0x000000ffff537224 */ /* 0x000fc600078e0057 */
[----:B------:R-:W5:Y:S01]  /*32e0*/  MUFU.EX2 R9, R9 ;  /* 0x0000000900097308 */ /* 0x000f620000000800 */
[----:B0-----:R-:W-:Y:S01]  /*32f0*/  FMNMX.FTZ R80, R57, R80, !PT ;  /* 0x0000005039507209 */ /* 0x001fe20007810000 */
[----:B------:R-:W-:-:S04]  /*3300*/  FFMA.FTZ R57, R73, UR40, -R82 ;  /* 0x0000002849397c23 */ /* 0x000fc80008010852 */
[----:B------:R-:W0:Y:S02]  /*3310*/  SHFL.BFLY PT, R3, R80, 0x1, 0x1f ;  /* 0x0c201f0050037f89 */ /* 0x000e2400000e0000 */
[----:B------:R1:W-:Y:S08]  /*3320*/  MUFU.EX2 R38, R41 ;  /* 0x0000002900267308 */ /* 0x0003f00000000800 */
[----:B------:R-:W-:Y:S01]  /*3330*/  MUFU.EX2 R10, R10 ;  /* 0x0000000a000a7308 */ /* 0x000fe20000000800 */
[----:B-1----:R-:W-:-:S01]  /*3340*/  FFMA.FTZ R41, R56, UR40, -R82 ;  /* 0x0000002838297c23 */ /* 0x002fc20008010852 */
[--C-:B------:R-:W-:Y:S01]  /*3350*/  FFMA.FTZ R56, R60, UR40, -R82.reuse ;  /* 0x000000283c387c23 */ /* 0x100fe20008010852 */
[----:B------:R-:W-:-:S01]  /*3360*/  FFMA.FTZ R60, R72, UR40, -R82 ;  /* 0x00000028483c7c23 */ /* 0x000fc20008010852 */
[----:B------:R-:W-:-:S04]  /*3370*/  FADD.FTZ R72, R5, R6 ;  /* 0x0000000605487221 */ /* 0x000fc80000010000 */
[----:B------:R-:W-:Y:S01]  /*3380*/  MUFU.EX2 R11, R11 ;  /* 0x0000000b000b7308 */ /* 0x000fe20000000800 */
[----:B--2---:R-:W-:-:S01]  /*3390*/  FADD.FTZ R73, R7, R72 ;  /* 0x0000004807497221 */ /* 0x004fc20000010000 */
[----:B0-----:R-:W-:-:S06]  /*33a0*/  FMNMX.FTZ R3, R80, R3, !PT ;  /* 0x0000000350037209 */ /* 0x001fcc0007810000 */
[----:B------:R-:W-:Y:S01]  /*33b0*/  MUFU.EX2 R12, R12 ;  /* 0x0000000c000c7308 */ /* 0x000fe20000000800 */
[----:B---3--:R-:W-:-:S01]  /*33c0*/  FADD.FTZ R80, R8, R73 ;  /* 0x0000004908507221 */ /* 0x008fc20000010000 */
[C---:B------:R-:W-:Y:S01]  /*33d0*/  FSETP.NEU.FTZ.AND P1, PT, R3.reuse, -INF , PT ;  /* 0xff8000000300780b */ /* 0x040fe20003f3d000 */
[----:B------:R-:W-:-:S01]  /*33e0*/  FFMA.FTZ R69, R3, R68, -8 ;  /* 0xc100000003457423 */ /* 0x000fc20000010044 */
[----:B------:R-:W-:Y:S01]  /*33f0*/  FFMA.FTZ R68, R65, UR40, -R82 ;  /* 0x0000002841447c23 */ /* 0x000fe20008010852 */
[----:B-----5:R-:W-:-:S01]  /*3400*/  FADD.FTZ R73, R9, R80 ;  /* 0x0000005009497221 */ /* 0x020fc20000010000 */
[--C-:B------:R-:W-:Y:S02]  /*3410*/  IMAD.MOV.U32 R82, RZ, RZ, R87.reuse ;  /* 0x000000ffff527224 */ /* 0x100fe400078e0057 */
[----:B------:R-:W-:Y:S01]  /*3420*/  MUFU.EX2 R13, R88 ;  /* 0x00000058000d7308 */ /* 0x000fe20000000800 */
[----:B------:R-:W-:Y:S01]  /*3430*/  FSEL R69, R69, RZ, P1 ;  /* 0x000000ff45457208 */ /* 0x000fe20000800000 */
[----:B------:R-:W-:Y:S01]  /*3440*/  IMAD.MOV.U32 R80, RZ, RZ, R87 ;  /* 0x000000ffff507224 */ /* 0x000fe200078e0057 */
[----:B------:R-:W-:-:S03]  /*3450*/  PLOP3.LUT P1, PT, PT, PT, UP0, 0x80, 0x0 ;  /* 0x000000000000781c */ /* 0x000fc60003f2f008 */
[--C-:B------:R-:W-:Y:S01]  /*3460*/  FFMA.FTZ R106, R106, UR40, -R69.reuse ;  /* 0x000000286a6a7c23 */ /* 0x100fe20008010845 */
[----:B------:R-:W-:-:S01]  /*3470*/  FFMA.FTZ R107, R107, UR40, -R69 ;  /* 0x000000286b6b7c23 */ /* 0x000fc20008010845 */
[--C-:B------:R-:W-:Y:S01]  /*3480*/  FFMA.FTZ R110, R110, UR40, -R69.reuse ;  /* 0x000000286e6e7c23 */ /* 0x100fe20008010845 */
[----:B------:R-:W-:-:S01]  /*3490*/  FFMA.FTZ R111, R111, UR40, -R69 ;  /* 0x000000286f6f7c23 */ /* 0x000fc20008010845 */
[--C-:B------:R-:W-:Y:S01]  /*34a0*/  FFMA.FTZ R114, R114, UR40, -R69.reuse ;  /* 0x0000002872727c23 */ /* 0x100fe20008010845 */
[----:B------:R-:W-:-:S01]  /*34b0*/  FFMA.FTZ R115, R115, UR40, -R69 ;  /* 0x0000002873737c23 */ /* 0x000fc20008010845 */
[----:B------:R-:W-:Y:S01]  /*34c0*/  MUFU.EX2 R106, R106 ;  /* 0x0000006a006a7308 */ /* 0x000fe20000000800 */
[----:B------:R-:W-:-:S01]  /*34d0*/  FFMA.FTZ R118, R118, UR40, -R69 ;  /* 0x0000002876767c23 */ /* 0x000fc20008010845 */
[--C-:B------:R-:W-:Y:S01]  /*34e0*/  FFMA.FTZ R119, R119, UR40, -R69.reuse ;  /* 0x0000002877777c23 */ /* 0x100fe20008010845 */
[----:B------:R-:W-:-:S01]  /*34f0*/  FFMA.FTZ R90, R90, UR40, -R69 ;  /* 0x000000285a5a7c23 */ /* 0x000fc20008010845 */
[--C-:B------:R-:W-:Y:S01]  /*3500*/  FFMA.FTZ R91, R91, UR40, -R69.reuse ;  /* 0x000000285b5b7c23 */ /* 0x100fe20008010845 */
[----:B------:R-:W-:-:S01]  /*3510*/  FFMA.FTZ R94, R94, UR40, -R69 ;  /* 0x000000285e5e7c23 */ /* 0x000fc20008010845 */
[--C-:B------:R-:W-:Y:S01]  /*3520*/  FFMA.FTZ R95, R95, UR40, -R69.reuse ;  /* 0x000000285f5f7c23 */ /* 0x100fe20008010845 */
[----:B------:R-:W-:-:S01]  /*3530*/  FFMA.FTZ R98, R98, UR40, -R69 ;  /* 0x0000002862627c23 */ /* 0x000fc20008010845 */
[----:B------:R-:W0:Y:S01]  /*3540*/  MUFU.EX2 R107, R107 ;  /* 0x0000006b006b7308 */ /* 0x000e220000000800 */
[----:B------:R-:W-:-:S01]  /*3550*/  FFMA.FTZ R99, R99, UR40, -R69 ;  /* 0x0000002863637c23 */ /* 0x000fc20008010845 */
[--C-:B------:R-:W-:Y:S01]  /*3560*/  FFMA.FTZ R102, R102, UR40, -R69.reuse ;  /* 0x0000002866667c23 */ /* 0x100fe20008010845 */
[----:B------:R-:W-:-:S01]  /*3570*/  FFMA.FTZ R103, R103, UR40, -R69 ;  /* 0x0000002867677c23 */ /* 0x000fc20008010845 */
[--C-:B------:R-:W-:Y:S01]  /*3580*/  FFMA.FTZ R58, R58, UR40, -R69.reuse ;  /* 0x000000283a3a7c23 */ /* 0x100fe20008010845 */
[----:B------:R-:W-:-:S01]  /*3590*/  FFMA.FTZ R59, R59, UR40, -R69 ;  /* 0x000000283b3b7c23 */ /* 0x000fc20008010845 */
[--C-:B------:R-:W-:Y:S01]  /*35a0*/  FFMA.FTZ R62, R62, UR40, -R69.reuse ;  /* 0x000000283e3e7c23 */ /* 0x100fe20008010845 */
[----:B------:R-:W-:-:S01]  /*35b0*/  FFMA.FTZ R63, R63, UR40, -R69 ;  /* 0x000000283f3f7c23 */ /* 0x000fc20008010845 */
[----:B------:R-:W1:Y:S01]  /*35c0*/  MUFU.EX2 R110, R110 ;  /* 0x0000006e006e7308 */ /* 0x000e620000000800 */
[----:B------:R-:W-:-:S01]  /*35d0*/  FFMA.FTZ R66, R66, UR40, -R69 ;  /* 0x0000002842427c23 */ /* 0x000fc20008010845 */
[--C-:B------:R-:W-:Y:S01]  /*35e0*/  FFMA.FTZ R67, R67, UR40, -R69.reuse ;  /* 0x0000002843437c23 */ /* 0x100fe20008010845 */
[----:B------:R-:W-:-:S01]  /*35f0*/  FFMA.FTZ R70, R70, UR40, -R69 ;  /* 0x0000002846467c23 */ /* 0x000fc20008010845 */
[--C-:B------:R-:W-:Y:S01]  /*3600*/  FFMA.FTZ R71, R71, UR40, -R69.reuse ;  /* 0x0000002847477c23 */ /* 0x100fe20008010845 */
[----:B------:R-:W-:-:S01]  /*3610*/  FFMA.FTZ R42, R42, UR40, -R69 ;  /* 0x000000282a2a7c23 */ /* 0x000fc20008010845 */
[--C-:B------:R-:W-:Y:S01]  /*3620*/  FFMA.FTZ R43, R43, UR40, -R69.reuse ;  /* 0x000000282b2b7c23 */ /* 0x100fe20008010845 */
[----:B------:R-:W-:-:S01]  /*3630*/  FFMA.FTZ R46, R46, UR40, -R69 ;  /* 0x000000282e2e7c23 */ /* 0x000fc20008010845 */
[----:B------:R-:W2:Y:S01]  /*3640*/  MUFU.EX2 R111, R111 ;  /* 0x0000006f006f7308 */ /* 0x000ea20000000800 */
[----:B0-----:R-:W-:-:S01]  /*3650*/  FADD.FTZ R65, R106, R107 ;  /* 0x0000006b6a417221 */ /* 0x001fc20000010000 */
[--C-:B------:R-:W-:Y:S01]  /*3660*/  FFMA.FTZ R47, R47, UR40, -R69.reuse ;  /* 0x000000282f2f7c23 */ /* 0x100fe20008010845 */
[----:B------:R-:W-:-:S01]  /*3670*/  FFMA.FTZ R50, R50, UR40, -R69 ;  /* 0x0000002832327c23 */ /* 0x000fc20008010845 */
[--C-:B------:R-:W-:Y:S01]  /*3680*/  FFMA.FTZ R51, R51, UR40, -R69.reuse ;  /* 0x0000002833337c23 */ /* 0x100fe20008010845 */
[----:B------:R-:W-:-:S01]  /*3690*/  FFMA.FTZ R54, R54, UR40, -R69 ;  /* 0x0000002836367c23 */ /* 0x000fc20008010845 */
[--C-:B------:R-:W-:Y:S01]  /*36a0*/  FFMA.FTZ R55, R55, UR40, -R69.reuse ;  /* 0x0000002837377c23 */ /* 0x100fe20008010845 */
[----:B------:R-:W-:-:S01]  /*36b0*/  FFMA.FTZ R26, R26, UR40, -R69 ;  /* 0x000000281a1a7c23 */ /* 0x000fc20008010845 */
[----:B------:R-:W4:Y:S01]  /*36c0*/  MUFU.EX2 R114, R114 ;  /* 0x0000007200727308 */ /* 0x000f220000000800 */
[----:B-1----:R-:W-:-:S01]  /*36d0*/  FADD.FTZ R72, R110, R65 ;  /* 0x000000416e487221 */ /* 0x002fc20000010000 */
[--C-:B------:R-:W-:Y:S01]  /*36e0*/  FFMA.FTZ R27, R27, UR40, -R69.reuse ;  /* 0x000000281b1b7c23 */ /* 0x100fe20008010845 */
[----:B------:R-:W-:-:S01]  /*36f0*/  FFMA.FTZ R30, R30, UR40, -R69 ;  /* 0x000000281e1e7c23 */ /* 0x000fc20008010845 */
[--C-:B------:R-:W-:Y:S01]  /*3700*/  FFMA.FTZ R74, R74, UR40, -R69.reuse ;  /* 0x000000284a4a7c23 */ /* 0x100fe20008010845 */
[----:B------:R-:W-:-:S01]  /*3710*/  FFMA.FTZ R75, R75, UR40, -R69 ;  /* 0x000000284b4b7c23 */ /* 0x000fc20008010845 */
[--C-:B------:R-:W-:Y:S01]  /*3720*/  FFMA.FTZ R76, R76, UR40, -R69.reuse ;  /* 0x000000284c4c7c23 */ /* 0x100fe20008010845 */
[----:B------:R-:W-:-:S01]  /*3730*/  FFMA.FTZ R77, R77, UR40, -R69 ;  /* 0x000000284d4d7c23 */ /* 0x000fc20008010845 */
[----:B------:R-:W0:Y:S01]  /*3740*/  MUFU.EX2 R115, R115 ;  /* 0x0000007300737308 */ /* 0x000e220000000800 */
[----:B--2---:R-:W-:-:S01]  /*3750*/  FADD.FTZ R65, R111, R72 ;  /* 0x000000486f417221 */ /* 0x004fc20000010000 */
[----:B------:R-:W-:Y:S01]  /*3760*/  FADD.FTZ R72, R10, R73 ;  /* 0x000000490a487221 */ /* 0x000fe20000010000 */
[----:B------:R-:W-:-:S01]  /*3770*/  FFMA.FTZ R69, R78, UR40, -R69 ;  /* 0x000000284e457c23 */ /* 0x000fc20008010845 */
[----:B------:R-:W-:Y:S01]  /*3780*/  F2FP.SATFINITE.E4M3.F32.PACK_AB_MERGE_C R110, R111, R110, RZ ;  /* 0x0000006e6f6e723e */ /* 0x000fe200048070ff */
[----:B------:R-:W-:-:S02]  /*3790*/  IMAD.MOV.U32 R78, RZ, RZ, R87 ;  /* 0x000000ffff4e7224 */ /* 0x000fc400078e0057 */
[----:B------:R-:W-:Y:S01]  /*37a0*/  FADD.FTZ R73, R11, R72 ;  /* 0x000000480b497221 */ /* 0x000fe20000010000 */
[----:B------:R-:W1:Y:S01]  /*37b0*/  MUFU.EX2 R118, R118 ;  /* 0x0000007600767308 */ /* 0x000e620000000800 */
[----:B----4-:R-:W-:-:S02]  /*37c0*/  FADD.FTZ R4, R114, R65 ;  /* 0x0000004172047221 */ /* 0x010fc40000010000 */
[C---:B------:R-:W-:Y:S01]  /*37d0*/  FADD.FTZ R72, R12.reuse, R73 ;  /* 0x000000490c487221 */ /* 0x040fe20000010000 */
[----:B------:R-:W-:Y:S02]  /*37e0*/  F2FP.SATFINITE.E4M3.F32.PACK_AB_MERGE_C R12, R12, R11, RZ ;  /* 0x0000000b0c0c723e */ /* 0x000fe400048070ff */
[----:B------:R-:W-:Y:S01]  /*37f0*/  F2FP.SATFINITE.E4M3.F32.PACK_AB_MERGE_C R173, R107, R106, R110 ;  /* 0x0000006a6bad723e */ /* 0x000fe2000480706e */
[----:B------:R-:W-:-:S01]  /*3800*/  FADD.FTZ R73, R13, R72 ;  /* 0x000000480d497221 */ /* 0x000fc20000010000 */
[----:B------:R-:W-:Y:S01]  /*3810*/  F2FP.SATFINITE.E4M3.F32.PACK_AB_MERGE_C R174, R10, R9, R12 ;  /* 0x000000090aae723e */ /* 0x000fe2000480700c */
[----:B------:R-:W2:Y:S01]  /*3820*/  MUFU.EX2 R119, R119 ;  /* 0x0000007700777308 */ /* 0x000ea20000000800 */
[----:B0-----:R-:W-:-:S07]  /*3830*/  FADD.FTZ R65, R115, R4 ;  /* 0x0000000473417221 */ /* 0x001fce0000010000 */
[----:B------:R-:W0:Y:S01]  /*3840*/  MUFU.EX2 R90, R90 ;  /* 0x0000005a005a7308 */ /* 0x000e220000000800 */
[----:B-1----:R-:W-:-:S07]  /*3850*/  FADD.FTZ R4, R118, R65 ;  /* 0x0000004176047221 */ /* 0x002fce0000010000 */
[----:B------:R-:W1:Y:S01]  /*3860*/  MUFU.EX2 R14, R14 ;  /* 0x0000000e000e7308 */ /* 0x000e620000000800 */
[----:B--2---:R-:W-:-:S01]  /*3870*/  FADD.FTZ R65, R119, R4 ;  /* 0x0000000477417221 */ /* 0x004fc20000010000 */
[----:B------:R-:W-:-:S04]  /*3880*/  F2FP.SATFINITE.E4M3.F32.PACK_AB_MERGE_C R118, R119, R118, RZ ;  /* 0x000000767776723e */ /* 0x000fc800048070ff */
[----:B------:R-:W-:Y:S02]  /*3890*/  F2FP.SATFINITE.E4M3.F32.PACK_AB_MERGE_C R175, R115, R114, R118 ;  /* 0x0000007273af723e */ /* 0x000fe40004807076 */
[----:B------:R-:W2:Y:S01]  /*38a0*/  MUFU.EX2 R91, R91 ;  /* 0x0000005b005b7308 */ /* 0x000ea20000000800 */
[----:B0-----:R-:W-:-:S07]  /*38b0*/  FADD.FTZ R4, R90, R65 ;  /* 0x000000415a047221 */ /* 0x001fce0000010000 */
[----:B------:R-:W0:Y:S01]  /*38c0*/  MUFU.EX2 R15, R92 ;  /* 0x0000005c000f7308 */ /* 0x000e220000000800 */
[----:B-1----:R-:W-:-:S07]  /*38d0*/  FADD.FTZ R72, R14, R73 ;  /* 0x000000490e487221 */ /* 0x002fce0000010000 */
[----:B------:R-:W1:Y:S01]  /*38e0*/  MUFU.EX2 R94, R94 ;  /* 0x0000005e005e7308 */ /* 0x000e620000000800 */
[----:B--2---:R-:W-:-:S07]  /*38f0*/  FADD.FTZ R65, R91, R4 ;  /* 0x000000045b417221 */ /* 0x004fce0000010000 */
        /* <DEDUP_REMOVED lines=9> */
[----:B0-----:R-:W-:-:S01]  /*3990*/  FADD.FTZ R65, R95, R4 ;  /* 0x000000045f417221 */ /* 0x001fc20000010000 */
[----:B------:R-:W-:-:S04]  /*39a0*/  F2FP.SATFINITE.E4M3.F32.PACK_AB_MERGE_C R94, R95, R94, RZ ;  /* 0x0000005e5f5e723e */ /* 0x000fc800048070ff */
[----:B------:R-:W-:Y:S02]  /*39b0*/  F2FP.SATFINITE.E4M3.F32.PACK_AB_MERGE_C R177, R91, R90, R94 ;  /* 0x0000005a5bb1723e */ /* 0x000fe4000480705e */
        /* <DEDUP_REMOVED lines=10> */
[----:B------:R-:W-:-:S06]  /*3a60*/  IMAD.MOV.U32 R72, RZ, RZ, R87 ;  /* 0x000000ffff487224 */ /* 0x000fcc00078e0057 */
[----:B------:R-:W2:Y:S01]  /*3a70*/  MUFU.EX2 R103, R103 ;  /* 0x0000006700677308 */ /* 0x000ea20000000800 */
[----:B0-----:R-:W-:-:S01]  /*3a80*/  FADD.FTZ R4, R102, R65 ;  /* 0x0000004166047221 */ /* 0x001fc20000010000 */
[----:B------:R-:W-:-:S04]  /*3a90*/  F2FP.SATFINITE.E4M3.F32.PACK_AB_MERGE_C R65, R8, R7, RZ ;  /* 0x000000070841723e */ /* 0x000fc800048070ff */
[----:B------:R-:W-:Y:S01]  /*3aa0*/  F2FP.SATFINITE.E4M3.F32.PACK_AB_MERGE_C R172, R6, R5, R65 ;  /* 0x0000000506ac723e */ /* 0x000fe20004807041 */
[----:B------:R-:W-:Y:S01]  /*3ab0*/  IMAD.MOV.U32 R65, RZ, RZ, R87 ;  /* 0x000000ffff417224 */ /* 0x000fe200078e0057 */
[----:B------:R-:W0:Y:S01]  /*3ac0*/  MUFU.EX2 R58, R58 ;  /* 0x0000003a003a7308 */ /* 0x000e220000000800 */
[----:B-1----:R-:W-:-:S01]  /*3ad0*/  FADD.FTZ R8, R28, R73 ;  /* 0x000000491c087221 */ /* 0x002fc20000010000 */
[----:B------:R-:W-:Y:S01]  /*3ae0*/  F2FP.SATFINITE.E4M3.F32.PACK_AB_MERGE_C R25, R28, R25, RZ ;  /* 0x000000191c19723e */ /* 0x000fe200048070ff */
[----:B------:R-:W-:Y:S02]  /*3af0*/  IMAD.MOV.U32 R73, RZ, RZ, R87 ;  /* 0x000000ffff497224 */ /* 0x000fe400078e0057 */
[----:B------:R-:W-:Y:S01]  /*3b00*/  FADD.FTZ R11, R29, R8 ;  /* 0x000000081d0b7221 */ /* 0x000fe20000010000 */
[----:B------:R-:W-:Y:S01]  /*3b10*/  F2FP.SATFINITE.E4M3.F32.PACK_AB_MERGE_C R178, R24, R21, R25 ;  /* 0x0000001518b2723e */ /* 0x000fe20004807019 */
[----:B------:R-:W-:Y:S01]  /*3b20*/  IMAD.MOV.U32 R28, RZ, RZ, R87 ;  /* 0x000000ffff1c7224 */ /* 0x000fe200078e0057 */
[----:B------:R-:W1:Y:S01]  /*3b30*/  MUFU.EX2 R32, R32 ;  /* 0x0000002000207308 */ /* 0x000e620000000800 */
[----:B--2---:R-:W-:-:S01]  /*3b40*/  FADD.FTZ R7, R103, R4 ;  /* 0x0000000467077221 */ /* 0x004fc20000010000 */
[----:B------:R-:W-:Y:S01]  /*3b50*/  F2FP.SATFINITE.E4M3.F32.PACK_AB_MERGE_C R102, R103, R102, RZ ;  /* 0x000000666766723e */ /* 0x000fe200048070ff */
[----:B------:R-:W-:-:S02]  /*3b60*/  IMAD.MOV.U32 R25, RZ, RZ, R87 ;  /* 0x000000ffff197224 */ /* 0x000fc400078e0057 */
[----:B------:R-:W-:Y:S01]  /*3b70*/  IMAD.MOV.U32 R24, RZ, RZ, R87 ;  /* 0x000000ffff187224 */ /* 0x000fe200078e0057 */
[----:B------:R-:W-:Y:S02]  /*3b80*/  F2FP.SATFINITE.E4M3.F32.PACK_AB_MERGE_C R179, R99, R98, R102 ;  /* 0x0000006263b3723e */ /* 0x000fe40004807066 */
[----:B------:R-:W2:Y:S01]  /*3b90*/  MUFU.EX2 R59, R59 ;  /* 0x0000003b003b7308 */ /* 0x000ea20000000800 */
[----:B0-----:R-:W-:-:S07]  /*3ba0*/  FADD.FTZ R4, R58, R7 ;  /* 0x000000073a047221 */ /* 0x001fce0000010000 */
[----:B------:R-:W0:Y:S01]  /*3bb0*/  MUFU.EX2 R62, R62 ;  /* 0x0000003e003e7308 */ /* 0x000e220000000800 */
[----:B-1----:R-:W-:-:S04]  /*3bc0*/  FADD.FTZ R8, R32, R11 ;  /* 0x0000000b20087221 */ /* 0x002fc80000010000 */
[----:B------:R-:W-:-:S03]  /*3bd0*/  FADD.FTZ R11, R33, R8 ;  /* 0x00000008210b7221 */ /* 0x000fc60000010000 */
[----:B------:R-:W1:Y:S01]  /*3be0*/  MUFU.EX2 R40, R40 ;  /* 0x0000002800287308 */ /* 0x000e620000000800 */
[----:B--2---:R-:W-:-:S07]  /*3bf0*/  FADD.FTZ R7, R59, R4 ;  /* 0x000000043b077221 */ /* 0x004fce0000010000 */
[----:B------:R-:W2:Y:S01]  /*3c00*/  MUFU.EX2 R63, R63 ;  /* 0x0000003f003f7308 */ /* 0x000ea20000000800 */
[----:B0-----:R-:W-:-:S07]  /*3c10*/  FADD.FTZ R4, R62, R7 ;  /* 0x000000073e047221 */ /* 0x001fce0000010000 */
[----:B------:R-:W0:Y:S01]  /*3c20*/  MUFU.EX2 R36, R36 ;  /* 0x0000002400247308 */ /* 0x000e220000000800 */
[----:B-1----:R-:W-:-:S01]  /*3c30*/  FADD.FTZ R11, R40, R11 ;  /* 0x0000000b280b7221 */ /* 0x002fc20000010000 */
[----:B------:R-:W-:Y:S01]  /*3c40*/  F2FP.SATFINITE.E4M3.F32.PACK_AB_MERGE_C R33, R40, R33, RZ ;  /* 0x000000212821723e */ /* 0x000fe200048070ff */
[----:B------:R-:W-:-:S03]  /*3c50*/  IMAD.MOV.U32 R40, RZ, RZ, R87 ;  /* 0x000000ffff287224 */ /* 0x000fc600078e0057 */
[----:B------:R-:W-:Y:S01]  /*3c60*/  F2FP.SATFINITE.E4M3.F32.PACK_AB_MERGE_C R180, R32, R29, R33 ;  /* 0x0000001d20b4723e */ /* 0x000fe20004807021 */
[----:B------:R-:W-:Y:S01]  /*3c70*/  IMAD.MOV.U32 R33, RZ, RZ, R87 ;  /* 0x000000ffff217224 */ /* 0x000fe200078e0057 */
[----:B------:R-:W1:Y:S01]  /*3c80*/  MUFU.EX2 R66, R66 ;  /* 0x0000004200427308 */ /* 0x000e620000000800 */
[----:B--2---:R-:W-:-:S01]  /*3c90*/  FADD.FTZ R7, R63, R4 ;  /* 0x000000043f077221 */ /* 0x004fc20000010000 */
[----:B------:R-:W-:Y:S01]  /*3ca0*/  F2FP.SATFINITE.E4M3.F32.PACK_AB_MERGE_C R62, R63, R62, RZ ;  /* 0x0000003e3f3e723e */ /* 0x000fe200048070ff */
[--C-:B------:R-:W-:Y:S02]  /*3cb0*/  IMAD.MOV.U32 R63, RZ, RZ, R87.reuse ;  /* 0x000000ffff3f7224 */ /* 0x100fe400078e0057 */
[--C-:B------:R-:W-:Y:S01]  /*3cc0*/  IMAD.MOV.U32 R32, RZ, RZ, R87.reuse ;  /* 0x000000ffff207224 */ /* 0x100fe200078e0057 */
[----:B------:R-:W-:Y:S01]  /*3cd0*/  F2FP.SATFINITE.E4M3.F32.PACK_AB_MERGE_C R181, R59, R58, R62 ;  /* 0x0000003a3bb5723e */ /* 0x000fe2000480703e */
[----:B------:R-:W-:Y:S01]  /*3ce0*/  IMAD.MOV.U32 R62, RZ, RZ, R87 ;  /* 0x000000ffff3e7224 */ /* 0x000fe200078e0057 */
[----:B------:R2:W3:Y:S01]  /*3cf0*/  MUFU.EX2 R37, R79 ;  /* 0x0000004f00257308 */ /* 0x0004e20000000800 */
[----:B0-----:R-:W-:-:S01]  /*3d00*/  FADD.FTZ R4, R36, R11 ;  /* 0x0000000b24047221 */ /* 0x001fc20000010000 */
[----:B------:R-:W-:-:S02]  /*3d10*/  IMAD.MOV.U32 R59, RZ, RZ, R87 ;  /* 0x000000ffff3b7224 */ /* 0x000fc400078e0057 */
[--C-:B------:R-:W-:Y:S02]  /*3d20*/  IMAD.MOV.U32 R58, RZ, RZ, R87.reuse ;  /* 0x000000ffff3a7224 */ /* 0x100fe400078e0057 */
[----:B------:R-:W-:Y:S02]  /*3d30*/  IMAD.MOV.U32 R29, RZ, RZ, R87 ;  /* 0x000000ffff1d7224 */ /* 0x000fe400078e0057 */
[----:B------:R-:W0:Y:S01]  /*3d40*/  MUFU.EX2 R67, R67 ;  /* 0x0000004300437308 */ /* 0x000e220000000800 */
[----:B-1----:R-:W-:-:S01]  /*3d50*/  FADD.FTZ R8, R66, R7 ;  /* 0x0000000742087221 */ /* 0x002fc20000010000 */
[----:B--2---:R-:W-:-:S06]  /*3d60*/  IMAD.MOV.U32 R79, RZ, RZ, R87 ;  /* 0x000000ffff4f7224 */ /* 0x004fcc00078e0057 */
[----:B------:R-:W1:Y:S01]  /*3d70*/  MUFU.EX2 R70, R70 ;  /* 0x0000004600467308 */ /* 0x000e620000000800 */
[----:B---3--:R-:W-:-:S04]  /*3d80*/  FADD.FTZ R4, R37, R4 ;  /* 0x0000000425047221 */ /* 0x008fc80000010000 */
[----:B------:R-:W-:-:S03]  /*3d90*/  FADD.FTZ R7, R49, R4 ;  /* 0x0000000431077221 */ /* 0x000fc60000010000 */
[----:B------:R2:W3:Y:S01]  /*3da0*/  MUFU.EX2 R34, R81 ;  /* 0x0000005100227308 */ /* 0x0004e20000000800 */
[----:B0-----:R-:W-:-:S07]  /*3db0*/  FADD.FTZ R5, R67, R8 ;  /* 0x0000000843057221 */ /* 0x001fce0000010000 */
[----:B------:R-:W0:Y:S01]  /*3dc0*/  MUFU.EX2 R71, R71 ;  /* 0x0000004700477308 */ /* 0x000e220000000800 */
[----:B-1----:R-:W-:-:S01]  /*3dd0*/  FADD.FTZ R4, R70, R5 ;  /* 0x0000000546047221 */ /* 0x002fc20000010000 */
[----:B--2---:R-:W-:-:S06]  /*3de0*/  IMAD.MOV.U32 R81, RZ, RZ, R87 ;  /* 0x000000ffff517224 */ /* 0x004fcc00078e0057 */
[----:B------:R-:W1:Y:S01]  /*3df0*/  MUFU.EX2 R31, R31 ;  /* 0x0000001f001f7308 */ /* 0x000e620000000800 */
[C---:B---3--:R-:W-:Y:S01]  /*3e00*/  F2FP.SATFINITE.E4M3.F32.PACK_AB_MERGE_C R49, R34.reuse, R49, RZ ;  /* 0x000000312231723e */ /* 0x048fe200048070ff */
[----:B------:R-:W-:-:S03]  /*3e10*/  FADD.FTZ R34, R34, R7 ;  /* 0x0000000722227221 */ /* 0x000fc60000010000 */
[----:B------:R-:W-:Y:S01]  /*3e20*/  F2FP.SATFINITE.E4M3.F32.PACK_AB_MERGE_C R182, R37, R36, R49 ;  /* 0x0000002425b6723e */ /* 0x000fe20004807031 */
[--C-:B------:R-:W-:Y:S02]  /*3e30*/  IMAD.MOV.U32 R49, RZ, RZ, R87.reuse ;  /* 0x000000ffff317224 */ /* 0x100fe400078e0057 */
[----:B------:R-:W2:Y:S01]  /*3e40*/  MUFU.EX2 R42, R42 ;  /* 0x0000002a002a7308 */ /* 0x000ea20000000800 */
[C---:B0-----:R-:W-:Y:S01]  /*3e50*/  F2FP.SATFINITE.E4M3.F32.PACK_AB_MERGE_C R70, R71.reuse, R70, RZ ;  /* 0x000000464746723e */ /* 0x041fe200048070ff */
[----:B------:R-:W-:Y:S01]  /*3e60*/  FADD.FTZ R71, R71, R4 ;  /* 0x0000000447477221 */ /* 0x000fe20000010000 */
[--C-:B------:R-:W-:Y:S02]  /*3e70*/  IMAD.MOV.U32 R37, RZ, RZ, R87.reuse ;  /* 0x000000ffff257224 */ /* 0x100fe400078e0057 */
[----:B------:R-:W-:Y:S01]  /*3e80*/  F2FP.SATFINITE.E4M3.F32.PACK_AB_MERGE_C R183, R67, R66, R70 ;  /* 0x0000004243b7723e */ /* 0x000fe20004807046 */
[----:B------:R-:W-:Y:S02]  /*3e90*/  IMAD.MOV.U32 R70, RZ, RZ, R87 ;  /* 0x000000ffff467224 */ /* 0x000fe400078e0057 */
[----:B------:R-:W0:Y:S01]  /*3ea0*/  MUFU.EX2 R43, R43 ;  /* 0x0000002b002b7308 */ /* 0x000e220000000800 */
[----:B-1----:R-:W-:-:S01]  /*3eb0*/  FADD.FTZ R5, R31, R34 ;  /* 0x000000221f057221 */ /* 0x002fc20000010000 */
[----:B------:R-:W-:-:S02]  /*3ec0*/  IMAD.MOV.U32 R67, RZ, RZ, R87 ;  /* 0x000000ffff437224 */ /* 0x000fc400078e0057 */
[----:B------:R-:W-:Y:S02]  /*3ed0*/  IMAD.MOV.U32 R66, RZ, RZ, R87 ;  /* 0x000000ffff427224 */ /* 0x000fe400078e0057 */
[----:B------:R-:W-:Y:S01]  /*3ee0*/  FADD.FTZ R6, R38, R5 ;  /* 0x0000000526067221 */ /* 0x000fe20000010000 */
[----:B------:R-:W-:Y:S01]  /*3ef0*/  IMAD.MOV.U32 R36, RZ, RZ, R87 ;  /* 0x000000ffff247224 */ /* 0x000fe200078e0057 */
[----:B------:R-:W1:Y:S01]  /*3f00*/  MUFU.EX2 R35, R35 ;  /* 0x0000002300237308 */ /* 0x000e620000000800 */
[----:B--2---:R-:W-:-:S01]  /*3f10*/  FADD.FTZ R4, R42, R71 ;  /* 0x000000472a047221 */ /* 0x004fc20000010000 */
[--C-:B------:R-:W-:Y:S02]  /*3f20*/  IMAD.MOV.U32 R71, RZ, RZ, R87.reuse ;  /* 0x000000ffff477224 */ /* 0x100fe400078e0057 */
[----:B------:R-:W-:-:S04]  /*3f30*/  IMAD.MOV.U32 R34, RZ, RZ, R87 ;  /* 0x000000ffff227224 */ /* 0x000fc800078e0057 */
[----:B------:R-:W2:Y:S01]  /*3f40*/  MUFU.EX2 R46, R46 ;  /* 0x0000002e002e7308 */ /* 0x000ea20000000800 */
[----:B0-----:R-:W-:-:S07]  /*3f50*/  FADD.FTZ R7, R43, R4 ;  /* 0x000000042b077221 */ /* 0x001fce0000010000 */
[----:B------:R-:W0:Y:S01]  /*3f60*/  MUFU.EX2 R52, R52 ;  /* 0x0000003400347308 */ /* 0x000e220000000800 */
[----:B-1----:R-:W-:-:S07]  /*3f70*/  FADD.FTZ R9, R35, R6 ;  /* 0x0000000623097221 */ /* 0x002fce0000010000 */
[----:B------:R-:W1:Y:S01]  /*3f80*/  MUFU.EX2 R47, R47 ;  /* 0x0000002f002f7308 */ /* 0x000e620000000800 */
[----:B--2---:R-:W-:-:S07]  /*3f90*/  FADD.FTZ R4, R46, R7 ;  /* 0x000000072e047221 */ /* 0x004fce0000010000 */
[----:B------:R-:W2:Y:S01]  /*3fa0*/  MUFU.EX2 R39, R39 ;  /* 0x0000002700277308 */ /* 0x000ea20000000800 */
[C---:B0-----:R-:W-:Y:S01]  /*3fb0*/  F2FP.SATFINITE.E4M3.F32.PACK_AB_MERGE_C R35, R52.reuse, R35, RZ ;  /* 0x000000233423723e */ /* 0x041fe200048070ff */
[----:B------:R-:W-:-:S03]  /*3fc0*/  FADD.FTZ R52, R52, R9 ;  /* 0x0000000934347221 */ /* 0x000fc60000010000 */
[----:B------:R-:W-:Y:S01]  /*3fd0*/  F2FP.SATFINITE.E4M3.F32.PACK_AB_MERGE_C R184, R38, R31, R35 ;  /* 0x0000001f26b8723e */ /* 0x000fe20004807023 */
[--C-:B------:R-:W-:Y:S02]  /*3fe0*/  IMAD.MOV.U32 R38, RZ, RZ, R87.reuse ;  /* 0x000000ffff267224 */ /* 0x100fe400078e0057 */
[----:B------:R-:W0:Y:S01]  /*3ff0*/  MUFU.EX2 R50, R50 ;  /* 0x0000003200327308 */ /* 0x000e220000000800 */
[C---:B-1----:R-:W-:Y:S01]  /*4000*/  F2FP.SATFINITE.E4M3.F32.PACK_AB_MERGE_C R46, R47.reuse, R46, RZ ;  /* 0x0000002e2f2e723e */ /* 0x042fe200048070ff */
[----:B------:R-:W-:Y:S01]  /*4010*/  FADD.FTZ R47, R47, R4 ;  /* 0x000000042f2f7221 */ /* 0x000fe20000010000 */
[--C-:B------:R-:W-:Y:S02]  /*4020*/  IMAD.MOV.U32 R35, RZ, RZ, R87.reuse ;  /* 0x000000ffff237224 */ /* 0x100fe400078e0057 */
[----:B------:R-:W-:Y:S01]  /*4030*/  F2FP.SATFINITE.E4M3.F32.PACK_AB_MERGE_C R185, R43, R42, R46 ;  /* 0x0000002a2bb9723e */ /* 0x000fe2000480702e */
[----:B------:R-:W-:Y:S02]  /*4040*/  IMAD.MOV.U32 R46, RZ, RZ, R87 ;  /* 0x000000ffff2e7224 */ /* 0x000fe400078e0057 */
[----:B------:R-:W1:Y:S01]  /*4050*/  MUFU.EX2 R44, R44 ;  /* 0x0000002c002c7308 */ /* 0x000e620000000800 */
[----:B--2---:R-:W-:-:S01]  /*4060*/  FADD.FTZ R7, R39, R52 ;  /* 0x0000003427077221 */ /* 0x004fc20000010000 */
[----:B------:R-:W-:-:S02]  /*4070*/  IMAD.MOV.U32 R52, RZ, RZ, R87 ;  /* 0x000000ffff347224 */ /* 0x000fc400078e0057 */
[--C-:B------:R-:W-:Y:S02]  /*4080*/  IMAD.MOV.U32 R43, RZ, RZ, R87.reuse ;  /* 0x000000ffff2b7224 */ /* 0x100fe400078e0057 */
[----:B------:R-:W-:Y:S02]  /*4090*/  IMAD.MOV.U32 R42, RZ, RZ, R87 ;  /* 0x000000ffff2a7224 */ /* 0x000fe400078e0057 */
[----:B------:R-:W2:Y:S01]  /*40a0*/  MUFU.EX2 R51, R51 ;  /* 0x0000003300337308 */ /* 0x000ea20000000800 */
[----:B0-----:R-:W-:-:S01]  /*40b0*/  FADD.FTZ R4, R50, R47 ;  /* 0x0000002f32047221 */ /* 0x001fc20000010000 */
[--C-:B------:R-:W-:Y:S02]  /*40c0*/  IMAD.MOV.U32 R47, RZ, RZ, R87.reuse ;  /* 0x000000ffff2f7224 */ /* 0x100fe400078e0057 */
[----:B------:R-:W-:-:S04]  /*40d0*/  IMAD.MOV.U32 R31, RZ, RZ, R87 ;  /* 0x000000ffff1f7224 */ /* 0x000fc800078e0057 */
        /* <DEDUP_REMOVED lines=9> */
[C---:B--2---:R-:W-:Y:S01]  /*4170*/  F2FP.SATFINITE.E4M3.F32.PACK_AB_MERGE_C R41, R48.reuse, R41, RZ ;  /* 0x000000293029723e */ /* 0x044fe200048070ff */
        /* <DEDUP_REMOVED lines=12> */
[--C-:B------:R-:W-:Y:S02]  /*4240*/  IMAD.MOV.U32 R50, RZ, RZ, R87.reuse ;  /* 0x000000ffff327224 */ /* 0x100fe400078e0057 */
[----:B------:R-:W-:Y:S02]  /*4250*/  IMAD.MOV.U32 R48, RZ, RZ, R87 ;  /* 0x000000ffff307224 */ /* 0x000fe400078e0057 */
        /* <DEDUP_REMOVED lines=10> */
[----:B------:R2:W3:Y:S01]  /*4300*/  MUFU.EX2 R5, R74 ;  /* 0x0000004a00057308 */ /* 0x0004e20000000800 */
[----:B0-----:R-:W-:-:S07]  /*4310*/  FADD.FTZ R6, R30, R7 ;  /* 0x000000071e067221 */ /* 0x001fce0000010000 */
[----:B------:R-:W0:Y:S01]  /*4320*/  MUFU.EX2 R57, R57 ;  /* 0x0000003900397308 */ /* 0x000e220000000800 */
[C---:B-1----:R-:W-:Y:S01]  /*4330*/  F2FP.SATFINITE.E4M3.F32.PACK_AB_MERGE_C R53, R60.reuse, R53, RZ ;  /* 0x000000353c35723e */ /* 0x042fe200048070ff */
[----:B------:R-:W-:Y:S01]  /*4340*/  FADD.FTZ R60, R60, R9 ;  /* 0x000000093c3c7221 */ /* 0x000fe20000010000 */
[----:B--2---:R-:W-:Y:S02]  /*4350*/  IMAD.MOV.U32 R74, RZ, RZ, R87 ;  /* 0x000000ffff4a7224 */ /* 0x004fe400078e0057 */
[----:B------:R-:W-:Y:S01]  /*4360*/  F2FP.SATFINITE.E4M3.F32.PACK_AB_MERGE_C R188, R56, R45, R53 ;  /* 0x0000002d38bc723e */ /* 0x000fe20004807035 */
[----:B------:R-:W-:Y:S02]  /*4370*/  IMAD.MOV.U32 R56, RZ, RZ, R87 ;  /* 0x000000ffff387224 */ /* 0x000fe400078e0057 */
[----:B------:R-:W1:Y:S01]  /*4380*/  MUFU.EX2 R75, R75 ;  /* 0x0000004b004b7308 */ /* 0x000e620000000800 */
[----:B---3--:R-:W-:-:S01]  /*4390*/  FADD.FTZ R6, R5, R6 ;  /* 0x0000000605067221 */ /* 0x008fc20000010000 */
[----:B------:R-:W-:Y:S01]  /*43a0*/  F2FP.SATFINITE.E4M3.F32.PACK_AB_MERGE_C R30, R5, R30, RZ ;  /* 0x0000001e051e723e */ /* 0x000fe200048070ff */
[----:B------:R-:W-:-:S02]  /*43b0*/  IMAD.MOV.U32 R53, RZ, RZ, R87 ;  /* 0x000000ffff357224 */ /* 0x000fc400078e0057 */
[--C-:B------:R-:W-:Y:S01]  /*43c0*/  IMAD.MOV.U32 R45, RZ, RZ, R87.reuse ;  /* 0x000000ffff2d7224 */ /* 0x100fe200078e0057 */
[----:B------:R-:W-:Y:S01]  /*43d0*/  F2FP.SATFINITE.E4M3.F32.PACK_AB_MERGE_C R189, R27, R26, R30 ;  /* 0x0000001a1bbd723e */ /* 0x000fe2000480701e */
[----:B------:R-:W-:Y:S01]  /*43e0*/  IMAD.MOV.U32 R30, RZ, RZ, R87 ;  /* 0x000000ffff1e7224 */ /* 0x000fe200078e0057 */
[----:B------:R-:W2:Y:S01]  /*43f0*/  MUFU.EX2 R64, R64 ;  /* 0x0000004000407308 */ /* 0x000ea20000000800 */
[----:B0-----:R-:W-:-:S01]  /*4400*/  FADD.FTZ R5, R57, R60 ;  /* 0x0000003c39057221 */ /* 0x001fc20000010000 */
[--C-:B------:R-:W-:Y:S02]  /*4410*/  IMAD.MOV.U32 R60, RZ, RZ, R87.reuse ;  /* 0x000000ffff3c7224 */ /* 0x100fe400078e0057 */
[--C-:B------:R-:W-:Y:S02]  /*4420*/  IMAD.MOV.U32 R27, RZ, RZ, R87.reuse ;  /* 0x000000ffff1b7224 */ /* 0x100fe400078e0057 */
[----:B------:R-:W-:Y:S02]  /*4430*/  IMAD.MOV.U32 R26, RZ, RZ, R87 ;  /* 0x000000ffff1a7224 */ /* 0x000fe400078e0057 */
[----:B------:R-:W0:Y:S01]  /*4440*/  MUFU.EX2 R76, R76 ;  /* 0x0000004c004c7308 */ /* 0x000e220000000800 */
[----:B-1----:R-:W-:-:S07]  /*4450*/  FADD.FTZ R7, R75, R6 ;  /* 0x000000064b077221 */ /* 0x002fce0000010000 */
[----:B------:R-:W-:Y:S01]  /*4460*/  MUFU.EX2 R77, R77 ;  /* 0x0000004d004d7308 */ /* 0x000fe20000000800 */
[----:B--2---:R-:W-:-:S07]  /*4470*/  FADD.FTZ R6, R64, R5 ;  /* 0x0000000540067221 */ /* 0x004fce0000010000 */
[----:B------:R1:W2:Y:S01]  /*4480*/  MUFU.EX2 R4, R69 ;  /* 0x0000004500047308 */ /* 0x0002a20000000800 */
[----:B0-----:R-:W-:-:S07]  /*4490*/  FADD.FTZ R8, R76, R7 ;  /* 0x000000074c087221 */ /* 0x001fce0000010000 */
[----:B------:R-:W0:Y:S01]  /*44a0*/  MUFU.EX2 R61, R61 ;  /* 0x0000003d003d7308 */ /* 0x000e220000000800 */
[----:B-1----:R-:W-:-:S07]  /*44b0*/  IMAD.MOV.U32 R69, RZ, RZ, R87 ;  /* 0x000000ffff457224 */ /* 0x002fce00078e0057 */
[----:B------:R-:W1:Y:S01]  /*44c0*/  MUFU.EX2 R68, R68 ;  /* 0x0000004400447308 */ /* 0x000e620000000800 */
[----:B--2---:R-:W-:Y:S01]  /*44d0*/  F2FP.SATFINITE.E4M3.F32.PACK_AB_MERGE_C R9, R4, R77, RZ ;  /* 0x0000004d0409723e */ /* 0x004fe200048070ff */
[----:B------:R-:W-:-:S03]  /*44e0*/  FADD.FTZ R77, R77, R8 ;  /* 0x000000084d4d7221 */ /* 0x000fc60000010000 */
[----:B------:R-:W-:Y:S01]  /*44f0*/  F2FP.SATFINITE.E4M3.F32.PACK_AB_MERGE_C R191, R76, R75, R9 ;  /* 0x0000004b4cbf723e */ /* 0x000fe20004807009 */
[----:B------:R-:W-:-:S01]  /*4500*/  FADD.FTZ R4, R4, R77 ;  /* 0x0000004d04047221 */ /* 0x000fc20000010000 */
[----:B------:R-:W-:Y:S02]  /*4510*/  IMAD.MOV.U32 R77, RZ, RZ, R87 ;  /* 0x000000ffff4d7224 */ /* 0x000fe400078e0057 */
[----:B0-----:R-:W-:-:S01]  /*4520*/  FADD.FTZ R5, R61, R6 ;  /* 0x000000063d057221 */ /* 0x001fc20000010000 */
[--C-:B------:R-:W-:Y:S02]  /*4530*/  IMAD.MOV.U32 R76, RZ, RZ, R87.reuse ;  /* 0x000000ffff4c7224 */ /* 0x100fe400078e0057 */
[----:B------:R-:W-:Y:S01]  /*4540*/  IMAD.MOV.U32 R75, RZ, RZ, R87 ;  /* 0x000000ffff4b7224 */ /* 0x000fe200078e0057 */
[C---:B-1----:R-:W-:Y:S01]  /*4550*/  F2FP.SATFINITE.E4M3.F32.PACK_AB_MERGE_C R7, R68.reuse, R61, RZ ;  /* 0x0000003d4407723e */ /* 0x042fe200048070ff */
[----:B------:R-:W-:-:S01]  /*4560*/  FADD.FTZ R5, R68, R5 ;  /* 0x0000000544057221 */ /* 0x000fc20000010000 */
[----:B------:R-:W-:-:S02]  /*4570*/  IMAD.MOV.U32 R68, RZ, RZ, R87 ;  /* 0x000000ffff447224 */ /* 0x000fc400078e0057 */
[----:B------:R-:W-:Y:S01]  /*4580*/  F2FP.SATFINITE.E4M3.F32.PACK_AB_MERGE_C R190, R64, R57, R7 ;  /* 0x0000003940be723e */ /* 0x000fe20004807007 */
[--C-:B------:R-:W-:Y:S02]  /*4590*/  IMAD.MOV.U32 R64, RZ, RZ, R87.reuse ;  /* 0x000000ffff407224 */ /* 0x100fe400078e0057 */
[--C-:B------:R-:W-:Y:S02]  /*45a0*/  IMAD.MOV.U32 R61, RZ, RZ, R87.reuse ;  /* 0x000000ffff3d7224 */ /* 0x100fe400078e0057 */
[----:B------:R-:W-:Y:S01]  /*45b0*/  IMAD.MOV.U32 R57, RZ, RZ, R87 ;  /* 0x000000ffff397224 */ /* 0x000fe200078e0057 */
[----:B------:R-:W-:Y:S06]  /*45c0*/  @!P1 BRA `(.L_x_15) ;  /* 0x0000002c00b49947 */ /* 0x000fec0003800000 */
[----:B------:R-:W-:Y:S01]  /*45d0*/  IMAD.MOV.U32 R6, RZ, RZ, R3 ;  /* 0x000000ffff067224 */ /* 0x000fe200078e0003 */
[----:B------:R-:W-:Y:S01]  /*45e0*/  CS2R R86, SRZ ;  /* 0x0000000000567805 */ /* 0x000fe2000001ff00 */
[----:B------:R-:W-:Y:S01]  /*45f0*/  IMAD.MOV.U32 R7, RZ, RZ, R0 ;  /* 0x000000ffff077224 */ /* 0x000fe200078e0000 */
[----:B------:R-:W-:Y:S02]  /*4600*/  CS2R R84, SRZ ;  /* 0x0000000000547805 */ /* 0x000fe4000001ff00 */
[----:B------:R-:W-:Y:S02]  /*4610*/  CS2R R82, SRZ ;  /* 0x0000000000527805 */ /* 0x000fe4000001ff00 */
[----:B------:R-:W-:Y:S02]  /*4620*/  CS2R R80, SRZ ;  /* 0x0000000000507805 */ /* 0x000fe4000001ff00 */
[----:B------:R-:W-:Y:S02]  /*4630*/  CS2R R78, SRZ ;  /* 0x00000000004e7805 */ /* 0x000fe4000001ff00 */
[----:B------:R-:W-:-:S02]  /*4640*/  CS2R R76, SRZ ;  /* 0x00000000004c7805 */ /* 0x000fc4000001ff00 */
[----:B------:R-:W-:Y:S02]  /*4650*/  CS2R R74, SRZ ;  /* 0x00000000004a7805 */ /* 0x000fe4000001ff00 */
        /* <DEDUP_REMOVED lines=24> */
[----:B------:R-:W-:Y:S01]  /*47e0*/  CS2R R24, SRZ ;  /* 0x0000000000187805 */ /* 0x000fe2000001ff00 */
[----:B------:R-:W-:Y:S01]  /*47f0*/  UIADD3 UR50, UR50, -0x2, URZ ;  /* 0xfffffffe32327890 */ /* 0x000fe2000fffe03f */
[----:B------:R-:W-:Y:S01]  /*4800*/  UMOV UR53, UR44 ;  /* 0x0000002c00357c82 */ /* 0x000fe20008000000 */
[----:B------:R-:W-:-:S10]  /*4810*/  UMOV UR51, UR52 ;  /* 0x0000003400337c82 */ /* 0x000fd40008000000 */
.L_x_25:
[----:B------:R-:W-:Y:S01]  /*4820*/  ISETP.NE.AND P2, PT, RZ, UR37, PT ;  /* 0x00000025ff007c0c */ /* 0x000fe2000bf45270 */
[----:B------:R-:W-:-:S04]  /*4830*/  UISETP.NE.AND UP0, UPT, UR51, 0x1, UPT ;  /* 0x000000013300788c */ /* 0x000fc8000bf05270 */
[----:B------:R-:W-:-:S04]  /*4840*/  USEL UR44, URZ, 0x1, UP0 ;  /* 0x000000013f2c7887 */ /* 0x000fc80008000000 */
[----:B------:R-:W-:-:S04]  /*4850*/  ULOP3.LUT UR44, UR53, UR44, URZ, 0x3c, !UPT ;  /* 0x0000002c352c7292 */ /* 0x000fc8000f8e3c3f */
[----:B------:R-:W-:Y:S08]  /*4860*/  @P2 BRA `(.L_x_16) ;  /* 0x0000000000382947 */ /* 0x000ff00003800000 */
[----:B------:R-:W-:Y:S05]  /*4870*/  @!P0 BRA `(.L_x_17) ;  /* 0x0000000000048947 */ /* 0x000fea0003800000 */
[----:B------:R-:W-:Y:S01]  /*4880*/  BPT.TRAP 0x1 ;  /* 0x000000040000795c */ /* 0x000fe20000300000 */
.L_x_17:
[----:B------:R-:W-:Y:S01]  /*4890*/  UIADD3 UR6, UR51, 0x1, URZ ;  /* 0x0000000133067890 */ /* 0x000fe2000fffe03f */
[----:B------:R-:W-:-:S03]  /*48a0*/  IMAD.U32 R0, RZ, RZ, UR44 ;  /* 0x0000002cff007e24 */ /* 0x000fc6000f8e00ff */
[----:B------:R-:W-:Y:S02]  /*48b0*/  UISETP.NE.AND UP0, UPT, UR6, 0x2, UPT ;  /* 0x000000020600788c */ /* 0x000fe4000bf05270 */
[----:B------:R-:W-:Y:S02]  /*48c0*/  SHF.L.U32 R0, R0, 0x1f, RZ ;  /* 0x0000001f00007819 */ /* 0x000fe400000006ff */
[----:B------:R-:W-:-:S04]  /*48d0*/  USEL UR6, UR6, URZ, UP0 ;  /* 0x0000003f06067287 */ /* 0x000fc80008000000 */
[----:B------:R-:W-:-:S09]  /*48e0*/  ULEA UR6, UR6, UR39, 0x3 ;  /* 0x0000002706067291 */ /* 0x000fd2000f8e183f */
[----:B------:R0:W1:Y:S01]  /*48f0*/  SYNCS.PHASECHK.TRANS64.TRYWAIT P1, [UR6+0x29830], R0 ;  /* 0x02983000ff0075a7 */ /* 0x0000620008020146 */
[----:B------:R-:W-:Y:S05]  /*4900*/  @!P0 BRA `(.L_x_18) ;  /* 0x0000000000048947 */ /* 0x000fea0003800000 */
[----:B------:R-:W-:Y:S01]  /*4910*/  BPT.TRAP 0x1 ;  /* 0x000000040000795c */ /* 0x000fe20000300000 */
.L_x_18:
[----:B-1----:R-:W-:Y:S05]  /*4920*/  @P1 BRA `(.L_x_16) ;  /* 0x0000000000081947 */ /* 0x002fea0003800000 */
[----:B------:R-:W1:Y:S02]  /*4930*/  SYNCS.PHASECHK.TRANS64.TRYWAIT P1, [UR6+0x29830], R0 ;  /* 0x02983000ff0075a7 */ /* 0x000e640008020146 */
[----:B-1----:R-:W-:Y:S05]  /*4940*/  @!P1 BRA `(.L_x_19) ;  /* 0x0000008400d89947 */ /* 0x002fea0003800000 */
.L_x_16:
[----:B01----:R-:W-:Y:S01]  /*4950*/  VIADD R0, R22, 0x8 ;  /* 0x0000000816007836 */ /* 0x003fe20000000000 */
[----:B------:R-:W-:Y:S01]  /*4960*/  UIADD3 UR52, UR51, 0x1, URZ ;  /* 0x0000000133347890 */ /* 0x000fe2000fffe03f */
[----:B------:R-:W-:Y:S01]  /*4970*/  UMOV UR27, 0x80000020 ;  /* 0x80000020001b7882 */ /* 0x000fe20000000000 */
[----:B------:R-:W-:Y:S02]  /*4980*/  UMOV UR28, UR24 ;  /* 0x00000018001c7c82 */ /* 0x000fe40008000000 */
[----:B------:R0:W-:Y:S01]  /*4990*/  BAR.SYNC.DEFER_BLOCKING R0, 0x100 ;  /* 0x000400000000751d */ /* 0x0001e20000010000 */
[----:B------:R-:W-:-:S04]  /*49a0*/  UISETP.NE.AND UP0, UPT, UR52, 0x2, UPT ;  /* 0x000000023400788c */ /* 0x000fc8000bf05270 */
[----:B------:R-:W-:Y:S01]  /*49b0*/  USEL UR52, UR52, URZ, UP0 ;  /* 0x0000003f34347287 */ /* 0x000fe20008000000 */
[----:B------:R-:W-:Y:S01]  /*49c0*/  UMOV UR29, UR25 ;  /* 0x00000019001d7c82 */ /* 0x000fe20008000000 */
[----:B------:R-:W-:Y:S02]  /*49d0*/  UMOV UR31, 0x80000020 ;  /* 0x80000020001f7882 */ /* 0x000fe40000000000 */
[----:B------:R-:W-:Y:S01]  /*49e0*/  UIMAD UR54, UR52, 0x780, UR47 ;  /* 0x00000780343678a4 */ /* 0x000fe2000f8e022f */
[----:B------:R-:W-:Y:S01]  /*49f0*/  UMOV UR32, UR24 ;  /* 0x0000001800207c82 */ /* 0x000fe20008000000 */
[----:B------:R-:W-:Y:S02]  /*4a00*/  UMOV UR33, UR25 ;  /* 0x0000001900217c82 */ /* 0x000fe40008000000 */
[----:B------:R-:W-:Y:S02]  /*4a10*/  UIADD3 UR30, UR54, 0x80, URZ ;  /* 0x00000080361e7890 */ /* 0x000fe4000fffe03f */
[----:B------:R-:W-:-:S02]  /*4a20*/  UIADD3 UR34, UR54, 0x100, URZ ;  /* 0x0000010036227890 */ /* 0x000fc4000fffe03f */
[----:B------:R-:W-:Y:S01]  /*4a30*/  UMOV UR26, UR54 ;  /* 0x00000036001a7c82 */ /* 0x000fe20008000000 */
[----:B------:R-:W-:Y:S01]  /*4a40*/  UMOV UR35, 0x80000020 ;  /* 0x8000002000237882 */ /* 0x000fe20000000000 */
[----:B------:R-:W-:Y:S01]  /*4a50*/  UIADD3 UR6, UR54, 0x200, URZ ;  /* 0x0000020036067890 */ /* 0x000fe2000fffe03f */
[----:B------:R-:W-:Y:S01]  /*4a60*/  UMOV UR7, 0x80000020 ;  /* 0x8000002000077882 */ /* 0x000fe20000000000 */
[----:B------:R-:W-:Y:S01]  /*4a70*/  UIADD3 UR10, UR54, 0x202, URZ ;  /* 0x00000202360a7890 */ /* 0x000fe2000fffe03f */
[----:B------:R-:W-:Y:S01]  /*4a80*/  WARPGROUP.ARRIVE ;  /* 0x00000000000079c5 */ /* 0x000fe20000000000 */
[----:B------:R-:W-:Y:S01]  /*4a90*/  UMOV UR11, 0x80000020 ;  /* 0x80000020000b7882 */ /* 0x000fe20000000000 */
[----:B------:R-:W-:Y:S01]  /*4aa0*/  UIADD3 UR14, UR54, 0x282, URZ ;  /* 0x00000282360e7890 */ /* 0x000fe2000fffe03f */
[----:B------:R-:W-:Y:S01]  /*4ab0*/  UMOV UR15, 0x80000020 ;  /* 0x80000020000f7882 */ /* 0x000fe20000000000 */
[----:B------:R-:W-:Y:S02]  /*4ac0*/  UIADD3 UR18, UR54, 0x500, URZ ;  /* 0x0000050036127890 */ /* 0x000fe4000fffe03f */
[----:B------:R-:W-:Y:S01]  /*4ad0*/  QGMMA.64x32x32.F32.E4M3.E4M3 R152, gdesc[UR24], RZ, !UPT, gsb0 ;  /* 0x00600000189879f3 */ /* 0x000fe2000c0008ff */
[----:B------:R-:W-:Y:S01]  /*4ae0*/  UIADD3 UR26, UR54, 0x180, URZ ;  /* 0x00000180361a7890 */ /* 0x000fe2000fffe03f */
[----:B------:R-:W-:Y:S01]  /*4af0*/  UMOV UR27, 0x80000020 ;  /* 0x80000020001b7882 */ /* 0x000fe20000000000 */
[----:B------:R-:W-:Y:S01]  /*4b00*/  UMOV UR19, 0x80000020 ;  /* 0x8000002000137882 */ /* 0x000fe20000000000 */
[----:B------:R-:W-:Y:S01]  /*4b10*/  UIADD3 UR22, UR54, 0x502, URZ ;  /* 0x0000050236167890 */ /* 0x000fe2000fffe03f */
[----:B------:R-:W-:Y:S01]  /*4b20*/  UMOV UR23, 0x80000020 ;  /* 0x8000002000177882 */ /* 0x000fe20000000000 */
[----:B------:R-:W-:-:S02]  /*4b30*/  WARPGROUP.DEPBAR.LE gsb0, 0x0 ;  /* 0x00008000000079c5 */ /* 0x000fc40000010000 */
[----:B------:R-:W-:-:S06]  /*4b40*/  WARPGROUP.ARRIVE ;  /* 0x00000000000079c5 */ /* 0x000fcc0000000000 */
[----:B------:R-:W-:Y:S01]  /*4b50*/  QGMMA.64x32x32.F32.E4M3.E4M3 R136, gdesc[UR28], RZ, !UPT, gsb0 ;  /* 0x006000001c8879f3 */ /* 0x000fe2000c0008ff */
[----:B------:R-:W-:Y:S01]  /*4b60*/  UIADD3 UR30, UR54, 0x82, URZ ;  /* 0x00000082361e7890 */ /* 0x000fe2000fffe03f */
[----:B------:R-:W-:Y:S01]  /*4b70*/  UMOV UR28, UR4 ;  /* 0x00000004001c7c82 */ /* 0x000fe20008000000 */
[----:B------:R-:W-:Y:S01]  /*4b80*/  UMOV UR29, UR5 ;  /* 0x00000005001d7c82 */ /* 0x000fe20008000000 */
[----:B------:R-:W-:Y:S01]  /*4b90*/  UMOV UR31, 0x80000020 ;  /* 0x80000020001f7882 */ /* 0x000fe20000000000 */
[----:B------:R-:W-:Y:S02]  /*4ba0*/  WARPGROUP.DEPBAR.LE gsb0, 0x0 ;  /* 0x00008000000079c5 */ /* 0x000fe40000010000 */
        /* <DEDUP_REMOVED lines=9> */
[----:B------:R-:W-:Y:S01]  /*4c40*/  UMOV UR26, UR6 ;  /* 0x00000006001a7c82 */ /* 0x000fe20008000000 */
[----:B------:R-:W-:Y:S01]  /*4c50*/  UMOV UR27, 0x80000020 ;  /* 0x80000020001b7882 */ /* 0x000fe20000000000 */
[----:B------:R-:W-:Y:S01]  /*4c60*/  UIADD3 UR6, UR54, 0x2, URZ ;  /* 0x0000000236067890 */ /* 0x000fe2000fffe03f */
        /* <DEDUP_REMOVED lines=12> */
[----:B------:R-:W-:Y:S01]  /*4d30*/  UMOV UR28, UR8 ;  /* 0x00000008001c7c82 */ /* 0x000fe20008000000 */
[----:B------:R-:W-:Y:S01]  /*4d40*/  UMOV UR29, UR9 ;  /* 0x00000009001d7c82 */ /* 0x000fe20008000000 */
        /* <DEDUP_REMOVED lines=106> */
[----:B------:R-:W-:Y:S01]  /*53f0*/  UIADD3 UR54, UR54, 0x702, URZ ;  /* 0x0000070236367890 */ /* 0x000fe2000fffe03f */
[----:B------:R-:W-:Y:S02]  /*5400*/  WARPGROUP.DEPBAR.LE gsb0, 0x0 ;  /* 0x00008000000079c5 */ /* 0x000fe40000010000 */
[----:B------:R-:W-:-:S06]  /*5410*/  WARPGROUP.ARRIVE ;  /* 0x00000000000079c5 */ /* 0x000fcc0000000000 */
[----:B------:R-:W-:Y:S03]  /*5420*/  QGMMA.64x32x32.F32.E4M3.E4M3 R136, gdesc[UR28], R136, gsb0 ;  /* 0x006000001c8879f3 */ /* 0x000fe60008000888 */
[----:B------:R-:W-:Y:S02]  /*5430*/  WARPGROUP.DEPBAR.LE gsb0, 0x0 ;  /* 0x00008000000079c5 */ /* 0x000fe40000010000 */
[----:B------:R-:W-:-:S06]  /*5440*/  WARPGROUP.ARRIVE ;  /* 0x00000000000079c5 */ /* 0x000fcc0000000000 */
[----:B------:R-:W-:Y:S03]  /*5450*/  QGMMA.64x32x32.F32.E4M3.E4M3 R120, gdesc[UR32], R120, gsb0 ;  /* 0x00600000207879f3 */ /* 0x000fe60008000878 */
        /* <DEDUP_REMOVED lines=9> */
[----:B0-----:R-:W-:Y:S05]  /*54f0*/  @P2 BRA `(.L_x_20) ;  /* 0x00000000002c2947 */ /* 0x001fea0003800000 */
[----:B------:R-:W-:Y:S05]  /*5500*/  @!P0 BRA `(.L_x_21) ;  /* 0x0000000000048947 */ /* 0x000fea0003800000 */
[----:B------:R-:W-:Y:S01]  /*5510*/  BPT.TRAP 0x1 ;  /* 0x000000040000795c */ /* 0x000fe20000300000 */
.L_x_21:
[----:B------:R-:W-:Y:S01]  /*5520*/  ULEA UR6, UR51, UR39, 0x3 ;  /* 0x0000002733067291 */ /* 0x000fe2000f8e183f */
[----:B------:R-:W-:-:S05]  /*5530*/  IMAD.U32 R0, RZ, RZ, UR53 ;  /* 0x00000035ff007e24 */ /* 0x000fca000f8e00ff */
[----:B------:R-:W-:-:S04]  /*5540*/  SHF.L.U32 R0, R0, 0x1f, RZ ;  /* 0x0000001f00007819 */ /* 0x000fc800000006ff */
[----:B------:R0:W1:Y:S01]  /*5550*/  SYNCS.PHASECHK.TRANS64.TRYWAIT P1, [UR6+0x29850], R0 ;  /* 0x02985000ff0075a7 */ /* 0x0000620008020146 */
[----:B------:R-:W-:Y:S05]  /*5560*/  @!P0 BRA `(.L_x_22) ;  /* 0x0000000000048947 */ /* 0x000fea0003800000 */
[----:B------:R-:W-:Y:S01]  /*5570*/  BPT.TRAP 0x1 ;  /* 0x000000040000795c */ /* 0x000fe20000300000 */
.L_x_22:
[----:B-1----:R-:W-:Y:S05]  /*5580*/  @P1 BRA `(.L_x_20) ;  /* 0x0000000000081947 */ /* 0x002fea0003800000 */
[----:B------:R-:W1:Y:S02]  /*5590*/  SYNCS.PHASECHK.TRANS64.TRYWAIT P1, [UR6+0x29850], R0 ;  /* 0x02985000ff0075a7 */ /* 0x000e640008020146 */
[----:B-1----:R-:W-:Y:S05]  /*55a0*/  @!P1 BRA `(.L_x_23) ;  /* 0x0000007800d89947 */ /* 0x002fea0003800000 */
.L_x_20:
[----:B------:R-:W-:Y:S01]  /*55b0*/  UIADD3 UR6, UR39, 0x400, URZ ;  /* 0x0000040027067890 */ /* 0x000fe2000fffe03f */
[----:B------:R-:W-:Y:S01]  /*55c0*/  WARPGROUP.ARRIVE ;  /* 0x00000000000079c5 */ /* 0x000fe20000000000 */
[----:B------:R-:W-:Y:S01]  /*55d0*/  UMOV UR7, 0xc0000010 ;  /* 0xc000001000077882 */ /* 0x000fe20000000000 */
[----:B01----:R-:W-:Y:S01]  /*55e0*/  FMNMX.FTZ R0, R152, R7, !PT ;  /* 0x0000000798007209 */ /* 0x003fe20007810000 */
[----:B------:R-:W-:Y:S01]  /*55f0*/  USHF.R.U32.HI UR6, URZ, 0x4, UR6 ;  /* 0x000000043f067899 */ /* 0x000fe20008011606 */
[----:B------:R-:W-:Y:S02]  /*5600*/  IMAD.U32 R193, RZ, RZ, UR40 ;  /* 0x00000028ffc17e24 */ /* 0x000fe4000f8e00ff */
[----:B------:R-:W0:Y:S01]  /*5610*/  S2R R194, SR_TID.X ;  /* 0x0000000000c27919 */ /* 0x000e220000002100 */
[----:B------:R-:W-:Y:S01]  /*5620*/  FMNMX.FTZ R3, R153, R0, !PT ;  /* 0x0000000099037209 */ /* 0x000fe20007810000 */
[----:B------:R-:W-:Y:S01]  /*5630*/  ULOP3.LUT UR6, UR6, 0x3fff, URZ, 0xc0, !UPT ;  /* 0x00003fff06067892 */ /* 0x000fe2000f8ec03f */
[----:B------:R-:W-:-:S02]  /*5640*/  FMNMX.FTZ R0, R154, R6, !PT ;  /* 0x000000069a007209 */ /* 0x000fc40007810000 */
[----:B------:R-:W-:Y:S01]  /*5650*/  FMNMX.FTZ R8, R156, R3, !PT ;  /* 0x000000039c087209 */ /* 0x000fe20007810000 */
[----:B------:R-:W-:Y:S01]  /*5660*/  ULOP3.LUT UR6, UR6, 0x10000, URZ, 0xfc, !UPT ;  /* 0x0001000006067892 */ /* 0x000fe2000f8efc3f */
[----:B------:R-:W-:Y:S02]  /*5670*/  FMNMX.FTZ R3, R155, R0, !PT ;  /* 0x000000009b037209 */ /* 0x000fe40007810000 */
[----:B------:R-:W-:Y:S01]  /*5680*/  FMNMX.FTZ R9, R157, R8, !PT ;  /* 0x000000089d097209 */ /* 0x000fe20007810000 */
[----:B------:R-:W-:Y:S01]  /*5690*/  UIMAD UR10, UR51, 0x500, UR6 ;  /* 0x00000500330a78a4 */ /* 0x000fe2000f8e0206 */
[----:B------:R-:W-:Y:S02]  /*56a0*/  FMNMX.FTZ R0, R158, R3, !PT ;  /* 0x000000039e007209 */ /* 0x000fe40007810000 */
[----:B------:R-:W-:Y:S02]  /*56b0*/  FMNMX.FTZ R8, R160, R9, !PT ;  /* 0x00000009a0087209 */ /* 0x000fe40007810000 */
[----:B------:R-:W-:-:S02]  /*56c0*/  FMNMX.FTZ R3, R159, R0, !PT ;  /* 0x000000009f037209 */ /* 0x000fc40007810000 */
[----:B------:R-:W-:Y:S01]  /*56d0*/  UMOV UR6, UR10 ;  /* 0x0000000a00067c82 */ /* 0x000fe20008000000 */
[----:B------:R-:W-:Y:S01]  /*56e0*/  FMNMX.FTZ R9, R161, R8, !PT ;  /* 0x00000008a1097209 */ /* 0x000fe20007810000 */
[----:B------:R-:W-:Y:S01]  /*56f0*/  QGMMA.64x128x32.F32.E4M3.E4M3 R24, R172, gdesc[UR4], R24, gsb0 ;  /* 0x01e00004ac187df3 */ /* 0x000fe20008000818 */
[----:B------:R-:W-:Y:S01]  /*5700*/  UIADD3 UR6, UR10, 0x100, URZ ;  /* 0x000001000a067890 */ /* 0x000fe2000fffe03f */
[----:B------:R-:W-:Y:S01]  /*5710*/  FMNMX.FTZ R0, R162, R3, !PT ;  /* 0x00000003a2007209 */ /* 0x000fe20007810000 */
[----:B------:R-:W-:Y:S01]  /*5720*/  UMOV UR7, 0xc0000010 ;  /* 0xc000001000077882 */ /* 0x000fe20000000000 */
[----:B------:R-:W-:Y:S02]  /*5730*/  FMNMX.FTZ R8, R164, R9, !PT ;  /* 0x00000009a4087209 */ /* 0x000fe40007810000 */
[----:B------:R-:W-:Y:S02]  /*5740*/  FMNMX.FTZ R3, R163, R0, !PT ;  /* 0x00000000a3037209 */ /* 0x000fe40007810000 */
[----:B------:R-:W-:-:S02]  /*5750*/  FMNMX.FTZ R9, R165, R8, !PT ;  /* 0x00000008a5097209 */ /* 0x000fc40007810000 */
[----:B------:R-:W-:Y:S02]  /*5760*/  FMNMX.FTZ R0, R166, R3, !PT ;  /* 0x00000003a6007209 */ /* 0x000fe40007810000 */
[----:B------:R-:W-:Y:S02]  /*5770*/  FMNMX.FTZ R8, R136, R9, !PT ;  /* 0x0000000988087209 */ /* 0x000fe40007810000 */
[----:B------:R-:W-:Y:S02]  /*5780*/  FMNMX.FTZ R3, R167, R0, !PT ;  /* 0x00000000a7037209 */ /* 0x000fe40007810000 */
        /* <DEDUP_REMOVED lines=62> */
[----:B0-----:R-:W-:Y:S01]  /*5b70*/  LOP3.LUT P1, RZ, R194, 0x7f, RZ, 0xc0, !PT ;  /* 0x0000007fc2ff7812 */ /* 0x001fe2000782c0ff */
[----:B------:R-:W0:Y:S01]  /*5b80*/  SHFL.BFLY PT, R3, R8, 0x2, 0x1f ;  /* 0x0c401f0008037f89 */ /* 0x000e2200000e0000 */
[----:B------:R-:W-:-:S02]  /*5b90*/  WARPGROUP.DEPBAR.LE gsb0, 0x0 ;  /* 0x00008000000079c5 */ /* 0x000fc40000010000 */
[----:B------:R-:W-:Y:S01]  /*5ba0*/  WARPGROUP.ARRIVE ;  /* 0x00000000000079c5 */ /* 0x000fe20000000000 */
[----:B------:R-:W-:-:S05]  /*5bb0*/  FMNMX.FTZ R9, R103, R0, !PT ;  /* 0x0000000067097209 */ /* 0x000fca0007810000 */
[----:B------:R-:W-:Y:S01]  /*5bc0*/  QGMMA.64x128x32.F32.E4M3.E4M3 R24, R176, gdesc[UR4], R24, gsb0 ;  /* 0x01e00004b0187df3 */ /* 0x000fe20008000818 */
[----:B------:R-:W-:Y:S01]  /*5bd0*/  UIADD3 UR6, UR10, 0x200, URZ ;  /* 0x000002000a067890 */ /* 0x000fe2000fffe03f */
[----:B------:R-:W1:Y:S01]  /*5be0*/  SHFL.BFLY PT, R0, R9, 0x2, 0x1f ;  /* 0x0c401f0009007f89 */ /* 0x000e6200000e0000 */
[----:B------:R-:W-:Y:S01]  /*5bf0*/  UMOV UR7, 0xc0000010 ;  /* 0xc000001000077882 */ /* 0x000fe20000000000 */
[----:B0-----:R-:W-:-:S05]  /*5c00*/  FMNMX.FTZ R10, R8, R3, !PT ;  /* 0x00000003080a7209 */ /* 0x001fca0007810000 */
[----:B------:R-:W0:Y:S01]  /*5c10*/  SHFL.BFLY PT, R3, R10, 0x1, 0x1f ;  /* 0x0c201f000a037f89 */ /* 0x000e2200000e0000 */
[----:B-1----:R-:W-:-:S05]  /*5c20*/  FMNMX.FTZ R11, R9, R0, !PT ;  /* 0x00000000090b7209 */ /* 0x002fca0007810000 */
[----:B------:R-:W1:Y:S01]  /*5c30*/  SHFL.BFLY PT, R12, R11, 0x1, 0x1f ;  /* 0x0c201f000b0c7f89 */ /* 0x000e6200000e0000 */
[----:B0-----:R-:W-:-:S05]  /*5c40*/  FMNMX.FTZ R0, R10, R3, !PT ;  /* 0x000000030a007209 */ /* 0x001fca0007810000 */
[C---:B------:R-:W-:Y:S01]  /*5c50*/  FFMA.FTZ R193, R0.reuse, R193, -8 ;  /* 0xc100000000c17423 */ /* 0x040fe200000100c1 */
[----:B------:R-:W-:-:S03]  /*5c60*/  FADD.FTZ R7, -R0, R7 ;  /* 0x0000000700077221 */ /* 0x000fc60000010100 */
[--C-:B------:R-:W-:Y:S01]  /*5c70*/  FFMA.FTZ R20, R136, UR40, -R193.reuse ;  /* 0x0000002888147c23 */ /* 0x100fe200080108c1 */
[----:B------:R-:W-:-:S01]  /*5c80*/  FFMA.FTZ R136, R140, UR40, -R193 ;  /* 0x000000288c887c23 */ /* 0x000fc200080108c1 */
[--C-:B------:R-:W-:Y:S01]  /*5c90*/  FFMA.FTZ R140, R144, UR40, -R193.reuse ;  /* 0x00000028908c7c23 */ /* 0x100fe200080108c1 */
[----:B-1----:R-:W-:Y:S01]  /*5ca0*/  FMNMX.FTZ R3, R11, R12, !PT ;  /* 0x0000000c0b037209 */ /* 0x002fe20007810000 */
[--C-:B------:R-:W-:Y:S01]  /*5cb0*/  FFMA.FTZ R21, R137, UR40, -R193.reuse ;  /* 0x0000002889157c23 */ /* 0x100fe200080108c1 */
[----:B------:R-:W-:-:S01]  /*5cc0*/  FFMA.FTZ R144, R148, UR40, -R193 ;  /* 0x0000002894907c23 */ /* 0x000fc200080108c1 */
[--C-:B------:R-:W-:Y:S01]  /*5cd0*/  FFMA.FTZ R137, R141, UR40, -R193.reuse ;  /* 0x000000288d897c23 */ /* 0x100fe200080108c1 */
[----:B------:R-:W-:Y:S02]  /*5ce0*/  IMAD.U32 R148, RZ, RZ, UR40 ;  /* 0x00000028ff947e24 */ /* 0x000fe4000f8e00ff */
[--C-:B------:R-:W-:Y:S01]  /*5cf0*/  FFMA.FTZ R141, R145, UR40, -R193.reuse ;  /* 0x00000028918d7c23 */ /* 0x100fe200080108c1 */
[----:B------:R-:W-:-:S01]  /*5d00*/  FFMA.FTZ R145, R149, UR40, -R193 ;  /* 0x0000002895917c23 */ /* 0x000fc200080108c1 */
[----:B------:R-:W-:Y:S01]  /*5d10*/  FMUL.FTZ R8, R7, UR40 ;  /* 0x0000002807087c20 */ /* 0x000fe20008410000 */
[----:B------:R-:W-:-:S01]  /*5d20*/  FFMA.FTZ R149, R101, UR40, -R193 ;  /* 0x0000002865957c23 */ /* 0x000fc200080108c1 */
[C---:B------:R-:W-:Y:S01]  /*5d30*/  FADD.FTZ R7, -R3.reuse, R6 ;  /* 0x0000000603077221 */ /* 0x040fe20000010100 */
[----:B------:R-:W-:-:S01]  /*5d40*/  FFMA.FTZ R101, R3, R148, -8 ;  /* 0xc100000003657423 */ /* 0x000fc20000010094 */
[--C-:B------:R-:W-:Y:S01]  /*5d50*/  FFMA.FTZ R9, R152, UR40, -R193.reuse ;  /* 0x0000002898097c23 */ /* 0x100fe200080108c1 */
[----:B------:R-:W-:-:S01]  /*5d60*/  FFMA.FTZ R153, R153, UR40, -R193 ;  /* 0x0000002899997c23 */ /* 0x000fc200080108c1 */
[----:B------:R-:W-:Y:S01]  /*5d70*/  FMUL.FTZ R7, R7, UR40 ;  /* 0x0000002807077c20 */ /* 0x000fe20008410000 */
[----:B------:R-:W-:-:S01]  /*5d80*/  FFMA.FTZ R148, R154, UR40, -R101 ;  /* 0x000000289a947c23 */ /* 0x000fc20008010865 */
[----:B------:R-:W-:Y:S01]  /*5d90*/  MUFU.EX2 R6, R8 ;  /* 0x0000000800067308 */ /* 0x000fe20000000800 */
[----:B------:R-:W-:-:S01]  /*5da0*/  FFMA.FTZ R10, R156, UR40, -R193 ;  /* 0x000000289c0a7c23 */ /* 0x000fc200080108c1 */
[----:B------:R-:W-:Y:S01]  /*5db0*/  FFMA.FTZ R152, R158, UR40, -R101 ;  /* 0x000000289e987c23 */ /* 0x000fe20008010865 */
[----:B------:R-:W-:-:S01]  /*5dc0*/  FFMA.FTZ R11, R157, UR40, -R193 ;  /* 0x000000289d0b7c23 */ /* 0x000fc200080108c1 */
[----:B------:R-:W-:Y:S01]  /*5dd0*/  FFMA.FTZ R12, R160, UR40, -R193 ;  /* 0x00000028a00c7c23 */ /* 0x000fe200080108c1 */
[----:B------:R-:W-:-:S01]  /*5de0*/  FFMA.FTZ R154, R162, UR40, -R101 ;  /* 0x00000028a29a7c23 */ /* 0x000fc20008010865 */
[----:B------:R-:W-:Y:S01]  /*5df0*/  FFMA.FTZ R13, R161, UR40, -R193 ;  /* 0x00000028a10d7c23 */ /* 0x000fe200080108c1 */
[----:B------:R-:W-:-:S01]  /*5e00*/  FFMA.FTZ R157, R163, UR40, -R101 ;  /* 0x00000028a39d7c23 */ /* 0x000fc20008010865 */
[----:B------:R0:W-:Y:S01]  /*5e10*/  MUFU.EX2 R8, R153 ;  /* 0x0000009900087308 */ /* 0x0001e20000000800 */
[----:B------:R-:W-:-:S01]  /*5e20*/  FFMA.FTZ R14, R164, UR40, -R193 ;  /* 0x00000028a40e7c23 */ /* 0x000fc200080108c1 */
[----:B------:R-:W-:Y:S01]  /*5e30*/  FFMA.FTZ R156, R166, UR40, -R101 ;  /* 0x00000028a69c7c23 */ /* 0x000fe20008010865 */
[----:B------:R-:W-:-:S01]  /*5e40*/  FFMA.FTZ R15, R165, UR40, -R193 ;  /* 0x00000028a50f7c23 */ /* 0x000fc200080108c1 */
[--C-:B------:R-:W-:Y:S01]  /*5e50*/  FFMA.FTZ R138, R138, UR40, -R101.reuse ;  /* 0x000000288a8a7c23 */ /* 0x100fe20008010865 */
[----:B------:R-:W-:-:S01]  /*5e60*/  FFMA.FTZ R139, R139, UR40, -R101 ;  /* 0x000000288b8b7c23 */ /* 0x000fc20008010865 */
[--C-:B------:R-:W-:Y:S01]  /*5e70*/  FFMA.FTZ R142, R142, UR40, -R101.reuse ;  /* 0x000000288e8e7c23 */ /* 0x100fe20008010865 */
[----:B------:R-:W-:-:S01]  /*5e80*/  FFMA.FTZ R143, R143, UR40, -R101 ;  /* 0x000000288f8f7c23 */ /* 0x000fc20008010865 */
[----:B------:R-:W1:Y:S01]  /*5e90*/  MUFU.EX2 R9, R9 ;  /* 0x0000000900097308 */ /* 0x000e620000000800 */
[----:B0-----:R-:W-:-:S01]  /*5ea0*/  FFMA.FTZ R153, R155, UR40, -R101 ;  /* 0x000000289b997c23 */ /* 0x001fc20008010865 */
        /* <DEDUP_REMOVED lines=14> */
[----:B------:R-:W0:Y:S01]  /*5f90*/  MUFU.EX2 R148, R148 ;  /* 0x0000009400947308 */ /* 0x000e220000000800 */
[----:B-1----:R-:W-:-:S01]  /*5fa0*/  FFMA.FTZ R5, R6, R5, R9 ;  /* 0x0000000506057223 */ /* 0x002fc20000010009 */
[----:B------:R-:W-:Y:S01]  /*5fb0*/  FFMA.FTZ R127, R127, UR40, -R101 ;  /* 0x000000287f7f7c23 */ /* 0x000fe20008010865 */
[----:B------:R-:W-:-:S01]  /*5fc0*/  FFMA.FTZ R128, R128, UR40, -R193 ;  /* 0x0000002880807c23 */ /* 0x000fc200080108c1 */
[----:B------:R-:W-:Y:S01]  /*5fd0*/  FFMA.FTZ R130, R130, UR40, -R101 ;  /* 0x0000002882827c23 */ /* 0x000fe20008010865 */
[----:B------:R-:W-:-:S01]  /*5fe0*/  FADD.FTZ R5, R8, R5 ;  /* 0x0000000508057221 */ /* 0x000fc20000010000 */
[----:B------:R-:W-:Y:S01]  /*5ff0*/  FFMA.FTZ R129, R129, UR40, -R193 ;  /* 0x0000002881817c23 */ /* 0x000fe200080108c1 */
[----:B------:R-:W-:-:S01]  /*6000*/  FFMA.FTZ R131, R131, UR40, -R101 ;  /* 0x0000002883837c23 */ /* 0x000fc20008010865 */
[----:B------:R-:W1:Y:S01]  /*6010*/  MUFU.EX2 R153, R153 ;  /* 0x0000009900997308 */ /* 0x000e620000000800 */
[----:B------:R-:W-:-:S01]  /*6020*/  FFMA.FTZ R132, R132, UR40, -R193 ;  /* 0x0000002884847c23 */ /* 0x000fc200080108c1 */
[----:B------:R-:W-:Y:S01]  /*6030*/  FFMA.FTZ R134, R134, UR40, -R101 ;  /* 0x0000002886867c23 */ /* 0x000fe20008010865 */
[----:B------:R-:W-:-:S01]  /*6040*/  FFMA.FTZ R133, R133, UR40, -R193 ;  /* 0x0000002885857c23 */ /* 0x000fc200080108c1 */
[----:B------:R-:W-:Y:S01]  /*6050*/  FFMA.FTZ R135, R135, UR40, -R101 ;  /* 0x0000002887877c23 */ /* 0x000fe20008010865 */
[----:B------:R-:W-:-:S01]  /*6060*/  FFMA.FTZ R104, R104, UR40, -R193 ;  /* 0x0000002868687c23 */ /* 0x000fc200080108c1 */
[----:B------:R-:W-:Y:S01]  /*6070*/  FFMA.FTZ R106, R106, UR40, -R101 ;  /* 0x000000286a6a7c23 */ /* 0x000fe20008010865 */
[----:B------:R-:W-:-:S01]  /*6080*/  FFMA.FTZ R105, R105, UR40, -R193 ;  /* 0x0000002869697c23 */ /* 0x000fc200080108c1 */
[----:B------:R-:W2:Y:S01]  /*6090*/  MUFU.EX2 R10, R10 ;  /* 0x0000000a000a7308 */ /* 0x000ea20000000800 */
[----:B0-----:R-:W-:-:S01]  /*60a0*/  FFMA.FTZ R4, R7, R4, R148 ;  /* 0x0000000407047223 */ /* 0x001fc20000010094 */
[----:B------:R-:W-:Y:S01]  /*60b0*/  FFMA.FTZ R107, R107, UR40, -R101 ;  /* 0x000000286b6b7c23 */ /* 0x000fe20008010865 */
[----:B------:R-:W-:-:S01]  /*60c0*/  FFMA.FTZ R108, R108, UR40, -R193 ;  /* 0x000000286c6c7c23 */ /* 0x000fc200080108c1 */
[----:B------:R-:W-:Y:S01]  /*60d0*/  FFMA.FTZ R110, R110, UR40, -R101 ;  /* 0x000000286e6e7c23 */ /* 0x000fe20008010865 */
[----:B------:R-:W-:-:S01]  /*60e0*/  FFMA.FTZ R109, R109, UR40, -R193 ;  /* 0x000000286d6d7c23 */ /* 0x000fc200080108c1 */
[----:B------:R-:W-:Y:S01]  /*60f0*/  FFMA.FTZ R111, R111, UR40, -R101 ;  /* 0x000000286f6f7c23 */ /* 0x000fe20008010865 */
[----:B------:R-:W-:-:S01]  /*6100*/  FFMA.FTZ R112, R112, UR40, -R193 ;  /* 0x0000002870707c23 */ /* 0x000fc200080108c1 */
[----:B------:R-:W0:Y:S01]  /*6110*/  MUFU.EX2 R152, R152 ;  /* 0x0000009800987308 */ /* 0x000e220000000800 */
[----:B-1----:R-:W-:-:S01]  /*6120*/  FADD.FTZ R161, R153, R4 ;  /* 0x0000000499a17221 */ /* 0x002fc20000010000 */
[----:B------:R-:W-:Y:S01]  /*6130*/  FFMA.FTZ R114, R114, UR40, -R101 ;  /* 0x0000002872727c23 */ /* 0x000fe20008010865 */
[----:B------:R-:W-:-:S01]  /*6140*/  FFMA.FTZ R113, R113, UR40, -R193 ;  /* 0x0000002871717c23 */ /* 0x000fc200080108c1 */
[----:B------:R-:W-:Y:S01]  /*6150*/  FFMA.FTZ R115, R115, UR40, -R101 ;  /* 0x0000002873737c23 */ /* 0x000fe20008010865 */
[----:B------:R-:W-:-:S01]  /*6160*/  FFMA.FTZ R116, R116, UR40, -R193 ;  /* 0x0000002874747c23 */ /* 0x000fc200080108c1 */
[----:B------:R-:W-:Y:S01]  /*6170*/  FFMA.FTZ R118, R118, UR40, -R101 ;  /* 0x0000002876767c23 */ /* 0x000fe20008010865 */
[----:B------:R-:W-:-:S01]  /*6180*/  FFMA.FTZ R117, R117, UR40, -R193 ;  /* 0x0000002875757c23 */ /* 0x000fc200080108c1 */
[----:B------:R-:W1:Y:S01]  /*6190*/  MUFU.EX2 R11, R11 ;  /* 0x0000000b000b7308 */ /* 0x000e620000000800 */
[----:B--2---:R-:W-:-:S01]  /*61a0*/  FADD.FTZ R4, R10, R5 ;  /* 0x000000050a047221 */ /* 0x004fc20000010000 */
[----:B------:R-:W-:Y:S01]  /*61b0*/  FFMA.FTZ R119, R119, UR40, -R101 ;  /* 0x0000002877777c23 */ /* 0x000fe20008010865 */
[----:B------:R-:W-:-:S01]  /*61c0*/  FFMA.FTZ R88, R88, UR40, -R193 ;  /* 0x0000002858587c23 */ /* 0x000fc200080108c1 */
[--C-:B------:R-:W-:Y:S01]  /*61d0*/  FFMA.FTZ R90, R90, UR40, -R101.reuse ;  /* 0x000000285a5a7c23 */ /* 0x100fe20008010865 */
[----:B------:R-:W-:-:S01]  /*61e0*/  FFMA.FTZ R94, R94, UR40, -R101 ;  /* 0x000000285e5e7c23 */ /* 0x000fc20008010865 */
[----:B------:R-:W-:Y:S01]  /*61f0*/  FFMA.FTZ R89, R89, UR40, -R193 ;  /* 0x0000002859597c23 */ /* 0x000fe200080108c1 */
[----:B------:R-:W-:-:S02]  /*6200*/  WARPGROUP.DEPBAR.LE gsb0, 0x0 ;  /* 0x00008000000079c5 */ /* 0x000fc40000010000 */
[----:B------:R-:W-:Y:S01]  /*6210*/  WARPGROUP.ARRIVE ;  /* 0x00000000000079c5 */ /* 0x000fe20000000000 */
[----:B------:R-:W2:Y:S01]  /*6220*/  MUFU.EX2 R155, R155 ;  /* 0x0000009b009b7308 */ /* 0x000ea20000000800 */
[----:B0-----:R-:W-:-:S01]  /*6230*/  FADD.FTZ R158, R152, R161 ;  /* 0x000000a1989e7221 */ /* 0x001fc20000010000 */
[----:B------:R-:W-:Y:S01]  /*6240*/  FFMA.FTZ R91, R91, UR40, -R101 ;  /* 0x000000285b5b7c23 */ /* 0x000fe20008010865 */
[----:B------:R-:W-:-:S01]  /*6250*/  FFMA.FTZ R92, R92, UR40, -R193 ;  /* 0x000000285c5c7c23 */ /* 0x000fc200080108c1 */
[----:B------:R-:W-:Y:S01]  /*6260*/  FFMA.FTZ R93, R93, UR40, -R193 ;  /* 0x000000285d5d7c23 */ /* 0x000fe200080108c1 */
[----:B------:R-:W-:Y:S01]  /*6270*/  QGMMA.64x128x32.F32.E4M3.E4M3 R24, R180, gdesc[UR4], R24, gsb0 ;  /* 0x01e00004b4187df3 */ /* 0x000fe20008000818 */
[----:B------:R-:W-:Y:S01]  /*6280*/  UIADD3 UR6, UR10, 0x300, URZ ;  /* 0x000003000a067890 */ /* 0x000fe2000fffe03f */
[----:B-1----:R-:W-:Y:S01]  /*6290*/  FADD.FTZ R5, R11, R4 ;  /* 0x000000040b057221 */ /* 0x002fe20000010000 */
[----:B------:R-:W-:Y:S01]  /*62a0*/  UMOV UR7, 0xc0000010 ;  /* 0xc000001000077882 */ /* 0x000fe20000000000 */
[----:B------:R-:W0:Y:S01]  /*62b0*/  MUFU.EX2 R12, R12 ;  /* 0x0000000c000c7308 */ /* 0x000e220000000800 */
[----:B------:R-:W-:-:S01]  /*62c0*/  FFMA.FTZ R95, R95, UR40, -R101 ;  /* 0x000000285f5f7c23 */ /* 0x000fc20008010865 */
        /* <DEDUP_REMOVED lines=8> */
[----:B------:R-:W-:-:S06]  /*6350*/  FFMA.FTZ R101, R103, UR40, -R101 ;  /* 0x0000002867657c23 */ /* 0x000fcc0008010865 */
        /* <DEDUP_REMOVED lines=31> */
[----:B0-----:R-:W-:-:S01]  /*6550*/  FADD.FTZ R161, R143, R158 ;  /* 0x0000009e8fa17221 */ /* 0x001fc20000010000 */
[----:B------:R-:W-:Y:S02]  /*6560*/  WARPGROUP.DEPBAR.LE gsb0, 0x0 ;  /* 0x00008000000079c5 */ /* 0x000fe40000010000 */
[----:B------:R-:W-:-:S04]  /*6570*/  WARPGROUP.ARRIVE ;  /* 0x00000000000079c5 */ /* 0x000fc80000000000 */
[----:B------:R-:W0:Y:S01]  /*6580*/  MUFU.EX2 R141, R141 ;  /* 0x0000008d008d7308 */ /* 0x000e220000000800 */
[----:B-1----:R-:W-:-:S01]  /*6590*/  FADD.FTZ R4, R140, R5 ;  /* 0x000000058c047221 */ /* 0x002fc20000010000 */
[----:B------:R-:W-:Y:S01]  /*65a0*/  QGMMA.64x128x32.F32.E4M3.E4M3 R24, R184, gdesc[UR4], R24, gsb0 ;  /* 0x01e00004b8187df3 */ /* 0x000fe20008000818 */
[----:B------:R-:W-:Y:S01]  /*65b0*/  UIADD3 UR6, UR10, 0x400, URZ ;  /* 0x000004000a067890 */ /* 0x000fe2000fffe03f */
[----:B------:R-:W-:-:S04]  /*65c0*/  UMOV UR7, 0xc0000010 ;  /* 0xc000001000077882 */ /* 0x000fc80000000000 */
        /* <DEDUP_REMOVED lines=39> */
[----:B--2---:R-:W-:-:S05]  /*6840*/  FADD.FTZ R161, R131, R158 ;  /* 0x0000009e83a17221 */ /* 0x004fca0000010000 */
[----:B------:R-:W1:Y:S08]  /*6850*/  MUFU.EX2 R134, R134 ;  /* 0x0000008600867308 */ /* 0x000e700000000800 */
        /* <DEDUP_REMOVED lines=20> */
[----:B------:R-:W-:Y:S01]  /*69a0*/  MUFU.EX2 R112, R112 ;  /* 0x0000007000707308 */ /* 0x000fe20000000800 */
[----:B-1----:R-:W-:-:S01]  /*69b0*/  FADD.FTZ R5, R109, R4 ;  /* 0x000000046d057221 */ /* 0x002fc20000010000 */
[----:B------:R-:W-:-:S06]  /*69c0*/  IADD3 R4, -R22, 0xb, RZ ;  /* 0x0000000b16047810 */ /* 0x000fcc0007ffe1ff */
[----:B------:R-:W0:Y:S01]  /*69d0*/  MUFU.EX2 R114, R114 ;  /* 0x0000007200727308 */ /* 0x000e220000000800 */
[----:B--2---:R-:W-:-:S07]  /*69e0*/  FADD.FTZ R161, R111, R158 ;  /* 0x0000009e6fa17221 */ /* 0x004fce0000010000 */
[----:B------:R-:W-:Y:S08]  /*69f0*/  MUFU.EX2 R113, R113 ;  /* 0x0000007100717308 */ /* 0x000ff00000000800 */
[----:B------:R-:W1:Y:S01]  /*6a00*/  MUFU.EX2 R115, R115 ;  /* 0x0000007300737308 */ /* 0x000e620000000800 */
[----:B0-----:R-:W-:-:S07]  /*6a10*/  FADD.FTZ R158, R114, R161 ;  /* 0x000000a1729e7221 */ /* 0x001fce0000010000 */
[----:B------:R-:W-:Y:S08]  /*6a20*/  MUFU.EX2 R116, R116 ;  /* 0x0000007400747308 */ /* 0x000ff00000000800 */
[----:B------:R-:W0:Y:S01]  /*6a30*/  MUFU.EX2 R118, R118 ;  /* 0x0000007600767308 */ /* 0x000e220000000800 */
[----:B-1----:R-:W-:-:S07]  /*6a40*/  FADD.FTZ R161, R115, R158 ;  /* 0x0000009e73a17221 */ /* 0x002fce0000010000 */
[----:B------:R-:W1:Y:S01]  /*6a50*/  MUFU.EX2 R117, R117 ;  /* 0x0000007500757308 */ /* 0x000e620000000800 */
[----:B------:R-:W-:-:S07]  /*6a60*/  WARPGROUP.DEPBAR.LE gsb0, 0x0 ;  /* 0x00008000000079c5 */ /* 0x000fce0000010000 */
[----:B------:R-:W-:Y:S01]  /*6a70*/  MUFU.EX2 R119, R119 ;  /* 0x0000007700777308 */ /* 0x000fe20000000800 */
[----:B0-----:R-:W-:-:S01]  /*6a80*/  FADD.FTZ R158, R118, R161 ;  /* 0x000000a1769e7221 */ /* 0x001fc20000010000 */
[----:B------:R-:W-:-:S06]  /*6a90*/  IMAD.U32 R161, RZ, RZ, UR52 ;  /* 0x00000034ffa17e24 */ /* 0x000fcc000f8e00ff */
[----:B------:R-:W0:Y:S08]  /*6aa0*/  MUFU.EX2 R88, R88 ;  /* 0x0000005800587308 */ /* 0x000e300000000800 */
[----:B------:R2:W-:Y:S08]  /*6ab0*/  MUFU.EX2 R163, R94 ;  /* 0x0000005e00a37308 */ /* 0x0005f00000000800 */
[----:B------:R-:W-:Y:S01]  /*6ac0*/  MUFU.EX2 R90, R90 ;  /* 0x0000005a005a7308 */ /* 0x000fe20000000800 */
[----:B--2---:R-:W-:-:S04]  /*6ad0*/  FADD.FTZ R94, R112, R5 ;  /* 0x00000005705e7221 */ /* 0x004fc80000010000 */
[----:B------:R-:W-:-:S03]  /*6ae0*/  FADD.FTZ R5, R113, R94 ;  /* 0x0000005e71057221 */ /* 0x000fc60000010000 */
[----:B------:R-:W2:Y:S01]  /*6af0*/  MUFU.EX2 R89, R89 ;  /* 0x0000005900597308 */ /* 0x000ea20000000800 */
[----:B------:R-:W-:-:S04]  /*6b00*/  FADD.FTZ R94, R116, R5 ;  /* 0x00000005745e7221 */ /* 0x000fc80000010000 */
[----:B-1----:R-:W-:-:S03]  /*6b10*/  FADD.FTZ R5, R117, R94 ;  /* 0x0000005e75057221 */ /* 0x002fc60000010000 */
[----:B------:R-:W-:Y:S01]  /*6b20*/  MUFU.EX2 R91, R91 ;  /* 0x0000005b005b7308 */ /* 0x000fe20000000800 */
[----:B0-----:R-:W-:-:S07]  /*6b30*/  FADD.FTZ R94, R88, R5 ;  /* 0x00000005585e7221 */ /* 0x001fce0000010000 */
[----:B------:R-:W0:Y:S01]  /*6b40*/  MUFU.EX2 R92, R92 ;  /* 0x0000005c005c7308 */ /* 0x000e220000000800 */
[----:B--2---:R-:W-:-:S07]  /*6b50*/  FADD.FTZ R5, R89, R94 ;  /* 0x0000005e59057221 */ /* 0x004fce0000010000 */
[----:B------:R-:W1:Y:S08]  /*6b60*/  MUFU.EX2 R93, R93 ;  /* 0x0000005d005d7308 */ /* 0x000e700000000800 */
[----:B------:R2:W-:Y:S01]  /*6b70*/  MUFU.EX2 R160, R95 ;  /* 0x0000005f00a07308 */ /* 0x0005e20000000800 */
[----:B0-----:R-:W-:-:S07]  /*6b80*/  FADD.FTZ R94, R92, R5 ;  /* 0x000000055c5e7221 */ /* 0x001fce0000010000 */
[----:B------:R-:W0:Y:S01]  /*6b90*/  MUFU.EX2 R96, R96 ;  /* 0x0000006000607308 */ /* 0x000e220000000800 */
[----:B--2---:R-:W-:-:S01]  /*6ba0*/  FADD.FTZ R95, R119, R158 ;  /* 0x0000009e775f7221 */ /* 0x004fc20000010000 */
[----:B------:R-:W-:Y:S01]  /*6bb0*/  @!P1 LEA R158, R161, UR39, 0x3 ;  /* 0x00000027a19e9c11 */ /* 0x000fe2000f8e18ff */
[----:B------:R2:W-:Y:S06]  /*6bc0*/  BAR.ARV R4, 0x100 ;  /* 0x000400040000751d */ /* 0x0005ec0000002000 */
[----:B------:R3:W4:Y:S01]  /*6bd0*/  MUFU.EX2 R191, R98 ;  /* 0x0000006200bf7308 */ /* 0x0007220000000800 */
[----:B-1----:R-:W-:-:S01]  /*6be0*/  FADD.FTZ R5, R93, R94 ;  /* 0x0000005e5d057221 */ /* 0x002fc20000010000 */
[----:B--2---:R-:W-:-:S05]  /*6bf0*/  @!P1 VIADD R4, R158, 0x29840 ;  /* 0x000298409e049836 */ /* 0x004fca0000000000 */
[----:B------:R-:W-:Y:S01]  /*6c00*/  @!P1 PRMT R4, RZ, 0x654, R4 ;  /* 0x00000654ff049816 */ /* 0x000fe20000000004 */
[----:B------:R-:W1:Y:S01]  /*6c10*/  MUFU.EX2 R97, R97 ;  /* 0x0000006100617308 */ /* 0x000e620000000800 */
[----:B---3--:R-:W-:-:S02]  /*6c20*/  FADD.FTZ R98, R90, R95 ;  /* 0x0000005f5a627221 */ /* 0x008fc40000010000 */
[----:B------:R0:W-:Y:S02]  /*6c30*/  @!P1 SYNCS.ARRIVE.TRANS64.RED.A1T0 RZ, [R4+URZ], RZ ;  /* 0x000000ff04ff99a7 */ /* 0x0001e4000810043f */
[----:B------:R-:W-:-:S03]  /*6c40*/  FADD.FTZ R98, R91, R98 ;  /* 0x000000625b627221 */ /* 0x000fc60000010000 */
[----:B------:R-:W2:Y:S01]  /*6c50*/  MUFU.EX2 R162, R99 ;  /* 0x0000006300a27308 */ /* 0x000ea20000000800 */
[----:B------:R-:W-:-:S01]  /*6c60*/  FADD.FTZ R98, R163, R98 ;  /* 0x00000062a3627221 */ /* 0x000fc20000010000 */
[----:B0-----:R-:W-:-:S03]  /*6c70*/  FADD.FTZ R4, R96, R5 ;  /* 0x0000000560047221 */ /* 0x001fc60000010000 */
[----:B------:R-:W-:-:S03]  /*6c80*/  FADD.FTZ R98, R160, R98 ;  /* 0x00000062a0627221 */ /* 0x000fc60000010000 */
[----:B------:R-:W0:Y:S01]  /*6c90*/  MUFU.EX2 R100, R100 ;  /* 0x0000006400647308 */ /* 0x000e220000000800 */
[----:B----4-:R-:W-:-:S01]  /*6ca0*/  FADD.FTZ R98, R191, R98 ;  /* 0x00000062bf627221 */ /* 0x010fc20000010000 */
[----:B-1----:R-:W-:-:S06]  /*6cb0*/  FADD.FTZ R5, R97, R4 ;  /* 0x0000000461057221 */ /* 0x002fcc0000010000 */
[----:B------:R-:W1:Y:S01]  /*6cc0*/  MUFU.EX2 R95, R102 ;  /* 0x00000066005f7308 */ /* 0x000e620000000800 */
[----:B--2---:R-:W-:-:S07]  /*6cd0*/  FADD.FTZ R98, R162, R98 ;  /* 0x00000062a2627221 */ /* 0x004fce0000010000 */
[----:B------:R-:W2:Y:S01]  /*6ce0*/  MUFU.EX2 R149, R149 ;  /* 0x0000009500957308 */ /* 0x000ea20000000800 */
[----:B0-----:R-:W-:-:S07]  /*6cf0*/  FADD.FTZ R4, R100, R5 ;  /* 0x0000000564047221 */ /* 0x001fce0000010000 */
[----:B------:R-:W0:Y:S01]  /*6d00*/  MUFU.EX2 R101, R101 ;  /* 0x0000006500657308 */ /* 0x000e220000000800 */
[----:B-1----:R-:W-:-:S01]  /*6d10*/  FADD.FTZ R98, R95, R98 ;  /* 0x000000625f627221 */ /* 0x002fc20000010000 */
[----:B--2---:R-:W-:-:S03]  /*6d20*/  FADD.FTZ R5, R149, R4 ;  /* 0x0000000495057221 */ /* 0x004fc60000010000 */
[----:B0-----:R-:W-:Y:S01]  /*6d30*/  FADD.FTZ R4, R101, R98 ;  /* 0x0000006265047221 */ /* 0x001fe20000010000 */
[----:B------:R-:W-:Y:S06]  /*6d40*/  @!P0 BRA `(.L_x_24) ;  /* 0x0000000000048947 */ /* 0x000fec0003800000 */
[----:B------:R-:W-:Y:S01]  /*6d50*/  BPT.TRAP 0x1 ;  /* 0x000000040000795c */ /* 0x000fe20000300000 */
.L_x_24:
[----:B------:R-:W-:Y:S01]  /*6d60*/  ULEA UR6, UR51, UR39, 0x3 ;  /* 0x0000002733067291 */ /* 0x000fe2000f8e183f */
[----:B------:R-:W-:Y:S01]  /*6d70*/  ISETP.LT.AND P1, PT, RZ, UR50, PT ;  /* 0x00000032ff007c0c */ /* 0x000fe2000bf21270 */
[----:B------:R-:W-:Y:S01]  /*6d80*/  UIADD3 UR7, UR50, -0x1, URZ ;  /* 0xffffffff32077890 */ /* 0x000fe2000fffe03f */
[----:B------:R-:W-:Y:S01]  /*6d90*/  F2FP.SATFINITE.E4M3.F32.PACK_AB_MERGE_C R10, R11, R10, RZ ;  /* 0x0000000a0b0a723e */ /* 0x000fe200048070ff */
[----:B------:R-:W-:Y:S01]  /*6da0*/  UIADD3 UR6, UR6, 0x29860, URZ ;  /* 0x0002986006067890 */ /* 0x000fe2000fffe03f */
[----:B------:R-:W-:Y:S01]  /*6db0*/  F2FP.SATFINITE.E4M3.F32.PACK_AB_MERGE_C R14, R15, R14, RZ ;  /* 0x0000000e0f0e723e */ /* 0x000fe200048070ff */
[----:B------:R-:W-:Y:S01]  /*6dc0*/  UMOV UR53, UR44 ;  /* 0x0000002c00357c82 */ /* 0x000fe20008000000 */
[----:B------:R-:W-:Y:S01]  /*6dd0*/  F2FP.SATFINITE.E4M3.F32.PACK_AB_MERGE_C R152, R155, R152, RZ ;  /* 0x000000989b98723e */ /* 0x000fe200048070ff */
[----:B------:R-:W-:Y:S01]  /*6de0*/  UPRMT UR6, UR36, 0x654, UR6 ;  /* 0x0000065424067896 */ /* 0x000fe20008000006 */
[----:B------:R-:W-:Y:S01]  /*6df0*/  F2FP.SATFINITE.E4M3.F32.PACK_AB_MERGE_C R156, R159, R156, RZ ;  /* 0x0000009c9f9c723e */ /* 0x000fe200048070ff */
[----:B------:R-:W-:Y:S01]  /*6e00*/  UMOV UR50, UR7 ;  /* 0x0000000700327c82 */ /* 0x000fe20008000000 */
[----:B------:R-:W-:Y:S01]  /*6e10*/  F2FP.SATFINITE.E4M3.F32.PACK_AB_MERGE_C R136, R137, R136, RZ ;  /* 0x000000888988723e */ /* 0x000fe200048070ff */
[----:B------:R-:W-:Y:S01]  /*6e20*/  UMOV UR51, UR52 ;  /* 0x0000003400337c82 */ /* 0x000fe20008000000 */
[----:B------:R-:W-:Y:S01]  /*6e30*/  F2FP.SATFINITE.E4M3.F32.PACK_AB_MERGE_C R142, R143, R142, RZ ;  /* 0x0000008e8f8e723e */ /* 0x000fe200048070ff */
[----:B------:R-:W-:Y:S01]  /*6e40*/  FMUL.FTZ R24, R24, R6 ;  /* 0x0000000618187220 */ /* 0x000fe20000410000 */
[----:B------:R-:W-:Y:S01]  /*6e50*/  F2FP.SATFINITE.E4M3.F32.PACK_AB_MERGE_C R144, R145, R144, RZ ;  /* 0x000000909190723e */ /* 0x000fe200048070ff */
[----:B------:R-:W-:Y:S01]  /*6e60*/  FMUL.FTZ R25, R25, R6 ;  /* 0x0000000619197220 */ /* 0x000fe20000410000 */
[----:B------:R-:W-:Y:S01]  /*6e70*/  F2FP.SATFINITE.E4M3.F32.PACK_AB_MERGE_C R150, R151, R150, RZ ;  /* 0x000000969796723e */ /* 0x000fe200048070ff */
[----:B------:R-:W-:Y:S01]  /*6e80*/  SYNCS.ARRIVE.TRANS64.RED.A1T0 RZ, [UR6], RZ ;  /* 0x000000ffffff79a7 */ /* 0x000fe20008100406 */
[----:B------:R-:W-:Y:S01]  /*6e90*/  F2FP.SATFINITE.E4M3.F32.PACK_AB_MERGE_C R124, R125, R124, RZ ;  /* 0x0000007c7d7c723e */ /* 0x000fe200048070ff */
[----:B------:R-:W-:Y:S01]  /*6ea0*/  FMUL.FTZ R28, R28, R6 ;  /* 0x000000061c1c7220 */ /* 0x000fe20000410000 */
        /* <DEDUP_REMOVED lines=15> */
[-C--:B------:R-:W-:Y:S01]  /*6fa0*/  FMUL.FTZ R44, R44, R6.reuse ;  /* 0x000000062c2c7220 */ /* 0x080fe20000410000 */
[----:B------:R-:W-:Y:S01]  /*6fb0*/  F2FP.SATFINITE.E4M3.F32.PACK_AB_MERGE_C R11, R160, R163, RZ ;  /* 0x000000a3a00b723e */ /* 0x000fe200048070ff */
[----:B------:R-:W-:Y:S01]  /*6fc0*/  FMUL.FTZ R45, R45, R6 ;  /* 0x000000062d2d7220 */ /* 0x000fe20000410000 */
[----:B------:R-:W-:Y:S01]  /*6fd0*/  F2FP.SATFINITE.E4M3.F32.PACK_AB_MERGE_C R100, R149, R100, RZ ;  /* 0x000000649564723e */ /* 0x000fe200048070ff */
[-C--:B------:R-:W-:Y:S01]  /*6fe0*/  FMUL.FTZ R48, R48, R6.reuse ;  /* 0x0000000630307220 */ /* 0x080fe20000410000 */
[----:B------:R-:W-:Y:S01]  /*6ff0*/  F2FP.SATFINITE.E4M3.F32.PACK_AB_MERGE_C R15, R101, R95, RZ ;  /* 0x0000005f650f723e */ /* 0x000fe200048070ff */
[-C--:B------:R-:W-:Y:S01]  /*7000*/  FMUL.FTZ R49, R49, R6.reuse ;  /* 0x0000000631317220 */ /* 0x080fe20000410000 */
        /* <DEDUP_REMOVED lines=17> */
[----:B------:R-:W-:Y:S01]  /*7120*/  FMUL.FTZ R85, R85, R6 ;  /* 0x0000000655557220 */ /* 0x000fe20000410000 */
        /* <DEDUP_REMOVED lines=32> */
[----:B------:R-:W-:Y:S01]  /*7330*/  F2FP.SATFINITE.E4M3.F32.PACK_AB_MERGE_C R172, R8, R9, R10 ;  /* 0x0000000908ac723e */ /* 0x000fe2000480700a */
[----:B------:R-:W-:Y:S01]  /*7340*/  IMAD.MOV.U32 R6, RZ, RZ, R3 ;  /* 0x000000ffff067224 */ /* 0x000fe200078e0003 */
[----:B------:R-:W-:Y:S01]  /*7350*/  F2FP.SATFINITE.E4M3.F32.PACK_AB_MERGE_C R173, R153, R148, R152 ;  /* 0x0000009499ad723e */ /* 0x000fe20004807098 */
[----:B------:R-:W-:Y:S01]  /*7360*/  IMAD.MOV.U32 R7, RZ, RZ, R0 ;  /* 0x000000ffff077224 */ /* 0x000fe200078e0000 */
[----:B------:R-:W-:-:S02]  /*7370*/  F2FP.SATFINITE.E4M3.F32.PACK_AB_MERGE_C R174, R13, R12, R14 ;  /* 0x0000000c0dae723e */ /* 0x000fc4000480700e */
[----:B------:R-:W-:Y:S02]  /*7380*/  F2FP.SATFINITE.E4M3.F32.PACK_AB_MERGE_C R175, R157, R154, R156 ;  /* 0x0000009a9daf723e */ /* 0x000fe4000480709c */
[----:B------:R-:W-:Y:S02]  /*7390*/  F2FP.SATFINITE.E4M3.F32.PACK_AB_MERGE_C R176, R21, R20, R136 ;  /* 0x0000001415b0723e */ /* 0x000fe40004807088 */
[----:B------:R-:W-:Y:S02]  /*73a0*/  F2FP.SATFINITE.E4M3.F32.PACK_AB_MERGE_C R177, R139, R138, R142 ;  /* 0x0000008a8bb1723e */ /* 0x000fe4000480708e */
[----:B------:R-:W-:Y:S02]  /*73b0*/  F2FP.SATFINITE.E4M3.F32.PACK_AB_MERGE_C R178, R141, R140, R144 ;  /* 0x0000008c8db2723e */ /* 0x000fe40004807090 */
[----:B------:R-:W-:Y:S02]  /*73c0*/  F2FP.SATFINITE.E4M3.F32.PACK_AB_MERGE_C R179, R147, R146, R150 ;  /* 0x0000009293b3723e */ /* 0x000fe40004807096 */
        /* <DEDUP_REMOVED lines=11> */
[----:B------:R-:W-:Y:S01]  /*7480*/  F2FP.SATFINITE.E4M3.F32.PACK_AB_MERGE_C R191, R162, R191, R15 ;  /* 0x000000bfa2bf723e */ /* 0x000fe2000480700f */
[----:B------:R-:W-:Y:S06]  /*7490*/  @P1 BRA `(.L_x_25) ;  /* 0xffffffd000e01947 */ /* 0x000fec000383ffff */
.L_x_15:
[----:B------:R-:W-:Y:S06]  /*74a0*/  BAR.ARV 0x8, 0x180 ;  /* 0x0206000000007b1d */ /* 0x000fec0000002000 */
[----:B------:R-:W-:Y:S05]  /*74b0*/  @!P0 BRA `(.L_x_26) ;  /* 0x0000000000048947 */ /* 0x000fea0003800000 */
[----:B------:R-:W-:Y:S01]  /*74c0*/  BPT.TRAP 0x1 ;  /* 0x000000040000795c */ /* 0x000fe20000300000 */
.L_x_26:
[----:B------:R-:W-:Y:S01]  /*74d0*/  ULEA UR4, UR52, UR39, 0x3 ;  /* 0x0000002734047291 */ /* 0x000fe2000f8e183f */
[----:B------:R-:W-:-:S05]  /*74e0*/  IMAD.U32 R6, RZ, RZ, UR44 ;  /* 0x0000002cff067e24 */ /* 0x000fca000f8e00ff */
[----:B------:R-:W-:-:S04]  /*74f0*/  SHF.L.U32 R6, R6, 0x1f, RZ ;  /* 0x0000001f06067819 */ /* 0x000fc800000006ff */
[----:B------:R0:W1:Y:S01]  /*7500*/  SYNCS.PHASECHK.TRANS64.TRYWAIT P1, [UR4+0x29850], R6 ;  /* 0x02985006ff0075a7 */ /* 0x0000620008020144 */
[----:B------:R-:W-:Y:S05]  /*7510*/  @!P0 BRA `(.L_x_27) ;  /* 0x0000000000048947 */ /* 0x000fea0003800000 */
[----:B------:R-:W-:Y:S01]  /*7520*/  BPT.TRAP 0x1 ;  /* 0x000000040000795c */ /* 0x000fe20000300000 */
.L_x_27:
[----:B-1----:R-:W-:Y:S05]  /*7530*/  @P1 BRA `(.L_x_28) ;  /* 0x0000000000081947 */ /* 0x002fea0003800000 */
[----:B------:R-:W1:Y:S02]  /*7540*/  SYNCS.PHASECHK.TRANS64.TRYWAIT P1, [UR4+0x29850], R6 ;  /* 0x02985006ff0075a7 */ /* 0x000e640008020144 */
[----:B-1----:R-:W-:Y:S05]  /*7550*/  @!P1 BRA `(.L_x_29) ;  /* 0x0000005c00049947 */ /* 0x002fea0003800000 */
.L_x_28:
[----:B------:R-:W-:Y:S01]  /*7560*/  UIADD3 UR5, UR39, 0x400, URZ ;  /* 0x0000040027057890 */ /* 0x000fe2000fffe03f */
[----:B------:R-:W-:Y:S01]  /*7570*/  WARPGROUP.ARRIVE ;  /* 0x00000000000079c5 */ /* 0x000fe20000000000 */
[----:B------:R-:W-:Y:S01]  /*7580*/  UMOV UR7, 0xc0000010 ;  /* 0xc000001000077882 */ /* 0x000fe20000000000 */
[----:B------:R-:W-:Y:S01]  /*7590*/  IMAD.MOV.U32 R8, RZ, RZ, 0x3f800000 ;  /* 0x3f800000ff087424 */ /* 0x000fe200078e00ff */
[----:B------:R-:W-:-:S04]  /*75a0*/  USHF.R.U32.HI UR5, URZ, 0x4, UR5 ;  /* 0x000000043f057899 */ /* 0x000fc80008011605 */
[----:B------:R-:W-:-:S04]  /*75b0*/  ULOP3.LUT UR5, UR5, 0x3fff, URZ, 0xc0, !UPT ;  /* 0x00003fff05057892 */ /* 0x000fc8000f8ec03f */
[----:B------:R-:W-:-:S04]  /*75c0*/  ULOP3.LUT UR5, UR5, 0x10000, URZ, 0xfc, !UPT ;  /* 0x0001000005057892 */ /* 0x000fc8000f8efc3f */
[----:B------:R-:W-:-:S07]  /*75d0*/  UIMAD UR5, UR52, 0x500, UR5 ;  /* 0x00000500340578a4 */ /* 0x000fce000f8e0205 */
[----:B------:R-:W-:Y:S02]  /*75e0*/  UMOV UR6, UR5 ;  /* 0x0000000500067c82 */ /* 0x000fe40008000000 */
[----:B------:R-:W-:Y:S01]  /*75f0*/  QGMMA.64x128x32.F32.E4M3.E4M3 R24, R172, gdesc[UR4], R24, gsb0 ;  /* 0x01e00004ac187df3 */ /* 0x000fe20008000818 */
[----:B------:R-:W-:Y:S01]  /*7600*/  UIADD3 UR6, UR5, 0x100, URZ ;  /* 0x0000010005067890 */ /* 0x000fe2000fffe03f */
[----:B------:R-:W-:Y:S01]  /*7610*/  UMOV UR7, 0xc0000010 ;  /* 0xc000001000077882 */ /* 0x000fe20000000000 */
[----:B------:R-:W-:Y:S02]  /*7620*/  WARPGROUP.DEPBAR.LE gsb0, 0x0 ;  /* 0x00008000000079c5 */ /* 0x000fe40000010000 */
[----:B------:R-:W-:-:S07]  /*7630*/  WARPGROUP.ARRIVE ;  /* 0x00000000000079c5 */ /* 0x000fce0000000000 */
[----:B------:R-:W-:Y:S01]  /*7640*/  QGMMA.64x128x32.F32.E4M3.E4M3 R24, R176, gdesc[UR4], R24, gsb0 ;  /* 0x01e00004b0187df3 */ /* 0x000fe20008000818 */
[----:B------:R-:W-:Y:S02]  /*7650*/  ULDC.64 UR6, c[0x0][0x9a0] ;  /* 0x0002680000067ab9 */ /* 0x000fe40000000a00 */
[----:B------:R-:W-:-:S04]  /*7660*/  UISETP.NE.U32.AND UP0, UPT, UR6, URZ, UPT ;  /* 0x0000003f0600728c */ /* 0x000fc8000bf05070 */
[----:B------:R-:W-:-:S06]  /*7670*/  UISETP.NE.AND.EX UP0, UPT, UR7, URZ, UPT, UP0 ;  /* 0x0000003f0700728c */ /* 0x000fcc000bf05300 */
[----:B------:R-:W-:-:S05]  /*7680*/  PLOP3.LUT P1, PT, PT, PT, UP0, 0x80, 0x0 ;  /* 0x000000000000781c */ /* 0x000fca0003f2f008 */
[----:B------:R-:W-:Y:S01]  /*7690*/  @UP0 USHF.R.S32.HI UR10, URZ, 0x1f, UR42 ;  /* 0x0000001f3f0a0899 */ /* 0x000fe2000801142a */
[----:B------:R-:W-:Y:S01]  /*76a0*/  @UP0 ULDC.64 UR12, c[0x0][0x9c8] ;  /* 0x00027200000c0ab9 */ /* 0x000fe20000000a00 */
[----:B------:R-:W-:Y:S02]  /*76b0*/  @UP0 UIADD3 UR8, -UR42, URZ, URZ ;  /* 0x0000003f2a080290 */ /* 0x000fe4000fffe13f */
[----:B------:R-:W-:Y:S01]  /*76c0*/  @UP0 UIMAD UR10, UR10, UR12, URZ ;  /* 0x0000000c0a0a02a4 */ /* 0x000fe2000f8e023f */
[----:B------:R-:W-:Y:S02]  /*76d0*/  @UP0 ULDC UR9, c[0x0][0xc44] ;  /* 0x0003110000090ab9 */ /* 0x000fe40000000800 */
[----:B------:R-:W-:Y:S02]  /*76e0*/  @UP0 UIMAD UR11, UR9, UR8, UR43 ;  /* 0x00000008090b02a4 */ /* 0x000fe4000f8e022b */
[----:B------:R-:W-:Y:S02]  /*76f0*/  @UP0 UIMAD.WIDE.U32 UR8, UR42, UR12, URZ ;  /* 0x0000000c2a0802a5 */ /* 0x000fe4000f8e003f */
[----:B------:R-:W-:-:S02]  /*7700*/  @UP0 UIMAD UR10, UR42, UR13, UR10 ;  /* 0x0000000d2a0a02a4 */ /* 0x000fc4000f8e020a */
[----:B------:R-:W-:Y:S02]  /*7710*/  @UP0 USHF.R.S32.HI UR14, URZ, 0x1f, UR11 ;  /* 0x0000001f3f0e0899 */ /* 0x000fe4000801140b */
[----:B------:R-:W-:Y:S01]  /*7720*/  @UP0 UIADD3 UR9, UR9, UR10, URZ ;  /* 0x0000000a09090290 */ /* 0x000fe2000fffe03f */
[----:B------:R-:W-:Y:S02]  /*7730*/  @UP0 ULDC.64 UR12, c[0x0][0x9d0] ;  /* 0x00027400000c0ab9 */ /* 0x000fe40000000a00 */
[----:B------:R-:W-:Y:S02]  /*7740*/  @UP0 UIMAD UR10, UR14, UR12, URZ ;  /* 0x0000000c0e0a02a4 */ /* 0x000fe4000f8e023f */
[----:B------:R-:W-:Y:S02]  /*7750*/  @UP0 UIMAD.WIDE.U32 UR8, UR11, UR12, UR8 ;  /* 0x0000000c0b0802a5 */ /* 0x000fe4000f8e0008 */
[----:B------:R-:W-:Y:S02]  /*7760*/  @UP0 UIMAD UR10, UR11, UR13, UR10 ;  /* 0x0000000d0b0a02a4 */ /* 0x000fe4000f8e020a */
[----:B------:R-:W-:-:S02]  /*7770*/  @UP0 ULEA UR6, UP1, UR8, UR6, 0x2 ;  /* 0x0000000608060291 */ /* 0x000fc4000f82103f */
[----:B------:R-:W-:-:S04]  /*7780*/  @UP0 UIADD3 UR9, UR9, UR10, URZ ;  /* 0x0000000a09090290 */ /* 0x000fc8000fffe03f */
[----:B01----:R-:W-:Y:S01]  /*7790*/  IMAD.U32 R6, RZ, RZ, UR6 ;  /* 0x00000006ff067e24 */ /* 0x003fe2000f8e00ff */
[----:B------:R-:W-:Y:S02]  /*77a0*/  @UP0 ULEA.HI.X UR7, UR8, UR7, UR9, 0x2, UP1 ;  /* 0x0000000708070291 */ /* 0x000fe400088f1409 */
[----:B------:R-:W-:-:S04]  /*77b0*/  UIADD3 UR6, UR5, 0x200, URZ ;  /* 0x0000020005067890 */ /* 0x000fc8000fffe03f */
[----:B------:R-:W-:Y:S01]  /*77c0*/  IMAD.U32 R7, RZ, RZ, UR7 ;  /* 0x00000007ff077e24 */ /* 0x000fe2000f8e00ff */
[----:B------:R-:W-:-:S04]  /*77d0*/  UMOV UR7, 0xc0000010 ;  /* 0xc000001000077882 */ /* 0x000fc80000000000 */
[----:B------:R0:W2:Y:S01]  /*77e0*/  @P1 LDG.E R8, desc[UR48][R6.64] ;  /* 0x0000003006081981 */ /* 0x0000a2000c1e1900 */
[----:B------:R-:W-:Y:S02]  /*77f0*/  WARPGROUP.DEPBAR.LE gsb0, 0x0 ;  /* 0x00008000000079c5 */ /* 0x000fe40000010000 */
[----:B------:R-:W-:-:S06]  /*7800*/  WARPGROUP.ARRIVE ;  /* 0x00000000000079c5 */ /* 0x000fcc0000000000 */
[----:B------:R-:W-:Y:S01]  /*7810*/  QGMMA.64x128x32.F32.E4M3.E4M3 R24, R180, gdesc[UR4], R24, gsb0 ;  /* 0x01e00004b4187df3 */ /* 0x000fe20008000818 */
[----:B------:R-:W-:Y:S01]  /*7820*/  UIADD3 UR6, UR5, 0x300, URZ ;  /* 0x0000030005067890 */ /* 0x000fe2000fffe03f */
[----:B------:R-:W-:Y:S01]  /*7830*/  UMOV UR7, 0xc0000010 ;  /* 0xc000001000077882 */ /* 0x000fe20000000000 */
[----:B------:R-:W1:Y:S04]  /*7840*/  SHFL.BFLY PT, R10, R5, 0x2, 0x1f ;  /* 0x0c401f00050a7f89 */ /* 0x000e6800000e0000 */
[----:B------:R-:W3:Y:S01]  /*7850*/  SHFL.BFLY PT, R9, R4, 0x2, 0x1f ;  /* 0x0c401f0004097f89 */ /* 0x000ee200000e0000 */
[----:B------:R-:W-:Y:S02]  /*7860*/  WARPGROUP.DEPBAR.LE gsb0, 0x0 ;  /* 0x00008000000079c5 */ /* 0x000fe40000010000 */
[----:B------:R-:W-:-:S06]  /*7870*/  WARPGROUP.ARRIVE ;  /* 0x00000000000079c5 */ /* 0x000fcc0000000000 */
[----:B------:R-:W-:Y:S01]  /*7880*/  QGMMA.64x128x32.F32.E4M3.E4M3 R24, R184, gdesc[UR4], R24, gsb0 ;  /* 0x01e00004b8187df3 */ /* 0x000fe20008000818 */
[----:B------:R-:W-:Y:S01]  /*7890*/  UIADD3 UR6, UR5, 0x400, URZ ;  /* 0x0000040005067890 */ /* 0x000fe2000fffe03f */
[----:B------:R-:W-:Y:S01]  /*78a0*/  UMOV UR7, 0xc0000010 ;  /* 0xc000001000077882 */ /* 0x000fe20000000000 */
[----:B-1----:R-:W-:-:S01]  /*78b0*/  FADD.FTZ R10, R10, R5 ;  /* 0x000000050a0a7221 */ /* 0x002fc20000010000 */
[----:B---3--:R-:W-:-:S04]  /*78c0*/  FADD.FTZ R9, R9, R4 ;  /* 0x0000000409097221 */ /* 0x008fc80000010000 */
[----:B0-----:R-:W0:Y:S04]  /*78d0*/  SHFL.BFLY PT, R7, R10, 0x1, 0x1f ;  /* 0x0c201f000a077f89 */ /* 0x001e2800000e0000 */
[----:B------:R-:W1:Y:S01]  /*78e0*/  SHFL.BFLY PT, R6, R9, 0x1, 0x1f ;  /* 0x0c201f0009067f89 */ /* 0x000e6200000e0000 */
[----:B0-----:R-:W-:-:S01]  /*78f0*/  FADD.FTZ R12, R10, R7 ;  /* 0x000000070a0c7221 */ /* 0x001fc20000010000 */
[----:B-1----:R-:W-:-:S04]  /*7900*/  FADD.FTZ R13, R9, R6 ;  /* 0x00000006090d7221 */ /* 0x002fc80000010000 */
[C---:B------:R-:W-:Y:S01]  /*7910*/  FSETP.NE.FTZ.AND P1, PT, R12.reuse, RZ, PT ;  /* 0x000000ff0c00720b */ /* 0x040fe20003f35000 */
[----:B------:R-:W-:Y:S01]  /*7920*/  FMUL.FTZ R14, R12, 0.00390625 ;  /* 0x3b8000000c0e7820 */ /* 0x000fe20000410000 */
[----:B------:R-:W-:Y:S01]  /*7930*/  FMUL.FTZ R15, R13, 0.00390625 ;  /* 0x3b8000000d0f7820 */ /* 0x000fe20000410000 */
[----:B------:R-:W-:-:S03]  /*7940*/  IMAD.MOV.U32 R7, RZ, RZ, RZ ;  /* 0x000000ffff077224 */ /* 0x000fc600078e00ff */
[----:B------:R-:W-:Y:S02]  /*7950*/  FSETP.NE.FTZ.AND P2, PT, R14, RZ, PT ;  /* 0x000000ff0e00720b */ /* 0x000fe40003f55000 */
[----:B------:R-:W-:-:S05]  /*7960*/  FSETP.NE.FTZ.AND P3, PT, R15, RZ, PT ;  /* 0x000000ff0f00720b */ /* 0x000fca0003f75000 */
[----:B------:R-:W-:Y:S01]  /*7970*/  @P1 MUFU.RCP R7, R12 ;  /* 0x0000000c00071308 */ /* 0x000fe20000001000 */
[----:B------:R-:W-:Y:S01]  /*7980*/  FSETP.NE.FTZ.AND P1, PT, R13, RZ, PT ;  /* 0x000000ff0d00720b */ /* 0x000fe20003f35000 */
[----:B------:R-:W-:Y:S01]  /*7990*/  IMAD.MOV.U32 R11, RZ, RZ, RZ ;  /* 0x000000ffff0b7224 */ /* 0x000fe200078e00ff */
[----:B------:R-:W-:Y:S02]  /*79a0*/  WARPGROUP.DEPBAR.LE gsb0, 0x0 ;  /* 0x00008000000079c5 */ /* 0x000fe40000010000 */
[----:B------:R-:W-:-:S06]  /*79b0*/  WARPGROUP.ARRIVE ;  /* 0x00000000000079c5 */ /* 0x000fcc0000000000 */
[----:B------:R-:W-:Y:S01]  /*79c0*/  QGMMA.64x128x32.F32.E4M3.E4M3 R24, R188, gdesc[UR4], R24, gsb0 ;  /* 0x01e00004bc187df3 */ /* 0x000fe20008000818 */
[----:B------:R-:W0:Y:S08]  /*79d0*/  @P2 MUFU.LG2 R6, R14 ;  /* 0x0000000e00062308 */ /* 0x000e300000000c00 */
[----:B------:R-:W1:Y:S08]  /*79e0*/  @P3 MUFU.LG2 R10, R15 ;  /* 0x0000000f000a3308 */ /* 0x000e700000000c00 */
[----:B------:R-:W3:Y:S01]  /*79f0*/  @P1 MUFU.RCP R11, R13 ;  /* 0x0000000d000b1308 */ /* 0x000ee20000001000 */
[----:B------:R-:W-:-:S02]  /*7a00*/  IMAD.U32 R9, RZ, RZ, UR40 ;  /* 0x00000028ff097e24 */ /* 0x000fc4000f8e00ff */
[----:B------:R-:W-:Y:S02]  /*7a10*/  IMAD.U32 R21, RZ, RZ, UR40 ;  /* 0x00000028ff157e24 */ /* 0x000fe4000f8e00ff */
[----:B0-----:R-:W-:Y:S01]  /*7a20*/  @P2 FMUL.FTZ R6, R6, 0.69314718246459960938 ;  /* 0x3f31721806062820 */ /* 0x001fe20000410000 */
[----:B------:R-:W-:Y:S01]  /*7a30*/  @P2 FMUL.FTZ R9, R9, 0.69314718246459960938 ;  /* 0x3f31721809092820 */ /* 0x000fe20000410000 */
[----:B------:R-:W-:Y:S01]  /*7a40*/  @P3 FMUL.FTZ R21, R21, 0.69314718246459960938 ;  /* 0x3f31721815153820 */ /* 0x000fe20000410000 */
[----:B-1----:R-:W-:Y:S01]  /*7a50*/  @P3 FMUL.FTZ R10, R10, 0.69314718246459960938 ;  /* 0x3f3172180a0a3820 */ /* 0x002fe20000410000 */
[----:B------:R-:W-:Y:S02]  /*7a60*/  IMAD.MOV.U32 R5, RZ, RZ, -0x800000 ;  /* 0xff800000ff057424 */ /* 0x000fe400078e00ff */
[----:B------:R-:W-:Y:S01]  /*7a70*/  @P2 FFMA.FTZ R5, R9, R0, R6 ;  /* 0x0000000009052223 */ /* 0x000fe20000010006 */
[----:B------:R-:W-:Y:S02]  /*7a80*/  IMAD.MOV.U32 R4, RZ, RZ, -0x800000 ;  /* 0xff800000ff047424 */ /* 0x000fe400078e00ff */
[----:B------:R-:W-:Y:S01]  /*7a90*/  @P3 FFMA.FTZ R4, R21, R3, R10 ;  /* 0x0000000315043223 */ /* 0x000fe2000001000a */
[-C--:B--2---:R-:W-:Y:S01]  /*7aa0*/  FMUL.FTZ R12, R7, R8.reuse ;  /* 0x00000008070c7220 */ /* 0x084fe20000410000 */
[----:B---3--:R-:W-:Y:S01]  /*7ab0*/  FMUL.FTZ R88, R11, R8 ;  /* 0x000000080b587220 */ /* 0x008fe20000410000 */
[----:B------:R-:W-:-:S02]  /*7ac0*/  WARPGROUP.DEPBAR.LE gsb0, 0x0 ;  /* 0x00008000000079c5 */ /* 0x000fc40000010000 */
[----:B------:R-:W-:Y:S05]  /*7ad0*/  @!P0 BRA `(.L_x_30) ;  /* 0x0000000000048947 */ /* 0x000fea0003800000 */
[----:B------:R-:W-:Y:S01]  /*7ae0*/  BPT.TRAP 0x1 ;  /* 0x000000040000795c */ /* 0x000fe20000300000 */
.L_x_30:
[----:B------:R-:W0:Y:S01]  /*7af0*/  S2R R89, SR_TID.X ;  /* 0x0000000000597919 */ /* 0x000e220000002100 */
[----:B------:R-:W-:Y:S01]  /*7b00*/  ULDC.64 UR6, c[0x4][0x40] ;  /* 0x0100100000067ab9 */ /* 0x000fe20000000a00 */
[----:B------:R-:W1:Y:S01]  /*7b10*/  S2UR UR5, SR_SWINHI ;  /* 0x00000000000579c3 */ /* 0x000e620000002f00 */
        /* <DEDUP_REMOVED lines=9> */
[----:B------:R-:W-:Y:S01]  /*7bb0*/  FMUL.FTZ R20, R34, R88 ;  /* 0x0000005822147220 */ /* 0x000fe20000410000 */
[----:B------:R-:W-:Y:S01]  /*7bc0*/  ULDC.64 UR8, c[0x0][0xb90] ;  /* 0x0002e40000087ab9 */ /* 0x000fe20000000a00 */
[----:B------:R-:W-:Y:S01]  /*7bd0*/  USHF.R.S32.HI UR14, URZ, 0x1f, UR42 ;  /* 0x0000001f3f0e7899 */ /* 0x000fe2000801142a */
[----:B------:R-:W-:Y:S01]  /*7be0*/  ULDC.64 UR10, c[0x0][0xb98] ;  /* 0x0002e600000a7ab9 */ /* 0x000fe20000000a00 */
[----:B0-----:R-:W-:-:S05]  /*7bf0*/  IMAD.SHL.U32 R0, R89, 0x4, RZ ;  /* 0x0000000459007824 */ /* 0x001fca00078e00ff */
[----:B------:R-:W-:-:S04]  /*7c00*/  LOP3.LUT R0, R0, 0xc, RZ, 0xc0, !PT ;  /* 0x0000000c00007812 */ /* 0x000fc800078ec0ff */
[----:B------:R-:W-:-:S05]  /*7c10*/  IADD3 R6, P0, R0, UR6, RZ ;  /* 0x0000000600067c10 */ /* 0x000fca000ff1e0ff */
[----:B------:R-:W-:-:S05]  /*7c20*/  IMAD.X R7, RZ, RZ, UR7, P0 ;  /* 0x00000007ff077e24 */ /* 0x000fca00080e06ff */
[----:B------:R0:W2:Y:S01]  /*7c30*/  LDG.E.CONSTANT R0, desc[UR48][R6.64] ;  /* 0x0000003006007981 */ /* 0x0000a2000c1e9900 */
        /* <DEDUP_REMOVED lines=9> */
[-C--:B0-----:R-:W-:Y:S01]  /*7cd0*/  FMUL.FTZ R6, R30, R88.reuse ;  /* 0x000000581e067220 */ /* 0x081fe20000410000 */
[----:B------:R-:W-:Y:S01]  /*7ce0*/  FMUL.FTZ R7, R26, R88 ;  /* 0x000000581a077220 */ /* 0x000fe20000410000 */
[-C--:B------:R-:W-:Y:S01]  /*7cf0*/  FMUL.FTZ R48, R61, R12.reuse ;  /* 0x0000000c3d307220 */ /* 0x080fe20000410000 */
[-C--:B------:R-:W-:Y:S01]  /*7d00*/  FMUL.FTZ R49, R57, R12.reuse ;  /* 0x0000000c39317220 */ /* 0x080fe20000410000 */
[-C--:B------:R-:W-:Y:S01]  /*7d10*/  FMUL.FTZ R36, R52, R12.reuse ;  /* 0x0000000c34247220 */ /* 0x080fe20000410000 */
[-C--:B------:R-:W-:Y:S01]  /*7d20*/  FMUL.FTZ R40, R53, R12.reuse ;  /* 0x0000000c35287220 */ /* 0x080fe20000410000 */
[----:B------:R-:W-:Y:S01]  /*7d30*/  F2FP.BF16.F32.PACK_AB R6, R6, R7 ;  /* 0x000000070606723e */ /* 0x000fe200000010ff */
[-C--:B------:R-:W-:Y:S01]  /*7d40*/  FMUL.FTZ R52, R68, R12.reuse ;  /* 0x0000000c44347220 */ /* 0x080fe20000410000 */
[----:B------:R-:W-:Y:S01]  /*7d50*/  LOP3.LUT P0, R7, R89, 0x3, RZ, 0xc0, !PT ;  /* 0x0000000359077812 */ /* 0x000fe2000780c0ff */
        /* <DEDUP_REMOVED lines=12> */
[----:B------:R-:W-:Y:S01]  /*7e20*/  F2FP.BF16.F32.PACK_AB R44, R44, R45 ;  /* 0x0000002d2c2c723e */ /* 0x000fe200000010ff */
[-C--:B------:R-:W-:Y:S01]  /*7e30*/  FMUL.FTZ R25, R39, R88.reuse ;  /* 0x0000005827197220 */ /* 0x080fe20000410000 */
[----:B------:R-:W-:Y:S01]  /*7e40*/  F2FP.BF16.F32.PACK_AB R49, R48, R49 ;  /* 0x000000313031723e */ /* 0x000fe200000010ff */
[-C--:B------:R-:W-:Y:S01]  /*7e50*/  FMUL.FTZ R26, R35, R88.reuse ;  /* 0x00000058231a7220 */ /* 0x080fe20000410000 */
[----:B------:R-:W-:Y:S01]  /*7e60*/  ISETP.EQ.OR P0, PT, R7, 0x3, !P0 ;  /* 0x000000030700780c */ /* 0x000fe20004702670 */
[-C--:B------:R-:W-:Y:S01]  /*7e70*/  FMUL.FTZ R27, R46, R88.reuse ;  /* 0x000000582e1b7220 */ /* 0x080fe20000410000 */
[-C--:B------:R-:W-:Y:S01]  /*7e80*/  FMUL.FTZ R30, R42, R88.reuse ;  /* 0x000000582a1e7220 */ /* 0x080fe20000410000 */
[-C--:B------:R-:W-:Y:S01]  /*7e90*/  FMUL.FTZ R34, R43, R88.reuse ;  /* 0x000000582b227220 */ /* 0x080fe20000410000 */
[-C--:B------:R-:W-:Y:S01]  /*7ea0*/  FMUL.FTZ R38, R50, R88.reuse ;  /* 0x0000005832267220 */ /* 0x080fe20000410000 */
[----:B------:R-:W-:Y:S01]  /*7eb0*/  F2FP.BF16.F32.PACK_AB R52, R52, R53 ;  /* 0x000000353434723e */ /* 0x000fe200000010ff */
[-C--:B------:R-:W-:Y:S01]  /*7ec0*/  FMUL.FTZ R43, R62, R88.reuse ;  /* 0x000000583e2b7220 */ /* 0x080fe20000410000 */
[----:B------:R-:W-:Y:S01]  /*7ed0*/  F2FP.BF16.F32.PACK_AB R57, R56, R57 ;  /* 0x000000393839723e */ /* 0x000fe200000010ff */
[-C--:B------:R-:W-:Y:S01]  /*7ee0*/  FMUL.FTZ R50, R59, R88.reuse ;  /* 0x000000583b327220 */ /* 0x080fe20000410000 */
[----:B------:R-:W-:Y:S01]  /*7ef0*/  F2FP.BF16.F32.PACK_AB R60, R60, R61 ;  /* 0x0000003d3c3c723e */ /* 0x000fe200000010ff */
[-C--:B------:R-:W-:Y:S01]  /*7f00*/  FMUL.FTZ R59, R78, R88.reuse ;  /* 0x000000584e3b7220 */ /* 0x080fe20000410000 */
[-C--:B------:R-:W-:Y:S01]  /*7f10*/  FMUL.FTZ R62, R74, R88.reuse ;  /* 0x000000584a3e7220 */ /* 0x080fe20000410000 */
[----:B------:R-:W-:Y:S01]  /*7f20*/  F2FP.BF16.F32.PACK_AB R65, R64, R65 ;  /* 0x000000414041723e */ /* 0x000fe200000010ff */
[----:B------:R-:W-:Y:S01]  /*7f30*/  UMOV UR6, UR39 ;  /* 0x0000002700067c82 */ /* 0x000fe20008000000 */
[----:B-1----:R-:W-:Y:S01]  /*7f40*/  UMOV UR7, UR5 ;  /* 0x0000000500077c82 */ /* 0x002fe20008000000 */
[----:B------:R-:W-:Y:S01]  /*7f50*/  SEL R61, R44, R49, P0 ;  /* 0x000000312c3d7207 */ /* 0x000fe20000000000 */
[----:B------:R-:W-:Y:S01]  /*7f60*/  FMUL.FTZ R31, R47, R88 ;  /* 0x000000582f1f7220 */ /* 0x000fe20000410000 */
[----:B------:R-:W-:Y:S01]  /*7f70*/  F2FP.BF16.F32.PACK_AB R3, R3, R8 ;  /* 0x000000080303723e */ /* 0x000fe200000010ff */
[----:B------:R-:W-:Y:S01]  /*7f80*/  FMUL.FTZ R39, R55, R88 ;  /* 0x0000005837277220 */ /* 0x000fe20000410000 */
[----:B------:R-:W-:Y:S01]  /*7f90*/  SEL R44, R49, R44, P0 ;  /* 0x0000002c312c7207 */ /* 0x000fe20000000000 */
[----:B------:R-:W-:Y:S01]  /*7fa0*/  FMUL.FTZ R42, R51, R88 ;  /* 0x00000058332a7220 */ /* 0x000fe20000410000 */
[----:B------:R-:W-:Y:S01]  /*7fb0*/  F2FP.BF16.F32.PACK_AB R11, R11, R12 ;  /* 0x0000000c0b0b723e */ /* 0x000fe200000010ff */
[----:B------:R-:W-:Y:S01]  /*7fc0*/  FMUL.FTZ R46, R58, R88 ;  /* 0x000000583a2e7220 */ /* 0x000fe20000410000 */
[----:B------:R-:W-:Y:S01]  /*7fd0*/  F2FP.BF16.F32.PACK_AB R8, R25, R26 ;  /* 0x0000001a1908723e */ /* 0x000fe200000010ff */
[----:B------:R-:W-:Y:S01]  /*7fe0*/  IMAD.U32 R26, RZ, RZ, UR6 ;  /* 0x00000006ff1a7e24 */ /* 0x000fe2000f8e00ff */
[----:B------:R-:W-:Y:S01]  /*7ff0*/  F2FP.BF16.F32.PACK_AB R30, R27, R30 ;  /* 0x0000001e1b1e723e */ /* 0x000fe200000010ff */
[----:B------:R-:W-:Y:S01]  /*8000*/  IMAD.U32 R27, RZ, RZ, UR7 ;  /* 0x00000007ff1b7e24 */ /* 0x000fe2000f8e00ff */
[----:B------:R-:W-:Y:S01]  /*8010*/  SEL R49, R52, R57, P0 ;  /* 0x0000003934317207 */ /* 0x000fe20000000000 */
[----:B------:R-:W-:Y:S01]  /*8020*/  FMUL.FTZ R51, R70, R88 ;  /* 0x0000005846337220 */ /* 0x000fe20000410000 */
[----:B------:R-:W-:Y:S01]  /*8030*/  SEL R52, R57, R52, P0 ;  /* 0x0000003439347207 */ /* 0x000fe20000000000 */
[-C--:B------:R-:W-:Y:S01]  /*8040*/  FMUL.FTZ R55, R71, R88.reuse ;  /* 0x0000005847377220 */ /* 0x080fe20000410000 */
[-C--:B------:R-:W-:Y:S01]  /*8050*/  FMUL.FTZ R58, R67, R88.reuse ;  /* 0x00000058433a7220 */ /* 0x080fe20000410000 */
[----:B------:R-:W-:Y:S01]  /*8060*/  SEL R57, R60, R65, P0 ;  /* 0x000000413c397207 */ /* 0x000fe20000000000 */
[-C--:B------:R-:W-:Y:S01]  /*8070*/  FMUL.FTZ R67, R86, R88.reuse ;  /* 0x0000005856437220 */ /* 0x080fe20000410000 */
[-C--:B------:R-:W-:Y:S01]  /*8080*/  FMUL.FTZ R70, R82, R88.reuse ;  /* 0x0000005852467220 */ /* 0x080fe20000410000 */
[-C--:B------:R-:W-:Y:S01]  /*8090*/  FMUL.FTZ R71, R87, R88.reuse ;  /* 0x0000005857477220 */ /* 0x080fe20000410000 */
[----:B------:R-:W-:Y:S01]  /*80a0*/  FMUL.FTZ R74, R83, R88 ;  /* 0x00000058534a7220 */ /* 0x000fe20000410000 */
[----:B------:R-:W-:Y:S01]  /*80b0*/  F2FP.BF16.F32.PACK_AB R59, R59, R62 ;  /* 0x0000003e3b3b723e */ /* 0x000fe200000010ff */
[----:B------:R-:W-:Y:S01]  /*80c0*/  FMUL.FTZ R35, R54, R88 ;  /* 0x0000005836237220 */ /* 0x000fe20000410000 */
[----:B------:R-:W-:Y:S01]  /*80d0*/  SEL R60, R65, R60, P0 ;  /* 0x0000003c413c7207 */ /* 0x000fe20000000000 */
[----:B------:R-:W-:Y:S01]  /*80e0*/  FMUL.FTZ R54, R66, R88 ;  /* 0x0000005842367220 */ /* 0x000fe20000410000 */
[----:B------:R-:W-:Y:S01]  /*80f0*/  SEL R65, R6, R11, P0 ;  /* 0x0000000b06417207 */ /* 0x000fe20000000000 */
[----:B------:R-:W0:Y:S01]  /*8100*/  LDC R89, c[0x0][0xc38] ;  /* 0x00030e00ff597b82 */ /* 0x000e220000000800 */
[----:B------:R-:W-:Y:S01]  /*8110*/  SEL R62, R11, R6, P0 ;  /* 0x000000060b3e7207 */ /* 0x000fe20000000000 */
[----:B------:R-:W-:Y:S01]  /*8120*/  IMAD.WIDE R6, R170, 0x2, R26 ;  /* 0x00000002aa067825 */ /* 0x000fe200078e021a */
[----:B------:R-:W-:-:S03]  /*8130*/  F2FP.BF16.F32.PACK_AB R31, R31, R34 ;  /* 0x000000221f1f723e */ /* 0x000fc600000010ff */
[----:B------:R-:W-:Y:S01]  /*8140*/  FMUL.FTZ R47, R63, R88 ;  /* 0x000000583f2f7220 */ /* 0x000fe20000410000 */
[----:B------:R-:W-:Y:S01]  /*8150*/  F2FP.BF16.F32.PACK_AB R67, R67, R70 ;  /* 0x000000464343723e */ /* 0x000fe200000010ff */
[----:B------:R-:W-:Y:S01]  /*8160*/  FMUL.FTZ R66, R75, R88 ;  /* 0x000000584b427220 */ /* 0x000fe20000410000 */
[----:B------:R-:W-:Y:S01]  /*8170*/  F2FP.BF16.F32.PACK_AB R74, R71, R74 ;  /* 0x0000004a474a723e */ /* 0x000fe200000010ff */
[----:B------:R-:W-:Y:S01]  /*8180*/  FMUL.FTZ R63, R79, R88 ;  /* 0x000000584f3f7220 */ /* 0x000fe20000410000 */
[----:B------:R-:W-:Y:S01]  /*8190*/  F2FP.BF16.F32.PACK_AB R10, R9, R10 ;  /* 0x0000000a090a723e */ /* 0x000fe200000010ff */
[----:B------:R-:W-:Y:S01]  /*81a0*/  UIADD3 UR5, -UR42, URZ, URZ ;  /* 0x0000003f2a057290 */ /* 0x000fe2000fffe13f */
[----:B------:R-:W-:Y:S01]  /*81b0*/  SEL R71, R30, R31, P0 ;  /* 0x0000001f1e477207 */ /* 0x000fe20000000000 */
[----:B------:R-:W-:Y:S01]  /*81c0*/  ULDC UR6, c[0x0][0xc44] ;  /* 0x0003110000067ab9 */ /* 0x000fe20000000800 */
[----:B------:R-:W-:Y:S01]  /*81d0*/  SEL R70, R31, R30, P0 ;  /* 0x0000001e1f467207 */ /* 0x000fe20000000000 */
[----:B------:R-:W-:Y:S01]  /*81e0*/  UIMAD UR13, UR6, UR5, UR43 ;  /* 0x00000005060d72a4 */ /* 0x000fe2000f8e022b */
[----:B------:R-:W-:Y:S01]  /*81f0*/  F2FP.BF16.F32.PACK_AB R15, R15, R20 ;  /* 0x000000140f0f723e */ /* 0x000fe200000010ff */
[----:B------:R-:W-:Y:S01]  /*8200*/  UIADD3 UR4, UR4, 0x29860, URZ ;  /* 0x0002986004047890 */ /* 0x000fe2000fffe03f */
[----:B------:R-:W-:Y:S01]  /*8210*/  IADD3 R31, P6, R6, 0x4060, RZ ;  /* 0x00004060061f7810 */ /* 0x000fe20007fde0ff */
[----:B------:R-:W-:Y:S01]  /*8220*/  USHF.R.S32.HI UR12, URZ, 0x1f, UR13 ;  /* 0x0000001f3f0c7899 */ /* 0x000fe2000801140d */
[----:B------:R-:W-:Y:S01]  /*8230*/  F2FP.BF16.F32.PACK_AB R43, R43, R46 ;  /* 0x0000002e2b2b723e */ /* 0x000fe200000010ff */
[----:B------:R-:W-:Y:S01]  /*8240*/  UPRMT UR4, UR36, 0x654, UR4 ;  /* 0x0000065424047896 */ /* 0x000fe20008000004 */
[----:B------:R-:W-:Y:S01]  /*8250*/  F2FP.BF16.F32.PACK_AB R68, R68, R69 ;  /* 0x000000454444723e */ /* 0x000fe200000010ff */
[----:B------:R-:W-:Y:S01]  /*8260*/  UIMAD UR5, UR12, UR8, URZ ;  /* 0x000000080c0572a4 */ /* 0x000fe2000f8e023f */
[----:B------:R-:W-:Y:S01]  /*8270*/  SEL R45, R3, R10, P0 ;  /* 0x0000000a032d7207 */ /* 0x000fe20000000000 */
[----:B------:R-:W-:Y:S01]  /*8280*/  UIMAD.WIDE.U32 UR6, UR13, UR8, URZ ;  /* 0x000000080d0672a5 */ /* 0x000fe2000f8e003f */
[----:B------:R-:W-:Y:S01]  /*8290*/  SEL R46, R10, R3, P0 ;  /* 0x000000030a2e7207 */ /* 0x000fe20000000000 */
[----:B------:R-:W-:Y:S01]  /*82a0*/  IMAD R3, R18, 0x40, R2 ;  /* 0x0000004012037824 */ /* 0x000fe200078e0202 */
[----:B------:R-:W-:Y:S01]  /*82b0*/  SEL R69, R15, R8, P0 ;  /* 0x000000080f457207 */ /* 0x000fe20000000000 */
[----:B------:R-:W-:Y:S01]  /*82c0*/  UIMAD UR5, UR13, UR9, UR5 ;  /* 0x000000090d0572a4 */ /* 0x000fe2000f8e0205 */
[----:B------:R-:W-:Y:S01]  /*82d0*/  SEL R64, R8, R15, P0 ;  /* 0x0000000f08407207 */ /* 0x000fe20000000000 */
[----:B------:R-:W-:Y:S01]  /*82e0*/  IMAD.WIDE R26, R3, 0x2, R26 ;  /* 0x00000002031a7825 */ /* 0x000fe200078e021a */
[----:B------:R-:W-:Y:S01]  /*82f0*/  LOP3.LUT R30, R31, 0x380, RZ, 0xc0, !PT ;  /* 0x000003801f1e7812 */ /* 0x000fe200078ec0ff */
[----:B------:R-:W-:Y:S01]  /*8300*/  UIMAD UR8, UR14, UR10, URZ ;  /* 0x0000000a0e0872a4 */ /* 0x000fe2000f8e023f */
[----:B------:R-:W-:Y:S01]  /*8310*/  IADD3 R8, P2, R6, 0x20, RZ ;  /* 0x0000002006087810 */ /* 0x000fe20007f5e0ff */
[----:B------:R-:W-:Y:S01]  /*8320*/  SYNCS.ARRIVE.TRANS64.RED.A1T0 RZ, [UR4], RZ ;  /* 0x000000ffffff79a7 */ /* 0x000fe20008100404 */
[----:B------:R-:W-:Y:S01]  /*8330*/  SHF.R.U64 R30, R30, 0x3, RZ ;  /* 0x000000031e1e7819 */ /* 0x000fe200000012ff */
[----:B------:R-:W-:Y:S01]  /*8340*/  UIADD3 UR7, UR7, UR5, URZ ;  /* 0x0000000507077290 */ /* 0x000fe2000fffe03f */
[----:B------:R-:W-:Y:S01]  /*8350*/  LOP3.LUT R3, R8, 0x380, RZ, 0xc0, !PT ;  /* 0x0000038008037812 */ /* 0x000fe200078ec0ff */
[----:B------:R-:W-:Y:S01]  /*8360*/  UIMAD UR8, UR42, UR11, UR8 ;  /* 0x0000000b2a0872a4 */ /* 0x000fe2000f8e0208 */
[----:B------:R-:W-:Y:S01]  /*8370*/  LOP3.LUT R30, R30, R31, RZ, 0x3c, !PT ;  /* 0x0000001f1e1e7212 */ /* 0x000fe200078e3cff */
[----:B------:R-:W-:Y:S01]  /*8380*/  IMAD.X R31, RZ, RZ, R7, P6 ;  /* 0x000000ffff1f7224 */ /* 0x000fe200030e0607 */
[----:B------:R-:W-:Y:S01]  /*8390*/  SHF.R.U64 R3, R3, 0x3, RZ ;  /* 0x0000000303037819 */ /* 0x000fe200000012ff */
[----:B------:R-:W-:Y:S01]  /*83a0*/  UIMAD.WIDE.U32 UR6, UR42, UR10, UR6 ;  /* 0x0000000a2a0672a5 */ /* 0x000fe2000f8e0006 */
[----:B------:R-:W-:Y:S01]  /*83b0*/  IADD3 R10, P6, R6, 0x40, RZ ;  /* 0x00000040060a7810 */ /* 0x000fe20007fde0ff */
[----:B------:R-:W-:Y:S01]  /*83c0*/  ULDC.64 UR4, c[0x0][0xb50] ;  /* 0x0002d40000047ab9 */ /* 0x000fe20000000a00 */
[----:B------:R-:W-:-:S02]  /*83d0*/  F2FP.BF16.F32.PACK_AB R41, R40, R41 ;  /* 0x000000292829723e */ /* 0x000fc400000010ff */
[----:B------:R-:W-:Y:S02]  /*83e0*/  LOP3.LUT R40, R3, R8, RZ, 0x3c, !PT ;  /* 0x0000000803287212 */ /* 0x000fe400078e3cff */
[----:B------:R-:W-:Y:S02]  /*83f0*/  LOP3.LUT R3, R10, 0x380, RZ, 0xc0, !PT ;  /* 0x000003800a037812 */ /* 0x000fe400078ec0ff */
[----:B------:R-:W-:Y:S01]  /*8400*/  F2FP.BF16.F32.PACK_AB R28, R28, R29 ;  /* 0x0000001d1c1c723e */ /* 0x000fe200000010ff */
[----:B------:R-:W-:Y:S01]  /*8410*/  IMAD.X R29, RZ, RZ, R7, P6 ;  /* 0x000000ffff1d7224 */ /* 0x000fe200030e0607 */
[----:B------:R-:W-:Y:S02]  /*8420*/  F2FP.BF16.F32.PACK_AB R33, R32, R33 ;  /* 0x000000212021723e */ /* 0x000fe400000010ff */
[----:B------:R-:W-:Y:S02]  /*8430*/  SHF.R.U64 R3, R3, 0x3, RZ ;  /* 0x0000000303037819 */ /* 0x000fe400000012ff */
[----:B------:R-:W-:-:S02]  /*8440*/  F2FP.BF16.F32.PACK_AB R51, R51, R54 ;  /* 0x000000363333723e */ /* 0x000fc400000010ff */
[----:B------:R-:W-:Y:S02]  /*8450*/  SEL R53, R28, R33, P0 ;  /* 0x000000211c357207 */ /* 0x000fe40000000000 */
[----:B------:R-:W-:Y:S02]  /*8460*/  SEL R54, R33, R28, P0 ;  /* 0x0000001c21367207 */ /* 0x000fe40000000000 */
[----:B------:R-:W-:Y:S02]  /*8470*/  LOP3.LUT R28, R3, R10, RZ, 0x3c, !PT ;  /* 0x0000000a031c7212 */ /* 0x000fe400078e3cff */
[----:B------:R-:W1:Y:S01]  /*8480*/  LDC R3, c[0x0][0xbe8] ;  /* 0x0002fa00ff037b82 */ /* 0x000e620000000800 */
[----:B------:R-:W-:Y:S02]  /*8490*/  F2FP.BF16.F32.PACK_AB R36, R36, R37 ;  /* 0x000000252424723e */ /* 0x000fe400000010ff */
[----:B------:R-:W-:Y:S02]  /*84a0*/  F2FP.BF16.F32.PACK_AB R58, R55, R58 ;  /* 0x0000003a373a723e */ /* 0x000fe400000010ff */
[----:B------:R-:W-:-:S02]  /*84b0*/  SEL R55, R36, R41, P0 ;  /* 0x0000002924377207 */ /* 0x000fc40000000000 */
[----:B------:R-:W-:Y:S01]  /*84c0*/  SEL R56, R41, R36, P0 ;  /* 0x0000002429387207 */ /* 0x000fe20000000000 */
[----:B------:R-:W-:Y:S01]  /*84d0*/  IMAD.X R41, RZ, RZ, R7, P2 ;  /* 0x000000ffff297224 */ /* 0x000fe200010e0607 */
[----:B------:R-:W-:Y:S02]  /*84e0*/  F2FP.BF16.F32.PACK_AB R24, R21, R24 ;  /* 0x000000181518723e */ /* 0x000fe400000010ff */
[----:B------:R-:W-:Y:S02]  /*84f0*/  IADD3 R21, P2, R26, 0x2000, RZ ;  /* 0x000020001a157810 */ /* 0x000fe40007f5e0ff */
[----:B------:R-:W-:Y:S02]  /*8500*/  F2FP.BF16.F32.PACK_AB R50, R47, R50 ;  /* 0x000000322f32723e */ /* 0x000fe400000010ff */
[----:B------:R-:W-:Y:S02]  /*8510*/  LOP3.LUT R20, R21, 0x380, RZ, 0xc0, !PT ;  /* 0x0000038015147812 */ /* 0x000fe400078ec0ff */
[----:B------:R-:W-:Y:S01]  /*8520*/  MOV R81, R30 ;  /* 0x0000001e00517202 */ /* 0x000fe20000000f00 */
[----:B------:R-:W-:Y:S01]  /*8530*/  IMAD R30, RZ, RZ, -UR43 ;  /* 0x8000002bff1e7e24 */ /* 0x000fe2000f8e02ff */
[----:B------:R-:W-:-:S02]  /*8540*/  SHF.R.U64 R20, R20, 0x3, RZ ;  /* 0x0000000314147819 */ /* 0x000fc400000012ff */
[----:B------:R-:W-:Y:S01]  /*8550*/  SEL R75, R43, R50, P0 ;  /* 0x000000322b4b7207 */ /* 0x000fe20000000000 */
[----:B0-----:R-:W-:Y:S01]  /*8560*/  IMAD R89, R89, R30, UR41 ;  /* 0x0000002959597e24 */ /* 0x001fe2000f8e021e */
[----:B------:R-:W-:Y:S01]  /*8570*/  LOP3.LUT R20, R20, R21, RZ, 0x3c, !PT ;  /* 0x0000001514147212 */ /* 0x000fe200078e3cff */
[----:B------:R-:W-:Y:S01]  /*8580*/  IMAD.X R21, RZ, RZ, R27, P2 ;  /* 0x000000ffff157224 */ /* 0x000fe200010e061b */
[----:B-1----:R-:W-:Y:S02]  /*8590*/  ISETP.NE.AND P2, PT, R3, 0x1, PT ;  /* 0x000000010300780c */ /* 0x002fe40003f45270 */
[----:B------:R-:W-:Y:S02]  /*85a0*/  SEL R50, R50, R43, P0 ;  /* 0x0000002b32327207 */ /* 0x000fe40000000000 */
[----:B------:R-:W-:Y:S02]  /*85b0*/  F2FP.BF16.F32.PACK_AB R13, R13, R14 ;  /* 0x0000000e0d0d723e */ /* 0x000fe400000010ff */
[----:B------:R-:W-:-:S02]  /*85c0*/  LOP3.LUT R43, R6, 0x380, RZ, 0xc0, !PT ;  /* 0x00000380062b7812 */ /* 0x000fc400078ec0ff */
[----:B------:R-:W-:Y:S02]  /*85d0*/  F2FP.BF16.F32.PACK_AB R73, R72, R73 ;  /* 0x000000494849723e */ /* 0x000fe400000010ff */
[----:B------:R-:W-:Y:S02]  /*85e0*/  IADD3 R14, P5, R6, 0x4040, RZ ;  /* 0x00004040060e7810 */ /* 0x000fe40007fbe0ff */
[----:B------:R-:W-:Y:S01]  /*85f0*/  F2FP.BF16.F32.PACK_AB R35, R35, R38 ;  /* 0x000000262323723e */ /* 0x000fe200000010ff */
[----:B------:R-:W0:Y:S01]  /*8600*/  @P2 LDC R31, c[0x0][0xbec] ;  /* 0x0002fb00ff1f2b82 */ /* 0x000e220000000800 */
[----:B------:R-:W-:Y:S01]  /*8610*/  F2FP.BF16.F32.PACK_AB R42, R39, R42 ;  /* 0x0000002a272a723e */ /* 0x000fe200000010ff */
[----:B------:R-:W-:Y:S01]  /*8620*/  IMAD.X R33, RZ, RZ, R7, P5 ;  /* 0x000000ffff217224 */ /* 0x000fe200028e0607 */
[----:B------:R-:W-:Y:S02]  /*8630*/  F2FP.BF16.F32.PACK_AB R66, R63, R66 ;  /* 0x000000423f42723e */ /* 0x000fe400000010ff */
[----:B------:R-:W-:-:S02]  /*8640*/  SEL R47, R13, R24, P0 ;  /* 0x000000180d2f7207 */ /* 0x000fc40000000000 */
[----:B------:R-:W-:Y:S01]  /*8650*/  SEL R48, R24, R13, P0 ;  /* 0x0000000d18307207 */ /* 0x000fe20000000000 */
[----:B------:R-:W1:Y:S01]  /*8660*/  @P2 LDC R30, c[0x0][0xbf0] ;  /* 0x0002fc00ff1e2b82 */ /* 0x000e620000000800 */
[----:B------:R-:W-:Y:S02]  /*8670*/  SHF.R.U64 R43, R43, 0x3, RZ ;  /* 0x000000032b2b7819 */ /* 0x000fe400000012ff */
[----:B------:R-:W-:Y:S02]  /*8680*/  SEL R63, R68, R73, P0 ;  /* 0x00000049443f7207 */ /* 0x000fe40000000000 */
[----:B------:R-:W-:Y:S02]  /*8690*/  IADD3 R11, P3, R6, 0x4000, RZ ;  /* 0x00004000060b7810 */ /* 0x000fe40007f7e0ff */
[----:B------:R-:W-:Y:S02]  /*86a0*/  LOP3.LUT R13, R14, 0x380, RZ, 0xc0, !PT ;  /* 0x000003800e0d7812 */ /* 0x000fe400078ec0ff */
[----:B------:R-:W-:Y:S01]  /*86b0*/  SEL R68, R73, R68, P0 ;  /* 0x0000004449447207 */ /* 0x000fe20000000000 */
[----:B------:R-:W-:Y:S01]  /*86c0*/  IMAD.X R37, RZ, RZ, R7, P3 ;  /* 0x000000ffff257224 */ /* 0x000fe200018e0607 */
[----:B------:R-:W-:-:S02]  /*86d0*/  SEL R73, R35, R42, P0 ;  /* 0x0000002a23497207 */ /* 0x000fc40000000000 */
[----:B------:R-:W-:Y:S02]  /*86e0*/  SEL R72, R42, R35, P0 ;  /* 0x000000232a487207 */ /* 0x000fe40000000000 */
[C---:B------:R-:W-:Y:S02]  /*86f0*/  IADD3 R12, P4, R6.reuse, 0x4020, RZ ;  /* 0x00004020060c7810 */ /* 0x040fe40007f9e0ff */
[----:B------:R-:W-:Y:S02]  /*8700*/  IADD3 R9, P1, R6, 0x60, RZ ;  /* 0x0000006006097810 */ /* 0x000fe40007f3e0ff */
[----:B------:R-:W-:Y:S01]  /*8710*/  LOP3.LUT R42, R43, R6, RZ, 0x3c, !PT ;  /* 0x000000062b2a7212 */ /* 0x000fe200078e3cff */
[--C-:B------:R-:W-:Y:S01]  /*8720*/  IMAD.X R35, RZ, RZ, R7.reuse, P4 ;  /* 0x000000ffff237224 */ /* 0x100fe200020e0607 */
[----:B------:R-:W-:Y:S01]  /*8730*/  LOP3.LUT R6, R11, 0x380, RZ, 0xc0, !PT ;  /* 0x000003800b067812 */ /* 0x000fe200078ec0ff */
[--C-:B------:R-:W-:Y:S01]  /*8740*/  IMAD.X R39, RZ, RZ, R7.reuse, P1 ;  /* 0x000000ffff277224 */ /* 0x100fe200008e0607 */
[----:B------:R-:W-:Y:S01]  /*8750*/  SHF.R.U64 R13, R13, 0x3, RZ ;  /* 0x000000030d0d7819 */ /* 0x000fe200000012ff */
[----:B------:R-:W-:Y:S01]  /*8760*/  IMAD.MOV.U32 R43, RZ, RZ, R7 ;  /* 0x000000ffff2b7224 */ /* 0x000fe200078e0007 */
[----:B------:R-:W-:-:S02]  /*8770*/  IADD3 R25, P6, R26, 0x1000, RZ ;  /* 0x000010001a197810 */ /* 0x000fc40007fde0ff */
[----:B------:R-:W-:Y:S02]  /*8780*/  SHF.R.U64 R6, R6, 0x3, RZ ;  /* 0x0000000306067819 */ /* 0x000fe400000012ff */
[----:B------:R-:W-:Y:S02]  /*8790*/  LOP3.LUT R32, R13, R14, RZ, 0x3c, !PT ;  /* 0x0000000e0d207212 */ /* 0x000fe400078e3cff */
[----:B------:R-:W-:Y:S02]  /*87a0*/  LOP3.LUT R24, R25, 0x380, RZ, 0xc0, !PT ;  /* 0x0000038019187812 */ /* 0x000fe400078ec0ff */
[----:B------:R-:W-:Y:S02]  /*87b0*/  LOP3.LUT R36, R6, R11, RZ, 0x3c, !PT ;  /* 0x0000000b06247212 */ /* 0x000fe400078e3cff */
[----:B------:R-:W-:Y:S02]  /*87c0*/  SHF.R.U64 R24, R24, 0x3, RZ ;  /* 0x0000000318187819 */ /* 0x000fe400000012ff */
[----:B------:R-:W-:Y:S01]  /*87d0*/  MOV R82, R32 ;  /* 0x0000002000527202 */ /* 0x000fe20000000f00 */
[----:B------:R-:W-:Y:S01]  /*87e0*/  IMAD R32, R89, 0x80, R169 ;  /* 0x0000008059207824 */ /* 0x000fe200078e02a9 */
[----:B------:R-:W-:-:S02]  /*87f0*/  SEL R77, R51, R58, P0 ;  /* 0x0000003a334d7207 */ /* 0x000fc40000000000 */
[----:B------:R-:W-:Y:S02]  /*8800*/  LOP3.LUT R6, R9, 0x380, RZ, 0xc0, !PT ;  /* 0x0000038009067812 */ /* 0x000fe400078ec0ff */
[----:B------:R-:W-:Y:S02]  /*8810*/  SEL R58, R58, R51, P0 ;  /* 0x000000333a3a7207 */ /* 0x000fe40000000000 */
[----:B------:R-:W-:Y:S02]  /*8820*/  SEL R51, R59, R66, P0 ;  /* 0x000000423b337207 */ /* 0x000fe40000000000 */
[----:B------:R-:W-:Y:S02]  /*8830*/  SEL R66, R66, R59, P0 ;  /* 0x0000003b42427207 */ /* 0x000fe40000000000 */
[----:B------:R-:W-:Y:S01]  /*8840*/  LOP3.LUT R24, R24, R25, RZ, 0x3c, !PT ;  /* 0x0000001918187212 */ /* 0x000fe200078e3cff */
[----:B------:R-:W-:Y:S01]  /*8850*/  IMAD.X R25, RZ, RZ, R27, P6 ;  /* 0x000000ffff197224 */ /* 0x000fe200030e061b */
[----:B------:R-:W-:Y:S01]  /*8860*/  MOV R86, R28 ;  /* 0x0000001c00567202 */ /* 0x000fe20000000f00 */
[----:B0-----:R-:W-:Y:S01]  /*8870*/  @P2 IMAD.HI.U32 R29, R32, R31, RZ ;  /* 0x0000001f201d2227 */ /* 0x001fe200078e00ff */
[----:B------:R-:W-:-:S02]  /*8880*/  SEL R59, R67, R74, P0 ;  /* 0x0000004a433b7207 */ /* 0x000fc40000000000 */
[----:B------:R-:W-:Y:S01]  /*8890*/  SEL R80, R74, R67, P0 ;  /* 0x000000434a507207 */ /* 0x000fe20000000000 */
[----:B------:R-:W-:Y:S01]  /*88a0*/  IMAD.MOV.U32 R28, RZ, RZ, R32 ;  /* 0x000000ffff1c7224 */ /* 0x000fe200078e0020 */
[----:B------:R-:W-:Y:S02]  /*88b0*/  SHF.R.U64 R6, R6, 0x3, RZ ;  /* 0x0000000306067819 */ /* 0x000fe400000012ff */
[----:B------:R-:W-:Y:S02]  /*88c0*/  IADD3 R67, P6, R26, 0x7000, RZ ;  /* 0x000070001a437810 */ /* 0x000fe40007fde0ff */
[----:B------:R-:W-:Y:S02]  /*88d0*/  LOP3.LUT R7, R12, 0x380, RZ, 0xc0, !PT ;  /* 0x000003800c077812 */ /* 0x000fe400078ec0ff */
[----:B------:R-:W-:Y:S02]  /*88e0*/  IADD3 R15, P1, R26, 0x3000, RZ ;  /* 0x000030001a0f7810 */ /* 0x000fe40007f3e0ff */
[----:B------:R-:W-:-:S02]  /*88f0*/  LOP3.LUT R38, R6, R9, RZ, 0x3c, !PT ;  /* 0x0000000906267212 */ /* 0x000fc400078e3cff */
[----:B------:R-:W-:Y:S02]  /*8900*/  LOP3.LUT R6, R67, 0x380, RZ, 0xc0, !PT ;  /* 0x0000038043067812 */ /* 0x000fe400078ec0ff */
[----:B-1----:R-:W-:Y:S02]  /*8910*/  @P2 SHF.R.U32.HI R28, RZ, R30, R29 ;  /* 0x0000001eff1c2219 */ /* 0x002fe4000001161d */
[----:B------:R-:W-:Y:S02]  /*8920*/  SHF.R.U64 R7, R7, 0x3, RZ ;  /* 0x0000000307077819 */ /* 0x000fe400000012ff */
[----:B------:R-:W-:Y:S01]  /*8930*/  LOP3.LUT R14, R15, 0x380, RZ, 0xc0, !PT ;  /* 0x000003800f0e7812 */ /* 0x000fe200078ec0ff */
[----:B------:R-:W-:Y:S01]  /*8940*/  IMAD.MOV R30, RZ, RZ, -R28 ;  /* 0x000000ffff1e7224 */ /* 0x000fe200078e0a1c */
[----:B------:R-:W-:Y:S02]  /*8950*/  SHF.R.U64 R6, R6, 0x3, RZ ;  /* 0x0000000306067819 */ /* 0x000fe400000012ff */
[----:B------:R-:W-:-:S02]  /*8960*/  LOP3.LUT R34, R7, R12, RZ, 0x3c, !PT ;  /* 0x0000000c07227212 */ /* 0x000fc400078e3cff */
[----:B------:R-:W-:Y:S02]  /*8970*/  SHF.R.U64 R14, R14, 0x3, RZ ;  /* 0x000000030e0e7819 */ /* 0x000fe400000012ff */
[----:B------:R-:W-:Y:S02]  /*8980*/  LOP3.LUT R6, R6, R67, RZ, 0x3c, !PT ;  /* 0x0000004306067212 */ /* 0x000fe400078e3cff */
[----:B------:R-:W-:Y:S02]  /*8990*/  MOV R88, R42 ;  /* 0x0000002a00587202 */ /* 0x000fe40000000f00 */
[----:B------:R-:W-:Y:S01]  /*89a0*/  MOV R84, R36 ;  /* 0x0000002400547202 */ /* 0x000fe20000000f00 */
[----:B------:R-:W-:Y:S01]  /*89b0*/  IMAD R37, R3, R30, R32 ;  /* 0x0000001e03257224 */ /* 0x000fe200078e0220 */
[----:B------:R-:W-:Y:S01]  /*89c0*/  LOP3.LUT R14, R14, R15, RZ, 0x3c, !PT ;  /* 0x0000000f0e0e7212 */ /* 0x000fe200078e3cff */
[----:B------:R-:W-:Y:S01]  /*89d0*/  IMAD.X R15, RZ, RZ, R27, P1 ;  /* 0x000000ffff0f7224 */ /* 0x000fe200008e061b */
[----:B------:R-:W-:Y:S01]  /*89e0*/  MOV R83, R34 ;  /* 0x0000002200537202 */ /* 0x000fe20000000f00 */
[----:B------:R-:W-:Y:S01]  /*89f0*/  IMAD.U32 R34, RZ, RZ, UR8 ;  /* 0x00000008ff227e24 */ /* 0x000fe2000f8e00ff */
[----:B------:R-:W-:Y:S01]  /*8a00*/  MOV R87, R40 ;  /* 0x0000002800577202 */ /* 0x000fe20000000f00 */
[----:B------:R-:W-:Y:S01]  /*8a10*/  ULDC.64 UR8, c[0x0][0xae8] ;  /* 0x0002ba0000087ab9 */ /* 0x000fe20000000a00 */
[----:B------:R-:W-:-:S02]  /*8a20*/  SHF.R.S32.HI R29, RZ, 0x1f, R28 ;  /* 0x0000001fff1d7819 */ /* 0x000fc4000001141c */
[----:B------:R-:W-:Y:S02]  /*8a30*/  IADD3 R40, P1, R28, UR6, RZ ;  /* 0x000000061c287c10 */ /* 0x000fe4000ff3e0ff */
[C---:B------:R-:W-:Y:S02]  /*8a40*/  IADD3 R11, P4, R26.reuse, 0x5000, RZ ;  /* 0x000050001a0b7810 */ /* 0x040fe40007f9e0ff */
[----:B------:R-:W-:Y:S02]  /*8a50*/  SHF.R.S32.HI R36, RZ, 0x1f, R37 ;  /* 0x0000001fff247819 */ /* 0x000fe40000011425 */
[----:B------:R-:W-:Y:S01]  /*8a60*/  IADD3.X R41, R29, UR7, R34, P1, !PT ;  /* 0x000000071d297c10 */ /* 0x000fe20008ffe422 */
[----:B------:R-:W-:Y:S01]  /*8a70*/  ULDC.64 UR6, c[0x0][0xb88] ;  /* 0x0002e20000067ab9 */ /* 0x000fe20000000a00 */
[----:B------:R-:W-:Y:S01]  /*8a80*/  IADD3 R13, P3, R26, 0x4000, RZ ;  /* 0x000040001a0d7810 */ /* 0x000fe20007f7e0ff */
[----:B------:R-:W-:Y:S01]  /*8a90*/  IMAD R36, R36, UR6, RZ ;  /* 0x0000000624247c24 */ /* 0x000fe2000f8e02ff */
[----:B------:R-:W-:Y:S01]  /*8aa0*/  LOP3.LUT R10, R11, 0x380, RZ, 0xc0, !PT ;  /* 0x000003800b0a7812 */ /* 0x000fe200078ec0ff */
[----:B------:R-:W-:Y:S01]  /*8ab0*/  IMAD.WIDE.U32 R40, R37, UR6, R40 ;  /* 0x0000000625287c25 */ /* 0x000fe2000f8e0028 */
[----:B------:R-:W-:Y:S01]  /*8ac0*/  LOP3.LUT R12, R13, 0x380, RZ, 0xc0, !PT ;  /* 0x000003800d0c7812 */ /* 0x000fe200078ec0ff */
[----:B------:R-:W-:Y:S01]  /*8ad0*/  ULDC UR6, c[0x0][0xa88] ;  /* 0x0002a20000067ab9 */ /* 0x000fe20000000800 */
[----:B------:R-:W-:-:S02]  /*8ae0*/  SHF.R.U64 R10, R10, 0x3, RZ ;  /* 0x000000030a0a7819 */ /* 0x000fc400000012ff */
[----:B------:R-:W-:Y:S02]  /*8af0*/  SHF.R.U64 R12, R12, 0x3, RZ ;  /* 0x000000030c0c7819 */ /* 0x000fe400000012ff */
[----:B--2---:R-:W-:Y:S01]  /*8b00*/  LOP3.LUT R33, R0, 0x2, RZ, 0x3c, !PT ;  /* 0x0000000200217812 */ /* 0x004fe200078e3cff */
[----:B------:R-:W-:Y:S01]  /*8b10*/  SHFL.IDX PT, R45, R45, R0, 0x1c1f ;  /* 0x001c1f002d2d7589 */ /* 0x000fe200000e0000 */
[----:B------:R-:W-:Y:S01]  /*8b20*/  LOP3.LUT R10, R10, R11, RZ, 0x3c, !PT ;  /* 0x0000000b0a0a7212 */ /* 0x000fe200078e3cff */
[--C-:B------:R-:W-:Y:S01]  /*8b30*/  IMAD.X R11, RZ, RZ, R27.reuse, P4 ;  /* 0x000000ffff0b7224 */ /* 0x100fe200020e061b */
[----:B------:R-:W-:Y:S01]  /*8b40*/  MOV R85, R38 ;  /* 0x0000002600557202 */ /* 0x000fe20000000f00 */
[----:B------:R-:W-:Y:S01]  /*8b50*/  SHFL.IDX PT, R65, R65, R0, 0x1c1f ;  /* 0x001c1f0041417589 */ /* 0x000fe200000e0000 */
[----:B------:R-:W-:Y:S02]  /*8b60*/  LOP3.LUT P1, RZ, R19, 0x3, RZ, 0xc0, !PT ;  /* 0x0000000313ff7812 */ /* 0x000fe4000782c0ff */
[----:B------:R-:W-:Y:S01]  /*8b70*/  LOP3.LUT R12, R12, R13, RZ, 0x3c, !PT ;  /* 0x0000000d0c0c7212 */ /* 0x000fe200078e3cff */
[----:B------:R-:W0:Y:S01]  /*8b80*/  SHFL.IDX PT, R46, R46, R33, 0x1c1f ;  /* 0x001c1f212e2e7589 */ /* 0x000e2200000e0000 */
[----:B------:R-:W-:Y:S01]  /*8b90*/  IMAD.X R13, RZ, RZ, R27, P3 ;  /* 0x000000ffff0d7224 */ /* 0x000fe200018e061b */
[----:B------:R-:W-:-:S02]  /*8ba0*/  IADD3 R9, P5, R26, 0x6000, RZ ;  /* 0x000060001a097810 */ /* 0x000fc40007fbe0ff */
[----:B------:R-:W1:Y:S01]  /*8bb0*/  SHFL.IDX PT, R62, R62, R33, 0x1c1f ;  /* 0x001c1f213e3e7589 */ /* 0x000e6200000e0000 */
[----:B------:R-:W-:Y:S02]  /*8bc0*/  LOP3.LUT R7, R26, 0x380, RZ, 0xc0, !PT ;  /* 0x000003801a077812 */ /* 0x000fe400078ec0ff */
[----:B------:R-:W-:Y:S01]  /*8bd0*/  LOP3.LUT R8, R9, 0x380, RZ, 0xc0, !PT ;  /* 0x0000038009087812 */ /* 0x000fe200078ec0ff */
[----:B------:R-:W-:Y:S01]  /*8be0*/  SHFL.IDX PT, R47, R47, R0, 0x1c1f ;  /* 0x001c1f002f2f7589 */ /* 0x000fe200000e0000 */
[----:B------:R-:W-:Y:S02]  /*8bf0*/  SHF.R.U64 R7, R7, 0x3, RZ ;  /* 0x0000000307077819 */ /* 0x000fe400000012ff */
[----:B------:R-:W-:Y:S01]  /*8c00*/  SHF.R.U64 R8, R8, 0x3, RZ ;  /* 0x0000000308087819 */ /* 0x000fe200000012ff */
[----:B------:R-:W-:Y:S01]  /*8c10*/  SHFL.IDX PT, R69, R69, R0, 0x1c1f ;  /* 0x001c1f0045457589 */ /* 0x000fe200000e0000 */
[----:B------:R-:W-:Y:S01]  /*8c20*/  LOP3.LUT R26, R7, R26, RZ, 0x3c, !PT ;  /* 0x0000001a071a7212 */ /* 0x000fe200078e3cff */
[--C-:B------:R-:W-:Y:S01]  /*8c30*/  IMAD.X R7, RZ, RZ, R27.reuse, P6 ;  /* 0x000000ffff077224 */ /* 0x100fe200030e061b */
[----:B------:R-:W-:Y:S01]  /*8c40*/  LOP3.LUT R8, R8, R9, RZ, 0x3c, !PT ;  /* 0x0000000908087212 */ /* 0x000fe200078e3cff */
[----:B------:R-:W2:Y:S01]  /*8c50*/  SHFL.IDX PT, R48, R48, R33, 0x1c1f ;  /* 0x001c1f2130307589 */ /* 0x000ea200000e0000 */
[----:B------:R-:W-:-:S03]  /*8c60*/  IMAD.X R9, RZ, RZ, R27, P5 ;  /* 0x000000ffff097224 */ /* 0x000fc600028e061b */
[----:B------:R-:W3:Y:S04]  /*8c70*/  SHFL.IDX PT, R64, R64, R33, 0x1c1f ;  /* 0x001c1f2140407589 */ /* 0x000ee800000e0000 */
[----:B------:R-:W-:Y:S01]  /*8c80*/  SHFL.IDX PT, R53, R53, R0, 0x1c1f ;  /* 0x001c1f0035357589 */ /* 0x000fe200000e0000 */
[----:B0-----:R-:W-:Y:S02]  /*8c90*/  SEL R28, R45, R46, P0 ;  /* 0x0000002e2d1c7207 */ /* 0x001fe40000000000 */
[----:B------:R-:W-:Y:S01]  /*8ca0*/  SEL R30, R46, R45, P0 ;  /* 0x0000002d2e1e7207 */ /* 0x000fe20000000000 */
[----:B------:R-:W-:Y:S01]  /*8cb0*/  SHFL.IDX PT, R71, R71, R0, 0x1c1f ;  /* 0x001c1f0047477589 */ /* 0x000fe200000e0000 */
[----:B-1----:R-:W-:Y:S01]  /*8cc0*/  SEL R29, R65, R62, P0 ;  /* 0x0000003e411d7207 */ /* 0x002fe20000000000 */
[----:B------:R-:W-:Y:S01]  /*8cd0*/  IMAD R45, R37, UR7, R36 ;  /* 0x00000007252d7c24 */ /* 0x000fe2000f8e0224 */
[----:B------:R-:W-:Y:S01]  /*8ce0*/  SEL R31, R62, R65, P0 ;  /* 0x000000413e1f7207 */ /* 0x000fe20000000000 */
[----:B------:R-:W-:Y:S06]  /*8cf0*/  BAR.SYNC.DEFER_BLOCKING 0x1, 0x100 ;  /* 0x0044000000007b1d */ /* 0x000fec0000010000 */
[----:B------:R-:W0:Y:S01]  /*8d00*/  SHFL.IDX PT, R54, R54, R33, 0x1c1f ;  /* 0x001c1f2136367589 */ /* 0x000e2200000e0000 */
[----:B--2---:R-:W-:-:S02]  /*8d10*/  SEL R32, R47, R48, P0 ;  /* 0x000000302f207207 */ /* 0x004fc40000000000 */
[----:B------:R-:W-:Y:S01]  /*8d20*/  SEL R34, R48, R47, P0 ;  /* 0x0000002f30227207 */ /* 0x000fe20000000000 */
[----:B------:R-:W1:Y:S01]  /*8d30*/  SHFL.IDX PT, R70, R70, R33, 0x1c1f ;  /* 0x001c1f2146467589 */ /* 0x000e6200000e0000 */
[----:B---3--:R-:W-:Y:S01]  /*8d40*/  SEL R35, R64, R69, P0 ;  /* 0x0000004540237207 */ /* 0x008fe20000000000 */
[----:B------:R-:W-:Y:S02]  /*8d50*/  IMAD R47, R89, 0x80, R168 ;  /* 0x00000080592f7824 */ /* 0x000fe400078e02a8 */
[----:B------:R-:W-:Y:S04]  /*8d60*/  SHFL.IDX PT, R55, R55, R0, 0x1c1f ;  /* 0x001c1f0037377589 */ /* 0x000fe800000e0000 */
[----:B------:R-:W-:Y:S04]  /*8d70*/  SHFL.IDX PT, R56, R56, R33, 0x1c1f ;  /* 0x001c1f2138387589 */ /* 0x000fe800000e0000 */
[----:B------:R-:W-:Y:S04]  /*8d80*/  SHFL.IDX PT, R61, R61, R0, 0x1c1f ;  /* 0x001c1f003d3d7589 */ /* 0x000fe800000e0000 */
[----:B------:R-:W-:Y:S04]  /*8d90*/  SHFL.IDX PT, R49, R49, R0, 0x1c1f ;  /* 0x001c1f0031317589 */ /* 0x000fe800000e0000 */
[----:B------:R-:W-:Y:S01]  /*8da0*/  SHFL.IDX PT, R57, R57, R0, 0x1c1f ;  /* 0x001c1f0039397589 */ /* 0x000fe200000e0000 */
[----:B0-----:R-:W-:-:S02]  /*8db0*/  SEL R36, R53, R54, P0 ;  /* 0x0000003635247207 */ /* 0x001fc40000000000 */
[----:B------:R-:W-:Y:S01]  /*8dc0*/  SEL R38, R54, R53, P0 ;  /* 0x0000003536267207 */ /* 0x000fe20000000000 */
[----:B------:R-:W-:Y:S01]  /*8dd0*/  SHFL.IDX PT, R42, R63, R0, 0x1c1f ;  /* 0x001c1f003f2a7589 */ /* 0x000fe200000e0000 */
[----:B-1----:R-:W-:Y:S02]  /*8de0*/  SEL R37, R71, R70, P0 ;  /* 0x0000004647257207 */ /* 0x002fe40000000000 */
[----:B------:R-:W-:Y:S01]  /*8df0*/  SEL R39, R70, R71, P0 ;  /* 0x0000004746277207 */ /* 0x000fe20000000000 */
[----:B------:R-:W-:Y:S04]  /*8e00*/  SHFL.IDX PT, R73, R73, R0, 0x1c1f ;  /* 0x001c1f0049497589 */ /* 0x000fe800000e0000 */
[----:B------:R-:W-:Y:S04]  /*8e10*/  SHFL.IDX PT, R75, R75, R0, 0x1c1f ;  /* 0x001c1f004b4b7589 */ /* 0x000fe800000e0000 */
[----:B------:R-:W-:Y:S04]  /*8e20*/  SHFL.IDX PT, R77, R77, R0, 0x1c1f ;  /* 0x001c1f004d4d7589 */ /* 0x000fe800000e0000 */
[----:B------:R-:W-:Y:S04]  /*8e30*/  SHFL.IDX PT, R67, R51, R0, 0x1c1f ;  /* 0x001c1f0033437589 */ /* 0x000fe800000e0000 */
[----:B------:R-:W-:Y:S04]  /*8e40*/  SHFL.IDX PT, R79, R59, R0, 0x1c1f ;  /* 0x001c1f003b4f7589 */ /* 0x000fe800000e0000 */
[----:B------:R-:W0:Y:S04]  /*8e50*/  SHFL.IDX PT, R52, R52, R33, 0x1c1f ;  /* 0x001c1f2134347589 */ /* 0x000e2800000e0000 */
[----:B------:R-:W-:Y:S04]  /*8e60*/  SHFL.IDX PT, R72, R72, R33, 0x1c1f ;  /* 0x001c1f2148487589 */ /* 0x000fe800000e0000 */
[----:B------:R-:W1:Y:S04]  /*8e70*/  SHFL.IDX PT, R44, R44, R33, 0x1c1f ;  /* 0x001c1f212c2c7589 */ /* 0x000e6800000e0000 */
[----:B------:R-:W-:Y:S04]  /*8e80*/  SHFL.IDX PT, R0, R60, R33, 0x1c1f ;  /* 0x001c1f213c007589 */ /* 0x000fe800000e0000 */
[----:B------:R-:W2:Y:S04]  /*8e90*/  SHFL.IDX PT, R74, R50, R33, 0x1c1f ;  /* 0x001c1f21324a7589 */ /* 0x000ea800000e0000 */
[----:B------:R0:W3:Y:S04]  /*8ea0*/  SHFL.IDX PT, R76, R58, R33, 0x1c1f ;  /* 0x001c1f213a4c7589 */ /* 0x0000e800000e0000 */
[----:B------:R-:W4:Y:S04]  /*8eb0*/  SHFL.IDX PT, R78, R66, R33, 0x1c1f ;  /* 0x001c1f21424e7589 */ /* 0x000f2800000e0000 */
[----:B------:R2:W4:Y:S01]  /*8ec0*/  SHFL.IDX PT, R43, R68, R33, 0x1c1f ;  /* 0x001c1f21442b7589 */ /* 0x00052200000e0000 */
[----:B0-----:R-:W-:-:S03]  /*8ed0*/  SEL R58, R52, R49, P0 ;  /* 0x00000031343a7207 */ /* 0x001fc60000000000 */
[----:B------:R0:W4:Y:S01]  /*8ee0*/  SHFL.IDX PT, R80, R80, R33, 0x1c1f ;  /* 0x001c1f2150507589 */ /* 0x00012200000e0000 */
[----:B-1----:R-:W-:Y:S02]  /*8ef0*/  SEL R48, R61, R44, P0 ;  /* 0x0000002c3d307207 */ /* 0x002fe40000000000 */
[----:B------:R-:W-:Y:S01]  /*8f00*/  SEL R50, R44, R61, P0 ;  /* 0x0000003d2c327207 */ /* 0x000fe20000000000 */
[----:B------:R1:W-:Y:S01]  /*8f10*/  STSM.16.M88.4 [R88], R28 ;  /* 0x0000001c58007844 */ /* 0x0003e20000000200 */
[----:B--2---:R-:W-:Y:S01]  /*8f20*/  IMAD R68, R3, UR6, RZ ;  /* 0x0000000603447c24 */ /* 0x004fe2000f8e02ff */
[----:B------:R-:W-:Y:S02]  /*8f30*/  SEL R51, R74, R75, P0 ;  /* 0x0000004b4a337207 */ /* 0x000fe40000000000 */
[----:B0-----:R-:W-:Y:S02]  /*8f40*/  SEL R33, R69, R64, P0 ;  /* 0x0000004045217207 */ /* 0x001fe40000000000 */
[----:B------:R-:W-:-:S02]  /*8f50*/  ISETP.GE.OR P3, PT, R47, R68, P1 ;  /* 0x000000442f00720c */ /* 0x000fc40000f66670 */
[----:B---3--:R-:W-:Y:S01]  /*8f60*/  SEL R59, R76, R77, P0 ;  /* 0x0000004d4c3b7207 */ /* 0x008fe20000000000 */
[----:B------:R0:W-:Y:S04]  /*8f70*/  STSM.16.M88.4 [R87], R32 ;  /* 0x0000002057007844 */ /* 0x0001e80000000200 */
[----:B------:R2:W-:Y:S01]  /*8f80*/  STSM.16.M88.4 [R86], R36 ;  /* 0x0000002456007844 */ /* 0x0005e20000000200 */
[----:B-1----:R-:W-:Y:S01]  /*8f90*/  VIADD R29, R47, 0x8 ;  /* 0x000000082f1d7836 */ /* 0x002fe20000000000 */
[----:B------:R-:W-:Y:S01]  /*8fa0*/  SEL R28, R55, R56, P0 ;  /* 0x00000038371c7207 */ /* 0x000fe20000000000 */
[----:B------:R-:W-:Y:S01]  /*8fb0*/  IMAD.IADD R31, R41, 0x1, R45 ;  /* 0x00000001291f7824 */ /* 0x000fe200078e022d */
[----:B------:R-:W-:Y:S02]  /*8fc0*/  SEL R30, R56, R55, P0 ;  /* 0x00000037381e7207 */ /* 0x000fe40000000000 */
[----:B------:R-:W-:-:S02]  /*8fd0*/  ISETP.GE.OR P1, PT, R29, R68, P1 ;  /* 0x000000441d00720c */ /* 0x000fc40000f26670 */
[----:B------:R-:W-:Y:S02]  /*8fe0*/  SEL R56, R49, R52, P0 ;  /* 0x0000003431387207 */ /* 0x000fe40000000000 */
[----:B------:R-:W-:Y:S02]  /*8ff0*/  SEL R29, R73, R72, P0 ;  /* 0x00000048491d7207 */ /* 0x000fe40000000000 */
[C---:B0-----:R-:W-:Y:S02]  /*9000*/  LEA R32, P4, R40.reuse, UR4, 0x2 ;  /* 0x0000000428207c11 */ /* 0x041fe4000f8810ff */
[----:B------:R-:W-:Y:S02]  /*9010*/  SEL R49, R75, R74, P0 ;  /* 0x0000004a4b317207 */ /* 0x000fe40000000000 */
[----:B------:R-:W-:Y:S01]  /*9020*/  LEA.HI.X R40, R40, UR5, R31, 0x2, P4 ;  /* 0x0000000528287c11 */ /* 0x000fe2000a0f141f */
[----:B------:R-:W-:Y:S01]  /*9030*/  SHFL.IDX PT, R60, R32, RZ, 0x1c1f ;  /* 0x001c1fff203c7589 */ /* 0x000fe200000e0000 */
[----:B------:R-:W-:-:S02]  /*9040*/  SEL R31, R72, R73, P0 ;  /* 0x00000049481f7207 */ /* 0x000fc40000000000 */
[----:B--2---:R-:W-:Y:S01]  /*9050*/  SEL R36, R57, R0, P0 ;  /* 0x0000000039247207 */ /* 0x004fe20000000000 */
[----:B------:R-:W0:Y:S01]  /*9060*/  SHFL.IDX PT, R61, R40, RZ, 0x1c1f ;  /* 0x001c1fff283d7589 */ /* 0x000e2200000e0000 */
[----:B------:R-:W-:Y:S02]  /*9070*/  SEL R38, R0, R57, P0 ;  /* 0x0000003900267207 */ /* 0x000fe40000000000 */
[----:B------:R-:W-:Y:S01]  /*9080*/  SEL R57, R77, R76, P0 ;  /* 0x0000004c4d397207 */ /* 0x000fe20000000000 */
[----:B------:R-:W-:Y:S01]  /*9090*/  STSM.16.M88.4 [R85], R28 ;  /* 0x0000001c55007844 */ /* 0x000fe20000000200 */
[----:B----4-:R-:W-:Y:S02]  /*90a0*/  SEL R37, R67, R78, P0 ;  /* 0x0000004e43257207 */ /* 0x010fe40000000000 */
[----:B------:R-:W-:Y:S01]  /*90b0*/  SEL R39, R78, R67, P0 ;  /* 0x000000434e277207 */ /* 0x000fe20000000000 */
[----:B------:R-:W-:Y:S01]  /*90c0*/  STSM.16.M88.4 [R84], R48 ;  /* 0x0000003054007844 */ /* 0x000fe20000000200 */
[----:B------:R-:W-:-:S02]  /*90d0*/  SEL R64, R42, R43, P0 ;  /* 0x0000002b2a407207 */ /* 0x000fc40000000000 */
[----:B------:R-:W-:Y:S01]  /*90e0*/  SEL R66, R43, R42, P0 ;  /* 0x0000002a2b427207 */ /* 0x000fe20000000000 */
[----:B------:R-:W-:Y:S01]  /*90f0*/  STSM.16.M88.4 [R83], R56 ;  /* 0x0000003853007844 */ /* 0x000fe20000000200 */
[----:B------:R-:W-:Y:S02]  /*9100*/  SEL R65, R79, R80, P0 ;  /* 0x000000504f417207 */ /* 0x000fe40000000000 */
[----:B------:R-:W-:Y:S01]  /*9110*/  SEL R67, R80, R79, P0 ;  /* 0x0000004f50437207 */ /* 0x000fe20000000000 */
[----:B------:R-:W-:Y:S04]  /*9120*/  STSM.16.M88.4 [R82], R36 ;  /* 0x0000002452007844 */ /* 0x000fe80000000200 */
[----:B------:R1:W-:Y:S01]  /*9130*/  STSM.16.M88.4 [R81], R64 ;  /* 0x0000004051007844 */ /* 0x0003e20000000200 */
[----:B------:R-:W-:Y:S06]  /*9140*/  BAR.SYNC.DEFER_BLOCKING 0x1, 0x100 ;  /* 0x0044000000007b1d */ /* 0x000fec0000010000 */
[----:B------:R-:W-:Y:S04]  /*9150*/  SHFL.IDX PT, R62, R32, 0x1, 0x1c1f ;  /* 0x003c1f00203e7f89 */ /* 0x000fe800000e0000 */
[----:B------:R-:W2:Y:S01]  /*9160*/  SHFL.IDX PT, R63, R40, 0x1, 0x1c1f ;  /* 0x003c1f00283f7f89 */ /* 0x000ea200000e0000 */
[----:B-1----:R-:W1:Y:S03]  /*9170*/  @P2 LDC R65, c[0x0][0xbec] ;  /* 0x0002fb00ff412b82 */ /* 0x002e660000000800 */
[----:B0-----:R0:W-:Y:S01]  /*9180*/  @!P3 ST.E desc[UR48][R60.64], R5 ;  /* 0x000000053c00b985 */ /* 0x0011e2000c101930 */
[----:B------:R-:W-:-:S04]  /*9190*/  IMAD R0, R17, 0x20, R18 ;  /* 0x0000002011007824 */ /* 0x000fc800078e0212 */
[----:B0-----:R-:W0:Y:S01]  /*91a0*/  @P2 LDC R5, c[0x0][0xbf0] ;  /* 0x0002fc00ff052b82 */ /* 0x001e220000000800 */
[----:B--2---:R2:W-:Y:S01]  /*91b0*/  @!P1 ST.E desc[UR48][R62.64], R4 ;  /* 0x000000043e009985 */ /* 0x0045e2000c101930 */
[----:B------:R-:W-:-:S03]  /*91c0*/  UIMAD UR6, UR12, UR8, URZ ;  /* 0x000000080c0672a4 */ /* 0x000fc6000f8e023f */
[----:B------:R3:W5:Y:S01]  /*91d0*/  LD.E.128 R48, desc[UR48][R8.64] ;  /* 0x0000003008307980 */ /* 0x000762000c101d00 */
[----:B------:R-:W-:Y:S02]  /*91e0*/  UIMAD.WIDE.U32 UR4, UR13, UR8, URZ ;  /* 0x000000080d0472a5 */ /* 0x000fe4000f8e003f */
[----:B------:R-:W-:Y:S01]  /*91f0*/  UIMAD UR6, UR13, UR9, UR6 ;  /* 0x000000090d0672a4 */ /* 0x000fe2000f8e0206 */
[----:B------:R4:W5:Y:S02]  /*9200*/  LD.E.128 R36, desc[UR48][R6.64] ;  /* 0x0000003006247980 */ /* 0x000964000c101d00 */
[----:B------:R-:W-:Y:S02]  /*9210*/  ULDC.64 UR8, c[0x0][0xaf0] ;  /* 0x0002bc0000087ab9 */ /* 0x000fe40000000a00 */
[----:B------:R-:W5:Y:S01]  /*9220*/  LD.E.128 R44, desc[UR48][R26.64] ;  /* 0x000000301a2c7980 */ /* 0x000f62000c101d00 */
[----:B---3--:R-:W-:Y:S01]  /*9230*/  IMAD R8, R89, 0x80, R0 ;  /* 0x0000008059087824 */ /* 0x008fe200078e0200 */
[----:B------:R-:W-:-:S02]  /*9240*/  UIMAD UR7, UR14, UR8, URZ ;  /* 0x000000080e0772a4 */ /* 0x000fc4000f8e023f */
[----:B------:R-:W5:Y:S01]  /*9250*/  LD.E.128 R40, desc[UR48][R24.64] ;  /* 0x0000003018287980 */ /* 0x000f62000c101d00 */
[----:B-1----:R-:W-:Y:S01]  /*9260*/  @P2 IMAD.HI.U32 R0, R8, R65, RZ ;  /* 0x0000004108002227 */ /* 0x002fe200078e00ff */
[----:B------:R-:W-:Y:S02]  /*9270*/  UIADD3 UR5, UR5, UR6, URZ ;  /* 0x0000000605057290 */ /* 0x000fe4000fffe03f */
[----:B------:R-:W5:Y:S01]  /*9280*/  LD.E.128 R32, desc[UR48][R20.64] ;  /* 0x0000003014207980 */ /* 0x000f62000c101d00 */
[----:B------:R-:W-:Y:S01]  /*9290*/  UIMAD UR7, UR42, UR9, UR7 ;  /* 0x000000092a0772a4 */ /* 0x000fe2000f8e0207 */
[----:B----4-:R-:W-:Y:S01]  /*92a0*/  IMAD.MOV.U32 R7, RZ, RZ, R8 ;  /* 0x000000ffff077224 */ /* 0x010fe200078e0008 */
[----:B0-----:R-:W-:Y:S01]  /*92b0*/  @P2 SHF.R.U32.HI R7, RZ, R5, R0 ;  /* 0x00000005ff072219 */ /* 0x001fe20000011600 */
[----:B------:R-:W-:Y:S01]  /*92c0*/  UIMAD.WIDE.U32 UR42, UR42, UR8, UR4 ;  /* 0x000000082a2a72a5 */ /* 0x000fe2000f8e0004 */
[----:B------:R-:W5:Y:S02]  /*92d0*/  LD.E.128 R28, desc[UR48][R14.64] ;  /* 0x000000300e1c7980 */ /* 0x000f64000c101d00 */
[--C-:B------:R-:W-:Y:S01]  /*92e0*/  SHF.R.S32.HI R0, RZ, 0x1f, R7.reuse ;  /* 0x0000001fff007819 */ /* 0x100fe20000011407 */
[----:B------:R-:W-:Y:S01]  /*92f0*/  UIADD3 UR4, UR43, UR7, URZ ;  /* 0x000000072b047290 */ /* 0x000fe2000fffe03f */
[----:B------:R-:W-:Y:S01]  /*9300*/  IMAD.MOV R6, RZ, RZ, -R7 ;  /* 0x000000ffff067224 */ /* 0x000fe200078e0a07 */
[----:B------:R-:W5:Y:S01]  /*9310*/  LD.E.128 R52, desc[UR48][R12.64] ;  /* 0x000000300c347980 */ /* 0x000f62000c101d00 */
[----:B------:R-:W-:Y:S01]  /*9320*/  ULDC.64 UR6, c[0x0][0xae0] ;  /* 0x0002b80000067ab9 */ /* 0x000fe20000000a00 */
[----:B------:R-:W-:-:S02]  /*9330*/  IMAD.U32 R5, RZ, RZ, UR43 ;  /* 0x0000002bff057e24 */ /* 0x000fc4000f8e00ff */
[----:B------:R-:W-:Y:S01]  /*9340*/  IMAD R0, R0, UR6, RZ ;  /* 0x0000000600007c24 */ /* 0x000fe2000f8e02ff */
[----:B------:R0:W5:Y:S01]  /*9350*/  LD.E.128 R56, desc[UR48][R10.64] ;  /* 0x000000300a387980 */ /* 0x000162000c101d00 */
[----:B------:R-:W-:Y:S02]  /*9360*/  IMAD R3, R3, R6, R8 ;  /* 0x0000000603037224 */ /* 0x000fe400078e0208 */
[----:B--2---:R-:W-:Y:S01]  /*9370*/  IMAD.U32 R4, RZ, RZ, UR42 ;  /* 0x0000002aff047e24 */ /* 0x004fe2000f8e00ff */
[----:B------:R-:W-:Y:S01]  /*9380*/  @!PT LDS RZ, [RZ] ;  /* 0x00000000fffff984 */ /* 0x000fe20000000800 */
[----:B------:R-:W-:Y:S01]  /*9390*/  @!PT LDS RZ, [RZ] ;  /* 0x00000000fffff984 */ /* 0x000fe20000000800 */
[----:B------:R-:W-:Y:S01]  /*93a0*/  @!PT LDS RZ, [RZ] ;  /* 0x00000000fffff984 */ /* 0x000fe20000000800 */
[----:B------:R-:W-:Y:S01]  /*93b0*/  @!PT LDS RZ, [RZ] ;  /* 0x00000000fffff984 */ /* 0x000fe20000000800 */
[----:B------:R1:W-:Y:S06]  /*93c0*/  MEMBAR.ALL.CTA ;  /* 0x0000000000007992 */ /* 0x0003ec0000008000 */
[----:B-1----:R-:W1:Y:S01]  /*93d0*/  FENCE.VIEW.ASYNC.S ;  /* 0x00000000000073c6 */ /* 0x002e620000000000 */
[----:B------:R-:W-:-:S02]  /*93e0*/  IMAD.U32 R5, RZ, RZ, UR4 ;  /* 0x00000004ff057e24 */ /* 0x000fc4000f8e00ff */
[C---:B------:R-:W-:Y:S01]  /*93f0*/  IMAD R9, R7.reuse, UR7, R0 ;  /* 0x0000000707097c24 */ /* 0x040fe2000f8e0200 */
[----:B------:R-:W-:Y:S01]  /*9400*/  SHF.R.S32.HI R0, RZ, 0x1f, R3 ;  /* 0x0000001fff007819 */ /* 0x000fe20000011403 */
[----:B------:R-:W-:Y:S01]  /*9410*/  IMAD.WIDE.U32 R4, R7, UR6, R4 ;  /* 0x0000000607047c25 */ /* 0x000fe2000f8e0004 */
[----:B------:R-:W-:-:S03]  /*9420*/  ULDC.64 UR6, c[0x0][0xad8] ;  /* 0x0002b60000067ab9 */ /* 0x000fc60000000a00 */
[----:B------:R-:W-:Y:S02]  /*9430*/  IMAD.IADD R5, R5, 0x1, R9 ;  /* 0x0000000105057824 */ /* 0x000fe400078e0209 */
[----:B------:R-:W-:Y:S02]  /*9440*/  IMAD R0, R0, UR6, RZ ;  /* 0x0000000600007c24 */ /* 0x000fe4000f8e02ff */
[----:B------:R-:W-:Y:S01]  /*9450*/  IMAD R89, R89, 0x80, R18 ;  /* 0x0000008059597824 */ /* 0x000fe200078e0212 */
[----:B------:R-:W-:Y:S01]  /*9460*/  UIADD3 UR39, UR39, 0x29820, URZ ;  /* 0x0002982027277890 */ /* 0x000fe2000fffe03f */
[C---:B------:R-:W-:Y:S02]  /*9470*/  IMAD R9, R3.reuse, UR7, R0 ;  /* 0x0000000703097c24 */ /* 0x040fe4000f8e0200 */
[----:B------:R-:W-:Y:S01]  /*9480*/  IMAD.WIDE.U32 R4, R3, UR6, R4 ;  /* 0x0000000603047c25 */ /* 0x000fe2000f8e0004 */
[----:B------:R-:W-:Y:S01]  /*9490*/  UIADD3 UR52, UR52, 0x1, URZ ;  /* 0x0000000134347890 */ /* 0x000fe2000fffe03f */
[----:B------:R-:W-:Y:S01]  /*94a0*/  ISETP.GE.AND P1, PT, R89, R68, PT ;  /* 0x000000445900720c */ /* 0x000fe20003f26270 */
[----:B------:R-:W-:Y:S01]  /*94b0*/  ULDC.64 UR6, c[0x0][0xa80] ;  /* 0x0002a00000067ab9 */ /* 0x000fe20000000a00 */
[----:B------:R-:W-:Y:S01]  /*94c0*/  IMAD.IADD R5, R5, 0x1, R9 ;  /* 0x0000000105057824 */ /* 0x000fe200078e0209 */
[----:B------:R-:W-:Y:S01]  /*94d0*/  UPRMT UR39, URZ, 0x654, UR39 ;  /* 0x000006543f277896 */ /* 0x000fe20008000027 */
[----:B------:R-:W-:Y:S01]  /*94e0*/  LEA R0, P2, R4, UR6, 0x1 ;  /* 0x0000000604007c11 */ /* 0x000fe2000f8408ff */
[----:B------:R-:W-:-:S03]  /*94f0*/  UISETP.NE.AND UP0, UPT, UR52, 0x2, UPT ;  /* 0x000000023400788c */ /* 0x000fc6000bf05270 */
[----:B0-----:R-:W-:Y:S01]  /*9500*/  LEA.HI.X R10, R4, UR7, R5, 0x1, P2 ;  /* 0x00000007040a7c11 */ /* 0x001fe200090f0c05 */
[----:B------:R-:W-:Y:S01]  /*9510*/  USEL UR5, URZ, 0x1, UP0 ;  /* 0x000000013f057887 */ /* 0x000fe20008000000 */
[C---:B------:R-:W-:Y:S01]  /*9520*/  VIADD R7, R89.reuse, 0x20 ;  /* 0x0000002059077836 */ /* 0x040fe20000000000 */
[----:B------:R-:W-:Y:S01]  /*9530*/  ULDC UR4, c[0x0][0xc] ;  /* 0x0000030000047ab9 */ /* 0x000fe20000000800 */
[----:B------:R-:W-:Y:S01]  /*9540*/  VIADD R3, R89, 0x40 ;  /* 0x0000004059037836 */ /* 0x000fe20000000000 */
[----:B------:R-:W-:Y:S01]  /*9550*/  UIADD3 UR41, UR4, UR41, URZ ;  /* 0x0000002904297290 */ /* 0x000fe2000fffe03f */
[----:B-1----:R0:W1:Y:S01]  /*9560*/  SHFL.IDX PT, R8, R0, RZ, 0x181f ;  /* 0x00181fff00087589 */ /* 0x00206200000e0000 */
[----:B------:R-:W-:Y:S01]  /*9570*/  USEL UR52, UR52, URZ, UP0 ;  /* 0x0000003f34347287 */ /* 0x000fe20008000000 */
[----:B------:R-:W-:Y:S01]  /*9580*/  SYNCS.ARRIVE.TRANS64.RED.A1T0 RZ, [UR39], RZ ;  /* 0x000000ffffff79a7 */ /* 0x000fe20008100427 */
[----:B------:R-:W-:Y:S01]  /*9590*/  ULOP3.LUT UR44, UR44, UR5, URZ, 0x3c, !UPT ;  /* 0x000000052c2c7292 */ /* 0x000fe2000f8e3c3f */
[----:B------:R0:W2:Y:S01]  /*95a0*/  SHFL.IDX PT, R9, R10, RZ, 0x181f ;  /* 0x00181fff0a097589 */ /* 0x0000a200000e0000 */
[----:B------:R-:W-:Y:S01]  /*95b0*/  BSSY B0, `(.L_x_31) ;  /* 0x000000c000007945 */ /* 0x000fe20003800000 */
[----:B------:R-:W-:-:S02]  /*95c0*/  ISETP.GE.AND P3, PT, R7, R68, PT ;  /* 0x000000440700720c */ /* 0x000fc40003f66270 */
[----:B------:R-:W-:Y:S01]  /*95d0*/  ISETP.GE.AND P0, PT, R3, R68, PT ;  /* 0x000000440300720c */ /* 0x000fe20003f06270 */
[----:B------:R-:W-:-:S12]  /*95e0*/  @P1 BRA `(.L_x_32) ;  /* 0x0000000000201947 */ /* 0x000fd80003800000 */
[----:B------:R-:W-:Y:S02]  /*95f0*/  ULDC UR4, c[0x0][0xac8] ;  /* 0x0002b20000047ab9 */ /* 0x000fe40000000800 */
[----:B------:R-:W-:Y:S02]  /*9600*/  ISETP.GE.AND P2, PT, R16, UR4, PT ;  /* 0x0000000410007c0c */ /* 0x000fe4000bf46270 */
[----:B------:R-:W-:-:S11]  /*9610*/  ISETP.GE.AND P1, PT, R2, UR4, PT ;  /* 0x0000000402007c0c */ /* 0x000fd6000bf26270 */
[----:B-1----:R-:W-:Y:S02]  /*9620*/  @!P2 LEA R6, P4, R16, R8, 0x1 ;  /* 0x000000081006a211 */ /* 0x002fe400078808ff */
[----:B--2---:R-:W-:Y:S02]  /*9630*/  @!P1 IMAD.WIDE R4, R2, 0x2, R8 ;  /* 0x0000000202049825 */ /* 0x004fe400078e0208 */
[----:B------:R-:W-:-:S03]  /*9640*/  @!P2 LEA.HI.X R7, R16, R9, R192, 0x1, P4 ;  /* 0x000000091007a211 */ /* 0x000fc600020f0cc0 */
[----:B-----5:R3:W-:Y:S04]  /*9650*/  @!P1 ST.E.128 desc[UR48][R4.64], R44 ;  /* 0x0000002c04009985 */ /* 0x0207e8000c101d30 */
[----:B------:R3:W-:Y:S02]  /*9660*/  @!P2 ST.E.128 desc[UR48][R6.64], R52 ;  /* 0x000000340600a985 */ /* 0x0007e4000c101d30 */
.L_x_32:
[----:B------:R-:W-:Y:S05]  /*9670*/  BSYNC B0 ;  /* 0x0000000000007941 */ /* 0x000fea0003800000 */
.L_x_31:
[----:B--2---:R2:W4:Y:S01]  /*9680*/  SHFL.IDX PT, R9, R10, 0x1, 0x181f ;  /* 0x00381f000a097f89 */ /* 0x00452200000e0000 */
[----:B------:R-:W-:Y:S03]  /*9690*/  BSSY B0, `(.L_x_33) ;  /* 0x000000b000007945 */ /* 0x000fe60003800000 */
[----:B-1----:R2:W1:Y:S01]  /*96a0*/  SHFL.IDX PT, R8, R0, 0x1, 0x181f ;  /* 0x00381f0000087f89 */ /* 0x00246200000e0000 */
[----:B------:R-:W-:Y:S05]  /*96b0*/  @P3 BRA `(.L_x_34) ;  /* 0x0000000000203947 */ /* 0x000fea0003800000 */
[----:B------:R-:W-:Y:S02]  /*96c0*/  ULDC UR4, c[0x0][0xac8] ;  /* 0x0002b20000047ab9 */ /* 0x000fe40000000800 */
[----:B------:R-:W-:Y:S02]  /*96d0*/  ISETP.GE.AND P3, PT, R16, UR4, PT ;  /* 0x0000000410007c0c */ /* 0x000fe4000bf66270 */
[----:B------:R-:W-:-:S11]  /*96e0*/  ISETP.GE.AND P2, PT, R2, UR4, PT ;  /* 0x0000000402007c0c */ /* 0x000fd6000bf46270 */
[----:B-1-3--:R-:W-:Y:S02]  /*96f0*/  @!P3 LEA R6, P1, R16, R8, 0x1 ;  /* 0x000000081006b211 */ /* 0x00afe400078208ff */
[----:B----4-:R-:W-:Y:S02]  /*9700*/  @!P2 IMAD.WIDE R4, R2, 0x2, R8 ;  /* 0x000000020204a825 */ /* 0x010fe400078e0208 */
[----:B------:R-:W-:-:S03]  /*9710*/  @!P3 LEA.HI.X R7, R16, R9, R192, 0x1, P1 ;  /* 0x000000091007b211 */ /* 0x000fc600008f0cc0 */
[----:B-----5:R1:W-:Y:S04]  /*9720*/  @!P2 ST.E.128 desc[UR48][R4.64], R40 ;  /* 0x000000280400a985 */ /* 0x0203e8000c101d30 */
[----:B------:R1:W-:Y:S02]  /*9730*/  @!P3 ST.E.128 desc[UR48][R6.64], R56 ;  /* 0x000000380600b985 */ /* 0x0003e4000c101d30 */
.L_x_34:
[----:B------:R-:W-:Y:S05]  /*9740*/  BSYNC B0 ;  /* 0x0000000000007941 */ /* 0x000fea0003800000 */
.L_x_33:
[----:B----4-:R4:W0:Y:S01]  /*9750*/  SHFL.IDX PT, R9, R10, 0x2, 0x181f ;  /* 0x00581f000a097f89 */ /* 0x01082200000e0000 */
[----:B------:R-:W-:Y:S03]  /*9760*/  BSSY B0, `(.L_x_35) ;  /* 0x000000b000007945 */ /* 0x000fe60003800000 */
[----:B-1----:R4:W1:Y:S01]  /*9770*/  SHFL.IDX PT, R8, R0, 0x2, 0x181f ;  /* 0x00581f0000087f89 */ /* 0x00286200000e0000 */
[----:B------:R-:W-:Y:S05]  /*9780*/  @P0 BRA `(.L_x_36) ;  /* 0x0000000000200947 */ /* 0x000fea0003800000 */
[----:B------:R-:W-:Y:S02]  /*9790*/  ULDC UR4, c[0x0][0xac8] ;  /* 0x0002b20000047ab9 */ /* 0x000fe40000000800 */
[----:B------:R-:W-:Y:S02]  /*97a0*/  ISETP.GE.AND P2, PT, R16, UR4, PT ;  /* 0x0000000410007c0c */ /* 0x000fe4000bf46270 */
[----:B------:R-:W-:-:S11]  /*97b0*/  ISETP.GE.AND P1, PT, R2, UR4, PT ;  /* 0x0000000402007c0c */ /* 0x000fd6000bf26270 */
[----:B-1-3--:R-:W-:Y:S02]  /*97c0*/  @!P2 LEA R6, P0, R16, R8, 0x1 ;  /* 0x000000081006a211 */ /* 0x00afe400078008ff */
[----:B0-----:R-:W-:Y:S02]  /*97d0*/  @!P1 IMAD.WIDE R4, R2, 0x2, R8 ;  /* 0x0000000202049825 */ /* 0x001fe400078e0208 */
[----:B------:R-:W-:-:S03]  /*97e0*/  @!P2 LEA.HI.X R7, R16, R9, R192, 0x1, P0 ;  /* 0x000000091007a211 */ /* 0x000fc600000f0cc0 */
[----:B-----5:R0:W-:Y:S04]  /*97f0*/  @!P1 ST.E.128 desc[UR48][R4.64], R32 ;  /* 0x0000002004009985 */ /* 0x0201e8000c101d30 */
[----:B------:R0:W-:Y:S02]  /*9800*/  @!P2 ST.E.128 desc[UR48][R6.64], R48 ;  /* 0x000000300600a985 */ /* 0x0001e4000c101d30 */
.L_x_36:
[----:B------:R-:W-:Y:S05]  /*9810*/  BSYNC B0 ;  /* 0x0000000000007941 */ /* 0x000fea0003800000 */
.L_x_35:
[----:B------:R-:W-:Y:S01]  /*9820*/  VIADD R3, R89, 0x60 ;  /* 0x0000006059037836 */ /* 0x000fe20000000000 */
[----:B0-----:R0:W0:Y:S01]  /*9830*/  SHFL.IDX PT, R9, R10, 0x3, 0x181f ;  /* 0x00781f000a097f89 */ /* 0x00102200000e0000 */
[----:B------:R-:W-:Y:S01]  /*9840*/  UIADD3 UR45, UR45, 0x1, URZ ;  /* 0x000000012d2d7890 */ /* 0x000fe2000fffe03f */
[----:B------:R-:W-:Y:S02]  /*9850*/  BSSY B0, `(.L_x_37) ;  /* 0x000000c000007945 */ /* 0x000fe40003800000 */
[----:B------:R-:W-:Y:S01]  /*9860*/  ISETP.GE.AND P0, PT, R3, R68, PT ;  /* 0x000000440300720c */ /* 0x000fe20003f06270 */
[----:B-1----:R1:W0:-:S12]  /*9870*/  SHFL.IDX PT, R8, R0, 0x3, 0x181f ;  /* 0x00781f0000087f89 */ /* 0x00221800000e0000 */
[----:B-1----:R-:W-:Y:S05]  /*9880*/  @P0 BRA `(.L_x_38) ;  /* 0x0000000000200947 */ /* 0x002fea0003800000 */
[----:B------:R-:W-:Y:S02]  /*9890*/  ULDC UR4, c[0x0][0xac8] ;  /* 0x0002b20000047ab9 */ /* 0x000fe40000000800 */
[----:B------:R-:W-:Y:S02]  /*98a0*/  ISETP.GE.AND P2, PT, R16, UR4, PT ;  /* 0x0000000410007c0c */ /* 0x000fe4000bf46270 */
[----:B------:R-:W-:-:S11]  /*98b0*/  ISETP.GE.AND P1, PT, R2, UR4, PT ;  /* 0x0000000402007c0c */ /* 0x000fd6000bf26270 */
[----:B0--3--:R-:W-:Y:S02]  /*98c0*/  @!P2 LEA R6, P0, R16, R8, 0x1 ;  /* 0x000000081006a211 */ /* 0x009fe400078008ff */
[----:B------:R-:W-:Y:S02]  /*98d0*/  @!P1 IMAD.WIDE R4, R2, 0x2, R8 ;  /* 0x0000000202049825 */ /* 0x000fe400078e0208 */
[----:B------:R-:W-:-:S03]  /*98e0*/  @!P2 LEA.HI.X R7, R16, R9, R192, 0x1, P0 ;  /* 0x000000091007a211 */ /* 0x000fc600000f0cc0 */
[----:B-----5:R1:W-:Y:S04]  /*98f0*/  @!P1 ST.E.128 desc[UR48][R4.64], R28 ;  /* 0x0000001c04009985 */ /* 0x0203e8000c101d30 */
[----:B------:R1:W-:Y:S02]  /*9900*/  @!P2 ST.E.128 desc[UR48][R6.64], R36 ;  /* 0x000000240600a985 */ /* 0x0003e4000c101d30 */
.L_x_38:
[----:B------:R-:W-:Y:S05]  /*9910*/  BSYNC B0 ;  /* 0x0000000000007941 */ /* 0x000fea0003800000 */
.L_x_37:
[----:B--2-4-:R-:W2:Y:S02]  /*9920*/  LDC R0, c[0x0][0xc34] ;  /* 0x00030d00ff007b82 */ /* 0x014ea40000000800 */
[----:B--2---:R-:W-:-:S13]  /*9930*/  ISETP.LE.AND P0, PT, R0, UR41, PT ;  /* 0x0000002900007c0c */ /* 0x004fda000bf03270 */
[----:B------:R-:W-:Y:S05]  /*9940*/  @!P0 BRA `(.L_x_39) ;  /* 0xffffff7400148947 */ /* 0x000fea000383ffff */
[----:B------:R-:W-:Y:S05]  /*9950*/  EXIT ;  /* 0x000000000000794d */ /* 0x000fea0003800000 */
.L_x_7:
[----:B------:R-:W-:-:S08]  /*9960*/  NOP ;  /* 0x0000000000007918 */ /* 0x000fd00000000000 */
[----:B------:R-:W0:-:S00]  /*9970*/  USETMAXREG.DEALLOC.CTAPOOL 0x18 ;  /* 0x00000018000079c8 */ /* 0x000e0000080e0500 */
[----:B------:R-:W1:Y:S01]  /*9980*/  S2UR UR50, SR_CTAID.X ;  /* 0x00000000003279c3 */ /* 0x000e620000002500 */
[----:B0-----:R-:W-:Y:S01]  /*9990*/  IMAD.MOV.U32 R0, RZ, RZ, 0x1 ;  /* 0x00000001ff007424 */ /* 0x001fe200078e00ff */
[----:B------:R-:W-:Y:S01]  /*99a0*/  UMOV UR46, 0x1 ;  /* 0x00000001002e7882 */ /* 0x000fe20000000000 */
[----:B------:R-:W-:-:S03]  /*99b0*/  IMAD.MOV.U32 R17, RZ, RZ, RZ ;  /* 0x000000ffff117224 */ /* 0x000fc600078e00ff */
[----:B------:R0:W-:Y:S02]  /*99c0*/  STL [R1], R0 ;  /* 0x0000000001007387 */ /* 0x0001e40000100800 */
[----:B------:R-:W1:Y:S02]  /*99d0*/  LDC R2, c[0x0][0xc34] ;  /* 0x00030d00ff027b82 */ /* 0x000e640000000800 */
[----:B-1----:R-:W-:-:S13]  /*99e0*/  ISETP.LE.AND P0, PT, R2, UR50, PT ;  /* 0x0000003202007c0c */ /* 0x002fda000bf03270 */
[----:B0-----:R-:W-:Y:S05]  /*99f0*/  @P0 BRA `(.L_x_40) ;  /* 0x0000003000a00947 */ /* 0x001fea0003800000 */
[----:B------:R-:W0:Y:S01]  /*9a00*/  S2R R11, SR_TID.X ;  /* 0x00000000000b7919 */ /* 0x000e220000002100 */
[----:B------:R-:W1:Y:S01]  /*9a10*/  S2UR UR4, SR_CgaCtaId ;  /* 0x00000000000479c3 */ /* 0x000e620000008800 */
[----:B------:R-:W-:Y:S01]  /*9a20*/  UMOV UR41, 0x400 ;  /* 0x0000040000297882 */ /* 0x000fe20000000000 */
[----:B------:R-:W-:Y:S01]  /*9a30*/  IMAD.MOV.U32 R17, RZ, RZ, RZ ;  /* 0x000000ffff117224 */ /* 0x000fe200078e00ff */
[----:B------:R-:W-:Y:S01]  /*9a40*/  ULDC.64 UR52, c[0x0][0x198] ;  /* 0x0000660000347ab9 */ /* 0x000fe20000000a00 */
[----:B------:R-:W-:Y:S02]  /*9a50*/  ULOP3.LUT UR42, UR38, 0x1, URZ, 0xfc, !UPT ;  /* 0x00000001262a7892 */ /* 0x000fe4000f8efc3f */
[----:B------:R-:W-:Y:S01]  /*9a60*/  ULOP3.LUT UR47, UR38, 0x2, URZ, 0xfc, !UPT ;  /* 0x00000002262f7892 */ /* 0x000fe2000f8efc3f */
[----:B------:R-:W-:Y:S01]  /*9a70*/  ULDC UR43, c[0x0][0xc] ;  /* 0x00000300002b7ab9 */ /* 0x000fe20000000800 */
[----:B------:R-:W-:Y:S01]  /*9a80*/  UMOV UR46, URZ ;  /* 0x0000003f002e7c82 */ /* 0x000fe20008000000 */
[----:B-1----:R-:W-:Y:S01]  /*9a90*/  ULEA UR41, UR4, UR41, 0x18 ;  /* 0x0000002904297291 */ /* 0x002fe2000f8ec03f */
[C---:B0-----:R-:W-:Y:S01]  /*9aa0*/  IMAD.SHL.U32 R4, R11.reuse, 0x80, RZ ;  /* 0x000000800b047824 */ /* 0x041fe200078e00ff */
[C---:B------:R-:W-:Y:S01]  /*9ab0*/  LOP3.LUT R10, R11.reuse, 0x7f, RZ, 0xc0, !PT ;  /* 0x0000007f0b0a7812 */ /* 0x040fe200078ec0ff */
[C---:B------:R-:W-:Y:S01]  /*9ac0*/  IMAD.SHL.U32 R2, R11.reuse, 0x10, RZ ;  /* 0x000000100b027824 */ /* 0x040fe200078e00ff */
[C---:B------:R-:W-:Y:S01]  /*9ad0*/  LOP3.LUT P0, RZ, R11.reuse, 0x4, RZ, 0xc0, !PT ;  /* 0x000000040bff7812 */ /* 0x040fe2000780c0ff */
[----:B------:R-:W-:Y:S01]  /*9ae0*/  IMAD.SHL.U32 R9, R11, 0x4, RZ ;  /* 0x000000040b097824 */ /* 0x000fe200078e00ff */
[----:B------:R-:W-:-:S02]  /*9af0*/  SHF.R.U32.HI R0, RZ, 0x5, R10 ;  /* 0x00000005ff007819 */ /* 0x000fc4000001160a */
[----:B------:R-:W-:-:S03]  /*9b00*/  LOP3.LUT R3, R4, 0x380, RZ, 0xc0, !PT ;  /* 0x0000038004037812 */ /* 0x000fc600078ec0ff */
[C---:B------:R-:W-:Y:S02]  /*9b10*/  IMAD.SHL.U32 R7, R0.reuse, 0x200, RZ ;  /* 0x0000020000077824 */ /* 0x040fe400078e00ff */
[----:B------:R-:W-:Y:S01]  /*9b20*/  IMAD R5, R0, 0x10, R3 ;  /* 0x0000001000057824 */ /* 0x000fe200078e0203 */
[----:B------:R-:W-:Y:S01]  /*9b30*/  LOP3.LUT R0, R2, 0x1b0, RZ, 0xc0, !PT ;  /* 0x000001b002007812 */ /* 0x000fe200078ec0ff */
[----:B------:R-:W-:-:S03]  /*9b40*/  IMAD.SHL.U32 R3, R11, 0x2, RZ ;  /* 0x000000020b037824 */ /* 0x000fc600078e00ff */
[--C-:B------:R-:W-:Y:S02]  /*9b50*/  LOP3.LUT R5, R5, 0x70, R2.reuse, 0x78, !PT ;  /* 0x0000007005057812 */ /* 0x100fe400078e7802 */
[----:B------:R-:W-:Y:S02]  /*9b60*/  LOP3.LUT R0, R0, 0x30, R3, 0x78, !PT ;  /* 0x0000003000007812 */ /* 0x000fe400078e7803 */
[----:B------:R-:W-:Y:S02]  /*9b70*/  LOP3.LUT R3, R7, 0x40, R2, 0xf8, !PT ;  /* 0x0000004007037812 */ /* 0x000fe400078ef802 */
[----:B------:R-:W-:Y:S02]  /*9b80*/  LOP3.LUT R5, R5, 0xc00, R4, 0xf8, !PT ;  /* 0x00000c0005057812 */ /* 0x000fe400078ef804 */
[----:B------:R-:W-:Y:S01]  /*9b90*/  LOP3.LUT R0, R3, R0, RZ, 0xfc, !PT ;  /* 0x0000000003007212 */ /* 0x000fe200078efcff */
[----:B------:R-:W-:Y:S01]  /*9ba0*/  IMAD.SHL.U32 R3, R11, 0x20, RZ ;  /* 0x000000200b037824 */ /* 0x000fe200078e00ff */
[----:B------:R-:W-:Y:S01]  /*9bb0*/  LOP3.LUT R2, R2, 0x30, RZ, 0xc0, !PT ;  /* 0x0000003002027812 */ /* 0x000fe200078ec0ff */
[----:B------:R0:W-:Y:S02]  /*9bc0*/  STL [R1+0x14], R5 ;  /* 0x0000140501007387 */ /* 0x0001e40000100800 */
[----:B------:R-:W-:Y:S01]  /*9bd0*/  VIADD R0, R0, UR41 ;  /* 0x0000002900007c36 */ /* 0x000fe20008000000 */
[----:B------:R-:W-:-:S02]  /*9be0*/  LOP3.LUT R6, R3, 0x80, RZ, 0xc0, !PT ;  /* 0x0000008003067812 */ /* 0x000fc400078ec0ff */
[----:B------:R-:W-:Y:S02]  /*9bf0*/  LOP3.LUT R8, R7, 0x60, R3, 0xf8, !PT ;  /* 0x0000006007087812 */ /* 0x000fe400078ef803 */
[----:B------:R-:W-:Y:S02]  /*9c00*/  LOP3.LUT R6, R6, 0x10, R11, 0xf8, !PT ;  /* 0x0000001006067812 */ /* 0x000fe400078ef80b */
[----:B------:R-:W-:Y:S02]  /*9c10*/  LOP3.LUT R7, R8, 0x100, R3, 0xf8, !PT ;  /* 0x0000010008077812 */ /* 0x000fe400078ef803 */
[----:B------:R-:W-:Y:S02]  /*9c20*/  LOP3.LUT R6, R6, 0x10, R9, 0x78, !PT ;  /* 0x0000001006067812 */ /* 0x000fe400078e7809 */
[----:B0-----:R-:W-:Y:S02]  /*9c30*/  SHF.R.U32.HI R5, RZ, 0x2, R10 ;  /* 0x00000002ff057819 */ /* 0x001fe4000001160a */
[----:B------:R-:W-:-:S02]  /*9c40*/  LOP3.LUT R4, R7, R6, RZ, 0xfc, !PT ;  /* 0x0000000607047212 */ /* 0x000fc400078efcff */
[----:B------:R-:W-:Y:S02]  /*9c50*/  LOP3.LUT R3, R5, 0x60, R3, 0xf8, !PT ;  /* 0x0000006005037812 */ /* 0x000fe400078ef803 */
[----:B------:R-:W-:Y:S01]  /*9c60*/  LOP3.LUT R3, R2, 0x40, RZ, 0xfc, !PT ;  /* 0x0000004002037812 */ /* 0x000fe200078efcff */
[----:B------:R0:W-:Y:S02]  /*9c70*/  STL [R1+0x10], R4 ;  /* 0x0000100401007387 */ /* 0x0001e40000100800 */
[----:B0-----:R-:W-:-:S05]  /*9c80*/  IMAD.MOV.U32 R4, RZ, RZ, 0x40 ;  /* 0x00000040ff047424 */ /* 0x001fca00078e00ff */
[----:B------:R-:W-:-:S05]  /*9c90*/  SEL R4, R4, 0xffffffc0, !P0 ;  /* 0xffffffc004047807 */ /* 0x000fca0004000000 */
[----:B------:R0:W-:Y:S04]  /*9ca0*/  STL [R1+0x18], R4 ;  /* 0x0000180401007387 */ /* 0x0001e80000100800 */
[----:B------:R1:W-:Y:S01]  /*9cb0*/  STL [R1+0x1c], R0 ;  /* 0x00001c0001007387 */ /* 0x0003e20000100800 */
[----:B0-----:R-:W-:Y:S01]  /*9cc0*/  IMAD.MOV.U32 R4, RZ, RZ, 0x1 ;  /* 0x00000001ff047424 */ /* 0x001fe200078e00ff */
[----:B-1----:R-:W-:-:S04]  /*9cd0*/  LOP3.LUT R0, R2, 0x80, RZ, 0xfc, !PT ;  /* 0x0000008002007812 */ /* 0x002fc800078efcff */
[----:B------:R0:W-:Y:S03]  /*9ce0*/  STL [R1], R4 ;  /* 0x0000000401007387 */ /* 0x0001e60000100800 */
.L_x_87:
[----:B------:R-:W-:Y:S01]  /*9cf0*/  ULDC UR4, c[0x0][0xc38] ;  /* 0x00030e0000047ab9 */ /* 0x000fe20000000800 */
[----:B------:R-:W-:Y:S01]  /*9d00*/  ULDC UR8, c[0x0][0xc44] ;  /* 0x0003110000087ab9 */ /* 0x000fe20000000800 */
[----:B------:R-:W-:Y:S02]  /*9d10*/  UISETP.NE.AND UP2, UPT, UR4, 0x1, UPT ;  /* 0x000000010400788c */ /* 0x000fe4000bf45270 */
[----:B------:R-:W-:Y:S01]  /*9d20*/  UISETP.NE.AND UP1, UPT, UR8, 0x1, UPT ;  /* 0x000000010800788c */ /* 0x000fe2000bf25270 */
[----:B------:R-:W-:Y:S01]  /*9d30*/  ULDC.64 UR4, c[0x0][0x418] ;  /* 0x0001060000047ab9 */ /* 0x000fe20000000a00 */
[----:B------:R-:W-:Y:S01]  /*9d40*/  ULDC UR6, c[0x0][0x424] ;  /* 0x0001090000067ab9 */ /* 0x000fe20000000800 */
[----:B------:R-:W-:Y:S02]  /*9d50*/  UISETP.NE.U32.AND UP0, UPT, UR4, URZ, UPT ;  /* 0x0000003f0400728c */ /* 0x000fe4000bf05070 */
[----:B------:R-:W-:Y:S02]  /*9d60*/  UIADD3 UR9, UR41, 0x1a400, URZ ;  /* 0x0001a40029097890 */ /* 0x000fe4000fffe03f */
[----:B------:R-:W-:-:S02]  /*9d70*/  UISETP.NE.AND.EX UP0, UPT, UR5, URZ, UPT, UP0 ;  /* 0x0000003f0500728c */ /* 0x000fc4000bf05300 */
[----:B------:R-:W-:Y:S01]  /*9d80*/  @UP2 ULDC UR4, c[0x0][0xc3c] ;  /* 0x00030f0000042ab9 */ /* 0x000fe20000000800 */
[----:B------:R-:W-:Y:S01]  /*9d90*/  ULDC UR40, c[0x0][0x2f0] ;  /* 0x0000bc0000287ab9 */ /* 0x000fe20000000800 */
[----:B------:R-:W-:Y:S02]  /*9da0*/  UIMAD.WIDE.U32 UR4, UR50, UR4, URZ ;  /* 0x00000004320472a5 */ /* 0x000fe4000f8e003f */
[----:B------:R-:W-:Y:S01]  /*9db0*/  USEL UR6, UR6, 0x1, UP0 ;  /* 0x0000000106067887 */ /* 0x000fe20008000000 */
[----:B------:R-:W-:Y:S01]  /*9dc0*/  @UP2 ULDC UR7, c[0x0][0xc40] ;  /* 0x0003100000072ab9 */ /* 0x000fe20000000800 */
[----:B------:R-:W-:Y:S01]  /*9dd0*/  ULOP3.LUT UP0, URZ, UR9, 0x1bf, URZ, 0xc0, !UPT ;  /* 0x000001bf093f7892 */ /* 0x000fe2000f80c03f */
[----:B------:R-:W-:Y:S01]  /*9de0*/  UMOV UR45, UR50 ;  /* 0x00000032002d7c82 */ /* 0x000fe20008000000 */
[----:B------:R-:W-:Y:S02]  /*9df0*/  UIMAD UR40, UR6, UR40, URZ ;  /* 0x00000028062872a4 */ /* 0x000fe4000f8e023f */
[----:B------:R-:W-:-:S02]  /*9e00*/  @UP2 USHF.R.U32.HI UR45, URZ, UR7, UR5 ;  /* 0x000000073f2d2299 */ /* 0x000fc40008011605 */
[----:B------:R-:W-:Y:S01]  /*9e10*/  PLOP3.LUT P0, PT, PT, PT, UP0, 0x80, 0x0 ;  /* 0x000000000000781c */ /* 0x000fe20003f0f008 */
[----:B------:R-:W-:Y:S01]  /*9e20*/  @UP1 ULDC.64 UR10, c[0x0][0xc48] ;  /* 0x00031200000a1ab9 */ /* 0x000fe20000000a00 */
[----:B------:R-:W-:Y:S02]  /*9e30*/  UIADD3 UR6, UR40, 0x9f, URZ ;  /* 0x0000009f28067890 */ /* 0x000fe4000fffe03f */
[----:B------:R-:W-:Y:S02]  /*9e40*/  UIMAD.WIDE.U32 UR4, UR45, UR10, URZ ;  /* 0x0000000a2d0472a5 */ /* 0x000fe4000f8e003f */
[----:B------:R-:W-:Y:S01]  /*9e50*/  UMOV UR44, UR45 ;  /* 0x0000002d002c7c82 */ /* 0x000fe20008000000 */
[----:B------:R-:W-:Y:S02]  /*9e60*/  UIMAD.WIDE UR6, UR6, 0x66666667, URZ ;  /* 0x66666667060678a5 */ /* 0x000fe4000f8e023f */
[----:B------:R-:W-:Y:S02]  /*9e70*/  @UP1 USHF.R.U32.HI UR44, URZ, UR11, UR5 ;  /* 0x0000000b3f2c1299 */ /* 0x000fe40008011605 */
[----:B------:R-:W-:-:S02]  /*9e80*/  USHF.R.U32.HI UR39, URZ, 0x1f, UR7 ;  /* 0x0000001f3f277899 */ /* 0x000fc40008011607 */
[----:B------:R-:W-:Y:S02]  /*9e90*/  UIADD3 UR36, -UR44, URZ, URZ ;  /* 0x0000003f2c247290 */ /* 0x000fe4000fffe13f */
[----:B------:R-:W-:Y:S02]  /*9ea0*/  ULEA.HI.SX32 UR39, UR7, UR39, 0x1a ;  /* 0x0000002707277291 */ /* 0x000fe4000f8fd23f */
[----:B------:R-:W-:Y:S01]  /*9eb0*/  UIMAD UR36, UR8, UR36, UR45 ;  /* 0x00000024082472a4 */ /* 0x000fe2000f8e022d */
[----:B-1----:R-:W-:Y:S11]  /*9ec0*/  @!P0 BRA `(.L_x_41) ;  /* 0x0000000000408947 */ /* 0x002ff60003800000 */
[----:B------:R-:W-:Y:S01]  /*9ed0*/  MOV R2, 0x0 ;  /* 0x0000000000027802 */ /* 0x000fe20000000f00 */
[----:B------:R-:W-:Y:S01]  /*9ee0*/  ULDC.64 UR6, c[0x4][0xa0] ;  /* 0x0100280000067ab9 */ /* 0x000fe20000000a00 */
[----:B------:R-:W-:Y:S01]  /*9ef0*/  ULDC.64 UR8, c[0x4][0xa8] ;  /* 0x01002a0000087ab9 */ /* 0x000fe20000000a00 */
[----:B------:R-:W-:Y:S01]  /*9f00*/  ULDC.64 UR4, c[0x4][0x8] ;  /* 0x0100020000047ab9 */ /* 0x000fe20000000a00 */
[----:B0-----:R-:W-:Y:S02]  /*9f10*/  IMAD.U32 R4, RZ, RZ, UR6 ;  /* 0x00000006ff047e24 */ /* 0x001fe4000f8e00ff */
[----:B------:R-:W0:Y:S01]  /*9f20*/  LDC.64 R2, c[0x4][R2] ;  /* 0x0100000002027b82 */ /* 0x000e220000000a00 */
[----:B------:R-:W-:Y:S02]  /*9f30*/  IMAD.U32 R5, RZ, RZ, UR7 ;  /* 0x00000007ff057e24 */ /* 0x000fe4000f8e00ff */
[----:B------:R-:W-:Y:S02]  /*9f40*/  IMAD.U32 R6, RZ, RZ, UR8 ;  /* 0x00000008ff067e24 */ /* 0x000fe4000f8e00ff */
[----:B------:R-:W-:-:S02]  /*9f50*/  IMAD.U32 R7, RZ, RZ, UR9 ;  /* 0x00000009ff077e24 */ /* 0x000fc4000f8e00ff */
[----:B------:R-:W-:Y:S02]  /*9f60*/  IMAD.U32 R10, RZ, RZ, UR4 ;  /* 0x00000004ff0a7e24 */ /* 0x000fe4000f8e00ff */
[----:B------:R-:W-:Y:S02]  /*9f70*/  IMAD.U32 R11, RZ, RZ, UR5 ;  /* 0x00000005ff0b7e24 */ /* 0x000fe4000f8e00ff */
[----:B------:R-:W-:Y:S02]  /*9f80*/  IMAD.MOV.U32 R8, RZ, RZ, 0x70 ;  /* 0x00000070ff087424 */ /* 0x000fe400078e00ff */
[----:B------:R-:W-:Y:S02]  /*9f90*/  IMAD.MOV.U32 R12, RZ, RZ, 0x1 ;  /* 0x00000001ff0c7424 */ /* 0x000fe400078e00ff */
[----:B------:R-:W-:-:S07]  /*9fa0*/  IMAD.MOV.U32 R13, RZ, RZ, RZ ;  /* 0x000000ffff0d7224 */ /* 0x000fce00078e00ff */
[----:B------:R-:W-:-:S07]  /*9fb0*/  LEPC R20, `(.L_x_41) ;  /* 0x000000001014794e */ /* 0x000fce0000000000 */
[----:B0-----:R-:W-:Y:S05]  /*9fc0*/  CALL.ABS.NOINC R2 ;  /* 0x0000000002007343 */ /* 0x001fea0003c00000 */
.L_x_41:
[----:B------:R-:W-:-:S06]  /*9fd0*/  UIADD3 UR4, UR41, 0xa400, URZ ;  /* 0x0000a40029047890 */ /* 0x000fcc000fffe03f */
[----:B------:R-:W-:-:S05]  /*9fe0*/  IMAD.U32 R16, RZ, RZ, UR4 ;  /* 0x00000004ff107e24 */ /* 0x000fca000f8e00ff */
[----:B------:R-:W-:-:S13]  /*9ff0*/  LOP3.LUT P0, RZ, R16, 0x3ff, RZ, 0xc0, !PT ;  /* 0x000003ff10ff7812 */ /* 0x000fda000780c0ff */
[----:B------:R-:W-:Y:S05]  /*a000*/  @!P0 BRA `(.L_x_42) ;  /* 0x0000000000408947 */ /* 0x000fea0003800000 */
        /* <DEDUP_REMOVED lines=16> */
.L_x_42:
[----:B------:R-:W-:-:S04]  /*a110*/  UIADD3 UR4, UR41, 0x400, URZ ;  /* 0x0000040029047890 */ /* 0x000fc8000fffe03f */
[----:B------:R-:W-:-:S06]  /*a120*/  ULOP3.LUT UP0, URZ, UR4, 0x9f, URZ, 0xc0, !UPT ;  /* 0x0000009f043f7892 */ /* 0x000fcc000f80c03f */
[----:B------:R-:W-:-:S13]  /*a130*/  PLOP3.LUT P0, PT, PT, PT, UP0, 0x80, 0x0 ;  /* 0x000000000000781c */ /* 0x000fda0003f0f008 */
        /* <DEDUP_REMOVED lines=17> */
.L_x_43:
        /* <DEDUP_REMOVED lines=18> */
.L_x_44:
[----:B------:R-:W-:Y:S01]  /*a370*/  ULDC.64 UR4, c[0x0][0x9f8] ;  /* 0x00027e0000047ab9 */ /* 0x000fe20000000a00 */
[----:B------:R-:W2:Y:S01]  /*a380*/  LDL.LU R18, [R1+0x4] ;  /* 0x0000040001127983 */ /* 0x000ea20000300800 */
[----:B------:R-:W-:Y:S01]  /*a390*/  UISETP.NE.U32.AND UP0, UPT, UR4, URZ, UPT ;  /* 0x0000003f0400728c */ /* 0x000fe2000bf05070 */
[----:B------:R-:W-:-:S03]  /*a3a0*/  IMAD.U32 R8, RZ, RZ, UR44 ;  /* 0x0000002cff087e24 */ /* 0x000fc6000f8e00ff */
[----:B------:R-:W-:-:S06]  /*a3b0*/  UISETP.NE.AND.EX UP0, UPT, UR5, URZ, UPT, UP0 ;  /* 0x0000003f0500728c */ /* 0x000fcc000bf05300 */
[----:B------:R-:W-:-:S05]  /*a3c0*/  PLOP3.LUT P0, PT, PT, PT, UP0, 0x80, 0x0 ;  /* 0x000000000000781c */ /* 0x000fca0003f0f008 */
[----:B------:R-:W-:Y:S02]  /*a3d0*/  @UP0 ULDC.64 UR4, c[0x0][0x9f8] ;  /* 0x00027e0000040ab9 */ /* 0x000fe40000000a00 */
[----:B------:R-:W-:-:S06]  /*a3e0*/  @UP0 UIMAD.WIDE UR4, UR44, 0x4, UR4 ;  /* 0x000000042c0408a5 */ /* 0x000fcc000f8e0204 */
[----:B------:R-:W-:Y:S02]  /*a3f0*/  IMAD.U32 R2, RZ, RZ, UR4 ;  /* 0x00000004ff027e24 */ /* 0x000fe4000f8e00ff */
[----:B------:R-:W-:-:S05]  /*a400*/  IMAD.U32 R3, RZ, RZ, UR5 ;  /* 0x00000005ff037e24 */ /* 0x000fca000f8e00ff */
[----:B------:R1:W3:Y:S01]  /*a410*/  @P0 LDG.E R8, desc[UR48][R2.64] ;  /* 0x0000003002080981 */ /* 0x0002e2000c1e1900 */
[----:B------:R-:W-:Y:S01]  /*a420*/  UMOV UR4, 0xffffffff ;  /* 0xffffffff00047882 */ /* 0x000fe20000000000 */
[----:B------:R-:W4:Y:S01]  /*a430*/  S2R R19, SR_TID.X ;  /* 0x0000000000137919 */ /* 0x000f220000002100 */
[----:B-1----:R-:W1:Y:S02]  /*a440*/  LDC.64 R2, c[0x0][0x418] ;  /* 0x00010600ff027b82 */ /* 0x002e640000000a00 */
[----:B-1----:R-:W-:Y:S02]  /*a450*/  ISETP.NE.U32.AND P0, PT, R2, RZ, PT ;  /* 0x000000ff0200720c */ /* 0x002fe40003f05070 */
[----:B----4-:R-:W-:Y:S02]  /*a460*/  SHF.R.U32.HI R19, RZ, 0x5, R19 ;  /* 0x00000005ff137819 */ /* 0x010fe40000011613 */
[----:B------:R-:W-:Y:S02]  /*a470*/  ISETP.NE.AND.EX P1, PT, R3, RZ, PT, P0 ;  /* 0x000000ff0300720c */ /* 0x000fe40003f25300 */
[----:B------:R-:W-:-:S02]  /*a480*/  LOP3.LUT R19, R19, 0x3, RZ, 0xc0, !PT ;  /* 0x0000000313137812 */ /* 0x000fc400078ec0ff */
[----:B--2---:R-:W-:-:S09]  /*a490*/  LOP3.LUT R18, R18, 0xfffffffe, RZ, 0xc0, !PT ;  /* 0xfffffffe12127812 */ /* 0x004fd200078ec0ff */
[----:B------:R-:W-:Y:S02]  /*a4a0*/  @P1 LOP3.LUT R18, R18, 0x1, RZ, 0xfc, !PT ;  /* 0x0000000112121812 */ /* 0x000fe400078efcff */
[----:B---3--:R-:W-:Y:S01]  /*a4b0*/  SHF.R.S32.HI R9, RZ, 0x1f, R8 ;  /* 0x0000001fff097819 */ /* 0x008fe20000011408 */
[----:B------:R1:W-:Y:S01]  /*a4c0*/  STL [R1+0x8], R8 ;  /* 0x0000080801007387 */ /* 0x0003e20000100800 */
[----:B------:R-:W-:-:S03]  /*a4d0*/  SEL R16, R8, RZ, !P1 ;  /* 0x000000ff08107207 */ /* 0x000fc60004800000 */
[----:B------:R1:W-:Y:S04]  /*a4e0*/  STL [R1+0xc], R9 ;  /* 0x00000c0901007387 */ /* 0x0003e80000100800 */
[----:B------:R1:W-:Y:S01]  /*a4f0*/  STL [R1+0x4], R18 ;  /* 0x0000041201007387 */ /* 0x0003e20000100800 */
[----:B------:R-:W-:Y:S05]  /*a500*/  BRA.DIV UR4, `(.L_x_45) ;  /* 0x0000002e04307947 */ /* 0x000fea000b800000 */
[----:B------:R2:W3:Y:S02]  /*a510*/  SHFL.IDX PT, R14, R19, RZ, 0x1f ;  /* 0x00001fff130e7589 */ /* 0x0004e400000e0000 */
.L_x_103:
[----:B------:R-:W-:Y:S01]  /*a520*/  PLOP3.LUT P2, PT, PT, PT, PT, 0x8, 0x0 ;  /* 0x000000000000781c */ /* 0x000fe20003f4e170 */
[----:B------:R-:W-:Y:S01]  /*a530*/  IMAD.MOV.U32 R0, RZ, RZ, R18 ;  /* 0x000000ffff007224 */ /* 0x000fe200078e0012 */
[----:B---3--:R-:W-:-:S04]  /*a540*/  ISETP.NE.AND P0, PT, R14, RZ, PT ;  /* 0x000000ff0e00720c */ /* 0x008fc80003f05270 */
[----:B------:R-:W-:-:S07]  /*a550*/  LOP3.LUT R0, R0, 0xfffffffd, RZ, 0xc0, !PT ;  /* 0xfffffffd00007812 */ /* 0x000fce00078ec0ff */
[----:B------:R-:W-:-:S05]  /*a560*/  @P2 LOP3.LUT R0, R0, 0x2, RZ, 0xfc, !PT ;  /* 0x0000000200002812 */ /* 0x000fca00078efcff */
[----:B------:R3:W-:Y:S01]  /*a570*/  STL [R1+0x4], R0 ;  /* 0x0000040001007387 */ /* 0x0007e20000100800 */
[----:B------:R-:W-:Y:S05]  /*a580*/  @P0 BRA `(.L_x_46) ;  /* 0x00000004008c0947 */ /* 0x000fea0003800000 */
[----:B------:R-:W-:-:S06]  /*a590*/  UIADD3 UR4, UR39, -0x1, URZ ;  /* 0xffffffff27047890 */ /* 0x000fcc000fffe03f */
[----:B---3--:R-:W-:Y:S01]  /*a5a0*/  IMAD.U32 R0, RZ, RZ, UR4 ;  /* 0x00000004ff007e24 */ /* 0x008fe2000f8e00ff */
[----:B------:R-:W-:-:S03]  /*a5b0*/  UMOV UR4, 0xffffffff ;  /* 0xffffffff00047882 */ /* 0x000fc60000000000 */
[----:B------:R-:W-:Y:S05]  /*a5c0*/  BRA.DIV UR4, `(.L_x_47) ;  /* 0x0000002e04207947 */ /* 0x000fea000b800000 */
[----:B------:R-:W-:-:S13]  /*a5d0*/  ELECT P6, URZ, PT ;  /* 0x00000000003f782f */ /* 0x000fda00038c0000 */
.L_x_106:
[----:B------:R-:W-:Y:S05]  /*a5e0*/  @!P6 BRA `(.L_x_46) ;  /* 0x000000040074e947 */ /* 0x000fea0003800000 */
[----:B------:R-:W-:Y:S01]  /*a5f0*/  IMAD.MOV.U32 R16, RZ, RZ, R8 ;  /* 0x000000ffff107224 */ /* 0x000fe200078e0008 */
[----:B------:R-:W-:Y:S06]  /*a600*/  @!P1 BRA `(.L_x_48) ;  /* 0x0000000000449947 */ /* 0x000fec0003800000 */
[----:B------:R-:W3:Y:S01]  /*a610*/  LDC R7, c[0x0][0x43c] ;  /* 0x00010f00ff077b82 */ /* 0x000ee20000000800 */
[----:B------:R-:W-:Y:S01]  /*a620*/  ULDC.64 UR4, c[0x0][0x428] ;  /* 0x00010a0000047ab9 */ /* 0x000fe20000000a00 */
[----:B---3--:R-:W-:-:S13]  /*a630*/  ISETP.NE.AND P0, PT, R7, 0x1, PT ;  /* 0x000000010700780c */ /* 0x008fda0003f05270 */
[----:B0-----:R-:W0:Y:S02]  /*a640*/  @P0 LDC.64 R4, c[0x0][0x440] ;  /* 0x00011000ff040b82 */ /* 0x001e240000000a00 */
[----:B0-----:R-:W-:-:S04]  /*a650*/  @P0 IMAD.HI.U32 R6, R0, R4, RZ ;  /* 0x0000000400060227 */ /* 0x001fc800078e00ff */
[----:B------:R-:W-:Y:S01]  /*a660*/  IMAD.MOV.U32 R4, RZ, RZ, R0 ;  /* 0x000000ffff047224 */ /* 0x000fe200078e0000 */
[----:B------:R-:W-:Y:S01]  /*a670*/  @P0 SHF.R.U32.HI R4, RZ, R5, R6 ;  /* 0x00000005ff040219 */ /* 0x000fe20000011606 */
[----:B------:R-:W-:-:S04]  /*a680*/  IMAD R6, R9, UR4, RZ ;  /* 0x0000000409067c24 */ /* 0x000fc8000f8e02ff */
[----:B------:R-:W-:Y:S02]  /*a690*/  IMAD.MOV R5, RZ, RZ, -R4 ;  /* 0x000000ffff057224 */ /* 0x000fe400078e0a04 */
[----:B------:R-:W-:Y:S02]  /*a6a0*/  IMAD R6, R8, UR5, R6 ;  /* 0x0000000508067c24 */ /* 0x000fe4000f8e0206 */
[----:B------:R-:W-:Y:S01]  /*a6b0*/  IMAD R0, R7, R5, R0 ;  /* 0x0000000507007224 */ /* 0x000fe200078e0200 */
[----:B------:R-:W-:-:S03]  /*a6c0*/  SHF.R.S32.HI R5, RZ, 0x1f, R4 ;  /* 0x0000001fff057819 */ /* 0x000fc60000011404 */
[----:B------:R-:W-:-:S04]  /*a6d0*/  IMAD.WIDE.U32 R4, R8, UR4, R4 ;  /* 0x0000000408047c25 */ /* 0x000fc8000f8e0004 */
[----:B------:R-:W-:Y:S01]  /*a6e0*/  IMAD.IADD R6, R5, 0x1, R6 ;  /* 0x0000000105067824 */ /* 0x000fe200078e0206 */
[----:B------:R-:W-:-:S04]  /*a6f0*/  LEA R2, P0, R4, R2, 0x2 ;  /* 0x0000000204027211 */ /* 0x000fc800078010ff */
[----:B------:R-:W-:-:S05]  /*a700*/  LEA.HI.X R3, R4, R3, R6, 0x2, P0 ;  /* 0x0000000304037211 */ /* 0x000fca00000f1406 */
[----:B------:R3:W5:Y:S04]  /*a710*/  LDG.E R16, desc[UR48][R2.64] ;  /* 0x0000003002107981 */ /* 0x000768000c1e1900 */
.L_x_48:
[----:B---3--:R-:W3:Y:S01]  /*a720*/  LDL R3, [R1] ;  /* 0x0000000001037983 */ /* 0x008ee20000100800 */
[----:B------:R-:W0:Y:S02]  /*a730*/  S2R R2, SR_TID.X ;  /* 0x0000000000027919 */ /* 0x000e240000002100 */
[----:B0-----:R-:W-:Y:S02]  /*a740*/  LOP3.LUT R4, R2, 0x7f, RZ, 0xc0, !PT ;  /* 0x0000007f02047812 */ /* 0x001fe400078ec0ff */
[----:B------:R-:W-:Y:S02]  /*a750*/  LEA R2, R17, UR41, 0x3 ;  /* 0x0000002911027c11 */ /* 0x000fe4000f8e18ff */
[----:B------:R-:W-:Y:S02]  /*a760*/  ISETP.NE.AND P1, PT, R4, RZ, PT ;  /* 0x000000ff0400720c */ /* 0x000fe40003f25270 */
[----:B---3--:R-:W-:-:S04]  /*a770*/  SHF.L.U32 R3, R3, 0x1f, RZ ;  /* 0x0000001f03037819 */ /* 0x008fc800000006ff */
[----:B------:R-:W0:Y:S02]  /*a780*/  SYNCS.PHASECHK.TRANS64.TRYWAIT P0, [R2+URZ+0x29880], R3 ;  /* 0x02988003020075a7 */ /* 0x000e24000800017f */
[----:B0-----:R-:W-:Y:S05]  /*a790*/  @!P0 BRA `(.L_x_49) ;  /* 0x0000002800cc8947 */ /* 0x001fea0003800000 */
.L_x_107:
[----:B------:R-:W-:Y:S05]  /*a7a0*/  @P1 BRA `(.L_x_50) ;  /* 0x00000000001c1947 */ /* 0x000fea0003800000 */
[----:B------:R-:W3:Y:S02]  /*a7b0*/  S2R R4, SR_TID.X ;  /* 0x0000000000047919 */ /* 0x000ee40000002100 */
[----:B---3--:R-:W-:Y:S01]  /*a7c0*/  LOP3.LUT R5, R4, 0x1f, RZ, 0xc0, !PT ;  /* 0x0000001f04057812 */ /* 0x008fe200078ec0ff */
[----:B------:R-:W-:-:S03]  /*a7d0*/  IMAD.MOV.U32 R4, RZ, RZ, 0x5000 ;  /* 0x00005000ff047424 */ /* 0x000fc600078e00ff */
[----:B------:R-:W-:Y:S01]  /*a7e0*/  ISETP.NE.AND P0, PT, R5, RZ, PT ;  /* 0x000000ff0500720c */ /* 0x000fe20003f05270 */
[----:B------:R3:W-:-:S12]  /*a7f0*/  SYNCS.ARRIVE.TRANS64 RZ, [R2+URZ+0x29870], R4 ;  /* 0x0298700402ff79a7 */ /* 0x0007d8000800003f */
[----:B---3--:R-:W-:Y:S05]  /*a800*/  @!P0 BRA `(.L_x_50) ;  /* 0x0000000000048947 */ /* 0x008fea0003800000 */
[----:B------:R-:W-:Y:S01]  /*a810*/  BPT.TRAP 0x1 ;  /* 0x000000040000795c */ /* 0x000fe20000300000 */
.L_x_50:
[----:B------:R-:W-:Y:S01]  /*a820*/  R2UR UR32, R17 ;  /* 0x00000000112072ca */ /* 0x000fe200000e0000 */
[----:B------:R-:W-:Y:S01]  /*a830*/  IMAD R0, R0, 0xa0, RZ ;  /* 0x000000a000007824 */ /* 0x000fe200078e02ff */
[----:B------:R-:W-:Y:S01]  /*a840*/  R2UR UR33, R2 ;  /* 0x00000000022172ca */ /* 0x000fe200000e0000 */
[----:B------:R-:W-:Y:S01]  /*a850*/  UIADD3 UR4, UP0, UR52, 0x470, URZ ;  /* 0x0000047034047890 */ /* 0x000fe2000ff1e03f */
[----:B-----5:R-:W-:Y:S01]  /*a860*/  R2UR UR37, R16 ;  /* 0x00000000102572ca */ /* 0x020fe200000e0000 */
[----:B------:R-:W-:Y:S01]  /*a870*/  UMOV UR6, 0x0 ;  /* 0x0000000000067882 */ /* 0x000fe20000000000 */
[----:B------:R-:W-:Y:S01]  /*a880*/  R2UR UR35, R0 ;  /* 0x00000000002372ca */ /* 0x000fe200000e0000 */
[----:B------:R-:W-:Y:S01]  /*a890*/  UIADD3.X UR5, URZ, UR53, URZ, UP0, !UPT ;  /* 0x000000353f057290 */ /* 0x000fe200087fe43f */
[----:B------:R-:W-:Y:S01]  /*a8a0*/  UMOV UR7, 0x14f00000 ;  /* 0x14f0000000077882 */ /* 0x000fe20000000000 */
[----:B------:R-:W-:-:S04]  /*a8b0*/  UMOV UR34, URZ ;  /* 0x0000003f00227c82 */ /* 0x000fc80008000000 */
[----:B------:R-:W-:Y:S02]  /*a8c0*/  UIMAD UR32, UR32, 0x5000, UR41 ;  /* 0x00005000202078a4 */ /* 0x000fe4000f8e0229 */
[----:B------:R-:W-:Y:S02]  /*a8d0*/  UIADD3 UR33, UR33, 0x29870, URZ ;  /* 0x0002987021217890 */ /* 0x000fe4000fffe03f */
[----:B------:R-:W-:-:S09]  /*a8e0*/  UIADD3 UR32, UR32, 0xa400, URZ ;  /* 0x0000a40020207890 */ /* 0x000fd2000fffe03f */
[----:B------:R3:W-:Y:S01]  /*a8f0*/  UTMALDG.4D [UR32], [UR4], desc[UR6] ;  /* 0x00000620040075b4 */ /* 0x0007e20008019000 */
[----:B------:R-:W4:Y:S02]  /*a900*/  SYNCS.PHASECHK.TRANS64.TRYWAIT P0, [R2+URZ+0x29840], R3 ;  /* 0x02984003020075a7 */ /* 0x000f24000800017f */
[----:B---34-:R-:W-:Y:S05]  /*a910*/  @!P0 BRA `(.L_x_51) ;  /* 0x0000002800808947 */ /* 0x018fea0003800000 */
.L_x_108:
[----:B------:R-:W-:Y:S05]  /*a920*/  @P1 BRA `(.L_x_52) ;  /* 0x00000000001c1947 */ /* 0x000fea0003800000 */
[----:B------:R-:W4:Y:S01]  /*a930*/  S2R R4, SR_TID.X ;  /* 0x0000000000047919 */ /* 0x000f220000002100 */
[----:B0--3--:R-:W-:-:S04]  /*a940*/  IMAD.MOV.U32 R3, RZ, RZ, 0x7800 ;  /* 0x00007800ff037424 */ /* 0x009fc800078e00ff */
[----:B------:R0:W-:Y:S01]  /*a950*/  SYNCS.ARRIVE.TRANS64 RZ, [R2+URZ+0x29830], R3 ;  /* 0x0298300302ff79a7 */ /* 0x0001e2000800003f */
[----:B----4-:R-:W-:-:S04]  /*a960*/  LOP3.LUT R4, R4, 0x1f, RZ, 0xc0, !PT ;  /* 0x0000001f04047812 */ /* 0x010fc800078ec0ff */
[----:B------:R-:W-:-:S13]  /*a970*/  ISETP.NE.AND P0, PT, R4, RZ, PT ;  /* 0x000000ff0400720c */ /* 0x000fda0003f05270 */
[----:B0-----:R-:W-:Y:S05]  /*a980*/  @!P0 BRA `(.L_x_52) ;  /* 0x0000000000048947 */ /* 0x001fea0003800000 */
[----:B------:R-:W-:Y:S01]  /*a990*/  BPT.TRAP 0x1 ;  /* 0x000000040000795c */ /* 0x000fe20000300000 */
.L_x_52:
[----:B0--3--:R-:W3:Y:S01]  /*a9a0*/  LDL.LU R3, [R1+0x4] ;  /* 0x0000040001037983 */ /* 0x009ee20000300800 */
[----:B------:R-:W-:Y:S01]  /*a9b0*/  R2UR UR8, R17 ;  /* 0x00000000110872ca */ /* 0x000fe200000e0000 */
[----:B------:R-:W-:Y:S01]  /*a9c0*/  UIADD3 UR4, UP0, UR52, 0x370, URZ ;  /* 0x0000037034047890 */ /* 0x000fe2000ff1e03f */
[----:B------:R-:W-:Y:S01]  /*a9d0*/  R2UR UR25, R2 ;  /* 0x00000000021972ca */ /* 0x000fe200000e0000 */
[----:B------:R-:W-:Y:S01]  /*a9e0*/  UMOV UR6, 0x0 ;  /* 0x0000000000067882 */ /* 0x000fe20000000000 */
[----:B------:R-:W-:Y:S01]  /*a9f0*/  PLOP3.LUT P0, PT, PT, PT, PT, 0x80, 0x0 ;  /* 0x000000000000781c */ /* 0x000fe20003f0f070 */
[----:B------:R-:W-:Y:S01]  /*aa00*/  UIADD3.X UR5, URZ, UR53, URZ, UP0, !UPT ;  /* 0x000000353f057290 */ /* 0x000fe200087fe43f */
[----:B------:R-:W-:Y:S01]  /*aa10*/  R2UR UR27, R0 ;  /* 0x00000000001b72ca */ /* 0x000fe200000e0000 */
[----:B------:R-:W-:Y:S01]  /*aa20*/  UMOV UR7, 0x14f00000 ;  /* 0x14f0000000077882 */ /* 0x000fe20000000000 */
[----:B------:R-:W-:Y:S01]  /*aa30*/  R2UR UR29, R16 ;  /* 0x00000000101d72ca */ /* 0x000fe200000e0000 */
[----:B------:R-:W-:Y:S01]  /*aa40*/  UMOV UR26, URZ ;  /* 0x0000003f001a7c82 */ /* 0x000fe20008000000 */
[----:B------:R-:W-:Y:S01]  /*aa50*/  UMOV UR28, UR36 ;  /* 0x00000024001c7c82 */ /* 0x000fe20008000000 */
[----:B------:R-:W-:Y:S01]  /*aa60*/  UMOV UR18, 0x40 ;  /* 0x0000004000127882 */ /* 0x000fe20000000000 */
[----:B------:R-:W-:Y:S01]  /*aa70*/  UMOV UR20, UR36 ;  /* 0x0000002400147c82 */ /* 0x000fe20008000000 */
[----:B------:R-:W-:-:S02]  /*aa80*/  UIMAD UR8, UR8, 0x7800, UR41 ;  /* 0x00007800080878a4 */ /* 0x000fc4000f8e0229 */
[----:B------:R-:W-:Y:S02]  /*aa90*/  UIADD3 UR25, UR25, 0x29830, URZ ;  /* 0x0002983019197890 */ /* 0x000fe4000fffe03f */
[----:B------:R-:W-:Y:S02]  /*aaa0*/  UIADD3 UR24, UR8, 0x1a400, URZ ;  /* 0x0001a40008187890 */ /* 0x000fe4000fffe03f */
[----:B------:R-:W-:Y:S02]  /*aab0*/  UIADD3 UR16, UR8, 0x1cc00, URZ ;  /* 0x0001cc0008107890 */ /* 0x000fe4000fffe03f */
[----:B------:R-:W-:Y:S01]  /*aac0*/  UIADD3 UR8, UR8, 0x1f400, URZ ;  /* 0x0001f40008087890 */ /* 0x000fe2000fffe03f */
[----:B------:R-:W-:Y:S01]  /*aad0*/  UMOV UR19, UR27 ;  /* 0x0000001b00137c82 */ /* 0x000fe20008000000 */
[----:B------:R-:W-:Y:S01]  /*aae0*/  UMOV UR21, UR29 ;  /* 0x0000001d00157c82 */ /* 0x000fe20008000000 */
[----:B------:R-:W-:Y:S01]  /*aaf0*/  UMOV UR17, UR25 ;  /* 0x0000001900117c82 */ /* 0x000fe20008000000 */
[----:B------:R-:W-:Y:S01]  /*ab00*/  UMOV UR10, 0x80 ;  /* 0x00000080000a7882 */ /* 0x000fe20000000000 */
[----:B------:R-:W-:Y:S01]  /*ab10*/  UMOV UR12, UR36 ;  /* 0x00000024000c7c82 */ /* 0x000fe20008000000 */
[----:B------:R-:W-:Y:S01]  /*ab20*/  UMOV UR11, UR27 ;  /* 0x0000001b000b7c82 */ /* 0x000fe20008000000 */
[----:B------:R-:W-:Y:S01]  /*ab30*/  UMOV UR13, UR29 ;  /* 0x0000001d000d7c82 */ /* 0x000fe20008000000 */
[----:B------:R4:W-:Y:S01]  /*ab40*/  UTMALDG.4D [UR24], [UR4], desc[UR6] ;  /* 0x00000618040075b4 */ /* 0x0009e20008019000 */
[----:B------:R-:W-:Y:S01]  /*ab50*/  UMOV UR9, UR25 ;  /* 0x0000001900097c82 */ /* 0x000fe20008000000 */
[----:B------:R4:W-:Y:S01]  /*ab60*/  UTMALDG.4D [UR16], [UR4], desc[UR6] ;  /* 0x00000610040075b4 */ /* 0x0009e20008019000 */
[----:B------:R4:W-:Y:S01]  /*ab70*/  UTMALDG.4D [UR8], [UR4], desc[UR6] ;  /* 0x00000608040075b4 */ /* 0x0009e20008019000 */
[----:B---3--:R-:W-:-:S04]  /*ab80*/  LOP3.LUT R3, R3, 0xfffffffd, RZ, 0xc0, !PT ;  /* 0xfffffffd03037812 */ /* 0x008fc800078ec0ff */
[----:B------:R-:W-:-:S05]  /*ab90*/  @P0 LOP3.LUT R3, R3, 0x2, RZ, 0xfc, !PT ;  /* 0x0000000203030812 */ /* 0x000fca00078efcff */
[----:B------:R4:W-:Y:S01]  /*aba0*/  STL [R1+0x4], R3 ;  /* 0x0000040301007387 */ /* 0x0009e20000100800 */
[----:B------:R-:W-:Y:S01]  /*abb0*/  NOP ;  /* 0x0000000000007918 */ /* 0x000fe20000000000 */
.L_x_46:
[----:B------:R-:W-:Y:S05]  /*abc0*/  WARPSYNC.ALL ;  /* 0x0000000000007948 */ /* 0x000fea0003800000 */
[----:B----4-:R-:W-:Y:S01]  /*abd0*/  UIADD3 UR4, UR41, 0x14400, URZ ;  /* 0x0001440029047890 */ /* 0x010fe2000fffe03f */
[----:B------:R-:W-:Y:S03]  /*abe0*/  BAR.SYNC.DEFER_BLOCKING 0x8, 0x180 ;  /* 0x0206000000007b1d */ /* 0x000fe60000010000 */
        /* <DEDUP_REMOVED lines=14> */
[----:B-1----:R-:W-:Y:S02]  /*acd0*/  IMAD.MOV.U32 R8, RZ, RZ, 0x70 ;  /* 0x00000070ff087424 */ /* 0x002fe400078e00ff */
[----:B------:R-:W-:Y:S02]  /*ace0*/  IMAD.MOV.U32 R12, RZ, RZ, 0x1 ;  /* 0x00000001ff0c7424 */ /* 0x000fe400078e00ff */
[----:B------:R-:W-:-:S07]  /*acf0*/  IMAD.MOV.U32 R13, RZ, RZ, RZ ;  /* 0x000000ffff0d7224 */ /* 0x000fce00078e00ff */
[----:B------:R-:W-:-:S07]  /*ad00*/  LEPC R20, `(.L_x_53) ;  /* 0x000000001014794e */ /* 0x000fce0000000000 */
[----:B0-23--:R-:W-:Y:S05]  /*ad10*/  CALL.ABS.NOINC R2 ;  /* 0x0000000002007343 */ /* 0x00dfea0003c00000 */
.L_x_53:
[----:B-1----:R1:W5:Y:S01]  /*ad20*/  LDL R8, [R1+0x1c] ;  /* 0x00001c0001087983 */ /* 0x0023620000100800 */
[----:B------:R-:W4:Y:S01]  /*ad30*/  LDC R7, c[0x0][0x448] ;  /* 0x00011200ff077b82 */ /* 0x000f220000000800 */
[----:B---3--:R-:W-:Y:S01]  /*ad40*/  IMAD R0, RZ, RZ, -UR45 ;  /* 0x8000002dff007e24 */ /* 0x008fe2000f8e02ff */
[----:B------:R-:W3:Y:S01]  /*ad50*/  S2R R2, SR_TID.X ;  /* 0x0000000000027919 */ /* 0x000ee20000002100 */
[----:B------:R-:W2:Y:S05]  /*ad60*/  S2R R18, SR_TID.X ;  /* 0x0000000000127919 */ /* 0x000eaa0000002100 */
[----:B------:R-:W0:Y:S01]  /*ad70*/  LDC R3, c[0x0][0xc38] ;  /* 0x00030e00ff037b82 */ /* 0x000e220000000800 */
[----:B------:R-:W-:Y:S01]  /*ad80*/  USHF.R.S32.HI UR4, URZ, 0x1f, UR36 ;  /* 0x0000001f3f047899 */ /* 0x000fe20008011424 */
[----:B------:R-:W-:Y:S01]  /*ad90*/  ULDC.64 UR8, c[0x0][0x2d8] ;  /* 0x0000b60000087ab9 */ /* 0x000fe20000000a00 */
[----:B----4-:R-:W-:Y:S01]  /*ada0*/  ISETP.NE.AND P0, PT, R7, 0x1, PT ;  /* 0x000000010700780c */ /* 0x010fe20003f05270 */
[----:B0-----:R-:W-:Y:S01]  /*adb0*/  IMAD R0, R3, R0, UR50 ;  /* 0x0000003203007e24 */ /* 0x001fe2000f8e0200 */
[----:B---3--:R-:W-:-:S03]  /*adc0*/  LOP3.LUT R2, R2, 0x7f, RZ, 0xc0, !PT ;  /* 0x0000007f02027812 */ /* 0x008fc600078ec0ff */
[----:B------:R-:W-:-:S08]  /*add0*/  IMAD.SHL.U32 R0, R0, 0x80, RZ ;  /* 0x0000008000007824 */ /* 0x000fd000078e00ff */
[----:B------:R-:W0:Y:S01]  /*ade0*/  @P0 LDC R4, c[0x0][0x44c] ;  /* 0x00011300ff040b82 */ /* 0x000e220000000800 */
[----:B------:R-:W-:Y:S01]  /*adf0*/  SHF.R.U32.HI R2, RZ, 0x2, R2 ;  /* 0x00000002ff027819 */ /* 0x000fe20000011602 */
[----:B--2---:R-:W-:-:S05]  /*ae00*/  IMAD.SHL.U32 R18, R18, 0x20, RZ ;  /* 0x0000002012127824 */ /* 0x004fca00078e00ff */
[----:B------:R-:W-:Y:S02]  /*ae10*/  LOP3.LUT R18, R2, 0x60, R18, 0xf8, !PT ;  /* 0x0000006002127812 */ /* 0x000fe400078ef812 */
[----:B------:R-:W2:Y:S02]  /*ae20*/  @P0 LDC R2, c[0x0][0x450] ;  /* 0x00011400ff020b82 */ /* 0x000ea40000000800 */
[----:B------:R-:W-:-:S05]  /*ae30*/  LOP3.LUT R3, R18, R0, RZ, 0xfc, !PT ;  /* 0x0000000012037212 */ /* 0x000fca00078efcff */
[----:B------:R-:W-:Y:S02]  /*ae40*/  IMAD.MOV.U32 R6, RZ, RZ, R3 ;  /* 0x000000ffff067224 */ /* 0x000fe400078e0003 */
[----:B0-----:R-:W-:-:S05]  /*ae50*/  @P0 IMAD.HI.U32 R4, R3, R4, RZ ;  /* 0x0000000403040227 */ /* 0x001fca00078e00ff */
[----:B--2---:R-:W-:-:S05]  /*ae60*/  @P0 SHF.R.U32.HI R6, RZ, R2, R4 ;  /* 0x00000002ff060219 */ /* 0x004fca0000011604 */
[----:B------:R-:W-:Y:S01]  /*ae70*/  IMAD.MOV R4, RZ, RZ, -R6 ;  /* 0x000000ffff047224 */ /* 0x000fe200078e0a06 */
[----:B------:R-:W0:Y:S03]  /*ae80*/  S2R R19, SR_TID.X ;  /* 0x0000000000137919 */ /* 0x000e260000002100 */
[----:B------:R-:W-:Y:S02]  /*ae90*/  IMAD R4, R7, R4, R3 ;  /* 0x0000000407047224 */ /* 0x000fe400078e0203 */
[----:B------:R-:W2:Y:S01]  /*aea0*/  LDC.64 R2, c[0x0][0x2d0] ;  /* 0x0000b400ff027b82 */ /* 0x000ea20000000a00 */
[----:B------:R-:W3:Y:S01]  /*aeb0*/  S2R R18, SR_TID.X ;  /* 0x0000000000127919 */ /* 0x000ee20000002100 */
[----:B------:R-:W-:Y:S02]  /*aec0*/  UIMAD UR6, UR4, UR8, URZ ;  /* 0x00000008040672a4 */ /* 0x000fe4000f8e023f */
[----:B------:R-:W-:-:S02]  /*aed0*/  UIMAD.WIDE.U32 UR4, UR36, UR8, URZ ;  /* 0x00000008240472a5 */ /* 0x000fc4000f8e003f */
[----:B------:R-:W-:Y:S02]  /*aee0*/  UIMAD UR6, UR36, UR9, UR6 ;  /* 0x00000009240672a4 */ /* 0x000fe4000f8e0206 */
[----:B------:R-:W-:Y:S01]  /*aef0*/  USHF.R.S32.HI UR7, URZ, 0x1f, UR44 ;  /* 0x0000001f3f077899 */ /* 0x000fe2000801142c */
[----:B------:R-:W-:Y:S01]  /*af00*/  ULDC.64 UR8, c[0x0][0x2e0] ;  /* 0x0000b80000087ab9 */ /* 0x000fe20000000a00 */
[----:B------:R-:W-:Y:S02]  /*af10*/  UIADD3 UR5, UR5, UR6, URZ ;  /* 0x0000000605057290 */ /* 0x000fe4000fffe03f */
[----:B------:R-:W-:Y:S01]  /*af20*/  UIMAD UR6, UR7, UR8, URZ ;  /* 0x00000008070672a4 */ /* 0x000fe2000f8e023f */
[----:B------:R-:W-:Y:S01]  /*af30*/  SHF.R.S32.HI R5, RZ, 0x1f, R6 ;  /* 0x0000001fff057819 */ /* 0x000fe20000011406 */
[----:B------:R-:W-:Y:S02]  /*af40*/  UIMAD.WIDE.U32 UR4, UR44, UR8, UR4 ;  /* 0x000000082c0472a5 */ /* 0x000fe4000f8e0004 */
[----:B------:R-:W-:-:S04]  /*af50*/  UIMAD UR6, UR44, UR9, UR6 ;  /* 0x000000092c0672a4 */ /* 0x000fc8000f8e0206 */
[----:B------:R-:W-:Y:S01]  /*af60*/  UIADD3 UR5, UR5, UR6, URZ ;  /* 0x0000000605057290 */ /* 0x000fe2000fffe03f */
[-C--:B--2---:R-:W-:Y:S02]  /*af70*/  IMAD R5, R5, R2.reuse, RZ ;  /* 0x0000000205057224 */ /* 0x084fe400078e02ff */
[----:B------:R-:W-:Y:S02]  /*af80*/  ULDC.64 UR6, c[0x0][0x280] ;  /* 0x0000a00000067ab9 */ /* 0x000fe40000000a00 */
[C---:B------:R-:W-:Y:S02]  /*af90*/  IMAD R5, R6.reuse, R3, R5 ;  /* 0x0000000306057224 */ /* 0x040fe400078e0205 */
[----:B------:R-:W-:Y:S01]  /*afa0*/  IMAD.WIDE.U32 R2, R6, R2, UR4 ;  /* 0x0000000406027e25 */ /* 0x000fe2000f8e0002 */
[----:B------:R-:W-:-:S03]  /*afb0*/  ULDC.64 UR4, c[0x0][0x2c8] ;  /* 0x0000b20000047ab9 */ /* 0x000fc60000000a00 */
[----:B0-----:R-:W-:Y:S02]  /*afc0*/  IMAD.SHL.U32 R19, R19, 0x10, RZ ;  /* 0x0000001013137824 */ /* 0x001fe400078e00ff */
[----:B------:R-:W-:Y:S01]  /*afd0*/  IMAD.IADD R3, R3, 0x1, R5 ;  /* 0x0000000103037824 */ /* 0x000fe200078e0205 */
[----:B------:R-:W-:Y:S01]  /*afe0*/  SHF.R.S32.HI R5, RZ, 0x1f, R4 ;  /* 0x0000001fff057819 */ /* 0x000fe20000011404 */
[----:B---3--:R-:W-:Y:S01]  /*aff0*/  IMAD.SHL.U32 R9, R18, 0x10, RZ ;  /* 0x0000001012097824 */ /* 0x008fe200078e00ff */
[----:B------:R-:W-:Y:S01]  /*b000*/  LOP3.LUT R19, R19, 0x30, RZ, 0xc0, !PT ;  /* 0x0000003013137812 */ /* 0x000fe200078ec0ff */
[----:B------:R-:W-:-:S04]  /*b010*/  IMAD.WIDE.U32 R2, R4, UR4, R2 ;  /* 0x0000000404027c25 */ /* 0x000fc8000f8e0002 */
[----:B------:R-:W-:Y:S01]  /*b020*/  IMAD R5, R5, UR4, RZ ;  /* 0x0000000405057c24 */ /* 0x000fe2000f8e02ff */
[----:B------:R-:W-:Y:S01]  /*b030*/  LOP3.LUT R9, R9, 0x30, RZ, 0xc0, !PT ;  /* 0x0000003009097812 */ /* 0x000fe200078ec0ff */
[----:B------:R-:W-:Y:S01]  /*b040*/  ULDC UR4, c[0x0][0x2b8] ;  /* 0x0000ae0000047ab9 */ /* 0x000fe20000000800 */
[C---:B------:R-:W-:Y:S02]  /*b050*/  LOP3.LUT R11, R19.reuse, 0x40, RZ, 0xfc, !PT ;  /* 0x00000040130b7812 */ /* 0x040fe400078efcff */
[----:B------:R-:W-:Y:S01]  /*b060*/  LOP3.LUT R10, R19, 0x80, RZ, 0xfc, !PT ;  /* 0x00000080130a7812 */ /* 0x000fe200078efcff */
[----:B------:R-:W-:Y:S01]  /*b070*/  IMAD R5, R4, UR5, R5 ;  /* 0x0000000504057c24 */ /* 0x000fe2000f8e0205 */
[----:B------:R-:W-:Y:S02]  /*b080*/  IADD3 R6, P3, R2, UR6, RZ ;  /* 0x0000000602067c10 */ /* 0x000fe4000ff7e0ff */
[----:B------:R-:W-:Y:S02]  /*b090*/  ISETP.GE.AND P0, PT, R9, UR4, PT ;  /* 0x0000000409007c0c */ /* 0x000fe4000bf06270 */
[----:B------:R-:W-:-:S02]  /*b0a0*/  ISETP.GE.AND P1, PT, R11, UR4, PT ;  /* 0x000000040b007c0c */ /* 0x000fc4000bf26270 */
[----:B------:R-:W-:Y:S01]  /*b0b0*/  ISETP.GE.AND P2, PT, R10, UR4, PT ;  /* 0x000000040a007c0c */ /* 0x000fe2000bf46270 */
[----:B------:R-:W-:Y:S01]  /*b0c0*/  UMOV UR4, 0xffffffff ;  /* 0xffffffff00047882 */ /* 0x000fe20000000000 */
[----:B------:R-:W-:Y:S02]  /*b0d0*/  LOP3.LUT R18, R18, 0x7f, RZ, 0xc0, !PT ;  /* 0x0000007f12127812 */ /* 0x000fe400078ec0ff */
[----:B------:R-:W-:Y:S02]  /*b0e0*/  IADD3.X R5, R3, UR7, R5, P3, !PT ;  /* 0x0000000703057c10 */ /* 0x000fe40009ffe405 */
[----:B------:R-:W-:Y:S01]  /*b0f0*/  SHF.R.U32.HI R10, RZ, 0x2, R18 ;  /* 0x00000002ff0a7819 */ /* 0x000fe20000011612 */
[----:B-1----:R-:W-:Y:S06]  /*b100*/  BRA.DIV UR4, `(.L_x_54) ;  /* 0x0000002204987947 */ /* 0x002fec000b800000 */
[----:B------:R-:W0:Y:S01]  /*b110*/  SHFL.IDX PT, R3, R6, RZ, 0x1c1f ;  /* 0x001c1fff06037589 */ /* 0x000e2200000e0000 */
[----:B------:R-:W-:Y:S01]  /*b120*/  ULDC UR4, c[0x0][0x288] ;  /* 0x0000a20000047ab9 */ /* 0x000fe20000000800 */
[----:B------:R-:W-:Y:S02]  /*b130*/  IMAD.IADD R0, R10, 0x1, R0 ;  /* 0x000000010a007824 */ /* 0x000fe400078e0200 */
[----:B------:R-:W1:Y:S01]  /*b140*/  SHFL.IDX PT, R2, R5, RZ, 0x1c1f ;  /* 0x001c1fff05027589 */ /* 0x000e6200000e0000 */
[----:B------:R-:W-:-:S05]  /*b150*/  IMAD R4, R7, UR4, RZ ;  /* 0x0000000407047c24 */ /* 0x000fca000f8e02ff */
[----:B------:R-:W-:-:S13]  /*b160*/  ISETP.GE.AND P4, PT, R0, R4, PT ;  /* 0x000000040000720c */ /* 0x000fda0003f86270 */
[----:B0-----:R-:W-:-:S05]  /*b170*/  @!P4 IADD3 R3, P3, R9, R3, RZ ;  /* 0x000000030903c210 */ /* 0x001fca0007f7e0ff */
[----:B-1----:R-:W-:-:S05]  /*b180*/  @!P4 IMAD.X R2, RZ, RZ, R2, P3 ;  /* 0x000000ffff02c224 */ /* 0x002fca00018e0602 */
[----:B------:R-:W-:-:S04]  /*b190*/  @!P4 LOP3.LUT R3, R3, R2, RZ, 0x3c, !PT ;  /* 0x000000020303c212 */ /* 0x000fc800078e3cff */
[----:B------:R-:W-:-:S04]  /*b1a0*/  @!P4 LOP3.LUT R2, R3, R2, RZ, 0x3c, !PT ;  /* 0x000000020302c212 */ /* 0x000fc800078e3cff */
[----:B------:R-:W-:-:S05]  /*b1b0*/  @!P4 LOP3.LUT R3, R3, R2, RZ, 0x3c, !PT ;  /* 0x000000020303c212 */ /* 0x000fca00078e3cff */
[----:B------:R-:W-:Y:S01]  /*b1c0*/  @!PT LDS RZ, [RZ] ;  /* 0x00000000fffff984 */ /* 0x000fe20000000800 */
[----:B-----5:R-:W-:Y:S04]  /*b1d0*/  @!P4 LDGSTS.E.BYPASS.LTC128B.128 [R8+0x14400], desc[UR48][R2.64], !P0 ;  /* 0x144000000208cfae */ /* 0x020fe8000c101d70 */
[----:B------:R-:W-:Y:S04]  /*b1e0*/  @!P4 LDGSTS.E.BYPASS.LTC128B.128 [R8+0x16400], desc[UR48][R2.64+0x40], !P1 ;  /* 0x164000400208cfae */ /* 0x000fe8000c901d70 */
[----:B------:R0:W-:Y:S02]  /*b1f0*/  @!P4 LDGSTS.E.BYPASS.LTC128B.128 [R8+0x18400], desc[UR48][R2.64+0x80], !P2 ;  /* 0x184000800208cfae */ /* 0x0001e4000d101d70 */
[----:B0-----:R-:W-:-:S02]  /*b200*/  VIADD R2, R0, 0x20 ;  /* 0x0000002000027836 */ /* 0x001fc40000000000 */
[----:B------:R-:W0:Y:S03]  /*b210*/  SHFL.IDX PT, R3, R6, 0x1, 0x1c1f ;  /* 0x003c1f0006037f89 */ /* 0x000e2600000e0000 */
[----:B------:R-:W-:Y:S02]  /*b220*/  ISETP.GE.AND P3, PT, R2, R4, PT ;  /* 0x000000040200720c */ /* 0x000fe40003f66270 */
[----:B------:R-:W1:Y:S11]  /*b230*/  SHFL.IDX PT, R2, R5, 0x1, 0x1c1f ;  /* 0x003c1f0005027f89 */ /* 0x000e7600000e0000 */
[----:B0-----:R-:W-:-:S05]  /*b240*/  @!P3 IADD3 R3, P4, R9, R3, RZ ;  /* 0x000000030903b210 */ /* 0x001fca0007f9e0ff */
[----:B-1----:R-:W-:-:S05]  /*b250*/  @!P3 IMAD.X R2, RZ, RZ, R2, P4 ;  /* 0x000000ffff02b224 */ /* 0x002fca00020e0602 */
[----:B------:R-:W-:-:S04]  /*b260*/  @!P3 LOP3.LUT R3, R3, R2, RZ, 0x3c, !PT ;  /* 0x000000020303b212 */ /* 0x000fc800078e3cff */
[----:B------:R-:W-:-:S04]  /*b270*/  @!P3 LOP3.LUT R2, R3, R2, RZ, 0x3c, !PT ;  /* 0x000000020302b212 */ /* 0x000fc800078e3cff */
[----:B------:R-:W-:-:S05]  /*b280*/  @!P3 LOP3.LUT R3, R3, R2, RZ, 0x3c, !PT ;  /* 0x000000020303b212 */ /* 0x000fca00078e3cff */
[----:B------:R-:W-:Y:S04]  /*b290*/  @!P3 LDGSTS.E.BYPASS.LTC128B.128 [R8+0x14c00], desc[UR48][R2.64], !P0 ;  /* 0x14c000000208bfae */ /* 0x000fe8000c101d70 */
[----:B------:R-:W-:Y:S04]  /*b2a0*/  @!P3 LDGSTS.E.BYPASS.LTC128B.128 [R8+0x16c00], desc[UR48][R2.64+0x40], !P1 ;  /* 0x16c000400208bfae */ /* 0x000fe8000c901d70 */
[----:B------:R0:W-:Y:S02]  /*b2b0*/  @!P3 LDGSTS.E.BYPASS.LTC128B.128 [R8+0x18c00], desc[UR48][R2.64+0x80], !P2 ;  /* 0x18c000800208bfae */ /* 0x0001e4000d101d70 */
[----:B0-----:R-:W-:-:S02]  /*b2c0*/  VIADD R2, R0, 0x40 ;  /* 0x0000004000027836 */ /* 0x001fc40000000000 */
[----:B------:R-:W0:Y:S03]  /*b2d0*/  SHFL.IDX PT, R3, R6, 0x2, 0x1c1f ;  /* 0x005c1f0006037f89 */ /* 0x000e2600000e0000 */
[----:B------:R-:W-:Y:S02]  /*b2e0*/  ISETP.GE.AND P3, PT, R2, R4, PT ;  /* 0x000000040200720c */ /* 0x000fe40003f66270 */
[----:B------:R-:W1:Y:S04]  /*b2f0*/  SHFL.IDX PT, R2, R5, 0x2, 0x1c1f ;  /* 0x005c1f0005027f89 */ /* 0x000e6800000e0000 */
[----:B------:R-:W2:Y:S07]  /*b300*/  SHFL.IDX PT, R5, R5, 0x3, 0x1c1f ;  /* 0x007c1f0005057f89 */ /* 0x000eae00000e0000 */
[----:B0-----:R-:W-:-:S05]  /*b310*/  @!P3 IADD3 R3, P4, R9, R3, RZ ;  /* 0x000000030903b210 */ /* 0x001fca0007f9e0ff */
[----:B-1----:R-:W-:-:S05]  /*b320*/  @!P3 IMAD.X R2, RZ, RZ, R2, P4 ;  /* 0x000000ffff02b224 */ /* 0x002fca00020e0602 */
[----:B------:R-:W-:-:S04]  /*b330*/  @!P3 LOP3.LUT R3, R3, R2, RZ, 0x3c, !PT ;  /* 0x000000020303b212 */ /* 0x000fc800078e3cff */
[----:B------:R-:W-:-:S04]  /*b340*/  @!P3 LOP3.LUT R2, R3, R2, RZ, 0x3c, !PT ;  /* 0x000000020302b212 */ /* 0x000fc800078e3cff */
[----:B------:R-:W-:-:S05]  /*b350*/  @!P3 LOP3.LUT R3, R3, R2, RZ, 0x3c, !PT ;  /* 0x000000020303b212 */ /* 0x000fca00078e3cff */
[----:B------:R-:W-:Y:S04]  /*b360*/  @!P3 LDGSTS.E.BYPASS.LTC128B.128 [R8+0x15400], desc[UR48][R2.64], !P0 ;  /* 0x154000000208bfae */ /* 0x000fe8000c101d70 */
[----:B------:R-:W-:Y:S04]  /*b370*/  @!P3 LDGSTS.E.BYPASS.LTC128B.128 [R8+0x17400], desc[UR48][R2.64+0x40], !P1 ;  /* 0x174000400208bfae */ /* 0x000fe8000c901d70 */
[----:B------:R0:W-:Y:S04]  /*b380*/  @!P3 LDGSTS.E.BYPASS.LTC128B.128 [R8+0x19400], desc[UR48][R2.64+0x80], !P2 ;  /* 0x194000800208bfae */ /* 0x0001e8000d101d70 */
[----:B0-2---:R0:W1:Y:S02]  /*b390*/  SHFL.IDX PT, R2, R6, 0x3, 0x1c1f ;  /* 0x007c1f0006027f89 */ /* 0x00506400000e0000 */
.L_x_117:
[----:B------:R-:W-:Y:S01]  /*b3a0*/  VIADD R0, R0, 0x60 ;  /* 0x0000006000007836 */ /* 0x000fe20000000000 */
[----:B------:R-:W-:Y:S04]  /*b3b0*/  BSSY B0, `(.L_x_55) ;  /* 0x000000b000007945 */ /* 0x000fe80003800000 */
[----:B------:R-:W-:-:S13]  /*b3c0*/  ISETP.GE.AND P3, PT, R0, R4, PT ;  /* 0x000000040000720c */ /* 0x000fda0003f66270 */
[----:B------:R-:W-:Y:S05]  /*b3d0*/  @P3 BRA `(.L_x_56) ;  /* 0x0000000000203947 */ /* 0x000fea0003800000 */
[----:B-1----:R-:W-:-:S05]  /*b3e0*/  IADD3 R2, P3, R9, R2, RZ ;  /* 0x0000000209027210 */ /* 0x002fca0007f7e0ff */
[----:B------:R-:W-:-:S05]  /*b3f0*/  IMAD.X R3, RZ, RZ, R5, P3 ;  /* 0x000000ffff037224 */ /* 0x000fca00018e0605 */
[----:B------:R-:W-:Y:S01]  /*b400*/  @!PT LDS RZ, [RZ] ;  /* 0x00000000fffff984 */ /* 0x000fe20000000800 */
[----:B------:R-:W-:Y:S01]  /*b410*/  @!PT LDS RZ, [RZ] ;  /* 0x00000000fffff984 */ /* 0x000fe20000000800 */
[----:B------:R-:W-:Y:S01]  /*b420*/  @!PT LDS RZ, [RZ] ;  /* 0x00000000fffff984 */ /* 0x000fe20000000800 */
[----:B------:R2:W-:Y:S04]  /*b430*/  LDGSTS.E.BYPASS.LTC128B.128 [R8+0x15c00], desc[UR48][R2.64], !P0 ;  /* 0x15c0000002087fae */ /* 0x0005e8000c101d70 */
[----:B------:R2:W-:Y:S04]  /*b440*/  LDGSTS.E.BYPASS.LTC128B.128 [R8+0x17c00], desc[UR48][R2.64+0x40], !P1 ;  /* 0x17c0004002087fae */ /* 0x0005e8000c901d70 */
[----:B------:R2:W-:Y:S02]  /*b450*/  LDGSTS.E.BYPASS.LTC128B.128 [R8+0x19c00], desc[UR48][R2.64+0x80], !P2 ;  /* 0x19c0008002087fae */ /* 0x0005e4000d101d70 */
.L_x_56:
[----:B------:R-:W-:Y:S05]  /*b460*/  BSYNC B0 ;  /* 0x0000000000007941 */ /* 0x000fea0003800000 */
.L_x_55:
[----:B------:R-:W-:Y:S01]  /*b470*/  NOP ;  /* 0x0000000000007918 */ /* 0x000fe20000000000 */
[----:B------:R-:W-:Y:S01]  /*b480*/  SYNCS.ARRIVE.TRANS64.RED.A0T1 RZ, [UR41+0x29800], RZ ;  /* 0x029800ffffff79a7 */ /* 0x000fe20008200429 */
[----:B------:R-:W-:Y:S01]  /*b490*/  ARRIVES.LDGSTSBAR.64.TRANSCNT [UR41+0x29800] ;  /* 0x02980000ff0079b0 */ /* 0x000fe20008000aa9 */
[----:B------:R-:W-:Y:S01]  /*b4a0*/  NOP ;  /* 0x0000000000007918 */ /* 0x000fe20000000000 */
[----:B------:R-:W-:Y:S01]  /*b4b0*/  ULOP3.LUT UR4, UR46, 0x1, URZ, 0xc, !UPT ;  /* 0x000000012e047892 */ /* 0x000fe2000f8e0c3f */
[----:B------:R-:W-:Y:S05]  /*b4c0*/  SYNCS.ARRIVE.TRANS64.A1T0 RZ, [UR41+0x29800], RZ ;  /* 0x029800ffffff79a7 */ /* 0x000fea0008100029 */
[----:B------:R-:W-:-:S05]  /*b4d0*/  IMAD.U32 R0, RZ, RZ, UR4 ;  /* 0x00000004ff007e24 */ /* 0x000fca000f8e00ff */
[----:B------:R-:W-:-:S04]  /*b4e0*/  SHF.L.U32 R0, R0, 0x1f, RZ ;  /* 0x0000001f00007819 */ /* 0x000fc800000006ff */
[----:B------:R-:W3:Y:S02]  /*b4f0*/  SYNCS.PHASECHK.TRANS64.TRYWAIT P0, [UR41+0x29820], R0 ;  /* 0x02982000ff0075a7 */ /* 0x000ee40008000169 */
[----:B---3--:R-:W-:Y:S05]  /*b500*/  @!P0 BRA `(.L_x_57) ;  /* 0x0000002000f88947 */ /* 0x008fea0003800000 */
.L_x_118:
[----:B------:R-:W-:-:S06]  /*b510*/  UISETP.GE.AND UP0, UPT, UR40, 0xa1, UPT ;  /* 0x000000a12800788c */ /* 0x000fcc000bf06270 */
[----:B------:R-:W-:-:S13]  /*b520*/  PLOP3.LUT P0, PT, PT, PT, UP0, 0x80, 0x0 ;  /* 0x000000000000781c */ /* 0x000fda0003f0f008 */
[----:B------:R-:W-:Y:S05]  /*b530*/  @!P0 BRA `(.L_x_58) ;  /* 0x0000000c00f48947 */ /* 0x000fea0003800000 */
[----:B--2---:R2:W5:Y:S01]  /*b540*/  LDL.LU R0, [R1] ;  /* 0x0000000001007983 */ /* 0x0045620000300800 */
[----:B------:R-:W-:Y:S01]  /*b550*/  UIADD3 UR4, UR39, -0x2, URZ ;  /* 0xfffffffe27047890 */ /* 0x000fe2000fffe03f */
[----:B------:R-:W-:-:S05]  /*b560*/  IMAD.MOV.U32 R3, RZ, RZ, R17 ;  /* 0x000000ffff037224 */ /* 0x000fca00078e0011 */
[----:B-1----:R-:W-:-:S07]  /*b570*/  IMAD.U32 R2, RZ, RZ, UR4 ;  /* 0x00000004ff027e24 */ /* 0x002fce000f8e00ff */
.L_x_80:
[----:B------:R-:W3:Y:S01]  /*b580*/  LDL R4, [R1+0x4] ;  /* 0x0000040001047983 */ /* 0x000ee20000100800 */
[----:B------:R-:W-:Y:S01]  /*b590*/  VIADD R17, R3, 0x1 ;  /* 0x0000000103117836 */ /* 0x000fe20000000000 */
[----:B------:R-:W-:Y:S04]  /*b5a0*/  BSSY B0, `(.L_x_59) ;  /* 0x0000089000007945 */ /* 0x000fe80003800000 */
[----:B------:R-:W-:-:S04]  /*b5b0*/  ISETP.NE.AND P0, PT, R17, 0x2, PT ;  /* 0x000000021100780c */ /* 0x000fc80003f05270 */
[----:B------:R-:W-:Y:S02]  /*b5c0*/  SEL R5, RZ, 0x1, P0 ;  /* 0x00000001ff057807 */ /* 0x000fe40000000000 */
[----:B------:R-:W-:Y:S02]  /*b5d0*/  SEL R17, R17, RZ, P0 ;  /* 0x000000ff11117207 */ /* 0x000fe40000000000 */
[----:B0----5:R-:W-:-:S05]  /*b5e0*/  LOP3.LUT R9, R0, R5, RZ, 0x3c, !PT ;  /* 0x0000000500097212 */ /* 0x021fca00078e3cff */
[----:B------:R1:W-:Y:S01]  /*b5f0*/  STL [R1], R9 ;  /* 0x0000000901007387 */ /* 0x0003e20000100800 */
[----:B---3--:R-:W-:-:S13]  /*b600*/  LOP3.LUT P1, RZ, R4, 0x2, RZ, 0xc0, !PT ;  /* 0x0000000204ff7812 */ /* 0x008fda000782c0ff */
[----:B-1----:R-:W-:Y:S05]  /*b610*/  @!P1 BRA `(.L_x_60) ;  /* 0x0000000800049947 */ /* 0x002fea0003800000 */
[----:B------:R-:W-:Y:S01]  /*b620*/  LOP3.LUT P1, RZ, R4, 0x1, RZ, 0xc0, !PT ;  /* 0x0000000104ff7812 */ /* 0x000fe2000782c0ff */
[----:B------:R-:W-:-:S12]  /*b630*/  IMAD.MOV.U32 R8, RZ, RZ, R2 ;  /* 0x000000ffff087224 */ /* 0x000fd800078e0002 */
[----:B------:R-:W-:Y:S05]  /*b640*/  @!P1 BRA `(.L_x_61) ;  /* 0x0000000000509947 */ /* 0x000fea0003800000 */
[----:B------:R-:W3:Y:S01]  /*b650*/  LDL R10, [R1+0xc] ;  /* 0x00000c00010a7983 */ /* 0x000ee20000100800 */
[----:B------:R-:W1:Y:S01]  /*b660*/  LDC R8, c[0x0][0x43c] ;  /* 0x00010f00ff087b82 */ /* 0x000e620000000800 */
[----:B------:R-:W-:Y:S02]  /*b670*/  ULDC.64 UR4, c[0x0][0x428] ;  /* 0x00010a0000047ab9 */ /* 0x000fe40000000a00 */
[----:B------:R-:W4:Y:S01]  /*b680*/  LDL R7, [R1+0x8] ;  /* 0x0000080001077983 */ /* 0x000f220000100800 */
[----:B-1----:R-:W-:-:S13]  /*b690*/  ISETP.NE.AND P0, PT, R8, 0x1, PT ;  /* 0x000000010800780c */ /* 0x002fda0003f05270 */
[----:B------:R-:W0:Y:S02]  /*b6a0*/  @P0 LDC.64 R4, c[0x0][0x440] ;  /* 0x00011000ff040b82 */ /* 0x000e240000000a00 */
[----:B0-----:R-:W-:-:S04]  /*b6b0*/  @P0 IMAD.HI.U32 R6, R2, R4, RZ ;  /* 0x0000000402060227 */ /* 0x001fc800078e00ff */
[----:B------:R-:W-:Y:S01]  /*b6c0*/  IMAD.MOV.U32 R4, RZ, RZ, R2 ;  /* 0x000000ffff047224 */ /* 0x000fe200078e0002 */
[----:B------:R-:W-:-:S05]  /*b6d0*/  @P0 SHF.R.U32.HI R4, RZ, R5, R6 ;  /* 0x00000005ff040219 */ /* 0x000fca0000011606 */
[----:B------:R-:W-:-:S04]  /*b6e0*/  IMAD.MOV R5, RZ, RZ, -R4 ;  /* 0x000000ffff057224 */ /* 0x000fc800078e0a04 */
[----:B------:R-:W-:Y:S01]  /*b6f0*/  IMAD R8, R8, R5, R2 ;  /* 0x0000000508087224 */ /* 0x000fe200078e0202 */
[----:B------:R-:W-:Y:S01]  /*b700*/  SHF.R.S32.HI R5, RZ, 0x1f, R4 ;  /* 0x0000001fff057819 */ /* 0x000fe20000011404 */
[----:B---3--:R-:W-:-:S04]  /*b710*/  IMAD R6, R10, UR4, RZ ;  /* 0x000000040a067c24 */ /* 0x008fc8000f8e02ff */
[C---:B----4-:R-:W-:Y:S02]  /*b720*/  IMAD R6, R7.reuse, UR5, R6 ;  /* 0x0000000507067c24 */ /* 0x050fe4000f8e0206 */
[----:B------:R-:W-:Y:S01]  /*b730*/  IMAD.WIDE.U32 R4, R7, UR4, R4 ;  /* 0x0000000407047c25 */ /* 0x000fe2000f8e0004 */
[----:B------:R-:W-:-:S03]  /*b740*/  ULDC.64 UR4, c[0x0][0x418] ;  /* 0x0001060000047ab9 */ /* 0x000fc60000000a00 */
[----:B------:R-:W-:Y:S01]  /*b750*/  IMAD.IADD R5, R6, 0x1, R5 ;  /* 0x0000000106057824 */ /* 0x000fe200078e0205 */
[----:B------:R-:W-:-:S04]  /*b760*/  LEA R6, P0, R4, UR4, 0x2 ;  /* 0x0000000404067c11 */ /* 0x000fc8000f8010ff */
[----:B------:R-:W-:-:S05]  /*b770*/  LEA.HI.X R7, R4, UR5, R5, 0x2, P0 ;  /* 0x0000000504077c11 */ /* 0x000fca00080f1405 */
[----:B------:R1:W5:Y:S04]  /*b780*/  LDG.E R16, desc[UR48][R6.64] ;  /* 0x0000003006107981 */ /* 0x000368000c1e1900 */
.L_x_61:
[----:B------:R-:W3:Y:S01]  /*b790*/  S2R R4, SR_TID.X ;  /* 0x0000000000047919 */ /* 0x000ee20000002100 */
[----:B01----:R-:W-:Y:S01]  /*b7a0*/  LEA R6, R17, UR41, 0x3 ;  /* 0x0000002911067c11 */ /* 0x003fe2000f8e18ff */
[----:B------:R-:W-:Y:S01]  /*b7b0*/  BSSY B1, `(.L_x_62) ;  /* 0x0000006000017945 */ /* 0x000fe20003800000 */
[----:B---3--:R-:W-:Y:S02]  /*b7c0*/  LOP3.LUT R5, R4, 0x7f, RZ, 0xc0, !PT ;  /* 0x0000007f04057812 */ /* 0x008fe400078ec0ff */
[----:B------:R-:W-:Y:S02]  /*b7d0*/  SHF.L.U32 R4, R9, 0x1f, RZ ;  /* 0x0000001f09047819 */ /* 0x000fe400000006ff */
[----:B------:R-:W-:Y:S02]  /*b7e0*/  ISETP.NE.AND P1, PT, R5, RZ, PT ;  /* 0x000000ff0500720c */ /* 0x000fe40003f25270 */
[----:B------:R-:W0:Y:S02]  /*b7f0*/  SYNCS.PHASECHK.TRANS64.TRYWAIT P0, [R6+URZ+0x29880], R4 ;  /* 0x02988004060075a7 */ /* 0x000e24000800017f */
[----:B0-----:R-:W-:Y:S09]  /*b800*/  @!P0 BRA `(.L_x_63) ;  /* 0x0000002000508947 */ /* 0x001ff20003800000 */
.L_x_119:
[----:B------:R-:W-:Y:S05]  /*b810*/  BSYNC B1 ;  /* 0x0000000000017941 */ /* 0x000fea0003800000 */
.L_x_62:
[----:B------:R-:W-:Y:S04]  /*b820*/  BSSY B1, `(.L_x_64) ;  /* 0x0000009000017945 */ /* 0x000fe80003800000 */
[----:B------:R-:W-:Y:S05]  /*b830*/  @P1 BRA `(.L_x_65) ;  /* 0x00000000001c1947 */ /* 0x000fea0003800000 */
[----:B------:R-:W1:Y:S02]  /*b840*/  S2R R5, SR_TID.X ;  /* 0x0000000000057919 */ /* 0x000e640000002100 */
[----:B-1----:R-:W-:Y:S01]  /*b850*/  LOP3.LUT R7, R5, 0x1f, RZ, 0xc0, !PT ;  /* 0x0000001f05077812 */ /* 0x002fe200078ec0ff */
[----:B------:R-:W-:-:S03]  /*b860*/  IMAD.MOV.U32 R5, RZ, RZ, 0x5000 ;  /* 0x00005000ff057424 */ /* 0x000fc600078e00ff */
[----:B------:R-:W-:Y:S01]  /*b870*/  ISETP.NE.AND P0, PT, R7, RZ, PT ;  /* 0x000000ff0700720c */ /* 0x000fe20003f05270 */
[----:B------:R1:W-:-:S12]  /*b880*/  SYNCS.ARRIVE.TRANS64 RZ, [R6+URZ+0x29870], R5 ;  /* 0x0298700506ff79a7 */ /* 0x0003d8000800003f */
[----:B-1----:R-:W-:Y:S05]  /*b890*/  @!P0 BRA `(.L_x_65) ;  /* 0x0000000000048947 */ /* 0x002fea0003800000 */
[----:B------:R-:W-:Y:S01]  /*b8a0*/  BPT.TRAP 0x1 ;  /* 0x000000040000795c */ /* 0x000fe20000300000 */
.L_x_65:
[----:B------:R-:W-:Y:S05]  /*b8b0*/  BSYNC B1 ;  /* 0x0000000000017941 */ /* 0x000fea0003800000 */
.L_x_64:
[----:B------:R-:W-:Y:S01]  /*b8c0*/  IMAD.MOV.U32 R10, RZ, RZ, RZ ;  /* 0x000000ffff0a7224 */ /* 0x000fe200078e00ff */
[----:B------:R-:W-:Y:S01]  /*b8d0*/  UIADD3 UR4, UP0, UR52, 0x470, URZ ;  /* 0x0000047034047890 */ /* 0x000fe2000ff1e03f */
[----:B------:R-:W-:Y:S01]  /*b8e0*/  IMAD.U32 R7, RZ, RZ, UR41 ;  /* 0x00000029ff077e24 */ /* 0x000fe2000f8e00ff */
[----:B------:R-:W-:Y:S01]  /*b8f0*/  PLOP3.LUT P0, PT, PT, PT, PT, 0x80, 0x0 ;  /* 0x000000000000781c */ /* 0x000fe20003f0f070 */
[----:B------:R-:W-:Y:S01]  /*b900*/  IMAD R8, R8, 0xa0, RZ ;  /* 0x000000a008087824 */ /* 0x000fe200078e02ff */
[----:B------:R-:W-:Y:S01]  /*b910*/  R2UR UR10, R10 ;  /* 0x000000000a0a72ca */ /* 0x000fe200000e0000 */
[----:B------:R-:W-:Y:S01]  /*b920*/  IMAD R5, R17, 0x5000, R7 ;  /* 0x0000500011057824 */ /* 0x000fe200078e0207 */
[----:B------:R-:W-:Y:S01]  /*b930*/  UIADD3.X UR5, URZ, UR53, URZ, UP0, !UPT ;  /* 0x000000353f057290 */ /* 0x000fe200087fe43f */
[----:B------:R-:W-:Y:S01]  /*b940*/  VIADD R9, R6, 0x29870 ;  /* 0x0002987006097836 */ /* 0x000fe20000000000 */
[----:B------:R-:W-:Y:S01]  /*b950*/  UMOV UR6, 0x0 ;  /* 0x0000000000067882 */ /* 0x000fe20000000000 */
[----:B------:R-:W-:Y:S01]  /*b960*/  VIADD R5, R5, 0xa400 ;  /* 0x0000a40005057836 */ /* 0x000fe20000000000 */
[----:B------:R-:W-:-:S09]  /*b970*/  UMOV UR7, 0x14f00000 ;  /* 0x14f0000000077882 */ /* 0x000fd20000000000 */
.L_x_66:
[----:B------:R-:W-:-:S13]  /*b980*/  @P0 ELECT P2, URZ, PT ;  /* 0x00000000003f082f */ /* 0x000fda0003840000 */
[----:B-----5:R-:W-:Y:S01]  /*b990*/  @P2 R2UR UR13, R16 ;  /* 0x00000000100d22ca */ /* 0x020fe200000e0000 */
[----:B------:R-:W-:Y:S01]  /*b9a0*/  UMOV UR12, UR36 ;  /* 0x00000024000c7c82 */ /* 0x000fe20008000000 */
[----:B------:R-:W-:Y:S02]  /*b9b0*/  @P2 R2UR UR11, R8 ;  /* 0x00000000080b22ca */ /* 0x000fe400000e0000 */
[----:B------:R-:W-:Y:S02]  /*b9c0*/  @P2 R2UR UR9, R9 ;  /* 0x00000000090922ca */ /* 0x000fe400000e0000 */
[----:B------:R-:W-:Y:S02]  /*b9d0*/  @P2 R2UR UR8, R5 ;  /* 0x00000000050822ca */ /* 0x000fe400000e0000 */
[----:B------:R-:W-:Y:S02]  /*b9e0*/  @P2 PLOP3.LUT P0, PT, P2, PT, PT, 0x8, 0x0 ;  /* 0x000000000000281c */ /* 0x000fe4000170e170 */
[----:B------:R-:W-:-:S09]  /*b9f0*/  PLOP3.LUT P2, PT, PT, PT, PT, 0x8, 0x0 ;  /* 0x000000000000781c */ /* 0x000fd20003f4e170 */
[----:B------:R1:W-:Y:S02]  /*ba00*/  UTMALDG.4D [UR8], [UR4], desc[UR6] ;  /* 0x00000608040075b4 */ /* 0x0003e40008019000 */
[----:B-1----:R-:W-:Y:S05]  /*ba10*/  @P0 BRA.U.ANY `(.L_x_66) ;  /* 0xfffffffd00d80947 */ /* 0x002fea000393ffff */
[----:B------:R-:W1:Y:S01]  /*ba20*/  SYNCS.PHASECHK.TRANS64.TRYWAIT P0, [R6+URZ+0x29840], R4 ;  /* 0x02984004060075a7 */ /* 0x000e62000800017f */
[----:B------:R-:W-:Y:S04]  /*ba30*/  BSSY B1, `(.L_x_67) ;  /* 0x0000002000017945 */ /* 0x000fe80003800000 */
[----:B-1----:R-:W-:Y:S05]  /*ba40*/  @!P0 BRA `(.L_x_68) ;  /* 0x0000001c00d48947 */ /* 0x002fea0003800000 */
.L_x_120:
[----:B------:R-:W-:Y:S05]  /*ba50*/  BSYNC B1 ;  /* 0x0000000000017941 */ /* 0x000fea0003800000 */
.L_x_67:
[----:B------:R-:W-:Y:S01]  /*ba60*/  BSSY B1, `(.L_x_69) ;  /* 0x000000b000017945 */ /* 0x000fe20003800000 */
[----:B01----:R-:W-:Y:S02]  /*ba70*/  IMAD.MOV.U32 R4, RZ, RZ, 0x0 ;  /* 0x00000000ff047424 */ /* 0x003fe400078e00ff */
[----:B------:R-:W-:Y:S01]  /*ba80*/  IMAD.MOV.U32 R5, RZ, RZ, 0x14f00000 ;  /* 0x14f00000ff057424 */ /* 0x000fe200078e00ff */
[----:B------:R-:W-:Y:S06]  /*ba90*/  @P1 BRA `(.L_x_70) ;  /* 0x00000000001c1947 */ /* 0x000fec0003800000 */
[----:B------:R-:W0:Y:S02]  /*baa0*/  S2R R9, SR_TID.X ;  /* 0x0000000000097919 */ /* 0x000e240000002100 */
[----:B0-----:R-:W-:Y:S01]  /*bab0*/  LOP3.LUT R11, R9, 0x1f, RZ, 0xc0, !PT ;  /* 0x0000001f090b7812 */ /* 0x001fe200078ec0ff */
[----:B------:R-:W-:-:S03]  /*bac0*/  IMAD.MOV.U32 R9, RZ, RZ, 0x7800 ;  /* 0x00007800ff097424 */ /* 0x000fc600078e00ff */
[----:B------:R-:W-:Y:S01]  /*bad0*/  ISETP.NE.AND P0, PT, R11, RZ, PT ;  /* 0x000000ff0b00720c */ /* 0x000fe20003f05270 */
[----:B------:R0:W-:-:S12]  /*bae0*/  SYNCS.ARRIVE.TRANS64 RZ, [R6+URZ+0x29830], R9 ;  /* 0x0298300906ff79a7 */ /* 0x0001d8000800003f */
[----:B0-----:R-:W-:Y:S05]  /*baf0*/  @!P0 BRA `(.L_x_70) ;  /* 0x0000000000048947 */ /* 0x001fea0003800000 */
[----:B------:R-:W-:Y:S01]  /*bb00*/  BPT.TRAP 0x1 ;  /* 0x000000040000795c */ /* 0x000fe20000300000 */
.L_x_70:
[----:B------:R-:W-:Y:S05]  /*bb10*/  BSYNC B1 ;  /* 0x0000000000017941 */ /* 0x000fea0003800000 */
.L_x_69:
[----:B------:R-:W-:Y:S01]  /*bb20*/  R2UR UR10, R10 ;  /* 0x000000000a0a72ca */ /* 0x000fe200000e0000 */
[----:B------:R-:W-:Y:S01]  /*bb30*/  IMAD R7, R17, 0x7800, R7 ;  /* 0x0000780011077824 */ /* 0x000fe200078e0207 */
[----:B------:R-:W-:Y:S01]  /*bb40*/  R2UR UR6, R4 ;  /* 0x00000000040672ca */ /* 0x000fe200000e0000 */
[----:B------:R-:W-:Y:S01]  /*bb50*/  UIADD3 UR4, UP0, UR52, 0x370, URZ ;  /* 0x0000037034047890 */ /* 0x000fe2000ff1e03f */
[----:B------:R-:W-:Y:S01]  /*bb60*/  R2UR UR7, R5 ;  /* 0x00000000050772ca */ /* 0x000fe200000e0000 */
[----:B------:R-:W-:Y:S01]  /*bb70*/  VIADD R6, R6, 0x29830 ;  /* 0x0002983006067836 */ /* 0x000fe20000000000 */
[----:B------:R-:W-:Y:S01]  /*bb80*/  PLOP3.LUT P0, PT, PT, PT, PT, 0x80, 0x0 ;  /* 0x000000000000781c */ /* 0x000fe20003f0f070 */
[----:B------:R-:W-:Y:S01]  /*bb90*/  VIADD R9, R7, 0x1a400 ;  /* 0x0001a40007097836 */ /* 0x000fe20000000000 */
[----:B------:R-:W-:-:S12]  /*bba0*/  UIADD3.X UR5, URZ, UR53, URZ, UP0, !UPT ;  /* 0x000000353f057290 */ /* 0x000fd800087fe43f */
.L_x_71:
[----:B------:R-:W-:-:S13]  /*bbb0*/  @P0 ELECT P1, URZ, PT ;  /* 0x00000000003f082f */ /* 0x000fda0003820000 */
[----:B------:R-:W-:Y:S01]  /*bbc0*/  @P1 R2UR UR13, R16 ;  /* 0x00000000100d12ca */ /* 0x000fe200000e0000 */
[----:B------:R-:W-:Y:S01]  /*bbd0*/  UMOV UR12, UR36 ;  /* 0x00000024000c7c82 */ /* 0x000fe20008000000 */
[----:B------:R-:W-:Y:S02]  /*bbe0*/  @P1 R2UR UR11, R8 ;  /* 0x00000000080b12ca */ /* 0x000fe400000e0000 */
[----:B------:R-:W-:Y:S02]  /*bbf0*/  @P1 R2UR UR9, R6 ;  /* 0x00000000060912ca */ /* 0x000fe400000e0000 */
[----:B------:R-:W-:Y:S02]  /*bc00*/  @P1 R2UR UR8, R9 ;  /* 0x00000000090812ca */ /* 0x000fe400000e0000 */
[----:B------:R-:W-:Y:S02]  /*bc10*/  @P1 PLOP3.LUT P0, PT, P1, PT, PT, 0x8, 0x0 ;  /* 0x000000000000181c */ /* 0x000fe40000f0e170 */
[----:B------:R-:W-:-:S09]  /*bc20*/  PLOP3.LUT P1, PT, PT, PT, PT, 0x8, 0x0 ;  /* 0x000000000000781c */ /* 0x000fd20003f2e170 */
[----:B------:R0:W-:Y:S02]  /*bc30*/  UTMALDG.4D [UR8], [UR4], desc[UR6] ;  /* 0x00000608040075b4 */ /* 0x0001e40008019000 */
[----:B0-----:R-:W-:Y:S05]  /*bc40*/  @P0 BRA.U.ANY `(.L_x_71) ;  /* 0xfffffffd00d80947 */ /* 0x001fea000393ffff */
[----:B------:R-:W-:Y:S01]  /*bc50*/  R2UR UR6, R4 ;  /* 0x00000000040672ca */ /* 0x000fe200000e0000 */
[----:B------:R-:W-:Y:S01]  /*bc60*/  VIADD R9, R7, 0x1cc00 ;  /* 0x0001cc0007097836 */ /* 0x000fe20000000000 */
[----:B------:R-:W-:Y:S01]  /*bc70*/  R2UR UR7, R5 ;  /* 0x00000000050772ca */ /* 0x000fe200000e0000 */
[----:B------:R-:W-:Y:S01]  /*bc80*/  UMOV UR10, 0x40 ;  /* 0x00000040000a7882 */ /* 0x000fe20000000000 */
[----:B------:R-:W-:-:S13]  /*bc90*/  PLOP3.LUT P0, PT, PT, PT, PT, 0x80, 0x0 ;  /* 0x000000000000781c */ /* 0x000fda0003f0f070 */
.L_x_72:
        /* <DEDUP_REMOVED lines=15> */
.L_x_73:
        /* <DEDUP_REMOVED lines=10> */
.L_x_60:
[----:B------:R-:W-:Y:S05]  /*be30*/  BSYNC B0 ;  /* 0x0000000000007941 */ /* 0x000fea0003800000 */
.L_x_59:
[----:B------:R-:W-:-:S06]  /*be40*/  UISETP.NE.AND UP0, UPT, UR42, 0x3, UPT ;  /* 0x000000032a00788c */ /* 0x000fcc000bf05270 */
[----:B------:R-:W-:-:S13]  /*be50*/  PLOP3.LUT P0, PT, PT, PT, UP0, 0x80, 0x0 ;  /* 0x000000000000781c */ /* 0x000fda0003f0f008 */
[----:B------:R-:W-:Y:S05]  /*be60*/  @!P0 BRA `(.L_x_74) ;  /* 0x0000000000048947 */ /* 0x000fea0003800000 */
[----:B------:R-:W-:Y:S01]  /*be70*/  BPT.TRAP 0x1 ;  /* 0x000000040000795c */ /* 0x000fe20000300000 */
.L_x_74:
[----:B------:R-:W-:Y:S01]  /*be80*/  IMAD.U32 R4, RZ, RZ, UR47 ;  /* 0x0000002fff047e24 */ /* 0x000fe2000f8e00ff */
[----:B------:R-:W-:Y:S01]  /*be90*/  LEA R18, R3, UR41, 0x3 ;  /* 0x0000002903127c11 */ /* 0x000fe2000f8e18ff */
[----:B------:R-:W-:Y:S03]  /*bea0*/  BSSY B0, `(.L_x_75) ;  /* 0x0000006000007945 */ /* 0x000fe60003800000 */
[----:B------:R-:W-:Y:S02]  /*beb0*/  ISETP.NE.AND P1, PT, R4, 0x3, PT ;  /* 0x000000030400780c */ /* 0x000fe40003f25270 */
[----:B------:R-:W-:-:S04]  /*bec0*/  LOP3.LUT R4, R0, 0x1, RZ, 0x3c, !PT ;  /* 0x0000000100047812 */ /* 0x000fc800078e3cff */
[----:B------:R-:W-:-:S04]  /*bed0*/  SHF.L.U32 R4, R4, 0x1f, RZ ;  /* 0x0000001f04047819 */ /* 0x000fc800000006ff */
[----:B------:R-:W1:Y:S02]  /*bee0*/  SYNCS.PHASECHK.TRANS64.TRYWAIT P0, [R18+URZ+0x29870], R4 ;  /* 0x02987004120075a7 */ /* 0x000e64000800017f */
[----:B-1----:R-:W-:Y:S05]  /*bef0*/  @!P0 BRA `(.L_x_76) ;  /* 0x0000001800bc8947 */ /* 0x002fea0003800000 */
.L_x_121:
[----:B------:R-:W-:Y:S05]  /*bf00*/  BSYNC B0 ;  /* 0x0000000000007941 */ /* 0x000fea0003800000 */
.L_x_75:
[----:B------:R-:W-:Y:S05]  /*bf10*/  @!P1 BRA `(.L_x_77) ;  /* 0x0000000000049947 */ /* 0x000fea0003800000 */
[----:B------:R-:W-:Y:S01]  /*bf20*/  BPT.TRAP 0x1 ;  /* 0x000000040000795c */ /* 0x000fe20000300000 */
.L_x_77:
[----:B------:R-:W-:Y:S01]  /*bf30*/  SHF.L.U32 R0, R0, 0x1f, RZ ;  /* 0x0000001f00007819 */ /* 0x000fe200000006ff */
[----:B------:R-:W-:-:S03]  /*bf40*/  IMAD R12, R3, 0x5000, RZ ;  /* 0x00005000030c7824 */ /* 0x000fc600078e02ff */
[----:B------:R-:W3:Y:S02]  /*bf50*/  SYNCS.PHASECHK.TRANS64.TRYWAIT P0, [R18+URZ+0x29860], R0 ;  /* 0x02986000120075a7 */ /* 0x000ee4000800017f */
[----:B---3--:R-:W-:Y:S05]  /*bf60*/  @!P0 BRA `(.L_x_78) ;  /* 0x0000001800b48947 */ /* 0x008fea0003800000 */
.L_x_122:
[----:B------:R-:W3:Y:S04]  /*bf70*/  LDL R3, [R1+0x14] ;  /* 0x0000140001037983 */ /* 0x000ee80000100800 */
[----:B0-----:R-:W4:Y:S04]  /*bf80*/  LDL R6, [R1+0x18] ;  /* 0x0000180001067983 */ /* 0x001f280000100800 */
[----:B------:R-:W5:Y:S01]  /*bf90*/  LDL R13, [R1+0x10] ;  /* 0x00001000010d7983 */ /* 0x000f620000100800 */
[----:B------:R-:W-:Y:S05]  /*bfa0*/  WARPSYNC.ALL ;  /* 0x0000000000007948 */ /* 0x000fea0003800000 */
[----:B---3--:R-:W-:-:S05]  /*bfb0*/  LOP3.LUT R0, R12, R3, RZ, 0xfc, !PT ;  /* 0x000000030c007212 */ /* 0x008fca00078efcff */
[----:B------:R-:W1:Y:S01]  /*bfc0*/  LDSM.16.MT88.4 R8, [R0+UR41+0xa400] ;  /* 0x00a400290008783b */ /* 0x000e620008004200 */
[----:B------:R-:W-:Y:S01]  /*bfd0*/  VIADD R3, R0, UR41 ;  /* 0x0000002900037c36 */ /* 0x000fe20008000000 */
[----:B-----5:R-:W-:-:S03]  /*bfe0*/  LOP3.LUT R19, R12, R13, RZ, 0xfc, !PT ;  /* 0x0000000d0c137212 */ /* 0x020fc600078efcff */
[----:B----4-:R-:W-:Y:S02]  /*bff0*/  IMAD.IADD R3, R6, 0x1, R3 ;  /* 0x0000000106037824 */ /* 0x010fe400078e0203 */
[----:B------:R-:W-:Y:S01]  /*c000*/  VIADD R19, R19, UR41 ;  /* 0x0000002913137c36 */ /* 0x000fe20008000000 */
[C-C-:B-1----:R-:W-:Y:S02]  /*c010*/  PRMT R4, R8.reuse, 0x6420, R9.reuse ;  /* 0x0000642008047816 */ /* 0x142fe40000000009 */
[----:B------:R-:W-:Y:S02]  /*c020*/  PRMT R5, R8, 0x7531, R9 ;  /* 0x0000753108057816 */ /* 0x000fe40000000009 */
[C-C-:B------:R-:W-:Y:S02]  /*c030*/  PRMT R6, R10.reuse, 0x6420, R11.reuse ;  /* 0x000064200a067816 */ /* 0x140fe4000000000b */
[----:B------:R-:W-:Y:S02]  /*c040*/  PRMT R7, R10, 0x7531, R11 ;  /* 0x000075310a077816 */ /* 0x000fe4000000000b */
[----:B------:R-:W0:Y:S04]  /*c050*/  LDSM.16.MT88.4 R8, [R3+0xa400] ;  /* 0x00a400000308783b */ /* 0x000e280000004200 */
[----:B------:R-:W-:Y:S01]  /*c060*/  STSM.16.M88.4 [R19+0x400], R4 ;  /* 0x0004000413007844 */ /* 0x000fe20000000200 */
[----:B0-----:R-:W-:-:S02]  /*c070*/  PRMT R12, R8, 0x6420, R9 ;  /* 0x00006420080c7816 */ /* 0x001fc40000000009 */
[----:B------:R-:W-:Y:S02]  /*c080*/  PRMT R13, R8, 0x7531, R9 ;  /* 0x00007531080d7816 */ /* 0x000fe40000000009 */
[C-C-:B------:R-:W-:Y:S02]  /*c090*/  PRMT R14, R10.reuse, 0x6420, R11.reuse ;  /* 0x000064200a0e7816 */ /* 0x140fe4000000000b */
[----:B------:R-:W-:-:S05]  /*c0a0*/  PRMT R15, R10, 0x7531, R11 ;  /* 0x000075310a0f7816 */ /* 0x000fca000000000b */
[----:B------:R-:W-:Y:S04]  /*c0b0*/  STSM.16.M88.4 [R19+0xc00], R12 ;  /* 0x000c000c13007844 */ /* 0x000fe80000000200 */
[----:B------:R-:W0:Y:S02]  /*c0c0*/  LDSM.16.MT88.4 R8, [R0+UR41+0xb400] ;  /* 0x00b400290008783b */ /* 0x000e240008004200 */
[C-C-:B0-----:R-:W-:Y:S02]  /*c0d0*/  PRMT R4, R8.reuse, 0x6420, R9.reuse ;  /* 0x0000642008047816 */ /* 0x141fe40000000009 */
[----:B------:R-:W-:Y:S02]  /*c0e0*/  PRMT R5, R8, 0x7531, R9 ;  /* 0x0000753108057816 */ /* 0x000fe40000000009 */
[----:B------:R-:W-:-:S02]  /*c0f0*/  PRMT R6, R10, 0x6420, R11 ;  /* 0x000064200a067816 */ /* 0x000fc4000000000b */
[----:B------:R-:W-:Y:S02]  /*c100*/  PRMT R7, R10, 0x7531, R11 ;  /* 0x000075310a077816 */ /* 0x000fe4000000000b */
[----:B------:R-:W0:Y:S04]  /*c110*/  LDSM.16.MT88.4 R8, [R3+0xb400] ;  /* 0x00b400000308783b */ /* 0x000e280000004200 */
[----:B------:R-:W-:Y:S01]  /*c120*/  STSM.16.M88.4 [R19+0x1400], R4 ;  /* 0x0014000413007844 */ /* 0x000fe20000000200 */
[C-C-:B0-----:R-:W-:Y:S02]  /*c130*/  PRMT R12, R8.reuse, 0x6420, R9.reuse ;  /* 0x00006420080c7816 */ /* 0x141fe40000000009 */
[----:B------:R-:W-:Y:S02]  /*c140*/  PRMT R13, R8, 0x7531, R9 ;  /* 0x00007531080d7816 */ /* 0x000fe40000000009 */
[----:B------:R-:W-:-:S02]  /*c150*/  PRMT R14, R10, 0x6420, R11 ;  /* 0x000064200a0e7816 */ /* 0x000fc4000000000b */
        /* <DEDUP_REMOVED lines=20> */
[----:B------:R0:W-:Y:S02]  /*c2a0*/  STSM.16.M88.4 [R19+0x3400], R4 ;  /* 0x0034000413007844 */ /* 0x0001e40000000200 */
[C-C-:B0-----:R-:W-:Y:S02]  /*c2b0*/  PRMT R4, R8.reuse, 0x6420, R9.reuse ;  /* 0x0000642008047816 */ /* 0x141fe40000000009 */
[----:B------:R-:W-:-:S02]  /*c2c0*/  PRMT R5, R8, 0x7531, R9 ;  /* 0x0000753108057816 */ /* 0x000fc40000000009 */
[C-C-:B------:R-:W-:Y:S02]  /*c2d0*/  PRMT R6, R10.reuse, 0x6420, R11.reuse ;  /* 0x000064200a067816 */ /* 0x140fe4000000000b */
[----:B------:R-:W-:-:S05]  /*c2e0*/  PRMT R7, R10, 0x7531, R11 ;  /* 0x000075310a077816 */ /* 0x000fca000000000b */
[----:B------:R-:W-:Y:S04]  /*c2f0*/  STSM.16.M88.4 [R19+0x3c00], R4 ;  /* 0x003c000413007844 */ /* 0x000fe80000000200 */
[----:B------:R-:W0:Y:S04]  /*c300*/  LDSM.16.MT88.4 R12, [R0+UR41+0xe400] ;  /* 0x00e40029000c783b */ /* 0x000e280008004200 */
[----:B------:R-:W1:Y:S01]  /*c310*/  LDSM.16.MT88.4 R4, [R3+0xe400] ;  /* 0x00e400000304783b */ /* 0x000e620000004200 */
[C-C-:B0-----:R-:W-:Y:S02]  /*c320*/  PRMT R8, R12.reuse, 0x6420, R13.reuse ;  /* 0x000064200c087816 */ /* 0x141fe4000000000d */
[----:B------:R-:W-:-:S02]  /*c330*/  PRMT R9, R12, 0x7531, R13 ;  /* 0x000075310c097816 */ /* 0x000fc4000000000d */
[C-C-:B------:R-:W-:Y:S02]  /*c340*/  PRMT R10, R14.reuse, 0x6420, R15.reuse ;  /* 0x000064200e0a7816 */ /* 0x140fe4000000000f */
[----:B------:R-:W-:-:S05]  /*c350*/  PRMT R11, R14, 0x7531, R15 ;  /* 0x000075310e0b7816 */ /* 0x000fca000000000f */
[----:B------:R1:W-:Y:S02]  /*c360*/  STSM.16.M88.4 [R19+0x4400], R8 ;  /* 0x0044000813007844 */ /* 0x0003e40000000200 */
[C-C-:B-1----:R-:W-:Y:S02]  /*c370*/  PRMT R8, R4.reuse, 0x6420, R5.reuse ;  /* 0x0000642004087816 */ /* 0x142fe40000000005 */
[----:B------:R-:W-:Y:S02]  /*c380*/  PRMT R9, R4, 0x7531, R5 ;  /* 0x0000753104097816 */ /* 0x000fe40000000005 */
[C-C-:B------:R-:W-:Y:S02]  /*c390*/  PRMT R10, R6.reuse, 0x6420, R7.reuse ;  /* 0x00006420060a7816 */ /* 0x140fe40000000007 */
[----:B------:R-:W-:-:S05]  /*c3a0*/  PRMT R11, R6, 0x7531, R7 ;  /* 0x00007531060b7816 */ /* 0x000fca0000000007 */
[----:B------:R0:W-:Y:S01]  /*c3b0*/  STSM.16.M88.4 [R19+0x4c00], R8 ;  /* 0x004c000813007844 */ /* 0x0001e20000000200 */
[----:B------:R-:W-:Y:S01]  /*c3c0*/  @!PT LDS RZ, [RZ] ;  /* 0x00000000fffff984 */ /* 0x000fe20000000800 */
[----:B------:R-:W-:Y:S01]  /*c3d0*/  @!PT LDS RZ, [RZ] ;  /* 0x00000000fffff984 */ /* 0x000fe20000000800 */
[----:B------:R-:W-:Y:S01]  /*c3e0*/  @!PT LDS RZ, [RZ] ;  /* 0x00000000fffff984 */ /* 0x000fe20000000800 */
[----:B------:R-:W-:Y:S01]  /*c3f0*/  @!PT LDS RZ, [RZ] ;  /* 0x00000000fffff984 */ /* 0x000fe20000000800 */
[----:B------:R1:W-:Y:S06]  /*c400*/  MEMBAR.ALL.CTA ;  /* 0x0000000000007992 */ /* 0x0003ec0000008000 */
[----:B-1----:R-:W1:Y:S01]  /*c410*/  FENCE.VIEW.ASYNC.S ;  /* 0x00000000000073c6 */ /* 0x002e620000000000 */
[----:B------:R-:W-:Y:S05]  /*c420*/  @!P1 BRA `(.L_x_79) ;  /* 0x0000000000049947 */ /* 0x000fea0003800000 */
[----:B------:R-:W-:Y:S01]  /*c430*/  BPT.TRAP 0x1 ;  /* 0x000000040000795c */ /* 0x000fe20000300000 */
.L_x_79:
[----:B------:R-:W3:Y:S01]  /*c440*/  S2R R0, SR_TID.X ;  /* 0x0000000000007919 */ /* 0x000ee20000002100 */
[----:B-1----:R1:W-:Y:S01]  /*c450*/  SYNCS.ARRIVE.TRANS64.A1T0 RZ, [R18+URZ+0x29850], RZ ;  /* 0x029850ff12ff79a7 */ /* 0x0023e2000810003f */
[----:B---3--:R-:W-:Y:S01]  /*c460*/  LOP3.LUT R0, R0, 0x7f, RZ, 0xc0, !PT ;  /* 0x0000007f00007812 */ /* 0x008fe200078ec0ff */
[----:B------:R-:W-:Y:S03]  /*c470*/  BAR.SYNC.DEFER_BLOCKING 0x2, 0x80 ;  /* 0x0082000000007b1d */ /* 0x000fe60000010000 */
[----:B------:R-:W-:-:S03]  /*c480*/  ISETP.NE.AND P0, PT, R0, RZ, PT ;  /* 0x000000ff0000720c */ /* 0x000fc60003f05270 */
[----:B------:R3:W5:Y:S10]  /*c490*/  LDL R0, [R1] ;  /* 0x0000000001007983 */ /* 0x0007740000100800 */
[----:B-1----:R-:W-:-:S05]  /*c4a0*/  @!P0 VIADD R18, R18, 0x29880 ;  /* 0x0002988012128836 */ /* 0x002fca0000000000 */
[----:B------:R-:W-:-:S04]  /*c4b0*/  @!P0 PRMT R18, RZ, 0x654, R18 ;  /* 0x00000654ff128816 */ /* 0x000fc80000000012 */
[----:B------:R3:W-:Y:S01]  /*c4c0*/  @!P0 SYNCS.ARRIVE.TRANS64.RED.A1T0 RZ, [R18+URZ], RZ ;  /* 0x000000ff12ff89a7 */ /* 0x0007e2000810043f */
[C---:B------:R-:W-:Y:S01]  /*c4d0*/  ISETP.GT.AND P0, PT, R2.reuse, RZ, PT ;  /* 0x000000ff0200720c */ /* 0x040fe20003f04270 */
[----:B------:R-:W-:Y:S02]  /*c4e0*/  VIADD R2, R2, 0xffffffff ;  /* 0xffffffff02027836 */ /* 0x000fe40000000000 */
[----:B------:R-:W-:-:S10]  /*c4f0*/  IMAD.MOV.U32 R3, RZ, RZ, R17 ;  /* 0x000000ffff037224 */ /* 0x000fd400078e0011 */
[----:B---3--:R-:W-:Y:S05]  /*c500*/  @P0 BRA `(.L_x_80) ;  /* 0xfffffff0001c0947 */ /* 0x008fea000383ffff */
.L_x_58:
[----:B------:R-:W-:-:S06]  /*c510*/  UISETP.NE.AND UP0, UPT, UR42, 0x3, UPT ;  /* 0x000000032a00788c */ /* 0x000fcc000bf05270 */
[----:B------:R-:W-:-:S13]  /*c520*/  PLOP3.LUT P0, PT, PT, PT, UP0, 0x80, 0x0 ;  /* 0x000000000000781c */ /* 0x000fda0003f0f008 */
[----:B------:R-:W-:Y:S05]  /*c530*/  @!P0 BRA `(.L_x_81) ;  /* 0x0000000000048947 */ /* 0x000fea0003800000 */
[----:B------:R-:W-:Y:S01]  /*c540*/  BPT.TRAP 0x1 ;  /* 0x000000040000795c */ /* 0x000fe20000300000 */
.L_x_81:
[----:B--2--5:R-:W2:Y:S01]  /*c550*/  LDL R0, [R1] ;  /* 0x0000000001007983 */ /* 0x024ea20000100800 */
[----:B------:R-:W-:Y:S01]  /*c560*/  LEA R16, R17, UR41, 0x3 ;  /* 0x0000002911107c11 */ /* 0x000fe2000f8e18ff */
[----:B------:R-:W-:Y:S01]  /*c570*/  BSSY B0, `(.L_x_82) ;  /* 0x0000007000007945 */ /* 0x000fe20003800000 */
[----:B--2---:R-:W-:Y:S01]  /*c580*/  LOP3.LUT R3, R0, 0x1, RZ, 0x3c, !PT ;  /* 0x0000000100037812 */ /* 0x004fe200078e3cff */
[----:B------:R-:W-:-:S03]  /*c590*/  IMAD.U32 R0, RZ, RZ, UR47 ;  /* 0x0000002fff007e24 */ /* 0x000fc6000f8e00ff */
[----:B------:R-:W-:Y:S02]  /*c5a0*/  SHF.L.U32 R3, R3, 0x1f, RZ ;  /* 0x0000001f03037819 */ /* 0x000fe400000006ff */
[----:B------:R-:W-:Y:S02]  /*c5b0*/  ISETP.NE.AND P1, PT, R0, 0x3, PT ;  /* 0x000000030000780c */ /* 0x000fe40003f25270 */
[----:B------:R-:W2:Y:S02]  /*c5c0*/  SYNCS.PHASECHK.TRANS64.TRYWAIT P0, [R16+URZ+0x29870], R3 ;  /* 0x02987003100075a7 */ /* 0x000ea4000800017f */
[----:B--2---:R-:W-:Y:S09]  /*c5d0*/  @!P0 BRA `(.L_x_83) ;  /* 0x00000014002c8947 */ /* 0x004ff20003800000 */
.L_x_123:
[----:B------:R-:W-:Y:S05]  /*c5e0*/  BSYNC B0 ;  /* 0x0000000000007941 */ /* 0x000fea0003800000 */
.L_x_82:
[----:B------:R-:W-:Y:S05]  /*c5f0*/  @!P1 BRA `(.L_x_84) ;  /* 0x0000000000049947 */ /* 0x000fea0003800000 */
[----:B------:R-:W-:Y:S01]  /*c600*/  BPT.TRAP 0x1 ;  /* 0x000000040000795c */ /* 0x000fe20000300000 */
.L_x_84:
[----:B------:R-:W2:Y:S02]  /*c610*/  LDL R0, [R1] ;  /* 0x0000000001007983 */ /* 0x000ea40000100800 */
[----:B--2---:R-:W-:-:S04]  /*c620*/  SHF.L.U32 R3, R0, 0x1f, RZ ;  /* 0x0000001f00037819 */ /* 0x004fc800000006ff */
[----:B------:R-:W2:Y:S02]  /*c630*/  SYNCS.PHASECHK.TRANS64.TRYWAIT P0, [R16+URZ+0x29860], R3 ;  /* 0x02986003100075a7 */ /* 0x000ea4000800017f */
[----:B--2---:R-:W-:Y:S05]  /*c640*/  @!P0 BRA `(.L_x_85) ;  /* 0x0000001400248947 */ /* 0x004fea0003800000 */
.L_x_124:
[----:B-1----:R-:W3:Y:S04]  /*c650*/  LDL R2, [R1+0x14] ;  /* 0x0000140001027983 */ /* 0x002ee80000100800 */
[----:B0-----:R-:W4:Y:S04]  /*c660*/  LDL R10, [R1+0x18] ;  /* 0x00001800010a7983 */ /* 0x001f280000100800 */
[----:B------:R-:W5:Y:S01]  /*c670*/  LDL R12, [R1+0x10] ;  /* 0x00001000010c7983 */ /* 0x000f620000100800 */
[----:B------:R-:W-:Y:S01]  /*c680*/  IMAD R0, R17, 0x5000, RZ ;  /* 0x0000500011007824 */ /* 0x000fe200078e02ff */
[----:B------:R-:W-:Y:S05]  /*c690*/  WARPSYNC.ALL ;  /* 0x0000000000007948 */ /* 0x000fea0003800000 */
[----:B---3--:R-:W-:-:S05]  /*c6a0*/  LOP3.LUT R2, R0, R2, RZ, 0xfc, !PT ;  /* 0x0000000200027212 */ /* 0x008fca00078efcff */
[----:B------:R-:W0:Y:S01]  /*c6b0*/  LDSM.16.MT88.4 R4, [R2+UR41+0xa400] ;  /* 0x00a400290204783b */ /* 0x000e220008004200 */
[----:B--2---:R-:W-:Y:S01]  /*c6c0*/  VIADD R3, R2, UR41 ;  /* 0x0000002902037c36 */ /* 0x004fe20008000000 */
[----:B-----5:R-:W-:-:S03]  /*c6d0*/  LOP3.LUT R0, R0, R12, RZ, 0xfc, !PT ;  /* 0x0000000c00007212 */ /* 0x020fc600078efcff */
[----:B----4-:R-:W-:Y:S02]  /*c6e0*/  IMAD.IADD R3, R10, 0x1, R3 ;  /* 0x000000010a037824 */ /* 0x010fe400078e0203 */
[----:B------:R-:W-:Y:S01]  /*c6f0*/  VIADD R0, R0, UR41 ;  /* 0x0000002900007c36 */ /* 0x000fe20008000000 */
[C-C-:B0-----:R-:W-:Y:S02]  /*c700*/  PRMT R8, R4.reuse, 0x6420, R5.reuse ;  /* 0x0000642004087816 */ /* 0x141fe40000000005 */
[----:B------:R-:W-:Y:S02]  /*c710*/  PRMT R9, R4, 0x7531, R5 ;  /* 0x0000753104097816 */ /* 0x000fe40000000005 */
[C-C-:B------:R-:W-:Y:S02]  /*c720*/  PRMT R10, R6.reuse, 0x6420, R7.reuse ;  /* 0x00006420060a7816 */ /* 0x140fe40000000007 */
[----:B------:R-:W-:Y:S02]  /*c730*/  PRMT R11, R6, 0x7531, R7 ;  /* 0x00007531060b7816 */ /* 0x000fe40000000007 */
[----:B------:R-:W0:Y:S04]  /*c740*/  LDSM.16.MT88.4 R4, [R3+0xa400] ;  /* 0x00a400000304783b */ /* 0x000e280000004200 */
[----:B------:R0:W-:Y:S02]  /*c750*/  STSM.16.M88.4 [R0+0x400], R8 ;  /* 0x0004000800007844 */ /* 0x0001e40000000200 */
        /* <DEDUP_REMOVED lines=47> */
[----:B------:R1:W-:Y:S01]  /*ca50*/  STSM.16.M88.4 [R0+0x4400], R12 ;  /* 0x0044000c00007844 */ /* 0x0003e20000000200 */
[C-C-:B0-----:R-:W-:Y:S02]  /*ca60*/  PRMT R8, R4.reuse, 0x6420, R5.reuse ;  /* 0x0000642004087816 */ /* 0x141fe40000000005 */
[----:B------:R-:W-:Y:S02]  /*ca70*/  PRMT R9, R4, 0x7531, R5 ;  /* 0x0000753104097816 */ /* 0x000fe40000000005 */
[----:B------:R-:W-:-:S02]  /*ca80*/  PRMT R10, R6, 0x6420, R7 ;  /* 0x00006420060a7816 */ /* 0x000fc40000000007 */
[----:B------:R-:W-:-:S05]  /*ca90*/  PRMT R11, R6, 0x7531, R7 ;  /* 0x00007531060b7816 */ /* 0x000fca0000000007 */
[----:B------:R1:W-:Y:S01]  /*caa0*/  STSM.16.M88.4 [R0+0x4c00], R8 ;  /* 0x004c000800007844 */ /* 0x0003e20000000200 */
[----:B------:R-:W-:Y:S01]  /*cab0*/  @!PT LDS RZ, [RZ] ;  /* 0x00000000fffff984 */ /* 0x000fe20000000800 */
[----:B------:R-:W-:Y:S01]  /*cac0*/  @!PT LDS RZ, [RZ] ;  /* 0x00000000fffff984 */ /* 0x000fe20000000800 */
[----:B------:R-:W-:Y:S01]  /*cad0*/  @!PT LDS RZ, [RZ] ;  /* 0x00000000fffff984 */ /* 0x000fe20000000800 */
[----:B------:R-:W-:Y:S01]  /*cae0*/  @!PT LDS RZ, [RZ] ;  /* 0x00000000fffff984 */ /* 0x000fe20000000800 */
[----:B------:R0:W-:Y:S06]  /*caf0*/  MEMBAR.ALL.CTA ;  /* 0x0000000000007992 */ /* 0x0001ec0000008000 */
[----:B0-----:R-:W0:Y:S01]  /*cb00*/  FENCE.VIEW.ASYNC.S ;  /* 0x00000000000073c6 */ /* 0x001e220000000000 */
[----:B------:R-:W-:Y:S05]  /*cb10*/  @!P1 BRA `(.L_x_86) ;  /* 0x0000000000049947 */ /* 0x000fea0003800000 */
[----:B------:R-:W-:Y:S01]  /*cb20*/  BPT.TRAP 0x1 ;  /* 0x000000040000795c */ /* 0x000fe20000300000 */
.L_x_86:
[----:B------:R-:W2:Y:S01]  /*cb30*/  LDL.LU R3, [R1] ;  /* 0x0000000001037983 */ /* 0x000ea20000300800 */
[----:B0-----:R-:W-:Y:S01]  /*cb40*/  SYNCS.ARRIVE.TRANS64.A1T0 RZ, [R16+URZ+0x29850], RZ ;  /* 0x029850ff10ff79a7 */ /* 0x001fe2000810003f */
[----:B-1----:R-:W0:Y:S01]  /*cb50*/  S2R R0, SR_TID.X ;  /* 0x0000000000007919 */ /* 0x002e220000002100 */
[----:B------:R-:W-:Y:S01]  /*cb60*/  VIADD R17, R17, 0x1 ;  /* 0x0000000111117836 */ /* 0x000fe20000000000 */
[----:B------:R-:W1:Y:S01]  /*cb70*/  LDC R2, c[0x0][0xc34] ;  /* 0x00030d00ff027b82 */ /* 0x000e620000000800 */
[----:B0-----:R-:W-:-:S07]  /*cb80*/  LOP3.LUT R0, R0, 0x7f, RZ, 0xc0, !PT ;  /* 0x0000007f00007812 */ /* 0x001fce00078ec0ff */
[----:B------:R-:W-:Y:S01]  /*cb90*/  BAR.SYNC.DEFER_BLOCKING 0x2, 0x80 ;  /* 0x0082000000007b1d */ /* 0x000fe20000010000 */
[----:B------:R-:W-:-:S13]  /*cba0*/  ISETP.NE.AND P0, PT, R0, RZ, PT ;  /* 0x000000ff0000720c */ /* 0x000fda0003f05270 */
[----:B------:R-:W-:-:S05]  /*cbb0*/  @!P0 VIADD R0, R16, 0x29880 ;  /* 0x0002988010008836 */ /* 0x000fca0000000000 */
[----:B------:R-:W-:-:S04]  /*cbc0*/  @!P0 PRMT R0, RZ, 0x654, R0 ;  /* 0x00000654ff008816 */ /* 0x000fc80000000000 */
[----:B------:R0:W-:Y:S01]  /*cbd0*/  @!P0 SYNCS.ARRIVE.TRANS64.RED.A1T0 RZ, [R0+URZ], RZ ;  /* 0x000000ff00ff89a7 */ /* 0x0001e2000810043f */
[----:B------:R-:W-:-:S04]  /*cbe0*/  ISETP.NE.AND P0, PT, R17, 0x2, PT ;  /* 0x000000021100780c */ /* 0x000fc80003f05270 */
[----:B0-----:R-:W-:Y:S01]  /*cbf0*/  SEL R0, RZ, 0x1, P0 ;  /* 0x00000001ff007807 */ /* 0x001fe20000000000 */
[----:B------:R-:W-:-:S06]  /*cc00*/  UIADD3 UR50, UR43, UR50, URZ ;  /* 0x000000322b327290 */ /* 0x000fcc000fffe03f */
[----:B-1----:R-:W-:Y:S01]  /*cc10*/  ISETP.LE.AND P1, PT, R2, UR50, PT ;  /* 0x0000003202007c0c */ /* 0x002fe2000bf23270 */
[----:B------:R-:W-:Y:S01]  /*cc20*/  UIADD3 UR46, UR46, 0x1, URZ ;  /* 0x000000012e2e7890 */ /* 0x000fe2000fffe03f */
[----:B------:R-:W-:Y:S02]  /*cc30*/  SEL R17, R17, RZ, P0 ;  /* 0x000000ff11117207 */ /* 0x000fe40000000000 */
[----:B--2---:R-:W-:-:S05]  /*cc40*/  LOP3.LUT R3, R3, R0, RZ, 0x3c, !PT ;  /* 0x0000000003037212 */ /* 0x004fca00078e3cff */
[----:B------:R1:W-:Y:S04]  /*cc50*/  STL [R1], R3 ;  /* 0x0000000301007387 */ /* 0x0003e80000100800 */
[----:B------:R-:W-:Y:S05]  /*cc60*/  @!P1 BRA `(.L_x_87) ;  /* 0xffffffd000209947 */ /* 0x000fea000383ffff */
[----:B------:R-:W-:-:S12]  /*cc70*/  ULOP3.LUT UR46, UR46, 0x1, URZ, 0xc, !UPT ;  /* 0x000000012e2e7892 */ /* 0x000fd8000f8e0c3f */
.L_x_40:
[----:B-1----:R-:W0:Y:S01]  /*cc80*/  S2R R3, SR_CgaCtaId ;  /* 0x0000000000037919 */ /* 0x002e220000008800 */
[----:B------:R-:W-:-:S04]  /*cc90*/  MOV R0, 0x400 ;  /* 0x0000040000007802 */ /* 0x000fc80000000f00 */
[----:B0-----:R-:W-:Y:S01]  /*cca0*/  LEA R8, R3, R0, 0x18 ;  /* 0x0000000003087211 */ /* 0x001fe200078ec0ff */
[----:B------:R-:W-:-:S05]  /*ccb0*/  IMAD.U32 R0, RZ, RZ, UR46 ;  /* 0x0000002eff007e24 */ /* 0x000fca000f8e00ff */
[----:B------:R-:W-:-:S04]  /*ccc0*/  SHF.L.U32 R0, R0, 0x1f, RZ ;  /* 0x0000001f00007819 */ /* 0x000fc800000006ff */
[----:B------:R-:W0:Y:S02]  /*ccd0*/  SYNCS.PHASECHK.TRANS64.TRYWAIT P0, [R8+URZ+0x29820], R0 ;  /* 0x02982000080075a7 */ /* 0x000e24000800017f */
[----:B0-----:R-:W-:Y:S05]  /*cce0*/  @!P0 BRA `(.L_x_88) ;  /* 0x0000000c00908947 */ /* 0x001fea0003800000 */
.L_x_125:
[----:B------:R-:W1:Y:S02]  /*ccf0*/  S2R R2, SR_TID.X ;  /* 0x0000000000027919 */ /* 0x000e640000002100 */
[----:B-1----:R-:W-:-:S04]  /*cd00*/  SHF.R.U32.HI R2, RZ, 0x5, R2 ;  /* 0x00000005ff027819 */ /* 0x002fc80000011602 */
[----:B------:R-:W-:-:S05]  /*cd10*/  LOP3.LUT R2, R2, 0x3, RZ, 0xc0, !PT ;  /* 0x0000000302027812 */ /* 0x000fca00078ec0ff */
[----:B0-----:R-:W0:Y:S02]  /*cd20*/  SHFL.IDX PT, R0, R2, RZ, 0x1f ;  /* 0x00001fff02007589 */ /* 0x001e2400000e0000 */
[----:B0-----:R-:W-:-:S13]  /*cd30*/  ISETP.NE.AND P0, PT, R0, RZ, PT ;  /* 0x000000ff0000720c */ /* 0x001fda0003f05270 */
[----:B------:R-:W-:Y:S05]  /*cd40*/  @P0 EXIT ;  /* 0x000000000000094d */ /* 0x000fea0003800000 */
[----:B------:R-:W-:Y:S01]  /*cd50*/  ELECT P0, URZ, PT ;  /* 0x00000000003f782f */ /* 0x000fe20003800000 */
[----:B------:R-:W-:-:S12]  /*cd60*/  BSSY B0, `(.L_x_89) ;  /* 0x0000028000007945 */ /* 0x000fd80003800000 */
[----:B------:R-:W-:Y:S05]  /*cd70*/  @!P0 BRA `(.L_x_90) ;  /* 0x0000000000988947 */ /* 0x000fea0003800000 */
[----:B------:R-:W-:-:S06]  /*cd80*/  ULOP3.LUT UR4, UR38, 0x2, URZ, 0xfc, !UPT ;  /* 0x0000000226047892 */ /* 0x000fcc000f8efc3f */
[----:B------:R-:W-:-:S05]  /*cd90*/  IMAD.U32 R0, RZ, RZ, UR4 ;  /* 0x00000004ff007e24 */ /* 0x000fca000f8e00ff */
[----:B------:R-:W-:-:S13]  /*cda0*/  ISETP.NE.AND P0, PT, R0, 0x3, PT ;  /* 0x000000030000780c */ /* 0x000fda0003f05270 */
[----:B------:R-:W-:Y:S05]  /*cdb0*/  @!P0 BRA `(.L_x_91) ;  /* 0x0000000000048947 */ /* 0x000fea0003800000 */
[----:B------:R-:W-:Y:S01]  /*cdc0*/  BPT.TRAP 0x1 ;  /* 0x000000040000795c */ /* 0x000fe20000300000 */
.L_x_91:
[----:B------:R-:W2:Y:S01]  /*cdd0*/  LDL.LU R6, [R1] ;  /* 0x0000000001067983 */ /* 0x000ea20000300800 */
[----:B------:R-:W-:Y:S02]  /*cde0*/  VIADD R0, R8, 0x29840 ;  /* 0x0002984008007836 */ /* 0x000fe40000000000 */
[C---:B------:R-:W-:Y:S02]  /*cdf0*/  VIADD R2, R17.reuse, 0x1 ;  /* 0x0000000111027836 */ /* 0x040fe40000000000 */
[----:B------:R-:W-:-:S03]  /*ce00*/  IMAD R5, R17, 0x8, R0 ;  /* 0x0000000811057824 */ /* 0x000fc600078e0200 */
[----:B------:R-:W-:-:S04]  /*ce10*/  ISETP.NE.AND P2, PT, R2, 0x2, PT ;  /* 0x000000020200780c */ /* 0x000fc80003f45270 */
[----:B------:R-:W-:Y:S02]  /*ce20*/  SEL R3, RZ, 0x1, P2 ;  /* 0x00000001ff037807 */ /* 0x000fe40001000000 */
[C---:B--2---:R-:W-:Y:S02]  /*ce30*/  SHF.L.U32 R4, R6.reuse, 0x1f, RZ ;  /* 0x0000001f06047819 */ /* 0x044fe400000006ff */
[----:B------:R-:W-:Y:S02]  /*ce40*/  LOP3.LUT R6, R6, R3, RZ, 0x3c, !PT ;  /* 0x0000000306067212 */ /* 0x000fe400078e3cff */
[----:B------:R-:W0:Y:S01]  /*ce50*/  SYNCS.PHASECHK.TRANS64.TRYWAIT P1, [R5+URZ], R4 ;  /* 0x00000004050075a7 */ /* 0x000e22000802017f */
[----:B------:R-:W-:-:S05]  /*ce60*/  SEL R3, R2, RZ, P2 ;  /* 0x000000ff02037207 */ /* 0x000fca0001000000 */
[----:B------:R-:W-:Y:S01]  /*ce70*/  IMAD R7, R3, 0x8, R0 ;  /* 0x0000000803077824 */ /* 0x000fe200078e0200 */
[----:B------:R-:W-:Y:S01]  /*ce80*/  SHF.L.U32 R0, R6, 0x1f, RZ ;  /* 0x0000001f06007819 */ /* 0x000fe200000006ff */
[----:B0-----:R-:W-:Y:S06]  /*ce90*/  @!P1 BRA `(.L_x_92) ;  /* 0x0000000c00389947 */ /* 0x001fec0003800000 */
.L_x_126:
[----:B------:R-:W1:Y:S02]  /*cea0*/  SYNCS.PHASECHK.TRANS64.TRYWAIT P1, [R7+URZ], R0 ;  /* 0x00000000070075a7 */ /* 0x000e64000802017f */
[----:B-1----:R-:W-:Y:S05]  /*ceb0*/  @!P1 BRA `(.L_x_93) ;  /* 0x0000000c00449947 */ /* 0x002fea0003800000 */
.L_x_127:
[----:B------:R-:W-:Y:S05]  /*cec0*/  @!P0 BRA `(.L_x_94) ;  /* 0x0000000000048947 */ /* 0x000fea0003800000 */
[----:B------:R-:W-:Y:S01]  /*ced0*/  BPT.TRAP 0x1 ;  /* 0x000000040000795c */ /* 0x000fe20000300000 */
.L_x_94:
[----:B------:R-:W-:-:S04]  /*cee0*/  IMAD R17, R17, 0x8, R8 ;  /* 0x0000000811117824 */ /* 0x000fc800078e0208 */
[----:B------:R-:W2:Y:S02]  /*cef0*/  SYNCS.PHASECHK.TRANS64.TRYWAIT P1, [R17+URZ+0x29860], R4 ;  /* 0x02986004110075a7 */ /* 0x000ea4000802017f */
[----:B--2---:R-:W-:Y:S05]  /*cf00*/  @!P1 BRA `(.L_x_95) ;  /* 0x0000000c00449947 */ /* 0x004fea0003800000 */
.L_x_128:
[----:B------:R-:W-:Y:S05]  /*cf10*/  @!P0 BRA `(.L_x_96) ;  /* 0x0000000000048947 */ /* 0x000fea0003800000 */
[----:B------:R-:W-:Y:S01]  /*cf20*/  BPT.TRAP 0x1 ;  /* 0x000000040000795c */ /* 0x000fe20000300000 */
.L_x_96:
[----:B------:R-:W-:-:S04]  /*cf30*/  IMAD R3, R3, 0x8, R8 ;  /* 0x0000000803037824 */ /* 0x000fc800078e0208 */
[----:B------:R-:W3:Y:S02]  /*cf40*/  SYNCS.PHASECHK.TRANS64.TRYWAIT P1, [R3+URZ+0x29860], R0 ;  /* 0x02986000030075a7 */ /* 0x000ee4000802017f */
[----:B---3--:R-:W-:Y:S05]  /*cf50*/  @!P1 BRA `(.L_x_97) ;  /* 0x0000000c00449947 */ /* 0x008fea0003800000 */
.L_x_129:
[----:B------:R-:W-:Y:S05]  /*cf60*/  @!P0 BRA `(.L_x_98) ;  /* 0x0000000000048947 */ /* 0x000fea0003800000 */
[----:B------:R-:W-:Y:S01]  /*cf70*/  BPT.TRAP 0x1 ;  /* 0x000000040000795c */ /* 0x000fe20000300000 */
.L_x_98:
[----:B------:R-:W4:Y:S02]  /*cf80*/  SYNCS.PHASECHK.TRANS64.TRYWAIT P0, [R17+URZ+0x29880], R4 ;  /* 0x02988004110075a7 */ /* 0x000f24000800017f */
[----:B----4-:R-:W-:Y:S05]  /*cf90*/  @!P0 BRA `(.L_x_99) ;  /* 0x0000000c00488947 */ /* 0x010fea0003800000 */
.L_x_100:
[----:B------:R0:W0:Y:S02]  /*cfa0*/  SYNCS.PHASECHK.TRANS64.TRYWAIT P0, [R3+URZ+0x29880], R0 ;  /* 0x02988000030075a7 */ /* 0x000024000800017f */
[----:B0-----:R-:W-:Y:S05]  /*cfb0*/  @!P0 NANOSLEEP.SYNCS 0x989680 ;  /* 0x009896800000895d */ /* 0x001fea0003900000 */
[----:B------:R-:W0:Y:S02]  /*cfc0*/  @!P0 SYNCS.PHASECHK.TRANS64 P0, [R3+URZ+0x29880], R0 ;  /* 0x02988000030085a7 */ /* 0x000e24000800007f */
[----:B0-----:R-:W-:Y:S05]  /*cfd0*/  @!P0 BRA `(.L_x_100) ;  /* 0xfffffffc00f08947 */ /* 0x001fea000383ffff */
.L_x_90:
[----:B------:R-:W-:Y:S05]  /*cfe0*/  BSYNC B0 ;  /* 0x0000000000007941 */ /* 0x000fea0003800000 */
.L_x_89:
[----:B------:R-:W-:Y:S05]  /*cff0*/  EXIT ;  /* 0x000000000000794d */ /* 0x000fea0003800000 */
.L_x_10:
[----:B0-----:R-:W-:-:S04]  /*d000*/  IMAD.U32 R3, RZ, RZ, UR39 ;  /* 0x00000027ff037e24 */ /* 0x001fc8000f8e00ff */
[----:B------:R0:W1:Y:S03]  /*d010*/  SYNCS.PHASECHK.TRANS64.TRYWAIT P1, [R3+URZ+0x29800], R0 ;  /* 0x02980000030075a7 */ /* 0x000066000802017f */
[----:B-1----:R-:W-:Y:S05]  /*d020*/  @!P1 NANOSLEEP.SYNCS 0x989680 ;  /* 0x009896800000995d */ /* 0x002fea0003900000 */
[----:B------:R-:W1:Y:S02]  /*d030*/  @!P1 SYNCS.PHASECHK.TRANS64 P1, [R3+URZ+0x29800], R0 ;  /* 0x02980000030095a7 */ /* 0x000e64000802007f */
[----:B-1----:R-:W-:Y:S05]  /*d040*/  @!P1 BRA `(.L_x_10) ;  /* 0xfffffffc00ec9947 */ /* 0x002fea000383ffff */
[----:B------:R-:W-:Y:S05]  /*d050*/  BRA `(.L_x_101) ;  /* 0xffffff4400187947 */ /* 0x000fea000383ffff */
.L_x_14:
[----:B-1----:R1:W2:Y:S02]  /*d060*/  SYNCS.PHASECHK.TRANS64.TRYWAIT P1, [R4+URZ+0x29830], R3 ;  /* 0x02983003040075a7 */ /* 0x0022a4000802017f */
[----:B--2---:R-:W-:Y:S05]  /*d070*/  @!P1 NANOSLEEP.SYNCS 0x989680 ;  /* 0x009896800000995d */ /* 0x004fea0003900000 */
[----:B------:R-:W2:Y:S02]  /*d080*/  @!P1 SYNCS.PHASECHK.TRANS64 P1, [R4+URZ+0x29830], R3 ;  /* 0x02983003040095a7 */ /* 0x000ea4000802007f */
[----:B--2---:R-:W-:Y:S05]  /*d090*/  @!P1 BRA `(.L_x_14) ;  /* 0xfffffffc00f09947 */ /* 0x004fea000383ffff */
[----:B------:R-:W-:Y:S05]  /*d0a0*/  BRA `(.L_x_13) ;  /* 0xffffff4400407947 */ /* 0x000fea000383ffff */
.L_x_19:
[----:B-1----:R-:W-:-:S04]  /*d0b0*/  IMAD.U32 R3, RZ, RZ, UR6 ;  /* 0x00000006ff037e24 */ /* 0x002fc8000f8e00ff */
[----:B------:R1:W2:Y:S03]  /*d0c0*/  SYNCS.PHASECHK.TRANS64.TRYWAIT P1, [R3+URZ+0x29830], R0 ;  /* 0x02983000030075a7 */ /* 0x0002a6000802017f */
[----:B--2---:R-:W-:Y:S05]  /*d0d0*/  @!P1 NANOSLEEP.SYNCS 0x989680 ;  /* 0x009896800000995d */ /* 0x004fea0003900000 */
[----:B------:R-:W2:Y:S02]  /*d0e0*/  @!P1 SYNCS.PHASECHK.TRANS64 P1, [R3+URZ+0x29830], R0 ;  /* 0x02983000030095a7 */ /* 0x000ea4000802007f */
[----:B--2---:R-:W-:Y:S05]  /*d0f0*/  @!P1 BRA `(.L_x_19) ;  /* 0xfffffffc00ec9947 */ /* 0x004fea000383ffff */
[----:B------:R-:W-:Y:S05]  /*d100*/  BRA `(.L_x_16) ;  /* 0xffffff7800107947 */ /* 0x000fea000383ffff */
.L_x_23:
[----:B-1----:R-:W-:-:S04]  /*d110*/  IMAD.U32 R3, RZ, RZ, UR6 ;  /* 0x00000006ff037e24 */ /* 0x002fc8000f8e00ff */
[----:B------:R1:W2:Y:S03]  /*d120*/  SYNCS.PHASECHK.TRANS64.TRYWAIT P1, [R3+URZ+0x29850], R0 ;  /* 0x02985000030075a7 */ /* 0x0002a6000802017f */
[----:B--2---:R-:W-:Y:S05]  /*d130*/  @!P1 NANOSLEEP.SYNCS 0x989680 ;  /* 0x009896800000995d */ /* 0x004fea0003900000 */
[----:B------:R-:W2:Y:S02]  /*d140*/  @!P1 SYNCS.PHASECHK.TRANS64 P1, [R3+URZ+0x29850], R0 ;  /* 0x02985000030095a7 */ /* 0x000ea4000802007f */
[----:B--2---:R-:W-:Y:S05]  /*d150*/  @!P1 BRA `(.L_x_23) ;  /* 0xfffffffc00ec9947 */ /* 0x004fea000383ffff */
[----:B------:R-:W-:Y:S05]  /*d160*/  BRA `(.L_x_20) ;  /* 0xffffff8400107947 */ /* 0x000fea000383ffff */
.L_x_29:
[----:B-1----:R-:W-:-:S04]  /*d170*/  IMAD.U32 R7, RZ, RZ, UR4 ;  /* 0x00000004ff077e24 */ /* 0x002fc8000f8e00ff */
[----:B------:R1:W2:Y:S03]  /*d180*/  SYNCS.PHASECHK.TRANS64.TRYWAIT P1, [R7+URZ+0x29850], R6 ;  /* 0x02985006070075a7 */ /* 0x0002a6000802017f */
[----:B--2---:R-:W-:Y:S05]  /*d190*/  @!P1 NANOSLEEP.SYNCS 0x989680 ;  /* 0x009896800000995d */ /* 0x004fea0003900000 */
[----:B------:R-:W2:Y:S02]  /*d1a0*/  @!P1 SYNCS.PHASECHK.TRANS64 P1, [R7+URZ+0x29850], R6 ;  /* 0x02985006070095a7 */ /* 0x000ea4000802007f */
[----:B--2---:R-:W-:Y:S05]  /*d1b0*/  @!P1 BRA `(.L_x_29) ;  /* 0xfffffffc00ec9947 */ /* 0x004fea000383ffff */
[----:B------:R-:W-:Y:S05]  /*d1c0*/  BRA `(.L_x_28) ;  /* 0xffffffa000e47947 */ /* 0x000fea000383ffff */
.L_x_45:
[----:B------:R-:W-:Y:S02]  /*d1d0*/  IMAD.MOV.U32 R13, RZ, RZ, R19 ;  /* 0x000000ffff0d7224 */ /* 0x000fe400078e0013 */
[----:B------:R-:W-:Y:S02]  /*d1e0*/  IMAD.MOV.U32 R12, RZ, RZ, RZ ;  /* 0x000000ffff0c7224 */ /* 0x000fe400078e00ff */
[----:B------:R-:W-:Y:S02]  /*d1f0*/  IMAD.MOV.U32 R11, RZ, RZ, 0x1f ;  /* 0x0000001fff0b7424 */ /* 0x000fe400078e00ff */
[----:B------:R-:W-:-:S07]  /*d200*/  IMAD.MOV.U32 R15, RZ, RZ, -0x1 ;  /* 0xffffffffff0f7424 */ /* 0x000fce00078e00ff */
[----:B01----:R-:W-:Y:S05]  /*d210*/  WARPSYNC.COLLECTIVE R15, `(.L_x_102) ;  /* 0x000000000f087348 */ /* 0x003fea0003c00000 */
[----:B------:R2:W3:Y:S02]  /*d220*/  SHFL.IDX P6, R14, R13, R12, R11 ;  /* 0x0000000c0d0e7389 */ /* 0x0004e400000c000b */
[----:B0123--:R-:W-:Y:S01]  /*d230*/  ENDCOLLECTIVE ;  /* 0x000000000000791b */ /* 0x00ffe20003800000 */
.L_x_102:
[----:B------:R-:W-:Y:S05]  /*d240*/  BRA `(.L_x_103) ;  /* 0xffffffd000b47947 */ /* 0x000fea000383ffff */
.L_x_47:
[----:B------:R-:W-:Y:S01]  /*d250*/  BSSY B0, `(.L_x_104) ;  /* 0x0000006000007945 */ /* 0x000fe20003800000 */
[----:B------:R-:W-:-:S07]  /*d260*/  IMAD.MOV.U32 R15, RZ, RZ, -0x1 ;  /* 0xffffffffff0f7424 */ /* 0x000fce00078e00ff */
[----:B012---:R-:W-:Y:S05]  /*d270*/  WARPSYNC.COLLECTIVE R15, `(.L_x_105) ;  /* 0x000000000f0c7348 */ /* 0x007fea0003c00000 */
[----:B------:R-:W-:Y:S02]  /*d280*/  ELECT P6, UR62, PT ;  /* 0x00000000003e782f */ /* 0x000fe400038c0000 */
[----:B------:R-:W-:Y:S01]  /*d290*/  MOV R14, UR62 ;  /* 0x0000003e000e7c02 */ /* 0x000fe20008000f00 */
[----:B012---:R-:W-:Y:S10]  /*d2a0*/  ENDCOLLECTIVE ;  /* 0x000000000000791b */ /* 0x007ff40003800000 */
.L_x_105:
[----:B------:R-:W-:Y:S05]  /*d2b0*/  BSYNC B0 ;  /* 0x0000000000007941 */ /* 0x000fea0003800000 */
.L_x_104:
[----:B------:R-:W-:Y:S05]  /*d2c0*/  BRA `(.L_x_106) ;  /* 0xffffffd000c47947 */ /* 0x000fea000383ffff */
.L_x_49:
[----:B0-----:R0:W3:Y:S02]  /*d2d0*/  SYNCS.PHASECHK.TRANS64.TRYWAIT P0, [R2+URZ+0x29880], R3 ;  /* 0x02988003020075a7 */ /* 0x0010e4000800017f */
[----:B---3--:R-:W-:Y:S05]  /*d2e0*/  @!P0 NANOSLEEP.SYNCS 0x989680 ;  /* 0x009896800000895d */ /* 0x008fea0003900000 */
[----:B------:R-:W3:Y:S02]  /*d2f0*/  @!P0 SYNCS.PHASECHK.TRANS64 P0, [R2+URZ+0x29880], R3 ;  /* 0x02988003020085a7 */ /* 0x000ee4000800007f */
[----:B---3--:R-:W-:Y:S05]  /*d300*/  @!P0 BRA `(.L_x_49) ;  /* 0xfffffffc00f08947 */ /* 0x008fea000383ffff */
[----:B------:R-:W-:Y:S05]  /*d310*/  BRA `(.L_x_107) ;  /* 0xffffffd400207947 */ /* 0x000fea000383ffff */
.L_x_51:
[----:B---3--:R3:W4:Y:S02]  /*d320*/  SYNCS.PHASECHK.TRANS64.TRYWAIT P0, [R2+URZ+0x29840], R3 ;  /* 0x02984003020075a7 */ /* 0x008724000800017f */
[----:B----4-:R-:W-:Y:S05]  /*d330*/  @!P0 NANOSLEEP.SYNCS 0x989680 ;  /* 0x009896800000895d */ /* 0x010fea0003900000 */
[----:B------:R-:W4:Y:S02]  /*d340*/  @!P0 SYNCS.PHASECHK.TRANS64 P0, [R2+URZ+0x29840], R3 ;  /* 0x02984003020085a7 */ /* 0x000f24000800007f */
[----:B----4-:R-:W-:Y:S05]  /*d350*/  @!P0 BRA `(.L_x_51) ;  /* 0xfffffffc00f08947 */ /* 0x010fea000383ffff */
[----:B------:R-:W-:Y:S05]  /*d360*/  BRA `(.L_x_108) ;  /* 0xffffffd4006c7947 */ /* 0x000fea000383ffff */
.L_x_54:
[----:B------:R-:W-:Y:S02]  /*d370*/  IMAD.MOV.U32 R13, RZ, RZ, R5 ;  /* 0x000000ffff0d7224 */ /* 0x000fe400078e0005 */
[----:B------:R-:W-:Y:S02]  /*d380*/  IMAD.MOV.U32 R12, RZ, RZ, RZ ;  /* 0x000000ffff0c7224 */ /* 0x000fe400078e00ff */
[----:B------:R-:W-:Y:S02]  /*d390*/  IMAD.MOV.U32 R11, RZ, RZ, 0x1c1f ;  /* 0x00001c1fff0b7424 */ /* 0x000fe400078e00ff */
[----:B------:R-:W-:Y:S02]  /*d3a0*/  IMAD.MOV.U32 R15, RZ, RZ, -0x1 ;  /* 0xffffffffff0f7424 */ /* 0x000fe400078e00ff */
[----:B------:R-:W-:-:S07]  /*d3b0*/  IMAD.IADD R0, R10, 0x1, R0 ;  /* 0x000000010a007824 */ /* 0x000fce00078e0200 */
[----:B-----5:R-:W-:Y:S05]  /*d3c0*/  WARPSYNC.COLLECTIVE R15, `(.L_x_109) ;  /* 0x000000000f087348 */ /* 0x020fea0003c00000 */
[----:B------:R0:W1:Y:S02]  /*d3d0*/  SHFL.IDX P6, R14, R13, R12, R11 ;  /* 0x0000000c0d0e7389 */ /* 0x00006400000c000b */
[----:B01---5:R-:W-:Y:S01]  /*d3e0*/  ENDCOLLECTIVE ;  /* 0x000000000000791b */ /* 0x023fe20003800000 */
.L_x_109:
[----:B------:R-:W-:Y:S02]  /*d3f0*/  IMAD.MOV.U32 R13, RZ, RZ, R6 ;  /* 0x000000ffff0d7224 */ /* 0x000fe400078e0006 */
[----:B------:R-:W-:-:S07]  /*d400*/  IMAD.MOV.U32 R2, RZ, RZ, R14 ;  /* 0x000000ffff027224 */ /* 0x000fce00078e000e */
[----:B------:R-:W-:Y:S05]  /*d410*/  WARPSYNC.COLLECTIVE R15, `(.L_x_110) ;  /* 0x000000000f087348 */ /* 0x000fea0003c00000 */
[----:B------:R0:W1:Y:S02]  /*d420*/  SHFL.IDX P6, R14, R13, R12, R11 ;  /* 0x0000000c0d0e7389 */ /* 0x00006400000c000b */
[----:B01----:R-:W-:Y:S01]  /*d430*/  ENDCOLLECTIVE ;  /* 0x000000000000791b */ /* 0x003fe20003800000 */
.L_x_110:
[----:B------:R-:W-:Y:S02]  /*d440*/  ULDC UR4, c[0x0][0x288] ;  /* 0x0000a20000047ab9 */ /* 0x000fe40000000800 */
[----:B------:R-:W-:Y:S02]  /*d450*/  IMAD R4, R7, UR4, RZ ;  /* 0x0000000407047c24 */ /* 0x000fe4000f8e02ff */
[----:B------:R-:W-:-:S03]  /*d460*/  VIADD R7, R0, 0x20 ;  /* 0x0000002000077836 */ /* 0x000fc60000000000 */
[----:B------:R-:W-:Y:S01]  /*d470*/  ISETP.GE.AND P4, PT, R0, R4, PT ;  /* 0x000000040000720c */ /* 0x000fe20003f86270 */
[----:B------:R-:W-:Y:S02]  /*d480*/  IMAD.MOV.U32 R13, RZ, RZ, R5 ;  /* 0x000000ffff0d7224 */ /* 0x000fe400078e0005 */
[----:B------:R-:W-:Y:S02]  /*d490*/  IMAD.MOV.U32 R12, RZ, RZ, 0x1 ;  /* 0x00000001ff0c7424 */ /* 0x000fe400078e00ff */
[----:B------:R-:W-:-:S08]  /*d4a0*/  IMAD.MOV.U32 R3, RZ, RZ, R14 ;  /* 0x000000ffff037224 */ /* 0x000fd000078e000e */
[----:B------:R-:W-:Y:S05]  /*d4b0*/  WARPSYNC.COLLECTIVE R15, `(.L_x_111) ;  /* 0x000000000f087348 */ /* 0x000fea0003c00000 */
[----:B------:R0:W1:Y:S02]  /*d4c0*/  SHFL.IDX P6, R14, R13, R12, R11 ;  /* 0x0000000c0d0e7389 */ /* 0x00006400000c000b */
[----:B01----:R-:W-:Y:S01]  /*d4d0*/  ENDCOLLECTIVE ;  /* 0x000000000000791b */ /* 0x003fe20003800000 */
.L_x_111:
[----:B------:R-:W-:-:S05]  /*d4e0*/  @!P4 IADD3 R3, P3, R9, R3, RZ ;  /* 0x000000030903c210 */ /* 0x000fca0007f7e0ff */
[----:B------:R-:W-:Y:S01]  /*d4f0*/  @!P4 IMAD.X R2, RZ, RZ, R2, P3 ;  /* 0x000000ffff02c224 */ /* 0x000fe200018e0602 */
[----:B------:R-:W-:-:S04]  /*d500*/  ISETP.GE.AND P3, PT, R7, R4, PT ;  /* 0x000000040700720c */ /* 0x000fc80003f66270 */
[----:B------:R-:W-:Y:S01]  /*d510*/  @!P4 LOP3.LUT R3, R3, R2, RZ, 0x3c, !PT ;  /* 0x000000020303c212 */ /* 0x000fe200078e3cff */
[----:B------:R-:W-:-:S03]  /*d520*/  IMAD.MOV.U32 R13, RZ, RZ, R6 ;  /* 0x000000ffff0d7224 */ /* 0x000fc600078e0006 */
[----:B------:R-:W-:-:S04]  /*d530*/  @!P4 LOP3.LUT R2, R3, R2, RZ, 0x3c, !PT ;  /* 0x000000020302c212 */ /* 0x000fc800078e3cff */
[----:B------:R-:W-:-:S05]  /*d540*/  @!P4 LOP3.LUT R3, R3, R2, RZ, 0x3c, !PT ;  /* 0x000000020303c212 */ /* 0x000fca00078e3cff */
[----:B------:R-:W-:Y:S01]  /*d550*/  @!PT LDS RZ, [RZ] ;  /* 0x00000000fffff984 */ /* 0x000fe20000000800 */
[----:B------:R-:W-:Y:S01]  /*d560*/  @!PT LDS RZ, [RZ] ;  /* 0x00000000fffff984 */ /* 0x000fe20000000800 */
[----:B------:R-:W-:Y:S01]  /*d570*/  @!PT LDS RZ, [RZ] ;  /* 0x00000000fffff984 */ /* 0x000fe20000000800 */
[----:B------:R-:W-:Y:S04]  /*d580*/  @!P4 LDGSTS.E.BYPASS.LTC128B.128 [R8+0x14400], desc[UR48][R2.64], !P0 ;  /* 0x144000000208cfae */ /* 0x000fe8000c101d70 */
[----:B------:R-:W-:Y:S04]  /*d590*/  @!P4 LDGSTS.E.BYPASS.LTC128B.128 [R8+0x16400], desc[UR48][R2.64+0x40], !P1 ;  /* 0x164000400208cfae */ /* 0x000fe8000c901d70 */
[----:B------:R0:W-:Y:S02]  /*d5a0*/  @!P4 LDGSTS.E.BYPASS.LTC128B.128 [R8+0x18400], desc[UR48][R2.64+0x80], !P2 ;  /* 0x184000800208cfae */ /* 0x0001e4000d101d70 */
[----:B0-----:R-:W-:-:S07]  /*d5b0*/  IMAD.MOV.U32 R2, RZ, RZ, R14 ;  /* 0x000000ffff027224 */ /* 0x001fce00078e000e */
[----:B------:R-:W-:Y:S05]  /*d5c0*/  WARPSYNC.COLLECTIVE R15, `(.L_x_112) ;  /* 0x000000000f087348 */ /* 0x000fea0003c00000 */
[----:B------:R0:W1:Y:S02]  /*d5d0*/  SHFL.IDX P6, R14, R13, R12, R11 ;  /* 0x0000000c0d0e7389 */ /* 0x00006400000c000b */
[----:B01----:R-:W-:Y:S01]  /*d5e0*/  ENDCOLLECTIVE ;  /* 0x000000000000791b */ /* 0x003fe20003800000 */
.L_x_112:
[----:B------:R-:W-:Y:S02]  /*d5f0*/  IMAD.MOV.U32 R13, RZ, RZ, R5 ;  /* 0x000000ffff0d7224 */ /* 0x000fe400078e0005 */
[----:B------:R-:W-:Y:S02]  /*d600*/  IMAD.MOV.U32 R12, RZ, RZ, 0x2 ;  /* 0x00000002ff0c7424 */ /* 0x000fe400078e00ff */
[----:B------:R-:W-:-:S07]  /*d610*/  IMAD.MOV.U32 R3, RZ, RZ, R14 ;  /* 0x000000ffff037224 */ /* 0x000fce00078e000e */
[----:B------:R-:W-:Y:S05]  /*d620*/  WARPSYNC.COLLECTIVE R15, `(.L_x_113) ;  /* 0x000000000f087348 */ /* 0x000fea0003c00000 */
[----:B------:R0:W1:Y:S02]  /*d630*/  SHFL.IDX P6, R14, R13, R12, R11 ;  /* 0x0000000c0d0e7389 */ /* 0x00006400000c000b */
[----:B01----:R-:W-:Y:S01]  /*d640*/  ENDCOLLECTIVE ;  /* 0x000000000000791b */ /* 0x003fe20003800000 */
.L_x_113:
[----:B------:R-:W-:-:S05]  /*d650*/  @!P3 IADD3 R3, P4, R9, R3, RZ ;  /* 0x000000030903b210 */ /* 0x000fca0007f9e0ff */
[----:B------:R-:W-:-:S05]  /*d660*/  @!P3 IMAD.X R2, RZ, RZ, R2, P4 ;  /* 0x000000ffff02b224 */ /* 0x000fca00020e0602 */
        /* <DEDUP_REMOVED lines=10> */
[----:B0-----:R-:W-:-:S05]  /*d710*/  VIADD R2, R0, 0x40 ;  /* 0x0000004000027836 */ /* 0x001fca0000000000 */
[----:B------:R-:W-:Y:S01]  /*d720*/  ISETP.GE.AND P3, PT, R2, R4, PT ;  /* 0x000000040200720c */ /* 0x000fe20003f66270 */
[----:B------:R-:W-:-:S12]  /*d730*/  IMAD.MOV.U32 R2, RZ, RZ, R14 ;  /* 0x000000ffff027224 */ /* 0x000fd800078e000e */
[----:B------:R-:W-:Y:S05]  /*d740*/  WARPSYNC.COLLECTIVE R15, `(.L_x_114) ;  /* 0x000000000f087348 */ /* 0x000fea0003c00000 */
[----:B------:R0:W1:Y:S02]  /*d750*/  SHFL.IDX P6, R14, R13, R12, R11 ;  /* 0x0000000c0d0e7389 */ /* 0x00006400000c000b */
[----:B01----:R-:W-:Y:S01]  /*d760*/  ENDCOLLECTIVE ;  /* 0x000000000000791b */ /* 0x003fe20003800000 */
.L_x_114:
[----:B------:R-:W-:Y:S02]  /*d770*/  IMAD.MOV.U32 R13, RZ, RZ, R5 ;  /* 0x000000ffff0d7224 */ /* 0x000fe400078e0005 */
[----:B------:R-:W-:Y:S02]  /*d780*/  IMAD.MOV.U32 R12, RZ, RZ, 0x3 ;  /* 0x00000003ff0c7424 */ /* 0x000fe400078e00ff */
[----:B------:R-:W-:-:S07]  /*d790*/  IMAD.MOV.U32 R3, RZ, RZ, R14 ;  /* 0x000000ffff037224 */ /* 0x000fce00078e000e */
[----:B------:R-:W-:Y:S05]  /*d7a0*/  WARPSYNC.COLLECTIVE R15, `(.L_x_115) ;  /* 0x000000000f087348 */ /* 0x000fea0003c00000 */
[----:B------:R0:W1:Y:S02]  /*d7b0*/  SHFL.IDX P6, R14, R13, R12, R11 ;  /* 0x0000000c0d0e7389 */ /* 0x00006400000c000b */
[----:B01----:R-:W-:Y:S01]  /*d7c0*/  ENDCOLLECTIVE ;  /* 0x000000000000791b */ /* 0x003fe20003800000 */
.L_x_115:
[----:B------:R-:W-:-:S05]  /*d7d0*/  @!P3 IADD3 R3, P4, R9, R3, RZ ;  /* 0x000000030903b210 */ /* 0x000fca0007f9e0ff */
[----:B------:R-:W-:-:S05]  /*d7e0*/  @!P3 IMAD.X R2, RZ, RZ, R2, P4 ;  /* 0x000000ffff02b224 */ /* 0x000fca00020e0602 */
[----:B------:R-:W-:Y:S01]  /*d7f0*/  @!P3 LOP3.LUT R3, R3, R2, RZ, 0x3c, !PT ;  /* 0x000000020303b212 */ /* 0x000fe200078e3cff */
[----:B------:R-:W-:-:S03]  /*d800*/  IMAD.MOV.U32 R13, RZ, RZ, R6 ;  /* 0x000000ffff0d7224 */ /* 0x000fc600078e0006 */
[----:B------:R-:W-:-:S04]  /*d810*/  @!P3 LOP3.LUT R2, R3, R2, RZ, 0x3c, !PT ;  /* 0x000000020302b212 */ /* 0x000fc800078e3cff */
[----:B------:R-:W-:Y:S01]  /*d820*/  @!P3 LOP3.LUT R3, R3, R2, RZ, 0x3c, !PT ;  /* 0x000000020303b212 */ /* 0x000fe200078e3cff */
[----:B------:R-:W-:-:S07]  /*d830*/  IMAD.MOV.U32 R5, RZ, RZ, R14 ;  /* 0x000000ffff057224 */ /* 0x000fce00078e000e */
[----:B------:R-:W-:Y:S05]  /*d840*/  WARPSYNC.COLLECTIVE R15, `(.L_x_116) ;  /* 0x000000000f087348 */ /* 0x000fea0003c00000 */
[----:B------:R0:W1:Y:S02]  /*d850*/  SHFL.IDX P6, R14, R13, R12, R11 ;  /* 0x0000000c0d0e7389 */ /* 0x00006400000c000b */
[----:B01----:R-:W-:Y:S01]  /*d860*/  ENDCOLLECTIVE ;  /* 0x000000000000791b */ /* 0x003fe20003800000 */
.L_x_116:
[----:B------:R-:W-:Y:S01]  /*d870*/  @!PT LDS RZ, [RZ] ;  /* 0x00000000fffff984 */ /* 0x000fe20000000800 */
[----:B------:R-:W-:Y:S01]  /*d880*/  @!PT LDS RZ, [RZ] ;  /* 0x00000000fffff984 */ /* 0x000fe20000000800 */
[----:B------:R-:W-:Y:S01]  /*d890*/  @!PT LDS RZ, [RZ] ;  /* 0x00000000fffff984 */ /* 0x000fe20000000800 */
[----:B------:R-:W-:Y:S04]  /*d8a0*/  @!P3 LDGSTS.E.BYPASS.LTC128B.128 [R8+0x15400], desc[UR48][R2.64], !P0 ;  /* 0x154000000208bfae */ /* 0x000fe8000c101d70 */
[----:B------:R-:W-:Y:S04]  /*d8b0*/  @!P3 LDGSTS.E.BYPASS.LTC128B.128 [R8+0x17400], desc[UR48][R2.64+0x40], !P1 ;  /* 0x174000400208bfae */ /* 0x000fe8000c901d70 */
[----:B------:R0:W-:Y:S02]  /*d8c0*/  @!P3 LDGSTS.E.BYPASS.LTC128B.128 [R8+0x19400], desc[UR48][R2.64+0x80], !P2 ;  /* 0x194000800208bfae */ /* 0x0001e4000d101d70 */
[----:B0-----:R-:W-:Y:S01]  /*d8d0*/  IMAD.MOV.U32 R2, RZ, RZ, R14 ;  /* 0x000000ffff027224 */ /* 0x001fe200078e000e */
[----:B------:R-:W-:Y:S06]  /*d8e0*/  BRA `(.L_x_117) ;  /* 0xffffffd800ac7947 */ /* 0x000fec000383ffff */
.L_x_57:
[----:B--2---:R-:W-:-:S04]  /*d8f0*/  IMAD.U32 R3, RZ, RZ, UR41 ;  /* 0x00000029ff037e24 */ /* 0x004fc8000f8e00ff */
[----:B------:R2:W3:Y:S03]  /*d900*/  SYNCS.PHASECHK.TRANS64.TRYWAIT P0, [R3+URZ+0x29820], R0 ;  /* 0x02982000030075a7 */ /* 0x0004e6000800017f */
[----:B---3--:R-:W-:Y:S05]  /*d910*/  @!P0 NANOSLEEP.SYNCS 0x989680 ;  /* 0x009896800000895d */ /* 0x008fea0003900000 */
[----:B------:R-:W3:Y:S02]  /*d920*/  @!P0 SYNCS.PHASECHK.TRANS64 P0, [R3+URZ+0x29820], R0 ;  /* 0x02982000030085a7 */ /* 0x000ee4000800007f */
[----:B---3--:R-:W-:Y:S05]  /*d930*/  @!P0 BRA `(.L_x_57) ;  /* 0xfffffffc00ec8947 */ /* 0x008fea000383ffff */
[----:B------:R-:W-:Y:S05]  /*d940*/  BRA `(.L_x_118) ;  /* 0xffffffd800f07947 */ /* 0x000fea000383ffff */
.L_x_63:
[----:B0-----:R0:W1:Y:S02]  /*d950*/  SYNCS.PHASECHK.TRANS64.TRYWAIT P0, [R6+URZ+0x29880], R4 ;  /* 0x02988004060075a7 */ /* 0x001064000800017f */
[----:B-1----:R-:W-:Y:S05]  /*d960*/  @!P0 NANOSLEEP.SYNCS 0x989680 ;  /* 0x009896800000895d */ /* 0x002fea0003900000 */
[----:B------:R-:W1:Y:S02]  /*d970*/  @!P0 SYNCS.PHASECHK.TRANS64 P0, [R6+URZ+0x29880], R4 ;  /* 0x02988004060085a7 */ /* 0x000e64000800007f */
[----:B-1----:R-:W-:Y:S05]  /*d980*/  @!P0 BRA `(.L_x_63) ;  /* 0xfffffffc00f08947 */ /* 0x002fea000383ffff */
[----:B------:R-:W-:Y:S05]  /*d990*/  BRA `(.L_x_119) ;  /* 0xffffffdc009c7947 */ /* 0x000fea000383ffff */
.L_x_68:
[----:B-1----:R1:W3:Y:S02]  /*d9a0*/  SYNCS.PHASECHK.TRANS64.TRYWAIT P0, [R6+URZ+0x29840], R4 ;  /* 0x02984004060075a7 */ /* 0x0022e4000800017f */
[----:B---3--:R-:W-:Y:S05]  /*d9b0*/  @!P0 NANOSLEEP.SYNCS 0x989680 ;  /* 0x009896800000895d */ /* 0x008fea0003900000 */
[----:B------:R-:W3:Y:S02]  /*d9c0*/  @!P0 SYNCS.PHASECHK.TRANS64 P0, [R6+URZ+0x29840], R4 ;  /* 0x02984004060085a7 */ /* 0x000ee4000800007f */
[----:B---3--:R-:W-:Y:S05]  /*d9d0*/  @!P0 BRA `(.L_x_68) ;  /* 0xfffffffc00f08947 */ /* 0x008fea000383ffff */
[----:B------:R-:W-:Y:S05]  /*d9e0*/  BRA `(.L_x_120) ;  /* 0xffffffe000187947 */ /* 0x000fea000383ffff */
.L_x_76:
[----:B-1----:R1:W3:Y:S02]  /*d9f0*/  SYNCS.PHASECHK.TRANS64.TRYWAIT P0, [R18+URZ+0x29870], R4 ;  /* 0x02987004120075a7 */ /* 0x0022e4000800017f */
[----:B---3--:R-:W-:Y:S05]  /*da00*/  @!P0 NANOSLEEP.SYNCS 0x989680 ;  /* 0x009896800000895d */ /* 0x008fea0003900000 */
[----:B------:R-:W3:Y:S02]  /*da10*/  @!P0 SYNCS.PHASECHK.TRANS64 P0, [R18+URZ+0x29870], R4 ;  /* 0x02987004120085a7 */ /* 0x000ee4000800007f */
[----:B---3--:R-:W-:Y:S05]  /*da20*/  @!P0 BRA `(.L_x_76) ;  /* 0xfffffffc00f08947 */ /* 0x008fea000383ffff */
[----:B------:R-:W-:Y:S05]  /*da30*/  BRA `(.L_x_121) ;  /* 0xffffffe400307947 */ /* 0x000fea000383ffff */
.L_x_78:
[----:B---3--:R3:W4:Y:S02]  /*da40*/  SYNCS.PHASECHK.TRANS64.TRYWAIT P0, [R18+URZ+0x29860], R0 ;  /* 0x02986000120075a7 */ /* 0x008724000800017f */
[----:B----4-:R-:W-:Y:S05]  /*da50*/  @!P0 NANOSLEEP.SYNCS 0x989680 ;  /* 0x009896800000895d */ /* 0x010fea0003900000 */
[----:B------:R-:W4:Y:S02]  /*da60*/  @!P0 SYNCS.PHASECHK.TRANS64 P0, [R18+URZ+0x29860], R0 ;  /* 0x02986000120085a7 */ /* 0x000f24000800007f */
[----:B----4-:R-:W-:Y:S05]  /*da70*/  @!P0 BRA `(.L_x_78) ;  /* 0xfffffffc00f08947 */ /* 0x010fea000383ffff */
[----:B------:R-:W-:Y:S05]  /*da80*/  BRA `(.L_x_122) ;  /* 0xffffffe400387947 */ /* 0x000fea000383ffff */
.L_x_83:
[----:B--2---:R2:W3:Y:S02]  /*da90*/  SYNCS.PHASECHK.TRANS64.TRYWAIT P0, [R16+URZ+0x29870], R3 ;  /* 0x02987003100075a7 */ /* 0x0044e4000800017f */
[----:B---3--:R-:W-:Y:S05]  /*daa0*/  @!P0 NANOSLEEP.SYNCS 0x989680 ;  /* 0x009896800000895d */ /* 0x008fea0003900000 */
[----:B------:R-:W3:Y:S02]  /*dab0*/  @!P0 SYNCS.PHASECHK.TRANS64 P0, [R16+URZ+0x29870], R3 ;  /* 0x02987003100085a7 */ /* 0x000ee4000800007f */
[----:B---3--:R-:W-:Y:S05]  /*dac0*/  @!P0 BRA `(.L_x_83) ;  /* 0xfffffffc00f08947 */ /* 0x008fea000383ffff */
[----:B------:R-:W-:Y:S05]  /*dad0*/  BRA `(.L_x_123) ;  /* 0xffffffe800c07947 */ /* 0x000fea000383ffff */
.L_x_85:
[----:B--2---:R2:W3:Y:S02]  /*dae0*/  SYNCS.PHASECHK.TRANS64.TRYWAIT P0, [R16+URZ+0x29860], R3 ;  /* 0x02986003100075a7 */ /* 0x0044e4000800017f */
[----:B---3--:R-:W-:Y:S05]  /*daf0*/  @!P0 NANOSLEEP.SYNCS 0x989680 ;  /* 0x009896800000895d */ /* 0x008fea0003900000 */
[----:B------:R-:W3:Y:S02]  /*db00*/  @!P0 SYNCS.PHASECHK.TRANS64 P0, [R16+URZ+0x29860], R3 ;  /* 0x02986003100085a7 */ /* 0x000ee4000800007f */
[----:B---3--:R-:W-:Y:S05]  /*db10*/  @!P0 BRA `(.L_x_85) ;  /* 0xfffffffc00f08947 */ /* 0x008fea000383ffff */
[----:B------:R-:W-:Y:S05]  /*db20*/  BRA `(.L_x_124) ;  /* 0xffffffe800c87947 */ /* 0x000fea000383ffff */
.L_x_88:
[----:B0-----:R0:W1:Y:S02]  /*db30*/  SYNCS.PHASECHK.TRANS64.TRYWAIT P0, [R8+URZ+0x29820], R0 ;  /* 0x02982000080075a7 */ /* 0x001064000800017f */
[----:B-1----:R-:W-:Y:S05]  /*db40*/  @!P0 NANOSLEEP.SYNCS 0x989680 ;  /* 0x009896800000895d */ /* 0x002fea0003900000 */
[----:B------:R-:W1:Y:S02]  /*db50*/  @!P0 SYNCS.PHASECHK.TRANS64 P0, [R8+URZ+0x29820], R0 ;  /* 0x02982000080085a7 */ /* 0x000e64000800007f */
[----:B-1----:R-:W-:Y:S05]  /*db60*/  @!P0 BRA `(.L_x_88) ;  /* 0xfffffffc00f08947 */ /* 0x002fea000383ffff */
[----:B------:R-:W-:Y:S05]  /*db70*/  BRA `(.L_x_125) ;  /* 0xfffffff0005c7947 */ /* 0x000fea000383ffff */
.L_x_92:
[----:B0-----:R0:W1:Y:S02]  /*db80*/  SYNCS.PHASECHK.TRANS64.TRYWAIT P1, [R5+URZ], R4 ;  /* 0x00000004050075a7 */ /* 0x001064000802017f */
[----:B-1----:R-:W-:Y:S05]  /*db90*/  @!P1 NANOSLEEP.SYNCS 0x989680 ;  /* 0x009896800000995d */ /* 0x002fea0003900000 */
[----:B------:R-:W1:Y:S02]  /*dba0*/  @!P1 SYNCS.PHASECHK.TRANS64 P1, [R5+URZ], R4 ;  /* 0x00000004050095a7 */ /* 0x000e64000802007f */
[----:B-1----:R-:W-:Y:S05]  /*dbb0*/  @!P1 BRA `(.L_x_92) ;  /* 0xfffffffc00f09947 */ /* 0x002fea000383ffff */
[----:B------:R-:W-:Y:S05]  /*dbc0*/  BRA `(.L_x_126) ;  /* 0xfffffff000b47947 */ /* 0x000fea000383ffff */
.L_x_93:
[----:B-1----:R1:W2:Y:S02]  /*dbd0*/  SYNCS.PHASECHK.TRANS64.TRYWAIT P1, [R7+URZ], R0 ;  /* 0x00000000070075a7 */ /* 0x0022a4000802017f */
[----:B--2---:R-:W-:Y:S05]  /*dbe0*/  @!P1 NANOSLEEP.SYNCS 0x989680 ;  /* 0x009896800000995d */ /* 0x004fea0003900000 */
[----:B------:R-:W2:Y:S02]  /*dbf0*/  @!P1 SYNCS.PHASECHK.TRANS64 P1, [R7+URZ], R0 ;  /* 0x00000000070095a7 */ /* 0x000ea4000802007f */
[----:B--2---:R-:W-:Y:S05]  /*dc00*/  @!P1 BRA `(.L_x_93) ;  /* 0xfffffffc00f09947 */ /* 0x004fea000383ffff */
[----:B------:R-:W-:Y:S05]  /*dc10*/  BRA `(.L_x_127) ;  /* 0xfffffff000a87947 */ /* 0x000fea000383ffff */
.L_x_95:
[----:B--2---:R2:W3:Y:S02]  /*dc20*/  SYNCS.PHASECHK.TRANS64.TRYWAIT P1, [R17+URZ+0x29860], R4 ;  /* 0x02986004110075a7 */ /* 0x0044e4000802017f */
[----:B---3--:R-:W-:Y:S05]  /*dc30*/  @!P1 NANOSLEEP.SYNCS 0x989680 ;  /* 0x009896800000995d */ /* 0x008fea0003900000 */
[----:B------:R-:W3:Y:S02]  /*dc40*/  @!P1 SYNCS.PHASECHK.TRANS64 P1, [R17+URZ+0x29860], R4 ;  /* 0x02986004110095a7 */ /* 0x000ee4000802007f */
[----:B---3--:R-:W-:Y:S05]  /*dc50*/  @!P1 BRA `(.L_x_95) ;  /* 0xfffffffc00f09947 */ /* 0x008fea000383ffff */
[----:B------:R-:W-:Y:S05]  /*dc60*/  BRA `(.L_x_128) ;  /* 0xfffffff000a87947 */ /* 0x000fea000383ffff */
.L_x_97:
[----:B---3--:R3:W4:Y:S02]  /*dc70*/  SYNCS.PHASECHK.TRANS64.TRYWAIT P1, [R3+URZ+0x29860], R0 ;  /* 0x02986000030075a7 */ /* 0x008724000802017f */
[----:B----4-:R-:W-:Y:S05]  /*dc80*/  @!P1 NANOSLEEP.SYNCS 0x989680 ;  /* 0x009896800000995d */ /* 0x010fea0003900000 */
[----:B------:R-:W4:Y:S02]  /*dc90*/  @!P1 SYNCS.PHASECHK.TRANS64 P1, [R3+URZ+0x29860], R0 ;  /* 0x02986000030095a7 */ /* 0x000f24000802007f */
[----:B----4-:R-:W-:Y:S05]  /*dca0*/  @!P1 BRA `(.L_x_97) ;  /* 0xfffffffc00f09947 */ /* 0x010fea000383ffff */
[----:B------:R-:W-:Y:S05]  /*dcb0*/  BRA `(.L_x_129) ;  /* 0xfffffff000a87947 */ /* 0x000fea000383ffff */
.L_x_99:
[----:B----4-:R4:W0:Y:S02]  /*dcc0*/  SYNCS.PHASECHK.TRANS64.TRYWAIT P0, [R17+URZ+0x29880], R4 ;  /* 0x02988004110075a7 */ /* 0x010824000800017f */
[----:B0-----:R-:W-:Y:S05]  /*dcd0*/  @!P0 NANOSLEEP.SYNCS 0x989680 ;  /* 0x009896800000895d */ /* 0x001fea0003900000 */
[----:B------:R-:W0:Y:S02]  /*dce0*/  @!P0 SYNCS.PHASECHK.TRANS64 P0, [R17+URZ+0x29880], R4 ;  /* 0x02988004110085a7 */ /* 0x000e24000800007f */
[----:B0-----:R-:W-:Y:S05]  /*dcf0*/  @!P0 BRA `(.L_x_99) ;  /* 0xfffffffc00f08947 */ /* 0x001fea000383ffff */
[----:B------:R-:W-:Y:S05]  /*dd00*/  BRA `(.L_x_100) ;  /* 0xfffffff000a47947 */ /* 0x000fea000383ffff */
.L_x_130:
[----:B------:R-:W-:-:S00]  /*dd10*/  BRA `(.L_x_130) ;  /* 0xfffffffc00fc7947 */ /* 0x000fc0000383ffff */
[----:B------:R-:W-:-:S00]  /*dd20*/  NOP ;  /* 0x0000000000007918 */ /* 0x000fc00000000000 */
        /* <DEDUP_REMOVED lines=13> */
.L_x_2849:


//--------------------- .text._ZN7cutlass13device_kernelIN5flash11enable_sm90INS1_16FlashAttnFwdSm90INS1_25CollectiveMainloopFwdSm90ILi2EN4cute5tupleIJNS5_1CILi2EEENS7_ILi1EEES9_EEENS6_IJNS7_ILi128EEENS7_ILi160EEENS7_ILi192EEEEEELi128ENS_12float_e4m3_tEfNS_4arch4Sm90ELb0ELb0ELb0ELb0ELb0ELb0ELb0ELb1ELb1ELb1ELb0ELb0EEENS1_21CollectiveEpilogueFwdINS6_IJSB_SB_SC_EEESA_NS_10bfloat16_tESH_Li256ELb0ELb1ELb0ELb1EEENS1_29StaticPersistentTileSchedulerILb0EEEEEEEEEvNT_6ParamsE --------------------------
	.section	.text._ZN7cutlass13device_kernelIN5flash11enable_sm90INS1_16FlashAttnFwdSm90INS1_25CollectiveMainloopFwdSm90ILi2EN4cute5tupleIJNS5_1CILi2EEENS7_ILi1EEES9_EEENS6_IJNS7_ILi128EEENS7_ILi160EEENS7_ILi192EEEEEELi128ENS_12float_e4m3_tEfNS_4arch4Sm90ELb0ELb0ELb0ELb0ELb0ELb0ELb0ELb1ELb1ELb1ELb0ELb0EEENS1_21CollectiveEpilogueFwdINS6_IJSB_SB_SC_EEESA_NS_10bfloat16_tESH_Li256ELb0ELb1ELb0ELb1EEENS1_29StaticPersistentTileSchedulerILb0EEEEEEEEEvNT_6ParamsE,"ax",@progbits
	.align	128
.text._ZN7cutlass13device_kernelIN5flash11enable_sm90INS1_16FlashAttnFwdSm90INS1_25CollectiveMainloopFwdSm90ILi2EN4cute5tupleIJNS5_1CILi2EEENS7_ILi1EEES9_EEENS6_IJNS7_ILi128EEENS7_ILi160EEENS7_ILi192EEEEEELi128ENS_12float_e4m3_tEfNS_4arch4Sm90ELb0ELb0ELb0ELb0ELb0ELb0ELb0ELb1ELb1ELb1ELb0ELb0EEENS1_21CollectiveEpilogueFwdINS6_IJSB_SB_SC_EEESA_NS_10bfloat16_tESH_Li256ELb0ELb1ELb0ELb1EEENS1_29StaticPersistentTileSchedulerILb0EEEEEEEEEvNT_6ParamsE:
        .type           _ZN7cutlass13device_kernelIN5flash11enable_sm90INS1_16FlashAttnFwdSm90INS1_25CollectiveMainloopFwdSm90ILi2EN4cute5tupleIJNS5_1CILi2EEENS7_ILi1EEES9_EEENS6_IJNS7_ILi128EEENS7_ILi160EEENS7_ILi192EEEEEELi128ENS_12float_e4m3_tEfNS_4arch4Sm90ELb0ELb0ELb0ELb0ELb0ELb0ELb0ELb1ELb1ELb1ELb0ELb0EEENS1_21CollectiveEpilogueFwdINS6_IJSB_SB_SC_EEESA_NS_10bfloat16_tESH_Li256ELb0ELb1ELb0ELb1EEENS1_29StaticPersistentTileSchedulerILb0EEEEEEEEEvNT_6ParamsE,@function
        .size           _ZN7cutlass13device_kernelIN5flash11enable_sm90INS1_16FlashAttnFwdSm90INS1_25CollectiveMainloopFwdSm90ILi2EN4cute5tupleIJNS5_1CILi2EEENS7_ILi1EEES9_EEENS6_IJNS7_ILi128EEENS7_ILi160EEENS7_ILi192EEEEEELi128ENS_12float_e4m3_tEfNS_4arch4Sm90ELb0ELb0ELb0ELb0ELb0ELb0ELb0ELb1ELb1ELb1ELb0ELb0EEENS1_21CollectiveEpilogueFwdINS6_IJSB_SB_SC_EEESA_NS_10bfloat16_tESH_Li256ELb0ELb1ELb0ELb1EEENS1_29StaticPersistentTileSchedulerILb0EEEEEEEEEvNT_6ParamsE,(.L_x_2850 - _ZN7cutlass13device_kernelIN5flash11enable_sm90INS1_16FlashAttnFwdSm90INS1_25CollectiveMainloopFwdSm90ILi2EN4cute5tupleIJNS5_1CILi2EEENS7_ILi1EEES9_EEENS6_IJNS7_ILi128EEENS7_ILi160EEENS7_ILi192EEEEEELi128ENS_12float_e4m3_tEfNS_4arch4Sm90ELb0ELb0ELb0ELb0ELb0ELb0ELb0ELb1ELb1ELb1ELb0ELb0EEENS1_21CollectiveEpilogueFwdINS6_IJSB_SB_SC_EEESA_NS_10bfloat16_tESH_Li256ELb0ELb1ELb0ELb1EEENS1_29StaticPersistentTileSchedulerILb0EEEEEEEEEvNT_6ParamsE)
        .other          _ZN7cutlass13device_kernelIN5flash11enable_sm90INS1_16FlashAttnFwdSm90INS1_25CollectiveMainloopFwdSm90ILi2EN4cute5tupleIJNS5_1CILi2EEENS7_ILi1EEES9_EEENS6_IJNS7_ILi128EEENS7_ILi160EEENS7_ILi192EEEEEELi128ENS_12float_e4m3_tEfNS_4arch4Sm90ELb0ELb0ELb0ELb0ELb0ELb0ELb0ELb1ELb1ELb1ELb0ELb0EEENS1_21CollectiveEpilogueFwdINS6_IJSB_SB_SC_EEESA_NS_10bfloat16_tESH_Li256ELb0ELb1ELb0ELb1EEENS1_29StaticPersistentTileSchedulerILb0EEEEEEEEEvNT_6ParamsE,@"STO_CUDA_ENTRY STV_DEFAULT"
_ZN7cutlass13device_kernelIN5flash11enable_sm90INS1_16FlashAttnFwdSm90INS1_25CollectiveMainloopFwdSm90ILi2EN4cute5tupleIJNS5_1CILi2EEENS7_ILi1EEES9_EEENS6_IJNS7_ILi128EEENS7_ILi160EEENS7_ILi192EEEEEELi128ENS_12float_e4m3_tEfNS_4arch4Sm90ELb0ELb0ELb0ELb0ELb0ELb0ELb0ELb1ELb1ELb1ELb0ELb0EEENS1_21CollectiveEpilogueFwdINS6_IJSB_SB_SC_EEESA_NS_10bfloat16_tESH_Li256ELb0ELb1ELb0ELb1EEENS1_29StaticPersistentTileSchedulerILb0EEEEEEEEEvNT_6ParamsE:
        /* <DEDUP_REMOVED lines=18> */
.L_x_132:
[----:B------:R-:W-:Y:S05]  /*0120*/  BSYNC B0 ;  /* 0x0000000000007941 */ /* 0x000fea0003800000 */
.L_x_131:
        /* <DEDUP_REMOVED lines=41> */
.L_x_133:
[----:B0-----:R-:W0:Y:S01]  /*03c0*/  S2UR UR4, SR_CTAID.Y ;  /* 0x00000000000479c3 */ /* 0x001e220000002600 */
[----:B------:R-:W3:Y:S01]  /*03d0*/  SHFL.IDX PT, R4, R0, RZ, 0x1f ;  /* 0x00001fff00047589 */ /* 0x000ee200000e0000 */
[----:B------:R-:W-:Y:S01]  /*03e0*/  ULDC UR5, c[0x0][0x154] ;  /* 0x0000550000057ab9 */ /* 0x000fe20000000800 */
[----:B------:R-:W-:-:S05]  /*03f0*/  NOP ;  /* 0x0000000000007918 */ /* 0x000fca0000000000 */
[----:B------:R-:W5:Y:S08]  /*0400*/  S2UR UR50, SR_CTAID.X ;  /* 0x00000000003279c3 */ /* 0x000f700000002500 */
[----:B------:R-:W1:Y:S01]  /*0410*/  LDC R6, c[0x0][0x148] ;  /* 0x00005200ff067b82 */ /* 0x000e620000000800 */
[----:B0-----:R-:W-:Y:S02]  /*0420*/  I2FP.F32.U32 R3, UR4 ;  /* 0x0000000400037c45 */ /* 0x001fe40008201000 */
[----:B---3--:R-:W-:-:S03]  /*0430*/  ISETP.NE.AND P0, PT, R4, RZ, PT ;  /* 0x000000ff0400720c */ /* 0x008fc60003f05270 */
[----:B------:R-:W-:Y:S01]  /*0440*/  FMUL R5, R3, UR5 ;  /* 0x0000000503057c20 */ /* 0x000fe20008400000 */
[----:B------:R-:W-:Y:S02]  /*0450*/  SHF.R.S32.HI R3, RZ, 0x1f, R7 ;  /* 0x0000001fff037819 */ /* 0x000fe40000011407 */
[----:B-----5:R-:W-:-:S03]  /*0460*/  I2FP.F32.U32 R4, UR50 ;  /* 0x0000003200047c45 */ /* 0x020fc60008201000 */
[----:B------:R-:W0:Y:S02]  /*0470*/  F2I.U32.TRUNC.NTZ R5, R5 ;  /* 0x0000000500057305 */ /* 0x000e24000020f000 */
[----:B0-----:R-:W-:-:S04]  /*0480*/  IMAD.MOV R11, RZ, RZ, -R5 ;  /* 0x000000ffff0b7224 */ /* 0x001fc800078e0a05 */
[----:B-1----:R-:W-:Y:S01]  /*0490*/  IMAD R11, R6, R11, UR4 ;  /* 0x00000004060b7e24 */ /* 0x002fe2000f8e020b */
[----:B------:R-:W-:Y:S02]  /*04a0*/  ULDC UR4, c[0x0][0x150] ;  /* 0x0000540000047ab9 */ /* 0x000fe40000000800 */
[----:B------:R-:W-:Y:S01]  /*04b0*/  FMUL R8, R4, UR4 ;  /* 0x0000000404087c20 */ /* 0x000fe20008400000 */
[----:B------:R-:W-:Y:S06]  /*04c0*/  @P0 BRA `(.L_x_134) ;  /* 0x0000000000480947 */ /* 0x000fec0003800000 */
[----:B------:R-:W0:Y:S01]  /*04d0*/  S2UR UR5, SR_CgaCtaId ;  /* 0x00000000000579c3 */ /* 0x000e220000008800 */
[----:B------:R-:W-:Y:S01]  /*04e0*/  UMOV UR4, 0x400 ;  /* 0x0000040000047882 */ /* 0x000fe20000000000 */
[----:B------:R-:W-:Y:S01]  /*04f0*/  UMOV UR6, 0x80 ;  /* 0x0000008000067882 */ /* 0x000fe20000000000 */
[----:B------:R-:W-:Y:S01]  /*0500*/  UMOV UR9, 0x100 ;  /* 0x0000010000097882 */ /* 0x000fe20000000000 */
[----:B------:R-:W-:-:S04]  /*0510*/  UIADD3 UR6, -UR6, 0x100000, URZ ;  /* 0x0010000006067890 */ /* 0x000fc8000fffe13f */
[----:B------:R-:W-:Y:S02]  /*0520*/  USHF.L.U32 UR7, UR6, 0xb, URZ ;  /* 0x0000000b06077899 */ /* 0x000fe4000800063f */
[----:B------:R-:W-:Y:S01]  /*0530*/  USHF.L.U32 UR6, UR6, 0x1, URZ ;  /* 0x0000000106067899 */ /* 0x000fe2000800063f */
[----:B------:R-:W-:Y:S01]  /*0540*/  ELECT P0, URZ, PT ;  /* 0x00000000003f782f */ /* 0x000fe20003800000 */
[----:B0-----:R-:W-:Y:S02]  /*0550*/  ULEA UR8, UR5, UR4, 0x18 ;  /* 0x0000000405087291 */ /* 0x001fe4000f8ec03f */
[----:B------:R-:W-:-:S04]  /*0560*/  UIADD3 UR4, -UR9, 0x100000, URZ ;  /* 0x0010000009047890 */ /* 0x000fc8000fffe13f */
[----:B------:R-:W-:Y:S02]  /*0570*/  USHF.L.U32 UR5, UR4, 0xb, URZ ;  /* 0x0000000b04057899 */ /* 0x000fe4000800063f */
[----:B------:R-:W-:Y:S01]  /*0580*/  USHF.L.U32 UR4, UR4, 0x1, URZ ;  /* 0x0000000104047899 */ /* 0x000fe2000800063f */
[----:B------:R-:W0:Y:S03]  /*0590*/  FENCE.VIEW.ASYNC.S ;  /* 0x00000000000073c6 */ /* 0x000e260000000000 */
[----:B0-----:R0:W1:Y:S08]  /*05a0*/  SYNCS.EXCH.64 URZ, [UR8+0x29850], UR6 ;  /* 0x02985006083f75b2 */ /* 0x0010700008000100 */
[----:B------:R0:W3:Y:S01]  /*05b0*/  SYNCS.EXCH.64 URZ, [UR8+0x29860], UR4 ;  /* 0x02986004083f75b2 */ /* 0x0000e20008000100 */
[----:B------:R0:W0:Y:S01]  /*05c0*/  SYNCS.EXCH.64 URZ, [UR8+0x29858], UR6 ;  /* 0x02985806083f75b2 */ /* 0x0000220008000100 */
[----:B------:R0:W0:Y:S01]  /*05d0*/  SYNCS.EXCH.64 URZ, [UR8+0x29868], UR4 ;  /* 0x02986804083f75b2 */ /* 0x0000220008000100 */
[----:B------:R-:W-:Y:S01]  /*05e0*/  NOP ;  /* 0x0000000000007918 */ /* 0x000fe20000000000 */
.L_x_134:
[----:B------:R-:W5:Y:S01]  /*05f0*/  SHFL.IDX PT, R6, R0, RZ, 0x1f ;  /* 0x00001fff00067589 */ /* 0x000f6200000e0000 */
[----:B------:R-:W-:Y:S01]  /*0600*/  LEA.HI R3, R3, R7, RZ, 0x7 ;  /* 0x0000000703037211 */ /* 0x000fe200078f38ff */
[----:B------:R-:W0:Y:S01]  /*0610*/  LDC R9, c[0x0][0x144] ;  /* 0x00005100ff097b82 */ /* 0x000e220000000800 */
[----:B------:R-:W0:Y:S01]  /*0620*/  F2I.U32.TRUNC.NTZ R8, R8 ;  /* 0x0000000800087305 */ /* 0x000e22000020f000 */
[----:B------:R-:W-:Y:S01]  /*0630*/  NOP ;  /* 0x0000000000007918 */ /* 0x000fe20000000000 */
[----:B------:R-:W-:-:S05]  /*0640*/  LOP3.LUT R3, R3, 0xffffff80, RZ, 0xc0, !PT ;  /* 0xffffff8003037812 */ /* 0x000fca00078ec0ff */
[----:B------:R-:W-:Y:S01]  /*0650*/  IMAD.IADD R3, R7, 0x1, -R3 ;  /* 0x0000000107037824 */ /* 0x000fe200078e0a03 */
[----:B------:R-:W-:-:S04]  /*0660*/  SHF.R.S32.HI R7, RZ, 0x1f, R2 ;  /* 0x0000001fff077819 */ /* 0x000fc80000011402 */
[----:B------:R-:W-:Y:S02]  /*0670*/  SHF.R.S32.HI R4, RZ, 0x1f, R3 ;  /* 0x0000001fff047819 */ /* 0x000fe40000011403 */
[----:B------:R-:W-:Y:S02]  /*0680*/  LEA.HI R7, R7, R2, RZ, 0x2 ;  /* 0x0000000207077211 */ /* 0x000fe400078f10ff */
[----:B------:R-:W-:-:S04]  /*0690*/  LEA.HI R4, R4, R3, RZ, 0x3 ;  /* 0x0000000304047211 */ /* 0x000fc800078f18ff */
[--C-:B------:R-:W-:Y:S02]  /*06a0*/  SHF.R.S32.HI R5, RZ, 0x3, R4.reuse ;  /* 0x00000003ff057819 */ /* 0x100fe40000011404 */
[----:B-----5:R-:W-:Y:S02]  /*06b0*/  ISETP.NE.AND P0, PT, R6, RZ, PT ;  /* 0x000000ff0600720c */ /* 0x020fe40003f05270 */
[----:B------:R-:W-:-:S04]  /*06c0*/  SHF.R.S32.HI R4, RZ, 0x1f, R4 ;  /* 0x0000001fff047819 */ /* 0x000fc80000011404 */
[----:B------:R-:W-:-:S04]  /*06d0*/  LEA.HI R4, R4, R5, RZ, 0x2 ;  /* 0x0000000504047211 */ /* 0x000fc800078f10ff */
[----:B------:R-:W-:-:S03]  /*06e0*/  LOP3.LUT R4, R4, 0xfffffffc, RZ, 0xc0, !PT ;  /* 0xfffffffc04047812 */ /* 0x000fc600078ec0ff */
[----:B------:R-:W-:Y:S05]  /*06f0*/  @P0 BRA `(.L_x_135) ;  /* 0x0000000000480947 */ /* 0x000fea0003800000 */
[----:B0-----:R-:W0:Y:S01]  /*0700*/  S2UR UR5, SR_CgaCtaId ;  /* 0x00000000000579c3 */ /* 0x001e220000008800 */
        /* <DEDUP_REMOVED lines=12> */
[----:B0-----:R0:W0:Y:S08]  /*07d0*/  SYNCS.EXCH.64 URZ, [UR8+0x29870], UR6 ;  /* 0x02987006083f75b2 */ /* 0x0010300008000100 */
[----:B------:R0:W0:Y:S01]  /*07e0*/  SYNCS.EXCH.64 URZ, [UR8+0x29880], UR4 ;  /* 0x02988004083f75b2 */ /* 0x0000220008000100 */
[----:B------:R0:W0:Y:S01]  /*07f0*/  SYNCS.EXCH.64 URZ, [UR8+0x29878], UR6 ;  /* 0x02987806083f75b2 */ /* 0x0000220008000100 */
[----:B------:R0:W0:Y:S01]  /*0800*/  SYNCS.EXCH.64 URZ, [UR8+0x29888], UR4 ;  /* 0x02988804083f75b2 */ /* 0x0000220008000100 */
[----:B------:R-:W-:Y:S01]  /*0810*/  NOP ;  /* 0x0000000000007918 */ /* 0x000fe20000000000 */
.L_x_135:
[----:B------:R-:W5:Y:S01]  /*0820*/  SHFL.IDX PT, R12, R0, RZ, 0x1f ;  /* 0x00001fff000c7589 */ /* 0x000f6200000e0000 */
[----:B------:R-:W-:Y:S01]  /*0830*/  LOP3.LUT R7, R7, 0x3ffffffc, RZ, 0xc0, !PT ;  /* 0x3ffffffc07077812 */ /* 0x000fe200078ec0ff */
[----:B------:R-:W-:Y:S01]  /*0840*/  IMAD.IADD R4, R5, 0x1, -R4 ;  /* 0x0000000105047824 */ /* 0x000fe200078e0a04 */
[----:B------:R-:W-:Y:S01]  /*0850*/  SHF.R.S32.HI R5, RZ, 0x1f, R6 ;  /* 0x0000001fff057819 */ /* 0x000fe20000011406 */
[----:B------:R-:W1:Y:S01]  /*0860*/  LDC R10, c[0x0][0x140] ;  /* 0x00005000ff0a7b82 */ /* 0x000e620000000800 */
[----:B0-----:R-:W-:Y:S01]  /*0870*/  IMAD.MOV R8, RZ, RZ, -R8 ;  /* 0x000000ffff087224 */ /* 0x001fe200078e0a08 */
[----:B------:R-:W-:Y:S01]  /*0880*/  NOP ;  /* 0x0000000000007918 */ /* 0x000fe20000000000 */
[----:B------:R-:W-:Y:S01]  /*0890*/  IMAD.IADD R7, R2, 0x1, -R7 ;  /* 0x0000000102077824 */ /* 0x000fe200078e0a07 */
[----:B------:R-:W-:Y:S01]  /*08a0*/  LEA.HI R5, R5, R6, RZ, 0x2 ;  /* 0x0000000605057211 */ /* 0x000fe200078f10ff */
[----:B------:R-:W-:Y:S02]  /*08b0*/  IMAD R9, R9, R8, UR50 ;  /* 0x0000003209097e24 */ /* 0x000fe4000f8e0208 */
[----:B------:R-:W-:Y:S01]  /*08c0*/  IMAD R7, R7, 0x4, R4 ;  /* 0x0000000407077824 */ /* 0x000fe200078e0204 */
[----:B------:R-:W-:-:S04]  /*08d0*/  LOP3.LUT R5, R5, 0x3ffffffc, RZ, 0xc0, !PT ;  /* 0x3ffffffc05057812 */ /* 0x000fc800078ec0ff */
[----:B------:R-:W-:Y:S01]  /*08e0*/  LEA.HI R2, R7, R7, RZ, 0x1 ;  /* 0x0000000707027211 */ /* 0x000fe200078f08ff */
[----:B------:R-:W-:-:S03]  /*08f0*/  IMAD.IADD R5, R6, 0x1, -R5 ;  /* 0x0000000106057824 */ /* 0x000fc600078e0a05 */
[----:B------:R-:W-:Y:S01]  /*0900*/  LOP3.LUT R2, R2, 0xfffffffe, RZ, 0xc0, !PT ;  /* 0xfffffffe02027812 */ /* 0x000fe200078ec0ff */
[----:B------:R-:W-:Y:S01]  /*0910*/  IMAD R5, R5, 0x4, R4 ;  /* 0x0000000405057824 */ /* 0x000fe200078e0204 */
[----:B-----5:R-:W-:-:S03]  /*0920*/  ISETP.NE.AND P0, PT, R12, RZ, PT ;  /* 0x000000ff0c00720c */ /* 0x020fc60003f05270 */
[----:B------:R-:W-:-:S05]  /*0930*/  IMAD.IADD R2, R7, 0x1, -R2 ;  /* 0x0000000107027824 */ /* 0x000fca00078e0a02 */
[----:B------:R-:W-:Y:S02]  /*0940*/  ISETP.NE.AND P5, PT, R2, R9, PT ;  /* 0x000000090200720c */ /* 0x000fe40003fa5270 */
[----:B------:R-:W-:-:S04]  /*0950*/  LEA.HI R2, R5, R5, RZ, 0x1 ;  /* 0x0000000505027211 */ /* 0x000fc800078f08ff */
[----:B------:R-:W-:Y:S01]  /*0960*/  LOP3.LUT R2, R2, 0xfffffffe, RZ, 0xc0, !PT ;  /* 0xfffffffe02027812 */ /* 0x000fe200078ec0ff */
[----:B------:R-:W-:Y:S06]  /*0970*/  @P0 BRA `(.L_x_136) ;  /* 0x0000000000480947 */ /* 0x000fec0003800000 */
[----:B------:R-:W0:Y:S01]  /*0980*/  S2UR UR5, SR_CgaCtaId ;  /* 0x00000000000579c3 */ /* 0x000e220000008800 */
        /* <DEDUP_REMOVED lines=17> */
.L_x_136:
[----:B------:R-:W5:Y:S01]  /*0aa0*/  SHFL.IDX PT, R6, R0, RZ, 0x1f ;  /* 0x00001fff00067589 */ /* 0x000f6200000e0000 */
[----:B------:R-:W-:Y:S01]  /*0ab0*/  IMAD.IADD R2, R5, 0x1, -R2 ;  /* 0x0000000105027824 */ /* 0x000fe200078e0a02 */
[----:B------:R-:W-:Y:S01]  /*0ac0*/  LOP3.LUT P0, RZ, R3, 0x7, RZ, 0xc0, !PT ;  /* 0x0000000703ff7812 */ /* 0x000fe2000780c0ff */
[----:B------:R-:W-:Y:S01]  /*0ad0*/  IMAD.SHL.U32 R4, R5, 0x4, RZ ;  /* 0x0000000405047824 */ /* 0x000fe200078e00ff */
[----:B-1----:R-:W-:Y:S01]  /*0ae0*/  ISETP.EQ.U32.AND P1, PT, R10, 0x1, PT ;  /* 0x000000010a00780c */ /* 0x002fe20003f22070 */
[----:B------:R-:W-:Y:S01]  /*0af0*/  IMAD.SHL.U32 R16, R7, 0x4, RZ ;  /* 0x0000000407107824 */ /* 0x000fe200078e00ff */
[----:B------:R-:W-:Y:S01]  /*0b00*/  ISETP.NE.AND P2, PT, R2, R9, PT ;  /* 0x000000090200720c */ /* 0x000fe20003f45270 */
[----:B------:R-:W-:Y:S01]  /*0b10*/  NOP ;  /* 0x0000000000007918 */ /* 0x000fe20000000000 */
[----:B------:R-:W-:Y:S02]  /*0b20*/  LOP3.LUT R8, R5, 0xc, R4, 0x78, !PT ;  /* 0x0000000c05087812 */ /* 0x000fe400078e7804 */
[----:B------:R-:W-:-:S03]  /*0b30*/  LOP3.LUT R16, R7, 0xc, R16, 0x78, !PT ;  /* 0x0000000c07107812 */ /* 0x000fc600078e7810 */
[----:B------:R1:W-:Y:S01]  /*0b40*/  STL [R1+0x10], R8 ;  /* 0x0000100801007387 */ /* 0x0003e20000100800 */
[C---:B------:R-:W-:Y:S02]  /*0b50*/  @P5 LEA.HI R2, R16.reuse, R16, RZ, 0x1 ;  /* 0x0000001010025211 */ /* 0x040fe400078f08ff */
[----:B------:R-:W-:Y:S02]  /*0b60*/  ISETP.LT.U32.AND P4, PT, R16, 0x2, !P0 ;  /* 0x000000021000780c */ /* 0x000fe40004781070 */
[----:B------:R-:W-:Y:S02]  /*0b70*/  @P5 SHF.R.S32.HI R2, RZ, 0x1, R2 ;  /* 0x00000001ff025819 */ /* 0x000fe40000011402 */
[----:B------:R-:W-:Y:S02]  /*0b80*/  @P2 LEA.HI R3, R8, R8, RZ, 0x1 ;  /* 0x0000000808032211 */ /* 0x000fe400078f08ff */
[----:B------:R-:W-:Y:S01]  /*0b90*/  @P5 ISETP.NE.AND P6, PT, R2, R11, PT ;  /* 0x0000000b0200520c */ /* 0x000fe20003fc5270 */
[----:B------:R-:W-:Y:S01]  /*0ba0*/  IMAD.MOV.U32 R2, RZ, RZ, 0x1 ;  /* 0x00000001ff027424 */ /* 0x000fe200078e00ff */
[----:B-----5:R-:W-:-:S02]  /*0bb0*/  ISETP.NE.AND P3, PT, R6, RZ, PT ;  /* 0x000000ff0600720c */ /* 0x020fc40003f65270 */
[----:B------:R-:W-:Y:S02]  /*0bc0*/  @P2 SHF.R.S32.HI R4, RZ, 0x1, R3 ;  /* 0x00000001ff042819 */ /* 0x000fe40000011403 */
[----:B------:R-:W-:Y:S02]  /*0bd0*/  SEL R3, RZ, 0x1, !P4 ;  /* 0x00000001ff037807 */ /* 0x000fe40006000000 */
[----:B------:R-:W-:Y:S02]  /*0be0*/  @P5 SEL R2, RZ, 0x1, P6 ;  /* 0x00000001ff025807 */ /* 0x000fe40003000000 */
[----:B------:R-:W-:Y:S01]  /*0bf0*/  @P2 ISETP.NE.AND P4, PT, R4, R11, PT ;  /* 0x0000000b0400220c */ /* 0x000fe20003f85270 */
[----:B------:R-:W-:Y:S01]  /*0c00*/  IMAD.MOV.U32 R4, RZ, RZ, 0x1 ;  /* 0x00000001ff047424 */ /* 0x000fe200078e00ff */
[----:B------:R-:W-:Y:S02]  /*0c10*/  ISETP.LT.U32.AND P0, PT, R8, 0x2, !P0 ;  /* 0x000000020800780c */ /* 0x000fe40004701070 */
[----:B------:R-:W-:-:S02]  /*0c20*/  LOP3.LUT R2, R2, R3, RZ, 0xc0, !PT ;  /* 0x0000000302027212 */ /* 0x000fc400078ec0ff */
[----:B------:R-:W-:Y:S02]  /*0c30*/  SEL R3, RZ, 0x1, !P0 ;  /* 0x00000001ff037807 */ /* 0x000fe40004000000 */
[----:B------:R-:W-:Y:S01]  /*0c40*/  @P2 SEL R4, RZ, 0x1, P4 ;  /* 0x00000001ff042807 */ /* 0x000fe20002000000 */
[----:B-1----:R-:W-:Y:S06]  /*0c50*/  @P3 BRA `(.L_x_137) ;  /* 0x0000000000483947 */ /* 0x002fec0003800000 */
        /* <DEDUP_REMOVED lines=17> */
[----:B-1----:R-:W-:Y:S01]  /*0d70*/  NOP ;  /* 0x0000000000007918 */ /* 0x002fe20000000000 */
.L_x_137:
[----:B------:R-:W-:Y:S01]  /*0d80*/  LOP3.LUT R3, R4, R3, RZ, 0xc0, !PT ;  /* 0x0000000304037212 */ /* 0x000fe200078ec0ff */
[----:B------:R-:W-:-:S04]  /*0d90*/  NOP ;  /* 0x0000000000007918 */ /* 0x000fc80000000000 */
[----:B------:R1:W-:Y:S01]  /*0da0*/  STL [R1+0xc], R3 ;  /* 0x00000c0301007387 */ /* 0x0003e20000100800 */
[----:B------:R-:W-:Y:S05]  /*0db0*/  @!P1 BRA `(.L_x_138) ;  /* 0x0000000000089947 */ /* 0x000fea0003800000 */
[----:B0-234-:R-:W-:Y:S01]  /*0dc0*/  UCGABAR_ARV ;  /* 0x00000000000079c7 */ /* 0x01dfe20008000000 */
[----:B------:R-:W-:Y:S05]  /*0dd0*/  BRA `(.L_x_139) ;  /* 0x0000000000047947 */ /* 0x000fea0003800000 */
.L_x_138:
[----:B0-234-:R-:W-:Y:S01]  /*0de0*/  NOP ;  /* 0x0000000000007918 */ /* 0x01dfe20000000000 */
.L_x_139:
[----:B------:R-:W-:Y:S05]  /*0df0*/  @!P1 BRA `(.L_x_140) ;  /* 0x00000000000c9947 */ /* 0x000fea0003800000 */
[----:B------:R-:W-:Y:S01]  /*0e00*/  UCGABAR_WAIT ;  /* 0x0000000000007dc7 */ /* 0x000fe20008000000 */
[----:B------:R-:W-:Y:S01]  /*0e10*/  CCTL.IVALL ;  /* 0x00000000ff00798f */ /* 0x000fe20002000000 */
[----:B------:R-:W-:Y:S05]  /*0e20*/  BRA `(.L_x_141) ;  /* 0x0000000000047947 */ /* 0x000fea0003800000 */
.L_x_140:
[----:B------:R-:W-:Y:S06]  /*0e30*/  BAR.SYNC.DEFER_BLOCKING 0x0 ;  /* 0x0000000000007b1d */ /* 0x000fec0000010000 */
.L_x_141:
[----:B------:R-:W-:Y:S01]  /*0e40*/  PLOP3.LUT P0, PT, PT, PT, UP0, 0x80, 0x0 ;  /* 0x000000000000781c */ /* 0x000fe20003f0f008 */
[----:B------:R-:W-:Y:S01]  /*0e50*/  UMOV UR38, 0x1 ;  /* 0x0000000100267882 */ /* 0x000fe20000000000 */
[----:B------:R-:W-:Y:S01]  /*0e60*/  ULDC.64 UR48, c[0x0][0x208] ;  /* 0x0000820000307ab9 */ /* 0x000fe20000000a00 */
[----:B------:R-:W-:-:S10]  /*0e70*/  USEL UR38, UR38, 0x2, !UP0 ;  /* 0x0000000226267887 */ /* 0x000fd4000c000000 */
[----:B------:R-:W-:Y:S05]  /*0e80*/  @!P0 BRA `(.L_x_142) ;  /* 0x0000008c00488947 */ /* 0x000fea0003800000 */
.L_x_143:
[----:B------:R-:W-:-:S08]  /*0e90*/  NOP ;  /* 0x0000000000007918 */ /* 0x000fd00000000000 */
[----:B------:R-:W0:Y:S02]  /*0ea0*/  USETMAXREG.TRY_ALLOC.CTAPOOL UP0, 0xf0 ;  /* 0x000000f0000079c8 */ /* 0x000e240008000600 */
[----:B0-----:R-:W-:-:S13]  /*0eb0*/  PLOP3.LUT P0, PT, PT, PT, UP0, 0x80, 0x0 ;  /* 0x000000000000781c */ /* 0x001fda0003f0f008 */
[----:B------:R-:W-:Y:S05]  /*0ec0*/  @!P0 BRA `(.L_x_143) ;  /* 0xfffffffc00f08947 */ /* 0x000fea000383ffff */
[----:B-1----:R-:W0:Y:S01]  /*0ed0*/  S2R R3, SR_TID.X ;  /* 0x0000000000037919 */ /* 0x002e220000002100 */
        /* <DEDUP_REMOVED lines=10> */
[----:B------:R-:W-:Y:S01]  /*0f80*/  UMOV UR45, URZ ;  /* 0x0000003f002d7c82 */ /* 0x000fe20008000000 */
[----:B------:R-:W-:Y:S02]  /*0f90*/  UMOV UR44, URZ ;  /* 0x0000003f002c7c82 */ /* 0x000fe40008000000 */
[----:B------:R-:W-:Y:S01]  /*0fa0*/  SHF.R.S32.HI R0, RZ, 0x1f, R19 ;  /* 0x0000001fff007819 */ /* 0x000fe20000011413 */
[----:B------:R-:W-:-:S03]  /*0fb0*/  UMOV UR52, URZ ;  /* 0x0000003f00347c82 */ /* 0x000fc60008000000 */
[CC--:B------:R-:W-:Y:S02]  /*0fc0*/  LEA.HI R3, R0.reuse, R19.reuse, RZ, 0x7 ;  /* 0x0000001300037211 */ /* 0x0c0fe400078f38ff */
[CC--:B------:R-:W-:Y:S02]  /*0fd0*/  LEA.HI R5, R0.reuse, R19.reuse, RZ, 0x5 ;  /* 0x0000001300057211 */ /* 0x0c0fe400078f28ff */
[----:B------:R-:W-:Y:S02]  /*0fe0*/  LOP3.LUT R4, R3, 0xffffff80, RZ, 0xc0, !PT ;  /* 0xffffff8003047812 */ /* 0x000fe400078ec0ff */
[CC--:B------:R-:W-:Y:S01]  /*0ff0*/  LEA.HI R6, R0.reuse, R19.reuse, RZ, 0x4 ;  /* 0x0000001300067211 */ /* 0x0c0fe200078f20ff */
[----:B------:R-:W-:Y:S01]  /*1000*/  IMAD.SHL.U32 R5, R5, 0x20, RZ ;  /* 0x0000002005057824 */ /* 0x000fe200078e00ff */
[----:B------:R-:W-:Y:S01]  /*1010*/  LEA.HI R10, R0, R19, RZ, 0x2 ;  /* 0x00000013000a7211 */ /* 0x000fe200078f10ff */
[----:B------:R-:W-:Y:S01]  /*1020*/  IMAD.IADD R23, R19, 0x1, -R4 ;  /* 0x0000000113177824 */ /* 0x000fe200078e0a04 */
[----:B------:R-:W-:-:S02]  /*1030*/  LOP3.LUT R8, R6, 0x3fffff0, RZ, 0xc0, !PT ;  /* 0x03fffff006087812 */ /* 0x000fc400078ec0ff */
[----:B------:R-:W-:Y:S02]  /*1040*/  LOP3.LUT R9, R5, 0xfffffc00, RZ, 0xc0, !PT ;  /* 0xfffffc0005097812 */ /* 0x000fe400078ec0ff */
[----:B------:R-:W-:Y:S01]  /*1050*/  SHF.R.S32.HI R4, RZ, 0x1f, R23 ;  /* 0x0000001fff047819 */ /* 0x000fe20000011417 */
[----:B------:R-:W-:Y:S01]  /*1060*/  IMAD.IADD R8, R19, 0x1, -R8 ;  /* 0x0000000113087824 */ /* 0x000fe200078e0a08 */
[----:B------:R-:W-:Y:S02]  /*1070*/  SHF.R.S32.HI R7, RZ, 0x4, R6 ;  /* 0x00000004ff077819 */ /* 0x000fe40000011406 */
[----:B------:R-:W-:Y:S01]  /*1080*/  LEA.HI R5, R4, R23, RZ, 0x2 ;  /* 0x0000001704057211 */ /* 0x000fe200078f10ff */
[----:B------:R-:W-:Y:S01]  /*1090*/  IMAD R9, R8, 0x40, R9 ;  /* 0x0000004008097824 */ /* 0x000fe200078e0209 */
[----:B------:R-:W-:Y:S02]  /*10a0*/  LEA.HI R6, R6, R7, RZ, 0x1 ;  /* 0x0000000706067211 */ /* 0x000fe400078f08ff */
[----:B------:R-:W-:-:S02]  /*10b0*/  SHF.R.S32.HI R8, RZ, 0x2, R5 ;  /* 0x00000002ff087819 */ /* 0x000fc40000011405 */
[----:B------:R-:W-:Y:S02]  /*10c0*/  SHF.R.S32.HI R11, RZ, 0x1f, R5 ;  /* 0x0000001fff0b7819 */ /* 0x000fe40000011405 */
[----:B------:R-:W-:Y:S02]  /*10d0*/  LOP3.LUT R6, R6, 0x1ffffffe, RZ, 0xc0, !PT ;  /* 0x1ffffffe06067812 */ /* 0x000fe400078ec0ff */
[----:B------:R-:W-:Y:S02]  /*10e0*/  LOP3.LUT R10, R10, 0xfffffffc, RZ, 0xc0, !PT ;  /* 0xfffffffc0a0a7812 */ /* 0x000fe400078ec0ff */
[----:B------:R-:W-:Y:S01]  /*10f0*/  LEA.HI R22, R0, R19, RZ, 0x3 ;  /* 0x0000001300167211 */ /* 0x000fe200078f18ff */
[----:B------:R-:W-:Y:S01]  /*1100*/  IMAD.IADD R6, R7, 0x1, -R6 ;  /* 0x0000000107067824 */ /* 0x000fe200078e0a06 */
[----:B------:R-:W-:Y:S01]  /*1110*/  LEA.HI R11, R11, R8, RZ, 0x3 ;  /* 0x000000080b0b7211 */ /* 0x000fe200078f18ff */
[----:B------:R-:W-:Y:S01]  /*1120*/  IMAD.IADD R10, R19, 0x1, -R10 ;  /* 0x00000001130a7824 */ /* 0x000fe200078e0a0a */
[----:B------:R-:W-:Y:S01]  /*1130*/  SHF.R.S32.HI R168, RZ, 0x7, R3 ;  /* 0x00000007ffa87819 */ /* 0x000fe20000011403 */
[----:B------:R-:W-:Y:S01]  /*1140*/  IMAD R171, R6, 0x8, R9 ;  /* 0x0000000806ab7824 */ /* 0x000fe200078e0209 */
[----:B------:R-:W-:Y:S01]  /*1150*/  LOP3.LUT R0, R22, 0xfffffff8, RZ, 0xc0, !PT ;  /* 0xfffffff816007812 */ /* 0x000fe200078ec0ff */
[----:B------:R-:W-:Y:S01]  /*1160*/  IMAD.MOV.U32 R7, RZ, RZ, -0x2 ;  /* 0xfffffffeff077424 */ /* 0x000fe200078e00ff */
[----:B------:R-:W-:-:S02]  /*1170*/  LOP3.LUT R11, R11, 0xfffffff8, RZ, 0xc0, !PT ;  /* 0xfffffff80b0b7812 */ /* 0x000fc400078ec0ff */
[----:B------:R-:W-:Y:S01]  /*1180*/  LEA.HI R4, R4, R23, RZ, 0x5 ;  /* 0x0000001704047211 */ /* 0x000fe200078f28ff */
[----:B------:R-:W-:Y:S01]  /*1190*/  IMAD.IADD R19, R19, 0x1, -R0 ;  /* 0x0000000113137824 */ /* 0x000fe200078e0a00 */
[----:B------:R-:W-:Y:S01]  /*11a0*/  LEA.HI R3, R3, R168, RZ, 0x1 ;  /* 0x000000a803037211 */ /* 0x000fe200078f08ff */
[----:B------:R-:W-:Y:S01]  /*11b0*/  IMAD.IADD R11, R8, 0x1, -R11 ;  /* 0x00000001080b7824 */ /* 0x000fe200078e0a0b */
[----:B------:R-:W-:Y:S01]  /*11c0*/  LEA.HI R6, R10, R10, RZ, 0x1 ;  /* 0x0000000a0a067211 */ /* 0x000fe200078f08ff */
[----:B------:R-:W-:Y:S01]  /*11d0*/  IMAD.SHL.U32 R17, R19, 0x8, RZ ;  /* 0x0000000813117824 */ /* 0x000fe200078e00ff */
[----:B------:R-:W-:Y:S02]  /*11e0*/  SHF.R.S32.HI R4, RZ, 0x5, R4 ;  /* 0x00000005ff047819 */ /* 0x000fe40000011404 */
[----:B------:R-:W-:Y:S01]  /*11f0*/  LOP3.LUT R3, R3, 0x3fffffe, RZ, 0xc0, !PT ;  /* 0x03fffffe03037812 */ /* 0x000fe200078ec0ff */
[----:B------:R-:W-:Y:S01]  /*1200*/  VIADD R18, R17, 0x40 ;  /* 0x0000004011127836 */ /* 0x000fe20000000000 */
[----:B------:R-:W-:Y:S01]  /*1210*/  LOP3.LUT R0, R5, 0x7ffffffc, RZ, 0xc0, !PT ;  /* 0x7ffffffc05007812 */ /* 0x000fe200078ec0ff */
[----:B------:R-:W-:Y:S01]  /*1220*/  IMAD R4, R4, 0x10, R11 ;  /* 0x0000001004047824 */ /* 0x000fe200078e020b */
[----:B------:R-:W-:Y:S01]  /*1230*/  LOP3.LUT R5, R6, 0x1ffffffe, RZ, 0xc0, !PT ;  /* 0x1ffffffe06057812 */ /* 0x000fe200078ec0ff */
[----:B------:R-:W-:Y:S01]  /*1240*/  IMAD.IADD R3, R168, 0x1, -R3 ;  /* 0x00000001a8037824 */ /* 0x000fe200078e0a03 */
[----:B------:R-:W-:Y:S01]  /*1250*/  SHF.R.S32.HI R22, RZ, 0x3, R22 ;  /* 0x00000003ff167819 */ /* 0x000fe20000011416 */
[----:B------:R-:W-:Y:S01]  /*1260*/  IMAD.IADD R0, R23, 0x1, -R0 ;  /* 0x0000000117007824 */ /* 0x000fe200078e0a00 */
[----:B------:R-:W-:Y:S01]  /*1270*/  SHF.R.S32.HI R193, RZ, 0x1f, R18 ;  /* 0x0000001fffc17819 */ /* 0x000fe20000011412 */
[----:B------:R-:W-:-:S02]  /*1280*/  IMAD.IADD R170, R10, 0x1, -R5 ;  /* 0x000000010aaa7824 */ /* 0x000fc400078e0a05 */
[----:B------:R-:W-:Y:S02]  /*1290*/  IMAD R169, R3, 0x40, R4 ;  /* 0x0000004003a97824 */ /* 0x000fe400078e0204 */
[----:B------:R-:W-:Y:S02]  /*12a0*/  IMAD R192, R0, R7, 0xa0 ;  /* 0x000000a000c07424 */ /* 0x000fe400078e0207 */
[----:B------:R-:W-:-:S07]  /*12b0*/  IMAD R170, R170, 0x8, R169 ;  /* 0x00000008aaaa7824 */ /* 0x000fce00078e02a9 */
.L_x_176:
        /* <DEDUP_REMOVED lines=107> */
.L_x_144:
[----:B------:R-:W-:Y:S01]  /*1970*/  ULOP3.LUT UR4, UR45, 0x1, URZ, 0xc0, !UPT ;  /* 0x000000012d047892 */ /* 0x000fe2000f8ec03f */
[----:B------:R-:W-:-:S05]  /*1980*/  IMAD.U32 R3, RZ, RZ, UR46 ;  /* 0x0000002eff037e24 */ /* 0x000fca000f8e00ff */
[----:B------:R-:W-:Y:S01]  /*1990*/  IMAD.U32 R0, RZ, RZ, UR4 ;  /* 0x00000004ff007e24 */ /* 0x000fe2000f8e00ff */
[----:B------:R-:W-:-:S04]  /*19a0*/  ISETP.NE.AND P0, PT, R3, 0x3, PT ;  /* 0x000000030300780c */ /* 0x000fc80003f05270 */
[----:B------:R-:W-:-:S04]  /*19b0*/  SHF.L.U32 R0, R0, 0x1f, RZ ;  /* 0x0000001f00007819 */ /* 0x000fc800000006ff */
[----:B------:R-:W0:Y:S02]  /*19c0*/  SYNCS.PHASECHK.TRANS64.TRYWAIT P1, [UR39+0x29800], R0 ;  /* 0x02980000ff0075a7 */ /* 0x000e240008020167 */
[----:B0-----:R-:W-:Y:S05]  /*19d0*/  @!P1 BRA `(.L_x_145) ;  /* 0x000000b800a89947 */ /* 0x001fea0003800000 */
.L_x_244:
[----:B------:R-:W-:Y:S05]  /*19e0*/  @!P0 BRA `(.L_x_146) ;  /* 0x0000000000048947 */ /* 0x000fea0003800000 */
[----:B------:R-:W-:Y:S01]  /*19f0*/  BPT.TRAP 0x1 ;  /* 0x000000040000795c */ /* 0x000fe20000300000 */
.L_x_146:
[----:B------:R-:W-:Y:S02]  /*1a00*/  IMAD.U32 R4, RZ, RZ, UR52 ;  /* 0x00000034ff047e24 */ /* 0x000fe4000f8e00ff */
[----:B0-----:R-:W-:-:S03]  /*1a10*/  IMAD.U32 R3, RZ, RZ, UR44 ;  /* 0x0000002cff037e24 */ /* 0x001fc6000f8e00ff */
[----:B------:R-:W-:Y:S02]  /*1a20*/  LEA R4, R4, UR39, 0x3 ;  /* 0x0000002704047c11 */ /* 0x000fe4000f8e18ff */
[----:B------:R-:W-:-:S04]  /*1a30*/  SHF.L.U32 R3, R3, 0x1f, RZ ;  /* 0x0000001f03037819 */ /* 0x000fc800000006ff */
[----:B------:R0:W1:Y:S01]  /*1a40*/  SYNCS.PHASECHK.TRANS64.TRYWAIT P1, [R4+URZ+0x29830], R3 ;  /* 0x02983003040075a7 */ /* 0x000062000802017f */
[----:B------:R-:W-:Y:S05]  /*1a50*/  @!P0 BRA `(.L_x_147) ;  /* 0x0000000000048947 */ /* 0x000fea0003800000 */
[----:B------:R-:W-:Y:S01]  /*1a60*/  BPT.TRAP 0x1 ;  /* 0x000000040000795c */ /* 0x000fe20000300000 */
.L_x_147:
[----:B-1----:R-:W-:Y:S05]  /*1a70*/  @P1 BRA `(.L_x_148) ;  /* 0x0000000000081947 */ /* 0x002fea0003800000 */
[----:B------:R-:W1:Y:S02]  /*1a80*/  SYNCS.PHASECHK.TRANS64.TRYWAIT P1, [R4+URZ+0x29830], R3 ;  /* 0x02983003040075a7 */ /* 0x000e64000802017f */
[----:B-1----:R-:W-:Y:S05]  /*1a90*/  @!P1 BRA `(.L_x_149) ;  /* 0x000000b800909947 */ /* 0x002fea0003800000 */
.L_x_148:
[----:B------:R-:W-:Y:S05]  /*1aa0*/  WARPSYNC.ALL ;  /* 0x0000000000007948 */ /* 0x000fea0003800000 */
[----:B------:R-:W-:Y:S01]  /*1ab0*/  UIADD3 UR4, UR39, 0x1a400, URZ ;  /* 0x0001a40027047890 */ /* 0x000fe2000fffe03f */
[----:B------:R-:W-:Y:S01]  /*1ac0*/  WARPGROUP.ARRIVE ;  /* 0x00000000000079c5 */ /* 0x000fe20000000000 */
[----:B------:R-:W-:Y:S02]  /*1ad0*/  ULOP3.LUT UR28, UR47, 0x10000, URZ, 0xfc, !UPT ;  /* 0x000100002f1c7892 */ /* 0x000fe4000f8efc3f */
[----:B------:R-:W-:Y:S01]  /*1ae0*/  USHF.R.U32.HI UR4, URZ, 0x4, UR4 ;  /* 0x000000043f047899 */ /* 0x000fe20008011604 */
[----:B------:R-:W-:Y:S01]  /*1af0*/  UMOV UR25, 0x80000020 ;  /* 0x8000002000197882 */ /* 0x000fe20000000000 */
[----:B------:R-:W-:-:S02]  /*1b00*/  UMOV UR27, 0x80000020 ;  /* 0x80000020001b7882 */ /* 0x000fc40000000000 */
[----:B------:R-:W-:Y:S01]  /*1b10*/  ULOP3.LUT UR4, UR4, 0x3fff, URZ, 0xc0, !UPT ;  /* 0x00003fff04047892 */ /* 0x000fe2000f8ec03f */
[----:B------:R-:W-:Y:S01]  /*1b20*/  UMOV UR24, UR28 ;  /* 0x0000001c00187c82 */ /* 0x000fe20008000000 */
[----:B------:R-:W-:Y:S02]  /*1b30*/  UMOV UR5, UR25 ;  /* 0x0000001900057c82 */ /* 0x000fe40008000000 */
[----:B------:R-:W-:Y:S01]  /*1b40*/  ULOP3.LUT UR47, UR4, 0x10000, URZ, 0xfc, !UPT ;  /* 0x00010000042f7892 */ /* 0x000fe2000f8efc3f */
[----:B------:R-:W-:Y:S02]  /*1b50*/  UMOV UR7, 0x80000020 ;  /* 0x8000002000077882 */ /* 0x000fe40000000000 */
[----:B------:R-:W-:Y:S01]  /*1b60*/  UMOV UR4, UR24 ;  /* 0x0000001800047c82 */ /* 0x000fe20008000000 */
[----:B------:R-:W-:Y:S01]  /*1b70*/  UIMAD UR30, UR52, 0x780, UR47 ;  /* 0x00000780341e78a4 */ /* 0x000fe2000f8e022f */
[----:B------:R-:W-:Y:S01]  /*1b80*/  UMOV UR11, 0x80000020 ;  /* 0x80000020000b7882 */ /* 0x000fe20000000000 */
[----:B------:R-:W-:-:S02]  /*1b90*/  UMOV UR15, 0x80000020 ;  /* 0x80000020000f7882 */ /* 0x000fc40000000000 */
[----:B------:R-:W-:Y:S02]  /*1ba0*/  UIADD3 UR6, UR30, 0x80, URZ ;  /* 0x000000801e067890 */ /* 0x000fe4000fffe03f */
[----:B------:R-:W-:Y:S02]  /*1bb0*/  UIADD3 UR8, UR30, 0x100, URZ ;  /* 0x000001001e087890 */ /* 0x000fe4000fffe03f */
[----:B------:R-:W-:Y:S01]  /*1bc0*/  UMOV UR26, UR30 ;  /* 0x0000001e001a7c82 */ /* 0x000fe20008000000 */
[----:B------:R-:W-:Y:S01]  /*1bd0*/  UIADD3 UR9, UR30, 0x180, URZ ;  /* 0x000001801e097890 */ /* 0x000fe2000fffe03f */
[----:B------:R-:W-:Y:S01]  /*1be0*/  QGMMA.64x32x32.F32.E4M3.E4M3 R88, gdesc[UR24], RZ, !UPT, gsb0 ;  /* 0x00600000185879f3 */ /* 0x000fe2000c0008ff */
[----:B------:R-:W-:Y:S01]  /*1bf0*/  UMOV UR26, UR6 ;  /* 0x00000006001a7c82 */ /* 0x000fe20008000000 */
[----:B------:R-:W-:Y:S01]  /*1c00*/  UMOV UR27, 0x80000020 ;  /* 0x80000020001b7882 */ /* 0x000fe20000000000 */
[----:B------:R-:W-:Y:S01]  /*1c10*/  UMOV UR6, UR8 ;  /* 0x0000000800067c82 */ /* 0x000fe20008000000 */
[----:B------:R-:W-:-:S02]  /*1c20*/  UIADD3 UR10, UR30, 0x200, URZ ;  /* 0x000002001e0a7890 */ /* 0x000fc4000fffe03f */
[----:B------:R-:W-:Y:S02]  /*1c30*/  UIADD3 UR12, UR30, 0x102, URZ ;  /* 0x000001021e0c7890 */ /* 0x000fe4000fffe03f */
[----:B------:R-:W-:Y:S02]  /*1c40*/  UIADD3 UR13, UR30, 0x182, URZ ;  /* 0x000001821e0d7890 */ /* 0x000fe4000fffe03f */
[----:B------:R-:W-:Y:S02]  /*1c50*/  UIADD3 UR14, UR30, 0x202, URZ ;  /* 0x000002021e0e7890 */ /* 0x000fe4000fffe03f */
[----:B------:R-:W-:Y:S01]  /*1c60*/  UIADD3 UR18, UR30, 0x382, URZ ;  /* 0x000003821e127890 */ /* 0x000fe2000fffe03f */
[----:B------:R-:W-:Y:S01]  /*1c70*/  UMOV UR19, 0x80000020 ;  /* 0x8000002000137882 */ /* 0x000fe20000000000 */
[----:B------:R-:W-:Y:S01]  /*1c80*/  UIADD3 UR22, UR30, 0x600, URZ ;  /* 0x000006001e167890 */ /* 0x000fe2000fffe03f */
[----:B------:R-:W-:Y:S01]  /*1c90*/  UMOV UR23, 0x80000020 ;  /* 0x8000002000177882 */ /* 0x000fe20000000000 */
[----:B------:R-:W-:Y:S01]  /*1ca0*/  UMOV UR31, 0x80000020 ;  /* 0x80000020001f7882 */ /* 0x000fe20000000000 */
[----:B------:R-:W-:-:S02]  /*1cb0*/  WARPGROUP.DEPBAR.LE gsb0, 0x0 ;  /* 0x00008000000079c5 */ /* 0x000fc40000010000 */
[----:B------:R-:W-:-:S06]  /*1cc0*/  WARPGROUP.ARRIVE ;  /* 0x00000000000079c5 */ /* 0x000fcc0000000000 */
[----:B------:R-:W-:Y:S01]  /*1cd0*/  QGMMA.64x32x32.F32.E4M3.E4M3 R72, gdesc[UR24], RZ, !UPT, gsb0 ;  /* 0x00600000184879f3 */ /* 0x000fe2000c0008ff */
[----:B------:R-:W-:Y:S01]  /*1ce0*/  UMOV UR26, UR9 ;  /* 0x00000009001a7c82 */ /* 0x000fe20008000000 */
[----:B------:R-:W-:Y:S01]  /*1cf0*/  UMOV UR27, 0x80000020 ;  /* 0x80000020001b7882 */ /* 0x000fe20000000000 */
[----:B------:R-:W-:Y:S02]  /*1d00*/  WARPGROUP.DEPBAR.LE gsb0, 0x0 ;  /* 0x00008000000079c5 */ /* 0x000fe40000010000 */
[----:B------:R-:W-:-:S06]  /*1d10*/  WARPGROUP.ARRIVE ;  /* 0x00000000000079c5 */ /* 0x000fcc0000000000 */
[----:B------:R-:W-:Y:S01]  /*1d20*/  QGMMA.64x32x32.F32.E4M3.E4M3 R56, gdesc[UR4], RZ, !UPT, gsb0 ;  /* 0x00600000043879f3 */ /* 0x000fe2000c0008ff */
[----:B------:R-:W-:Y:S02]  /*1d30*/  UIADD3 UR4, UR28, 0x2, URZ ;  /* 0x000000021c047890 */ /* 0x000fe4000fffe03f */
[----:B------:R-:W-:Y:S01]  /*1d40*/  UIADD3 UR6, UR30, 0x2, URZ ;  /* 0x000000021e067890 */ /* 0x000fe2000fffe03f */
[----:B------:R-:W-:Y:S01]  /*1d50*/  UMOV UR5, 0x80000020 ;  /* 0x8000002000057882 */ /* 0x000fe20000000000 */
[----:B------:R-:W-:Y:S01]  /*1d60*/  UMOV UR7, 0x80000020 ;  /* 0x8000002000077882 */ /* 0x000fe20000000000 */
[----:B------:R-:W-:Y:S02]  /*1d70*/  UMOV UR9, UR5 ;  /* 0x0000000500097c82 */ /* 0x000fe40008000000 */
[----:B------:R-:W-:Y:S01]  /*1d80*/  UMOV UR8, UR4 ;  /* 0x0000000400087c82 */ /* 0x000fe20008000000 */
        /* <DEDUP_REMOVED lines=12> */
[----:B------:R-:W-:Y:S01]  /*1e50*/  UMOV UR6, UR10 ;  /* 0x0000000a00067c82 */ /* 0x000fe20008000000 */
[----:B------:R-:W-:Y:S01]  /*1e60*/  UMOV UR7, 0x80000020 ;  /* 0x8000002000077882 */ /* 0x000fe20000000000 */
[----:B------:R-:W-:Y:S01]  /*1e70*/  UMOV UR10, UR12 ;  /* 0x0000000c000a7c82 */ /* 0x000fe20008000000 */
        /* <DEDUP_REMOVED lines=121> */
[----:B------:R-:W-:-:S03]  /*2610*/  UIADD3 UR6, UR30, 0x702, URZ ;  /* 0x000007021e067890 */ /* 0x000fc6000fffe03f */
        /* <DEDUP_REMOVED lines=18> */
[----:B------:R-:W-:Y:S05]  /*2740*/  @!P0 BRA `(.L_x_150) ;  /* 0x0000000000048947 */ /* 0x000fea0003800000 */
[----:B------:R-:W-:Y:S01]  /*2750*/  BPT.TRAP 0x1 ;  /* 0x000000040000795c */ /* 0x000fe20000300000 */
.L_x_150:
[----:B------:R-:W-:Y:S01]  /*2760*/  VIADD R0, R192, UR51 ;  /* 0x00000033c0007c36 */ /* 0x000fe20008000000 */
[----:B------:R-:W-:Y:S01]  /*2770*/  P2R R20, PR, RZ, 0x1 ;  /* 0x00000001ff147803 */ /* 0x000fe20000000000 */
[----:B------:R-:W-:Y:S01]  /*2780*/  IMAD.U32 R5, RZ, RZ, UR50 ;  /* 0x00000032ff057e24 */ /* 0x000fe2000f8e00ff */
[----:B------:R-:W-:Y:S01]  /*2790*/  UISETP.GE.AND UP0, UPT, UR51, 0xa1, UPT ;  /* 0x000000a13300788c */ /* 0x000fe2000bf06270 */
[----:B------:R-:W-:Y:S02]  /*27a0*/  IMAD.U32 R9, RZ, RZ, UR40 ;  /* 0x00000028ff097e24 */ /* 0x000fe4000f8e00ff */
[----:B------:R-:W-:-:S05]  /*27b0*/  IMAD R5, R5, -0xa0, R0 ;  /* 0xffffff6005057824 */ /* 0x000fca00078e0200 */
[C---:B------:R-:W-:Y:S02]  /*27c0*/  ISETP.GT.AND P6, PT, R5.reuse, RZ, PT ;  /* 0x000000ff0500720c */ /* 0x040fe40003fc4270 */
[C---:B------:R-:W-:Y:S02]  /*27d0*/  ISETP.GT.AND P5, PT, R5.reuse, 0x1, PT ;  /* 0x000000010500780c */ /* 0x040fe40003fa4270 */
[----:B------:R-:W-:Y:S02]  /*27e0*/  ISETP.GT.AND P4, PT, R5, 0x8, PT ;  /* 0x000000080500780c */ /* 0x000fe40003f84270 */
[----:B------:R-:W-:Y:S02]  /*27f0*/  FSEL R90, R90, -INF , P6 ;  /* 0xff8000005a5a7808 */ /* 0x000fe40003000000 */
[----:B------:R-:W-:Y:S02]  /*2800*/  FSEL R91, R91, -INF , P5 ;  /* 0xff8000005b5b7808 */ /* 0x000fe40002800000 */
[----:B------:R-:W-:-:S02]  /*2810*/  ISETP.GT.AND P3, PT, R5, 0x9, PT ;  /* 0x000000090500780c */ /* 0x000fc40003f64270 */
[----:B------:R-:W-:Y:S02]  /*2820*/  FSEL R94, R94, -INF , P4 ;  /* 0xff8000005e5e7808 */ /* 0x000fe40002000000 */
[----:B01----:R-:W-:Y:S02]  /*2830*/  FMNMX.FTZ R3, R90, R91, !PT ;  /* 0x0000005b5a037209 */ /* 0x003fe40007810000 */
[----:B------:R-:W-:Y:S02]  /*2840*/  ISETP.GT.AND P1, PT, R5, 0x10, PT ;  /* 0x000000100500780c */ /* 0x000fe40003f24270 */
[----:B------:R-:W-:Y:S02]  /*2850*/  FSEL R95, R95, -INF , P3 ;  /* 0xff8000005f5f7808 */ /* 0x000fe40001800000 */
[----:B------:R-:W-:Y:S02]  /*2860*/  FMNMX.FTZ R0, R94, R3, !PT ;  /* 0x000000035e007209 */ /* 0x000fe40007810000 */
        /* <DEDUP_REMOVED lines=56> */
[C---:B------:R-:W-:Y:S02]  /*2bf0*/  ISETP.GT.AND P5, PT, R5.reuse, 0x49, PT ;  /* 0x000000490500780c */ /* 0x040fe40003fa4270 */
        /* <DEDUP_REMOVED lines=39> */
[----:B------:R-:W-:-:S02]  /*2e70*/  FMNMX.FTZ R3, R47, R0, !PT ;  /* 0x000000002f037209 */ /* 0x000fc40007810000 */
[----:B------:R-:W-:Y:S02]  /*2e80*/  ISETP.GT.AND P0, PT, R5, 0x79, PT ;  /* 0x000000790500780c */ /* 0x000fe40003f04270 */
[----:B------:R-:W-:Y:S02]  /*2e90*/  FSEL R69, R69, -INF , P2 ;  /* 0xff80000045457808 */ /* 0x000fe40001000000 */
[----:B------:R-:W-:Y:S02]  /*2ea0*/  ISETP.GT.AND P2, PT, R5, 0x71, PT ;  /* 0x000000710500780c */ /* 0x000fe40003f44270 */
[----:B------:R-:W-:Y:S02]  /*2eb0*/  FMNMX.FTZ R0, R50, R3, !PT ;  /* 0x0000000332007209 */ /* 0x000fe40007810000 */
[----:B------:R-:W-:Y:S02]  /*2ec0*/  FSEL R3, R55, -INF , P0 ;  /* 0xff80000037037808 */ /* 0x000fe40000000000 */
[----:B------:R-:W-:-:S02]  /*2ed0*/  ISETP.GT.AND P0, PT, R5, 0x81, PT ;  /* 0x000000810500780c */ /* 0x000fc40003f04270 */
[----:B------:R-:W-:Y:S02]  /*2ee0*/  FSEL R40, R40, -INF , P6 ;  /* 0xff80000028287808 */ /* 0x000fe40003000000 */
[----:B------:R-:W-:Y:S02]  /*2ef0*/  ISETP.GT.AND P6, PT, R5, 0x78, PT ;  /* 0x000000780500780c */ /* 0x000fe40003fc4270 */
[----:B------:R-:W-:Y:S02]  /*2f00*/  FSEL R51, R51, -INF , P2 ;  /* 0xff80000033337808 */ /* 0x000fe40001000000 */
[----:B------:R-:W-:Y:S02]  /*2f10*/  FSEL R62, R27, -INF , P0 ;  /* 0xff8000001b3e7808 */ /* 0x000fe40000000000 */
[----:B------:R-:W-:Y:S02]  /*2f20*/  P2R R15, PR, RZ, 0x1 ;  /* 0x00000001ff0f7803 */ /* 0x000fe40000000000 */
[----:B------:R-:W-:-:S02]  /*2f30*/  ISETP.GT.AND P0, PT, R5, 0x80, PT ;  /* 0x000000800500780c */ /* 0x000fc40003f04270 */
[----:B------:R-:W-:Y:S02]  /*2f40*/  FSEL R54, R54, -INF , P6 ;  /* 0xff80000036367808 */ /* 0x000fe40003000000 */
[----:B------:R-:W-:Y:S02]  /*2f50*/  FMNMX.FTZ R7, R51, R0, !PT ;  /* 0x0000000033077209 */ /* 0x000fe40007810000 */
[----:B------:R-:W-:Y:S02]  /*2f60*/  FSEL R41, R41, -INF , P5 ;  /* 0xff80000029297808 */ /* 0x000fe40002800000 */
[----:B------:R-:W-:Y:S02]  /*2f70*/  FSEL R24, R24, -INF , P0 ;  /* 0xff80000018187808 */ /* 0x000fe40000000000 */
[----:B------:R-:W-:Y:S02]  /*2f80*/  ISETP.GT.AND P5, PT, R5, 0x80, PT ;  /* 0x000000800500780c */ /* 0x000fe40003fa4270 */
[----:B------:R-:W-:-:S02]  /*2f90*/  FMNMX.FTZ R0, R54, R7, !PT ;  /* 0x0000000736007209 */ /* 0x000fc40007810000 */
[----:B------:R-:W-:Y:S02]  /*2fa0*/  ISETP.NE.AND P0, PT, R15, RZ, PT ;  /* 0x000000ff0f00720c */ /* 0x000fe40003f05270 */
[----:B------:R-:W-:Y:S02]  /*2fb0*/  FMNMX.FTZ R15, R88, R89, !PT ;  /* 0x00000059580f7209 */ /* 0x000fe40007810000 */
[----:B------:R-:W-:Y:S02]  /*2fc0*/  FSEL R63, R26, -INF , P5 ;  /* 0xff8000001a3f7808 */ /* 0x000fe40002800000 */
[----:B------:R-:W-:Y:S02]  /*2fd0*/  FMNMX.FTZ R0, R3, R0, !PT ;  /* 0x0000000003007209 */ /* 0x000fe40007810000 */
[----:B------:R-:W-:Y:S02]  /*2fe0*/  FSEL R25, R25, -INF , P0 ;  /* 0xff80000019197808 */ /* 0x000fe40000000000 */
[----:B------:R-:W-:-:S02]  /*2ff0*/  ISETP.NE.AND P0, PT, R20, RZ, PT ;  /* 0x000000ff1400720c */ /* 0x000fc40003f05270 */
[----:B------:R-:W-:Y:S02]  /*3000*/  FMNMX.FTZ R20, R92, R15, !PT ;  /* 0x0000000f5c147209 */ /* 0x000fe40007810000 */
[----:B------:R-:W-:Y:S02]  /*3010*/  FSEL R48, R48, -INF , P1 ;  /* 0xff80000030307808 */ /* 0x000fe40000800000 */
[----:B------:R-:W-:Y:S02]  /*3020*/  ISETP.GT.AND P1, PT, R5, 0x88, PT ;  /* 0x000000880500780c */ /* 0x000fe40003f24270 */
[----:B------:R-:W-:Y:S02]  /*3030*/  FMNMX.FTZ R7, R63, R0, !PT ;  /* 0x000000003f077209 */ /* 0x000fe40007810000 */
[----:B------:R-:W-:Y:S02]  /*3040*/  FMNMX.FTZ R15, R93, R20, !PT ;  /* 0x000000145d0f7209 */ /* 0x000fe40007810000 */
[----:B------:R-:W-:-:S02]  /*3050*/  FSEL R49, R49, -INF , P2 ;  /* 0xff80000031317808 */ /* 0x000fc40001000000 */
[----:B------:R-:W-:Y:S02]  /*3060*/  ISETP.GT.AND P2, PT, R5, 0x89, PT ;  /* 0x000000890500780c */ /* 0x000fe40003f44270 */
[----:B------:R-:W-:Y:S02]  /*3070*/  FSEL R74, R30, -INF , P1 ;  /* 0xff8000001e4a7808 */ /* 0x000fe40000800000 */
[----:B------:R-:W-:Y:S02]  /*3080*/  FMNMX.FTZ R7, R62, R7, !PT ;  /* 0x000000073e077209 */ /* 0x000fe40007810000 */
[----:B------:R-:W-:Y:S02]  /*3090*/  FMNMX.FTZ R20, R96, R15, !PT ;  /* 0x0000000f60147209 */ /* 0x000fe40007810000 */
[----:B------:R-:W-:Y:S02]  /*30a0*/  FSEL R45, R45, -INF , P3 ;  /* 0xff8000002d2d7808 */ /* 0x000fe40001800000 */
[----:B------:R-:W-:-:S02]  /*30b0*/  FSEL R71, R31, -INF , P2 ;  /* 0xff8000001f477808 */ /* 0x000fc40001000000 */
[----:B------:R-:W-:Y:S02]  /*30c0*/  FMNMX.FTZ R0, R74, R7, !PT ;  /* 0x000000074a007209 */ /* 0x000fe40007810000 */
[----:B------:R-:W-:Y:S02]  /*30d0*/  ISETP.GT.AND P3, PT, R5, 0x90, PT ;  /* 0x000000900500780c */ /* 0x000fe40003f64270 */
[----:B------:R-:W-:Y:S02]  /*30e0*/  FMNMX.FTZ R15, R97, R20, !PT ;  /* 0x00000014610f7209 */ /* 0x000fe40007810000 */
[----:B------:R-:W-:Y:S02]  /*30f0*/  FSEL R44, R44, -INF , P4 ;  /* 0xff8000002c2c7808 */ /* 0x000fe40002000000 */
[----:B------:R-:W-:Y:S02]  /*3100*/  FSEL R70, R34, -INF , P3 ;  /* 0xff80000022467808 */ /* 0x000fe40001800000 */
[----:B------:R-:W-:-:S02]  /*3110*/  FMNMX.FTZ R7, R71, R0, !PT ;  /* 0x0000000047077209 */ /* 0x000fc40007810000 */
[----:B------:R-:W-:Y:S02]  /*3120*/  ISETP.GT.AND P4, PT, R5, 0x91, PT ;  /* 0x000000910500780c */ /* 0x000fe40003f84270 */
[----:B------:R-:W-:Y:S02]  /*3130*/  FMNMX.FTZ R20, R100, R15, !PT ;  /* 0x0000000f64147209 */ /* 0x000fe40007810000 */
[----:B------:R-:W-:Y:S02]  /*3140*/  FSEL R66, R35, -INF , P4 ;  /* 0xff80000023427808 */ /* 0x000fe40002000000 */
[----:B------:R-:W-:Y:S02]  /*3150*/  FMNMX.FTZ R7, R70, R7, !PT ;  /* 0x0000000746077209 */ /* 0x000fe40007810000 */
[----:B------:R-:W-:Y:S02]  /*3160*/  ISETP.GT.AND P5, PT, R5, 0x98, PT ;  /* 0x000000980500780c */ /* 0x000fe40003fa4270 */
[----:B------:R-:W-:-:S02]  /*3170*/  FMNMX.FTZ R15, R101, R20, !PT ;  /* 0x00000014650f7209 */ /* 0x000fc40007810000 */
[----:B------:R-:W-:Y:S02]  /*3180*/  FSEL R67, R38, -INF , P5 ;  /* 0xff80000026437808 */ /* 0x000fe40002800000 */
        /* <DEDUP_REMOVED lines=8> */
[----:B------:R-:W-:Y:S01]  /*3210*/  P2R R10, PR, RZ, 0x8 ;  /* 0x00000008ff0a7803 */ /* 0x000fe20000000000 */
[----:B------:R-:W0:Y:S01]  /*3220*/  SHFL.BFLY PT, R7, R6, 0x2, 0x1f ;  /* 0x0c401f0006077f89 */ /* 0x000e2200000e0000 */
[----:B------:R-:W-:Y:S02]  /*3230*/  FMNMX.FTZ R21, R77, R20, !PT ;  /* 0x000000144d157209 */ /* 0x000fe40007810000 */
[----:B------:R-:W-:-:S02]  /*3240*/  P2R R11, PR, RZ, 0x4 ;  /* 0x00000004ff0b7803 */ /* 0x000fc40000000000 */
[----:B------:R-:W-:Y:S02]  /*3250*/  FMNMX.FTZ R30, R80, R21, !PT ;  /* 0x00000015501e7209 */ /* 0x000fe40007810000 */
[----:B------:R-:W-:Y:S02]  /*3260*/  ISETP.GT.AND P2, PT, R5, 0x78, PT ;  /* 0x000000780500780c */ /* 0x000fe40003f44270 */
[----:B------:R-:W-:Y:S02]  /*3270*/  FMNMX.FTZ R21, R81, R30, !PT ;  /* 0x0000001e51157209 */ /* 0x000fe40007810000 */
[----:B------:R-:W-:Y:S02]  /*3280*/  P2R R12, PR, RZ, 0x2 ;  /* 0x00000002ff0c7803 */ /* 0x000fe40000000000 */
[----:B------:R-:W-:Y:S02]  /*3290*/  FMNMX.FTZ R30, R84, R21, !PT ;  /* 0x00000015541e7209 */ /* 0x000fe40007810000 */
[----:B------:R-:W-:-:S02]  /*32a0*/  ISETP.GT.AND P1, PT, R5, 0x79, PT ;  /* 0x000000790500780c */ /* 0x000fc40003f24270 */
[----:B------:R-:W-:Y:S02]  /*32b0*/  FMNMX.FTZ R27, R85, R30, !PT ;  /* 0x0000001e551b7209 */ /* 0x000fe40007810000 */
[----:B------:R-:W-:Y:S02]  /*32c0*/  FSEL R52, R52, -INF , P2 ;  /* 0xff80000034347808 */ /* 0x000fe40001000000 */
[----:B------:R-:W-:Y:S02]  /*32d0*/  FMNMX.FTZ R30, R56, R27, !PT ;  /* 0x0000001b381e7209 */ /* 0x000fe40007810000 */
[----:B------:R-:W-:Y:S02]  /*32e0*/  FSEL R53, R53, -INF , P1 ;  /* 0xff80000035357808 */ /* 0x000fe40000800000 */
[----:B0-----:R-:W-:Y:S02]  /*32f0*/  FMNMX.FTZ R7, R6, R7, !PT ;  /* 0x0000000706077209 */ /* 0x001fe40007810000 */
[----:B------:R-:W-:-:S02]  /*3300*/  FMNMX.FTZ R31, R57, R30, !PT ;  /* 0x0000001e391f7209 */ /* 0x000fc40007810000 */
[----:B------:R-:W-:Y:S01]  /*3310*/  ISETP.NE.AND P1, PT, R12, RZ, PT ;  /* 0x000000ff0c00720c */ /* 0x000fe20003f25270 */
[----:B------:R-:W0:Y:S01]  /*3320*/  SHFL.BFLY PT, R0, R7, 0x1, 0x1f ;  /* 0x0c201f0007007f89 */ /* 0x000e2200000e0000 */
[----:B------:R-:W-:Y:S02]  /*3330*/  FMNMX.FTZ R30, R60, R31, !PT ;  /* 0x0000001f3c1e7209 */ /* 0x000fe40007810000 */
[----:B------:R-:W-:Y:S02]  /*3340*/  ISETP.NE.AND P2, PT, R11, RZ, PT ;  /* 0x000000ff0b00720c */ /* 0x000fe40003f45270 */
        /* <DEDUP_REMOVED lines=15> */
[----:B------:R-:W-:Y:S01]  /*3440*/  FMNMX.FTZ R58, R48, R55, !PT ;  /* 0x00000037303a7209 */ /* 0x000fe20007810000 */
[--C-:B------:R-:W-:Y:S01]  /*3450*/  FFMA.FTZ R26, R79, UR40, -R110.reuse ;  /* 0x000000284f1a7c23 */ /* 0x100fe2000801086e */
[----:B------:R-:W-:-:S01]  /*3460*/  FFMA.FTZ R78, R78, UR40, -R110 ;  /* 0x000000284e4e7c23 */ /* 0x000fc2000801086e */
[--C-:B------:R-:W-:Y:S01]  /*3470*/  FFMA.FTZ R83, R83, UR40, -R110.reuse ;  /* 0x0000002853537c23 */ /* 0x100fe2000801086e */
[----:B------:R-:W-:Y:S01]  /*3480*/  FMNMX.FTZ R55, R49, R58, !PT ;  /* 0x0000003a31377209 */ /* 0x000fe20007810000 */
[--C-:B------:R-:W-:Y:S01]  /*3490*/  FFMA.FTZ R86, R86, UR40, -R110.reuse ;  /* 0x0000002856567c23 */ /* 0x100fe2000801086e */
[----:B------:R0:W-:Y:S01]  /*34a0*/  MUFU.EX2 R15, R78 ;  /* 0x0000004e000f7308 */ /* 0x0001e20000000800 */
[----:B------:R-:W-:-:S01]  /*34b0*/  FFMA.FTZ R20, R82, UR40, -R110 ;  /* 0x0000002852147c23 */ /* 0x000fc2000801086e */
[----:B------:R-:W-:Y:S01]  /*34c0*/  FMNMX.FTZ R58, R52, R55, !PT ;  /* 0x00000037343a7209 */ /* 0x000fe20007810000 */
[----:B------:R-:W-:-:S01]  /*34d0*/  FFMA.FTZ R34, R87, UR40, -R110 ;  /* 0x0000002857227c23 */ /* 0x000fc2000801086e */
[----:B------:R-:W-:Y:S01]  /*34e0*/  FSEL R82, R36, -INF , P5 ;  /* 0xff80000024527808 */ /* 0x000fe20002800000 */
[----:B------:R-:W-:-:S01]  /*34f0*/  FFMA.FTZ R5, R90, UR40, -R110 ;  /* 0x000000285a057c23 */ /* 0x000fc2000801086e */
[----:B------:R-:W-:Y:S01]  /*3500*/  FMNMX.FTZ R79, R53, R58, !PT ;  /* 0x0000003a354f7209 */ /* 0x000fe20007810000 */
[----:B------:R-:W-:-:S01]  /*3510*/  FFMA.FTZ R90, R43, UR40, -R110 ;  /* 0x000000282b5a7c23 */ /* 0x000fc2000801086e */
[----:B------:R1:W-:Y:S01]  /*3520*/  MUFU.EX2 R21, R83 ;  /* 0x0000005300157308 */ /* 0x0003e20000000800 */
[----:B------:R-:W-:Y:S01]  /*3530*/  FSEL R87, R37, -INF , P6 ;  /* 0xff80000025577808 */ /* 0x000fe20003000000 */
[--C-:B------:R-:W-:Y:S01]  /*3540*/  FFMA.FTZ R37, R50, UR40, -R110.reuse ;  /* 0x0000002832257c23 */ /* 0x100fe2000801086e */
[----:B------:R-:W-:Y:S01]  /*3550*/  FMNMX.FTZ R58, R24, R79, !PT ;  /* 0x0000004f183a7209 */ /* 0x000fe20007810000 */
[--C-:B------:R-:W-:Y:S01]  /*3560*/  FFMA.FTZ R50, R3, UR40, -R110.reuse ;  /* 0x0000002803327c23 */ /* 0x100fe2000801086e */
[----:B------:R-:W-:Y:S01]  /*3570*/  FSEL R79, R32, -INF , P3 ;  /* 0xff800000204f7808 */ /* 0x000fe20001800000 */
[--C-:B------:R-:W-:Y:S01]  /*3580*/  FFMA.FTZ R43, R47, UR40, -R110.reuse ;  /* 0x000000282f2b7c23 */ /* 0x100fe2000801086e */
[----:B0-----:R-:W-:Y:S01]  /*3590*/  FMNMX.FTZ R78, R25, R58, !PT ;  /* 0x0000003a194e7209 */ /* 0x001fe20007810000 */
[----:B------:R0:W-:Y:S01]  /*35a0*/  MUFU.EX2 R27, R86 ;  /* 0x00000056001b7308 */ /* 0x0001e20000000800 */
[----:B-1----:R-:W-:Y:S01]  /*35b0*/  FSEL R83, R28, -INF , P1 ;  /* 0xff8000001c537808 */ /* 0x002fe20000800000 */
[--C-:B------:R-:W-:Y:S01]  /*35c0*/  FFMA.FTZ R47, R54, UR40, -R110.reuse ;  /* 0x00000028362f7c23 */ /* 0x100fe2000801086e */
[----:B------:R-:W-:Y:S01]  /*35d0*/  FSEL R58, R29, -INF , P2 ;  /* 0xff8000001d3a7808 */ /* 0x000fe20001000000 */
[--C-:B------:R-:W-:Y:S01]  /*35e0*/  FFMA.FTZ R29, R75, UR40, -R110.reuse ;  /* 0x000000284b1d7c23 */ /* 0x100fe2000801086e */
[----:B------:R-:W-:Y:S01]  /*35f0*/  FMNMX.FTZ R75, R83, R78, !PT ;  /* 0x0000004e534b7209 */ /* 0x000fe20007810000 */
[--C-:B------:R-:W-:Y:S01]  /*3600*/  FFMA.FTZ R54, R62, UR40, -R110.reuse ;  /* 0x000000283e367c23 */ /* 0x100fe2000801086e */
[----:B------:R-:W-:-:S01]  /*3610*/  FFMA.FTZ R6, R91, UR40, -R110 ;  /* 0x000000285b067c23 */ /* 0x000fc2000801086e */
[--C-:B------:R-:W-:Y:S01]  /*3620*/  FFMA.FTZ R7, R94, UR40, -R110.reuse ;  /* 0x000000285e077c23 */ /* 0x100fe2000801086e */
[----:B------:R-:W-:Y:S01]  /*3630*/  FMNMX.FTZ R32, R58, R75, !PT ;  /* 0x0000004b3a207209 */ /* 0x000fe20007810000 */
[--C-:B------:R-:W-:Y:S01]  /*3640*/  FFMA.FTZ R75, R59, UR40, -R110.reuse ;  /* 0x000000283b4b7c23 */ /* 0x100fe2000801086e */
[----:B0-----:R-:W-:Y:S01]  /*3650*/  FSEL R86, R33, -INF , P4 ;  /* 0xff80000021567808 */ /* 0x001fe20002000000 */
[--C-:B------:R-:W-:Y:S01]  /*3660*/  FFMA.FTZ R8, R95, UR40, -R110.reuse ;  /* 0x000000285f087c23 */ /* 0x100fe2000801086e */
[----:B------:R-:W-:Y:S01]  /*3670*/  FMNMX.FTZ R33, R79, R32, !PT ;  /* 0x000000204f217209 */ /* 0x000fe20007810000 */
[--C-:B------:R-:W-:Y:S01]  /*3680*/  FFMA.FTZ R9, R98, UR40, -R110.reuse ;  /* 0x0000002862097c23 */ /* 0x100fe2000801086e */
[----:B------:R-:W-:-:S01]  /*3690*/  FFMA.FTZ R10, R99, UR40, -R110 ;  /* 0x00000028630a7c23 */ /* 0x000fc2000801086e */
        /* <DEDUP_REMOVED lines=11> */
[--C-:B------:R-:W-:Y:S01]  /*3750*/  FFMA.FTZ R46, R51, UR40, -R110.reuse ;  /* 0x00000028332e7c23 */ /* 0x100fe2000801086e */
[----:B------:R-:W-:-:S01]  /*3760*/  FFMA.FTZ R51, R63, UR40, -R110 ;  /* 0x000000283f337c23 */ /* 0x000fc2000801086e */
[----:B------:R-:W-:Y:S01]  /*3770*/  FFMA.FTZ R63, R70, UR40, -R110 ;  /* 0x00000028463f7c23 */ /* 0x000fe2000801086e */
[----:B------:R-:W1:Y:S01]  /*3780*/  SHFL.BFLY PT, R78, R59, 0x2, 0x1f ;  /* 0x0c401f003b4e7f89 */ /* 0x000e6200000e0000 */
[----:B------:R-:W-:-:S02]  /*3790*/  IMAD.U32 R70, RZ, RZ, UR40 ;  /* 0x00000028ff467e24 */ /* 0x000fc4000f8e00ff */
[--C-:B------:R-:W-:Y:S01]  /*37a0*/  FFMA.FTZ R42, R106, UR40, -R110.reuse ;  /* 0x000000286a2a7c23 */ /* 0x100fe2000801086e */
[----:B------:R-:W-:-:S01]  /*37b0*/  FFMA.FTZ R38, R107, UR40, -R110 ;  /* 0x000000286b267c23 */ /* 0x000fc2000801086e */
[--C-:B------:R-:W-:Y:S01]  /*37c0*/  FFMA.FTZ R108, R108, UR40, -R110.reuse ;  /* 0x000000286c6c7c23 */ /* 0x100fe2000801086e */
[----:B------:R-:W-:-:S01]  /*37d0*/  FFMA.FTZ R109, R109, UR40, -R110 ;  /* 0x000000286d6d7c23 */ /* 0x000fc2000801086e */
[--C-:B------:R-:W-:Y:S01]  /*37e0*/  FFMA.FTZ R62, R71, UR40, -R110.reuse ;  /* 0x00000028473e7c23 */ /* 0x100fe2000801086e */
[----:B------:R-:W-:-:S01]  /*37f0*/  FFMA.FTZ R66, R66, UR40, -R110 ;  /* 0x0000002842427c23 */ /* 0x000fc2000801086e */
[--C-:B------:R-:W-:Y:S01]  /*3800*/  FFMA.FTZ R67, R67, UR40, -R110.reuse ;  /* 0x0000002843437c23 */ /* 0x100fe2000801086e */
[----:B------:R-:W-:Y:S08]  /*3810*/  MUFU.EX2 R5, R5 ;  /* 0x0000000500057308 */ /* 0x000ff00000000800 */
[----:B------:R-:W2:Y:S01]  /*3820*/  MUFU.EX2 R6, R6 ;  /* 0x0000000600067308 */ /* 0x000ea20000000800 */
[----:B-1----:R-:W-:Y:S01]  /*3830*/  FMNMX.FTZ R78, R59, R78, !PT ;  /* 0x0000004e3b4e7209 */ /* 0x002fe20007810000 */
[--C-:B------:R-:W-:Y:S01]  /*3840*/  FFMA.FTZ R59, R74, UR40, -R110.reuse ;  /* 0x000000284a3b7c23 */ /* 0x100fe2000801086e */
[----:B------:R-:W-:-:S05]  /*3850*/  FFMA.FTZ R110, R39, UR40, -R110 ;  /* 0x00000028276e7c23 */ /* 0x000fca000801086e */
[----:B------:R-:W1:Y:S01]  /*3860*/  MUFU.EX2 R7, R7 ;  /* 0x0000000700077308 */ /* 0x000e620000000800 */
[----:B------:R-:W3:Y:S07]  /*3870*/  SHFL.BFLY PT, R3, R78, 0x1, 0x1f ;  /* 0x0c201f004e037f89 */ /* 0x000eee00000e0000 */
[----:B------:R-:W4:Y:S08]  /*3880*/  MUFU.EX2 R8, R8 ;  /* 0x0000000800087308 */ /* 0x000f300000000800 */
[----:B------:R-:W5:Y:S08]  /*3890*/  MUFU.EX2 R9, R9 ;  /* 0x0000000900097308 */ /* 0x000f700000000800 */
[----:B------:R2:W-:Y:S01]  /*38a0*/  MUFU.EX2 R32, R75 ;  /* 0x0000004b00207308 */ /* 0x0005e20000000800 */
[----:B---3--:R-:W-:-:S04]  /*38b0*/  FMNMX.FTZ R3, R78, R3, !PT ;  /* 0x000000034e037209 */ /* 0x008fc80007810000 */
[C---:B------:R-:W-:Y:S01]  /*38c0*/  FSETP.NEU.FTZ.AND P1, PT, R3.reuse, -INF , PT ;  /* 0xff8000000300780b */ /* 0x040fe20003f3d000 */
[----:B------:R-:W-:-:S02]  /*38d0*/  FFMA.FTZ R70, R3, R70, -8 ;  /* 0xc100000003467423 */ /* 0x000fc40000010046 */
[----:B------:R-:W-:Y:S03]  /*38e0*/  MUFU.EX2 R10, R10 ;  /* 0x0000000a000a7308 */ /* 0x000fe60000000800 */
[----:B0-----:R-:W-:Y:S02]  /*38f0*/  FSEL R90, R70, RZ, P1 ;  /* 0x000000ff465a7208 */ /* 0x001fe40000800000 */
[----:B------:R-:W-:-:S03]  /*3900*/  ISETP.NE.AND P1, PT, R2, RZ, PT ;  /* 0x000000ff0200720c */ /* 0x000fc60003f25270 */
        /* <DEDUP_REMOVED lines=8> */
[----:B------:R-:W-:Y:S01]  /*3990*/  MUFU.EX2 R39, R39 ;  /* 0x0000002700277308 */ /* 0x000fe20000000800 */
[----:B--2---:R-:W-:-:S01]  /*39a0*/  FFMA.FTZ R75, R80, UR40, -R90 ;  /* 0x00000028504b7c23 */ /* 0x004fc2000801085a */
[--C-:B------:R-:W-:Y:S01]  /*39b0*/  FFMA.FTZ R100, R100, UR40, -R90.reuse ;  /* 0x0000002864647c23 */ /* 0x100fe2000801085a */
[----:B------:R-:W-:-:S01]  /*39c0*/  FFMA.FTZ R76, R81, UR40, -R90 ;  /* 0x00000028514c7c23 */ /* 0x000fc2000801085a */
[--C-:B------:R-:W-:Y:S01]  /*39d0*/  FFMA.FTZ R80, R60, UR40, -R90.reuse ;  /* 0x000000283c507c23 */ /* 0x100fe2000801085a */
[----:B------:R-:W-:-:S01]  /*39e0*/  FFMA.FTZ R81, R61, UR40, -R90 ;  /* 0x000000283d517c23 */ /* 0x000fc2000801085a */
[--C-:B------:R-:W-:Y:S01]  /*39f0*/  FFMA.FTZ R60, R64, UR40, -R90.reuse ;  /* 0x00000028403c7c23 */ /* 0x100fe2000801085a */
[----:B------:R-:W-:-:S01]  /*3a00*/  FFMA.FTZ R61, R65, UR40, -R90 ;  /* 0x00000028413d7c23 */ /* 0x000fc2000801085a */
[----:B------:R-:W0:Y:S01]  /*3a10*/  MUFU.EX2 R74, R74 ;  /* 0x0000004a004a7308 */ /* 0x000e220000000800 */
[----:B------:R-:W-:-:S01]  /*3a20*/  FADD.FTZ R64, R5, R6 ;  /* 0x0000000605407221 */ /* 0x000fc20000010000 */
[--C-:B------:R-:W-:Y:S01]  /*3a30*/  FFMA.FTZ R101, R101, UR40, -R90.reuse ;  /* 0x0000002865657c23 */ /* 0x100fe2000801085a */
[----:B------:R-:W-:-:S01]  /*3a40*/  FFMA.FTZ R72, R72, UR40, -R90 ;  /* 0x0000002848487c23 */ /* 0x000fc2000801085a */
[----:B------:R-:W-:Y:S01]  /*3a50*/  FFMA.FTZ R73, R73, UR40, -R90 ;  /* 0x0000002849497c23 */ /* 0x000fe2000801085a */
[----:B-1----:R-:W-:-:S01]  /*3a60*/  FADD.FTZ R89, R7, R64 ;  /* 0x0000004007597221 */ /* 0x002fc20000010000 */
[--C-:B------:R-:W-:Y:S01]  /*3a70*/  FFMA.FTZ R77, R77, UR40, -R90.reuse ;  /* 0x000000284d4d7c23 */ /* 0x100fe2000801085a */
[----:B------:R-:W-:-:S01]  /*3a80*/  FFMA.FTZ R84, R84, UR40, -R90 ;  /* 0x0000002854547c23 */ /* 0x000fc2000801085a */
[----:B------:R-:W1:Y:S01]  /*3a90*/  MUFU.EX2 R92, R92 ;  /* 0x0000005c005c7308 */ /* 0x000e620000000800 */
[----:B----4-:R-:W-:-:S01]  /*3aa0*/  FADD.FTZ R94, R8, R89 ;  /* 0x00000059085e7221 */ /* 0x010fc20000010000 */
[--C-:B------:R-:W-:Y:S01]  /*3ab0*/  FFMA.FTZ R85, R85, UR40, -R90.reuse ;  /* 0x0000002855557c23 */ /* 0x100fe2000801085a */
[----:B------:R-:W-:-:S01]  /*3ac0*/  FFMA.FTZ R56, R56, UR40, -R90 ;  /* 0x0000002838387c23 */ /* 0x000fc2000801085a */
[----:B------:R-:W-:Y:S01]  /*3ad0*/  FFMA.FTZ R57, R57, UR40, -R90 ;  /* 0x0000002839397c23 */ /* 0x000fe2000801085a */
[----:B-----5:R-:W-:-:S01]  /*3ae0*/  FADD.FTZ R91, R9, R94 ;  /* 0x0000005e095b7221 */ /* 0x020fc20000010000 */
        /* <DEDUP_REMOVED lines=10> */
[----:B------:R-:W0:Y:S01]  /*3b90*/  MUFU.EX2 R71, R71 ;  /* 0x0000004700477308 */ /* 0x000e220000000800 */
[----:B-1----:R-:W-:-:S01]  /*3ba0*/  FADD.FTZ R64, R92, R65 ;  /* 0x000000415c407221 */ /* 0x002fc20000010000 */
[----:B------:R-:W-:-:S02]  /*3bb0*/  @P1 VIADD R65, R4, 0x29840 ;  /* 0x0002984004411836 */ /* 0x000fc40000000000 */
[----:B------:R-:W-:-:S01]  /*3bc0*/  FADD.FTZ R4, R10, R91 ;  /* 0x0000005b0a047221 */ /* 0x000fc20000010000 */
[--C-:B------:R-:W-:Y:S01]  /*3bd0*/  FFMA.FTZ R52, R52, UR40, -R90.reuse ;  /* 0x0000002834347c23 */ /* 0x100fe2000801085a */
[----:B------:R-:W-:-:S01]  /*3be0*/  FFMA.FTZ R53, R53, UR40, -R90 ;  /* 0x0000002835357c23 */ /* 0x000fc2000801085a */
[----:B------:R-:W-:Y:S01]  /*3bf0*/  FFMA.FTZ R24, R24, UR40, -R90 ;  /* 0x0000002818187c23 */ /* 0x000fe2000801085a */
[----:B------:R-:W-:Y:S01]  /*3c00*/  @P1 PRMT R65, R16, 0x654, R65 ;  /* 0x0000065410411816 */ /* 0x000fe20000000041 */
[----:B------:R-:W1:Y:S01]  /*3c10*/  MUFU.EX2 R78, R78 ;  /* 0x0000004e004e7308 */ /* 0x000e620000000800 */
[----:B--2---:R-:W-:-:S01]  /*3c20*/  FADD.FTZ R64, R93, R64 ;  /* 0x000000405d407221 */ /* 0x004fc20000010000 */
[--C-:B------:R-:W-:Y:S01]  /*3c30*/  FFMA.FTZ R25, R25, UR40, -R90.reuse ;  /* 0x0000002819197c23 */ /* 0x100fe2000801085a */
[----:B------:R2:W-:Y:S01]  /*3c40*/  @P1 SYNCS.ARRIVE.TRANS64.RED.A1T0 RZ, [R65+URZ], RZ ;  /* 0x000000ff41ff19a7 */ /* 0x0005e2000810043f */
[----:B------:R-:W-:-:S01]  /*3c50*/  FFMA.FTZ R83, R83, UR40, -R90 ;  /* 0x0000002853537c23 */ /* 0x000fc2000801085a */
[--C-:B------:R-:W-:Y:S01]  /*3c60*/  FFMA.FTZ R58, R58, UR40, -R90.reuse ;  /* 0x000000283a3a7c23 */ /* 0x100fe2000801085a */
[----:B------:R-:W-:-:S01]  /*3c70*/  FFMA.FTZ R79, R79, UR40, -R90 ;  /* 0x000000284f4f7c23 */ /* 0x000fc2000801085a */
[----:B------:R-:W-:Y:S01]  /*3c80*/  FFMA.FTZ R86, R86, UR40, -R90 ;  /* 0x0000002856567c23 */ /* 0x000fe2000801085a */
[----:B------:R-:W3:Y:S01]  /*3c90*/  MUFU.EX2 R100, R100 ;  /* 0x0000006400647308 */ /* 0x000ee20000000800 */
[----:B0-----:R-:W-:-:S01]  /*3ca0*/  FADD.FTZ R89, R71, R64 ;  /* 0x0000004047597221 */ /* 0x001fc20000010000 */
[----:B------:R-:W-:Y:S01]  /*3cb0*/  FFMA.FTZ R82, R82, UR40, -R90 ;  /* 0x0000002852527c23 */ /* 0x000fe2000801085a */
[----:B--2---:R-:W-:-:S01]  /*3cc0*/  FADD.FTZ R65, R11, R4 ;  /* 0x000000040b417221 */ /* 0x004fc20000010000 */
[----:B------:R-:W-:Y:S01]  /*3cd0*/  FFMA.FTZ R87, R87, UR40, -R90 ;  /* 0x0000002857577c23 */ /* 0x000fe2000801085a */
[----:B------:R-:W-:-:S02]  /*3ce0*/  PLOP3.LUT P1, PT, PT, PT, UP0, 0x80, 0x0 ;  /* 0x000000000000781c */ /* 0x000fc40003f2f008 */
[----:B------:R-:W-:Y:S01]  /*3cf0*/  F2FP.SATFINITE.E4M3.F32.PACK_AB_MERGE_C R92, R93, R92, RZ ;  /* 0x0000005c5d5c723e */ /* 0x000fe200048070ff */
[----:B------:R-:W0:Y:S01]  /*3d00*/  MUFU.EX2 R12, R12 ;  /* 0x0000000c000c7308 */ /* 0x000e220000000800 */
[----:B-1----:R-:W-:-:S02]  /*3d10*/  FADD.FTZ R89, R78, R89 ;  /* 0x000000594e597221 */ /* 0x002fc40000010000 */
[----:B------:R-:W-:-:S05]  /*3d20*/  F2FP.SATFINITE.E4M3.F32.PACK_AB_MERGE_C R172, R74, R39, R92 ;  /* 0x000000274aac723e */ /* 0x000fca000480705c */
[----:B------:R-:W1:Y:S01]  /*3d30*/  MUFU.EX2 R101, R101 ;  /* 0x0000006500657308 */ /* 0x000e620000000800 */
[----:B---3--:R-:W-:-:S07]  /*3d40*/  FADD.FTZ R4, R100, R89 ;  /* 0x0000005964047221 */ /* 0x008fce0000010000 */
[----:B------:R-:W2:Y:S01]  /*3d50*/  MUFU.EX2 R13, R13 ;  /* 0x0000000d000d7308 */ /* 0x000ea20000000800 */
[----:B0-----:R-:W-:-:S01]  /*3d60*/  FADD.FTZ R64, R12, R65 ;  /* 0x000000410c407221 */ /* 0x001fc20000010000 */
[----:B------:R-:W-:-:S04]  /*3d70*/  F2FP.SATFINITE.E4M3.F32.PACK_AB_MERGE_C R12, R12, R11, RZ ;  /* 0x0000000b0c0c723e */ /* 0x000fc800048070ff */
[----:B------:R-:W-:Y:S02]  /*3d80*/  F2FP.SATFINITE.E4M3.F32.PACK_AB_MERGE_C R175, R10, R9, R12 ;  /* 0x000000090aaf723e */ /* 0x000fe4000480700c */
[----:B------:R-:W0:Y:S01]  /*3d90*/  MUFU.EX2 R72, R72 ;  /* 0x0000004800487308 */ /* 0x000e220000000800 */
[----:B-1----:R-:W-:-:S01]  /*3da0*/  FADD.FTZ R65, R101, R4 ;  /* 0x0000000465417221 */ /* 0x002fc20000010000 */
[----:B------:R-:W-:-:S04]  /*3db0*/  F2FP.SATFINITE.E4M3.F32.PACK_AB_MERGE_C R100, R101, R100, RZ ;  /* 0x000000646564723e */ /* 0x000fc800048070ff */
[----:B------:R-:W-:Y:S02]  /*3dc0*/  F2FP.SATFINITE.E4M3.F32.PACK_AB_MERGE_C R174, R78, R71, R100 ;  /* 0x000000474eae723e */ /* 0x000fe40004807064 */
[----:B------:R-:W1:Y:S01]  /*3dd0*/  MUFU.EX2 R14, R14 ;  /* 0x0000000e000e7308 */ /* 0x000e620000000800 */
[----:B--2---:R-:W-:-:S07]  /*3de0*/  FADD.FTZ R89, R13, R64 ;  /* 0x000000400d597221 */ /* 0x004fce0000010000 */
        /* <DEDUP_REMOVED lines=11> */
[----:B------:R-:W-:-:S04]  /*3ea0*/  F2FP.SATFINITE.E4M3.F32.PACK_AB_MERGE_C R15, R26, R15, RZ ;  /* 0x0000000f1a0f723e */ /* 0x000fc800048070ff */
[----:B------:R-:W-:Y:S02]  /*3eb0*/  F2FP.SATFINITE.E4M3.F32.PACK_AB_MERGE_C R177, R14, R13, R15 ;  /* 0x0000000d0eb1723e */ /* 0x000fe4000480700f */
[----:B------:R-:W1:Y:S01]  /*3ec0*/  MUFU.EX2 R75, R75 ;  /* 0x0000004b004b7308 */ /* 0x000e620000000800 */
[----:B--2---:R-:W-:-:S01]  /*3ed0*/  FADD.FTZ R4, R77, R4 ;  /* 0x000000044d047221 */ /* 0x004fc20000010000 */
[----:B------:R-:W-:-:S04]  /*3ee0*/  F2FP.SATFINITE.E4M3.F32.PACK_AB_MERGE_C R77, R77, R88, RZ ;  /* 0x000000584d4d723e */ /* 0x000fc800048070ff */
[----:B------:R-:W-:Y:S02]  /*3ef0*/  F2FP.SATFINITE.E4M3.F32.PACK_AB_MERGE_C R176, R73, R72, R77 ;  /* 0x0000004849b0723e */ /* 0x000fe4000480704d */
[----:B------:R-:W-:Y:S01]  /*3f00*/  CS2R R72, SRZ ;  /* 0x0000000000487805 */ /* 0x000fe2000001ff00 */
[----:B------:R-:W2:Y:S01]  /*3f10*/  MUFU.EX2 R76, R76 ;  /* 0x0000004c004c7308 */ /* 0x000ea20000000800 */
[----:B0-----:R-:W-:-:S04]  /*3f20*/  FADD.FTZ R64, R20, R89 ;  /* 0x0000005914407221 */ /* 0x001fc80000010000 */
[----:B------:R-:W-:-:S03]  /*3f30*/  FADD.FTZ R64, R21, R64 ;  /* 0x0000004015407221 */ /* 0x000fc60000010000 */
[----:B------:R-:W0:Y:S01]  /*3f40*/  MUFU.EX2 R84, R84 ;  /* 0x0000005400547308 */ /* 0x000e220000000800 */
[----:B-1----:R-:W-:-:S01]  /*3f50*/  FADD.FTZ R65, R75, R4 ;  /* 0x000000044b417221 */ /* 0x002fc20000010000 */
[----:B------:R-:W-:Y:S01]  /*3f60*/  FADD.FTZ R89, R27, R64 ;  /* 0x000000401b597221 */ /* 0x000fe20000010000 */
[----:B------:R-:W-:-:S04]  /*3f70*/  F2FP.SATFINITE.E4M3.F32.PACK_AB_MERGE_C R64, R8, R7, RZ ;  /* 0x000000070840723e */ /* 0x000fc800048070ff */
[----:B------:R-:W-:Y:S01]  /*3f80*/  F2FP.SATFINITE.E4M3.F32.PACK_AB_MERGE_C R173, R6, R5, R64 ;  /* 0x0000000506ad723e */ /* 0x000fe20004807040 */
[----:B------:R-:W1:Y:S01]  /*3f90*/  MUFU.EX2 R34, R34 ;  /* 0x0000002200227308 */ /* 0x000e620000000800 */
[----:B--2---:R-:W-:-:S07]  /*3fa0*/  FADD.FTZ R65, R76, R65 ;  /* 0x000000414c417221 */ /* 0x004fce0000010000 */
[----:B------:R-:W2:Y:S01]  /*3fb0*/  MUFU.EX2 R85, R85 ;  /* 0x0000005500557308 */ /* 0x000ea20000000800 */
[----:B0-----:R-:W-:-:S01]  /*3fc0*/  FADD.FTZ R4, R84, R65 ;  /* 0x0000004154047221 */ /* 0x001fc20000010000 */
[----:B------:R-:W-:-:S06]  /*3fd0*/  CS2R R64, SRZ ;  /* 0x0000000000407805 */ /* 0x000fcc000001ff00 */
[----:B------:R-:W0:Y:S01]  /*3fe0*/  MUFU.EX2 R30, R30 ;  /* 0x0000001e001e7308 */ /* 0x000e220000000800 */
[----:B-1----:R-:W-:-:S01]  /*3ff0*/  FADD.FTZ R89, R34, R89 ;  /* 0x0000005922597221 */ /* 0x002fc20000010000 */
[----:B------:R-:W-:-:S04]  /*4000*/  F2FP.SATFINITE.E4M3.F32.PACK_AB_MERGE_C R27, R34, R27, RZ ;  /* 0x0000001b221b723e */ /* 0x000fc800048070ff */
[----:B------:R-:W-:Y:S02]  /*4010*/  F2FP.SATFINITE.E4M3.F32.PACK_AB_MERGE_C R179, R21, R20, R27 ;  /* 0x0000001415b3723e */ /* 0x000fe4000480701b */
[----:B------:R-:W-:Y:S01]  /*4020*/  CS2R R26, SRZ ;  /* 0x00000000001a7805 */ /* 0x000fe2000001ff00 */
[----:B------:R-:W1:Y:S01]  /*4030*/  MUFU.EX2 R56, R56 ;  /* 0x0000003800387308 */ /* 0x000e620000000800 */
[----:B--2---:R-:W-:-:S01]  /*4040*/  FADD.FTZ R7, R85, R4 ;  /* 0x0000000455077221 */ /* 0x004fc20000010000 */
[----:B------:R-:W-:-:S04]  /*4050*/  F2FP.SATFINITE.E4M3.F32.PACK_AB_MERGE_C R84, R85, R84, RZ ;  /* 0x000000545554723e */ /* 0x000fc800048070ff */
[----:B------:R-:W-:Y:S02]  /*4060*/  F2FP.SATFINITE.E4M3.F32.PACK_AB_MERGE_C R178, R76, R75, R84 ;  /* 0x0000004b4cb2723e */ /* 0x000fe40004807054 */
[----:B------:R-:W-:Y:S01]  /*4070*/  CS2R R84, SRZ ;  /* 0x0000000000547805 */ /* 0x000fe2000001ff00 */
[----:B------:R-:W2:Y:S01]  /*4080*/  MUFU.EX2 R31, R104 ;  /* 0x00000068001f7308 */ /* 0x000ea20000000800 */
[----:B0-----:R-:W-:-:S01]  /*4090*/  FADD.FTZ R8, R30, R89 ;  /* 0x000000591e087221 */ /* 0x001fc20000010000 */
[----:B------:R-:W-:Y:S02]  /*40a0*/  CS2R R76, SRZ ;  /* 0x00000000004c7805 */ /* 0x000fe4000001ff00 */
[----:B------:R-:W-:-:S04]  /*40b0*/  CS2R R74, SRZ ;  /* 0x00000000004a7805 */ /* 0x000fc8000001ff00 */
        /* <DEDUP_REMOVED lines=12> */
[----:B------:R-:W-:-:S04]  /*4180*/  F2FP.SATFINITE.E4M3.F32.PACK_AB_MERGE_C R35, R42, R35, RZ ;  /* 0x000000232a23723e */ /* 0x000fc800048070ff */
[----:B------:R-:W-:Y:S02]  /*4190*/  F2FP.SATFINITE.E4M3.F32.PACK_AB_MERGE_C R181, R31, R30, R35 ;  /* 0x0000001e1fb5723e */ /* 0x000fe40004807023 */
[----:B------:R-:W-:Y:S01]  /*41a0*/  CS2R R34, SRZ ;  /* 0x0000000000227805 */ /* 0x000fe2000001ff00 */
[----:B------:R-:W0:Y:S01]  /*41b0*/  MUFU.EX2 R60, R60 ;  /* 0x0000003c003c7308 */ /* 0x000e220000000800 */
[----:B-1----:R-:W-:-:S01]  /*41c0*/  FADD.FTZ R7, R81, R4 ;  /* 0x0000000451077221 */ /* 0x002fc20000010000 */
[----:B------:R-:W-:Y:S02]  /*41d0*/  F2FP.SATFINITE.E4M3.F32.PACK_AB_MERGE_C R80, R81, R80, RZ ;  /* 0x000000505150723e */ /* 0x000fe400048070ff */
[----:B------:R-:W-:Y:S02]  /*41e0*/  CS2R R30, SRZ ;  /* 0x00000000001e7805 */ /* 0x000fe4000001ff00 */
[----:B------:R-:W-:Y:S02]  /*41f0*/  F2FP.SATFINITE.E4M3.F32.PACK_AB_MERGE_C R180, R57, R56, R80 ;  /* 0x0000003839b4723e */ /* 0x000fe40004807050 */
[----:B------:R-:W-:Y:S01]  /*4200*/  CS2R R80, SRZ ;  /* 0x0000000000507805 */ /* 0x000fe2000001ff00 */
[----:B------:R-:W1:Y:S01]  /*4210*/  MUFU.EX2 R55, R108 ;  /* 0x0000006c00377308 */ /* 0x000e620000000800 */
[----:B--2---:R-:W-:-:S01]  /*4220*/  FADD.FTZ R8, R38, R11 ;  /* 0x0000000b26087221 */ /* 0x004fc20000010000 */
[----:B------:R-:W-:-:S06]  /*4230*/  CS2R R56, SRZ ;  /* 0x0000000000387805 */ /* 0x000fcc000001ff00 */
        /* <DEDUP_REMOVED lines=14> */
[----:B------:R-:W-:-:S01]  /*4320*/  FADD.FTZ R6, R32, R29 ;  /* 0x0000001d20067221 */ /* 0x000fc20000010000 */
[----:B------:R-:W-:Y:S01]  /*4330*/  CS2R R38, SRZ ;  /* 0x0000000000267805 */ /* 0x000fe2000001ff00 */
[----:B------:R-:W2:Y:S01]  /*4340*/  MUFU.EX2 R41, R41 ;  /* 0x0000002900297308 */ /* 0x000ea20000000800 */
[C---:B0-----:R-:W-:Y:S01]  /*4350*/  F2FP.SATFINITE.E4M3.F32.PACK_AB_MERGE_C R68, R69.reuse, R68, RZ ;  /* 0x000000444544723e */ /* 0x041fe200048070ff */
[----:B------:R-:W-:Y:S01]  /*4360*/  FADD.FTZ R69, R69, R4 ;  /* 0x0000000445457221 */ /* 0x000fe20000010000 */
[----:B------:R-:W-:-:S01]  /*4370*/  FADD.FTZ R7, R33, R6 ;  /* 0x0000000621077221 */ /* 0x000fc20000010000 */
[----:B------:R-:W-:Y:S02]  /*4380*/  CS2R R28, SRZ ;  /* 0x00000000001c7805 */ /* 0x000fe4000001ff00 */
[----:B------:R-:W-:Y:S02]  /*4390*/  F2FP.SATFINITE.E4M3.F32.PACK_AB_MERGE_C R182, R61, R60, R68 ;  /* 0x0000003c3db6723e */ /* 0x000fe40004807044 */
[----:B------:R-:W-:Y:S01]  /*43a0*/  CS2R R60, SRZ ;  /* 0x00000000003c7805 */ /* 0x000fe2000001ff00 */
[----:B------:R-:W0:Y:S01]  /*43b0*/  MUFU.EX2 R36, R36 ;  /* 0x0000002400247308 */ /* 0x000e220000000800 */
[----:B-1----:R-:W-:-:S01]  /*43c0*/  FADD.FTZ R4, R40, R69 ;  /* 0x0000004528047221 */ /* 0x002fc20000010000 */
[----:B------:R-:W-:-:S06]  /*43d0*/  CS2R R68, SRZ ;  /* 0x0000000000447805 */ /* 0x000fcc000001ff00 */
        /* <DEDUP_REMOVED lines=8> */
[----:B------:R-:W-:Y:S02]  /*4460*/  F2FP.SATFINITE.E4M3.F32.PACK_AB_MERGE_C R36, R43, R36, RZ ;  /* 0x000000242b24723e */ /* 0x000fe400048070ff */
[----:B------:R-:W-:Y:S02]  /*4470*/  CS2R R42, SRZ ;  /* 0x00000000002a7805 */ /* 0x000fe4000001ff00 */
[----:B------:R-:W-:Y:S02]  /*4480*/  F2FP.SATFINITE.E4M3.F32.PACK_AB_MERGE_C R185, R33, R32, R36 ;  /* 0x0000002021b9723e */ /* 0x000fe40004807024 */
[----:B------:R-:W-:Y:S01]  /*4490*/  CS2R R32, SRZ ;  /* 0x0000000000207805 */ /* 0x000fe2000001ff00 */
[----:B------:R-:W2:Y:S01]  /*44a0*/  MUFU.EX2 R48, R48 ;  /* 0x0000003000307308 */ /* 0x000ea20000000800 */
[C---:B0-----:R-:W-:Y:S01]  /*44b0*/  F2FP.SATFINITE.E4M3.F32.PACK_AB_MERGE_C R44, R45.reuse, R44, RZ ;  /* 0x0000002c2d2c723e */ /* 0x041fe200048070ff */
[----:B------:R-:W-:-:S03]  /*44c0*/  FADD.FTZ R45, R45, R4 ;  /* 0x000000042d2d7221 */ /* 0x000fc60000010000 */
[----:B------:R-:W-:Y:S02]  /*44d0*/  F2FP.SATFINITE.E4M3.F32.PACK_AB_MERGE_C R184, R41, R40, R44 ;  /* 0x0000002829b8723e */ /* 0x000fe4000480702c */
[----:B------:R-:W-:Y:S01]  /*44e0*/  CS2R R40, SRZ ;  /* 0x0000000000287805 */ /* 0x000fe2000001ff00 */
[----:B------:R-:W0:Y:S01]  /*44f0*/  MUFU.EX2 R46, R46 ;  /* 0x0000002e002e7308 */ /* 0x000e220000000800 */
[----:B-1----:R-:W-:-:S07]  /*4500*/  FADD.FTZ R5, R37, R6 ;  /* 0x0000000625057221 */ /* 0x002fce0000010000 */
[----:B------:R-:W1:Y:S01]  /*4510*/  MUFU.EX2 R49, R49 ;  /* 0x0000003100317308 */ /* 0x000e620000000800 */
[----:B--2---:R-:W-:-:S01]  /*4520*/  FADD.FTZ R4, R48, R45 ;  /* 0x0000002d30047221 */ /* 0x004fc20000010000 */
[----:B------:R-:W-:-:S06]  /*4530*/  CS2R R44, SRZ ;  /* 0x00000000002c7805 */ /* 0x000fcc000001ff00 */
[----:B------:R-:W-:Y:S01]  /*4540*/  MUFU.EX2 R47, R47 ;  /* 0x0000002f002f7308 */ /* 0x000fe20000000800 */
[----:B0-----:R-:W-:-:S07]  /*4550*/  FADD.FTZ R6, R46, R5 ;  /* 0x000000052e067221 */ /* 0x001fce0000010000 */
[----:B------:R-:W0:Y:S01]  /*4560*/  MUFU.EX2 R50, R50 ;  /* 0x0000003200327308 */ /* 0x000e220000000800 */
[----:B-1----:R-:W-:-:S07]  /*4570*/  FADD.FTZ R5, R49, R4 ;  /* 0x0000000431057221 */ /* 0x002fce0000010000 */
[----:B------:R-:W1:Y:S08]  /*4580*/  MUFU.EX2 R52, R52 ;  /* 0x0000003400347308 */ /* 0x000e700000000800 */
[----:B------:R-:W2:Y:S01]  /*4590*/  MUFU.EX2 R53, R53 ;  /* 0x0000003500357308 */ /* 0x000ea20000000800 */
[----:B0-----:R-:W-:Y:S01]  /*45a0*/  F2FP.SATFINITE.E4M3.F32.PACK_AB_MERGE_C R7, R50, R47, RZ ;  /* 0x0000002f3207723e */ /* 0x001fe200048070ff */
[----:B------:R-:W-:-:S03]  /*45b0*/  FADD.FTZ R47, R47, R6 ;  /* 0x000000062f2f7221 */ /* 0x000fc60000010000 */
[----:B------:R-:W-:Y:S01]  /*45c0*/  F2FP.SATFINITE.E4M3.F32.PACK_AB_MERGE_C R187, R46, R37, R7 ;  /* 0x000000252ebb723e */ /* 0x000fe20004807007 */
[----:B------:R-:W-:-:S01]  /*45d0*/  FADD.FTZ R50, R50, R47 ;  /* 0x0000002f32327221 */ /* 0x000fc20000010000 */
[----:B------:R-:W-:Y:S01]  /*45e0*/  CS2R R46, SRZ ;  /* 0x00000000002e7805 */ /* 0x000fe2000001ff00 */
[----:B------:R-:W-:Y:S01]  /*45f0*/  MUFU.EX2 R59, R59 ;  /* 0x0000003b003b7308 */ /* 0x000fe20000000800 */
[----:B-1----:R-:W-:-:S01]  /*4600*/  FADD.FTZ R4, R52, R5 ;  /* 0x0000000534047221 */ /* 0x002fc20000010000 */
[----:B------:R-:W-:-:S06]  /*4610*/  CS2R R36, SRZ ;  /* 0x0000000000247805 */ /* 0x000fcc000001ff00 */
[----:B------:R-:W0:Y:S01]  /*4620*/  MUFU.EX2 R62, R62 ;  /* 0x0000003e003e7308 */ /* 0x000e220000000800 */
[C---:B--2---:R-:W-:Y:S01]  /*4630*/  F2FP.SATFINITE.E4M3.F32.PACK_AB_MERGE_C R52, R53.reuse, R52, RZ ;  /* 0x000000343534723e */ /* 0x044fe200048070ff */
[----:B------:R-:W-:-:S03]  /*4640*/  FADD.FTZ R53, R53, R4 ;  /* 0x0000000435357221 */ /* 0x000fc60000010000 */
[----:B------:R-:W-:Y:S02]  /*4650*/  F2FP.SATFINITE.E4M3.F32.PACK_AB_MERGE_C R186, R49, R48, R52 ;  /* 0x0000003031ba723e */ /* 0x000fe40004807034 */
[----:B------:R-:W-:Y:S01]  /*4660*/  CS2R R48, SRZ ;  /* 0x0000000000307805 */ /* 0x000fe2000001ff00 */
[----:B------:R-:W1:Y:S08]  /*4670*/  MUFU.EX2 R51, R51 ;  /* 0x0000003300337308 */ /* 0x000e700000000800 */
[----:B------:R-:W2:Y:S01]  /*4680*/  MUFU.EX2 R24, R24 ;  /* 0x0000001800187308 */ /* 0x000ea20000000800 */
[----:B0-----:R-:W-:-:S07]  /*4690*/  F2FP.SATFINITE.E4M3.F32.PACK_AB_MERGE_C R6, R62, R59, RZ ;  /* 0x0000003b3e06723e */ /* 0x001fce00048070ff */
[----:B------:R-:W0:Y:S01]  /*46a0*/  MUFU.EX2 R54, R54 ;  /* 0x0000003600367308 */ /* 0x000e220000000800 */
[----:B-1----:R-:W-:-:S07]  /*46b0*/  FADD.FTZ R5, R51, R50 ;  /* 0x0000003233057221 */ /* 0x002fce0000010000 */
[----:B------:R-:W1:Y:S01]  /*46c0*/  MUFU.EX2 R25, R25 ;  /* 0x0000001900197308 */ /* 0x000e620000000800 */
[----:B--2---:R-:W-:-:S01]  /*46d0*/  FADD.FTZ R4, R24, R53 ;  /* 0x0000003518047221 */ /* 0x004fc20000010000 */
[----:B------:R-:W-:-:S06]  /*46e0*/  CS2R R52, SRZ ;  /* 0x0000000000347805 */ /* 0x000fcc000001ff00 */
[----:B------:R-:W2:Y:S01]  /*46f0*/  MUFU.EX2 R83, R83 ;  /* 0x0000005300537308 */ /* 0x000ea20000000800 */
[C---:B0-----:R-:W-:Y:S01]  /*4700*/  F2FP.SATFINITE.E4M3.F32.PACK_AB_MERGE_C R189, R54.reuse, R51, R6 ;  /* 0x0000003336bd723e */ /* 0x041fe20004807006 */
[----:B------:R-:W-:Y:S01]  /*4710*/  FADD.FTZ R54, R54, R5 ;  /* 0x0000000536367221 */ /* 0x000fe20000010000 */
[----:B------:R-:W-:-:S03]  /*4720*/  CS2R R50, SRZ ;  /* 0x0000000000327805 */ /* 0x000fc6000001ff00 */
[----:B------:R-:W-:Y:S01]  /*4730*/  FADD.FTZ R59, R59, R54 ;  /* 0x000000363b3b7221 */ /* 0x000fe20000010000 */
[----:B------:R-:W-:Y:S01]  /*4740*/  CS2R R54, SRZ ;  /* 0x0000000000367805 */ /* 0x000fe2000001ff00 */
[----:B------:R-:W0:Y:S01]  /*4750*/  MUFU.EX2 R58, R58 ;  /* 0x0000003a003a7308 */ /* 0x000e220000000800 */
[----:B-1----:R-:W-:-:S01]  /*4760*/  FADD.FTZ R4, R25, R4 ;  /* 0x0000000419047221 */ /* 0x002fc20000010000 */
[----:B------:R-:W-:-:S06]  /*4770*/  FADD.FTZ R62, R62, R59 ;  /* 0x0000003b3e3e7221 */ /* 0x000fcc0000010000 */
[----:B------:R-:W-:Y:S01]  /*4780*/  MUFU.EX2 R67, R67 ;  /* 0x0000004300437308 */ /* 0x000fe20000000800 */
[----:B--2---:R-:W-:-:S07]  /*4790*/  FADD.FTZ R5, R83, R4 ;  /* 0x0000000453057221 */ /* 0x004fce0000010000 */
[----:B------:R-:W1:Y:S01]  /*47a0*/  MUFU.EX2 R70, R110 ;  /* 0x0000006e00467308 */ /* 0x000e620000000800 */
[C---:B0-----:R-:W-:Y:S01]  /*47b0*/  F2FP.SATFINITE.E4M3.F32.PACK_AB_MERGE_C R83, R58.reuse, R83, RZ ;  /* 0x000000533a53723e */ /* 0x041fe200048070ff */
[----:B------:R-:W-:-:S03]  /*47c0*/  FADD.FTZ R58, R58, R5 ;  /* 0x000000053a3a7221 */ /* 0x000fc60000010000 */
[----:B------:R-:W-:Y:S02]  /*47d0*/  F2FP.SATFINITE.E4M3.F32.PACK_AB_MERGE_C R188, R25, R24, R83 ;  /* 0x0000001819bc723e */ /* 0x000fe40004807053 */
[----:B------:R-:W-:Y:S01]  /*47e0*/  CS2R R24, SRZ ;  /* 0x0000000000187805 */ /* 0x000fe2000001ff00 */
[----:B------:R-:W0:Y:S08]  /*47f0*/  MUFU.EX2 R63, R63 ;  /* 0x0000003f003f7308 */ /* 0x000e300000000800 */
[----:B------:R-:W2:Y:S01]  /*4800*/  MUFU.EX2 R79, R79 ;  /* 0x0000004f004f7308 */ /* 0x000ea20000000800 */
[----:B-1----:R-:W-:-:S07]  /*4810*/  F2FP.SATFINITE.E4M3.F32.PACK_AB_MERGE_C R4, R70, R67, RZ ;  /* 0x000000434604723e */ /* 0x002fce00048070ff */
[----:B------:R-:W1:Y:S01]  /*4820*/  MUFU.EX2 R66, R66 ;  /* 0x0000004200427308 */ /* 0x000e620000000800 */
[----:B0-----:R-:W-:-:S07]  /*4830*/  FADD.FTZ R7, R63, R62 ;  /* 0x0000003e3f077221 */ /* 0x001fce0000010000 */
[----:B------:R-:W0:Y:S01]  /*4840*/  MUFU.EX2 R86, R86 ;  /* 0x0000005600567308 */ /* 0x000e220000000800 */
[----:B--2---:R-:W-:-:S01]  /*4850*/  FADD.FTZ R5, R79, R58 ;  /* 0x0000003a4f057221 */ /* 0x004fc20000010000 */
[----:B------:R-:W-:-:S06]  /*4860*/  CS2R R58, SRZ ;  /* 0x00000000003a7805 */ /* 0x000fcc000001ff00 */
[----:B------:R-:W2:Y:S01]  /*4870*/  MUFU.EX2 R82, R82 ;  /* 0x0000005200527308 */ /* 0x000ea20000000800 */
[C---:B-1----:R-:W-:Y:S01]  /*4880*/  F2FP.SATFINITE.E4M3.F32.PACK_AB_MERGE_C R191, R66.reuse, R63, R4 ;  /* 0x0000003f42bf723e */ /* 0x042fe20004807004 */
[----:B------:R-:W-:Y:S01]  /*4890*/  FADD.FTZ R66, R66, R7 ;  /* 0x0000000742427221 */ /* 0x000fe20000010000 */
[----:B------:R-:W-:-:S03]  /*48a0*/  CS2R R62, SRZ ;  /* 0x00000000003e7805 */ /* 0x000fc6000001ff00 */
[----:B------:R-:W-:Y:S02]  /*48b0*/  FADD.FTZ R67, R67, R66 ;  /* 0x0000004243437221 */ /* 0x000fe40000010000 */
[----:B------:R-:W1:Y:S01]  /*48c0*/  MUFU.EX2 R87, R87 ;  /* 0x0000005700577308 */ /* 0x000e620000000800 */
[----:B0-----:R-:W-:-:S04]  /*48d0*/  FADD.FTZ R5, R86, R5 ;  /* 0x0000000556057221 */ /* 0x001fc80000010000 */
[----:B--2---:R-:W-:Y:S01]  /*48e0*/  FADD.FTZ R4, R82, R5 ;  /* 0x0000000552047221 */ /* 0x004fe20000010000 */
[----:B------:R-:W-:-:S01]  /*48f0*/  FADD.FTZ R5, R70, R67 ;  /* 0x0000004346057221 */ /* 0x000fc20000010000 */
[----:B------:R-:W-:Y:S02]  /*4900*/  CS2R R70, SRZ ;  /* 0x0000000000467805 */ /* 0x000fe4000001ff00 */
[----:B------:R-:W-:Y:S02]  /*4910*/  CS2R R66, SRZ ;  /* 0x0000000000427805 */ /* 0x000fe4000001ff00 */
[C---:B-1----:R-:W-:Y:S01]  /*4920*/  F2FP.SATFINITE.E4M3.F32.PACK_AB_MERGE_C R6, R87.reuse, R82, RZ ;  /* 0x000000525706723e */ /* 0x042fe200048070ff */
[----:B------:R-:W-:-:S01]  /*4930*/  FADD.FTZ R4, R87, R4 ;  /* 0x0000000457047221 */ /* 0x000fc20000010000 */
[----:B------:R-:W-:Y:S02]  /*4940*/  CS2R R82, SRZ ;  /* 0x0000000000527805 */ /* 0x000fe4000001ff00 */
[----:B------:R-:W-:-:S02]  /*4950*/  F2FP.SATFINITE.E4M3.F32.PACK_AB_MERGE_C R190, R86, R79, R6 ;  /* 0x0000004f56be723e */ /* 0x000fc40004807006 */
[----:B------:R-:W-:Y:S02]  /*4960*/  CS2R R86, SRZ ;  /* 0x0000000000567805 */ /* 0x000fe4000001ff00 */
[----:B------:R-:W-:Y:S01]  /*4970*/  CS2R R78, SRZ ;  /* 0x00000000004e7805 */ /* 0x000fe2000001ff00 */
[----:B------:R-:W-:Y:S06]  /*4980*/  @!P1 BRA `(.L_x_151) ;  /* 0x0000002c004c9947 */ /* 0x000fec0003800000 */
[----:B------:R-:W-:Y:S01]  /*4990*/  IMAD.MOV.U32 R7, RZ, RZ, R0 ;  /* 0x000000ffff077224 */ /* 0x000fe200078e0000 */
[----:B------:R-:W-:Y:S01]  /*49a0*/  UIADD3 UR50, UR50, -0x2, URZ ;  /* 0xfffffffe32327890 */ /* 0x000fe2000fffe03f */
[----:B------:R-:W-:Y:S01]  /*49b0*/  IMAD.MOV.U32 R6, RZ, RZ, R3 ;  /* 0x000000ffff067224 */ /* 0x000fe200078e0003 */
[----:B------:R-:W-:Y:S01]  /*49c0*/  UMOV UR53, UR44 ;  /* 0x0000002c00357c82 */ /* 0x000fe20008000000 */
[----:B------:R-:W-:Y:S01]  /*49d0*/  IMAD.MOV.U32 R87, RZ, RZ, RZ ;  /* 0x000000ffff577224 */ /* 0x000fe200078e00ff */
[----:B------:R-:W-:-:S08]  /*49e0*/  UMOV UR51, UR52 ;  /* 0x0000003400337c82 */ /* 0x000fd00008000000 */
.L_x_162:
[----:B------:R-:W-:Y:S01]  /*49f0*/  ISETP.NE.AND P2, PT, RZ, UR37, PT ;  /* 0x00000025ff007c0c */ /* 0x000fe2000bf45270 */
[----:B------:R-:W-:-:S04]  /*4a00*/  UISETP.NE.AND UP0, UPT, UR51, 0x1, UPT ;  /* 0x000000013300788c */ /* 0x000fc8000bf05270 */
[----:B------:R-:W-:-:S04]  /*4a10*/  USEL UR44, URZ, 0x1, UP0 ;  /* 0x000000013f2c7887 */ /* 0x000fc80008000000 */
[----:B------:R-:W-:-:S04]  /*4a20*/  ULOP3.LUT UR44, UR53, UR44, URZ, 0x3c, !UPT ;  /* 0x0000002c352c7292 */ /* 0x000fc8000f8e3c3f */
[----:B------:R-:W-:Y:S08]  /*4a30*/  @P2 BRA `(.L_x_152) ;  /* 0x0000000000382947 */ /* 0x000ff00003800000 */
[----:B------:R-:W-:Y:S05]  /*4a40*/  @!P0 BRA `(.L_x_153) ;  /* 0x0000000000048947 */ /* 0x000fea0003800000 */
[----:B------:R-:W-:Y:S01]  /*4a50*/  BPT.TRAP 0x1 ;  /* 0x000000040000795c */ /* 0x000fe20000300000 */
.L_x_153:
        /* <DEDUP_REMOVED lines=9> */
.L_x_154:
[----:B-1----:R-:W-:Y:S05]  /*4af0*/  @P1 BRA `(.L_x_152) ;  /* 0x0000000000081947 */ /* 0x002fea0003800000 */
[----:B------:R-:W1:Y:S02]  /*4b00*/  SYNCS.PHASECHK.TRANS64.TRYWAIT P1, [UR6+0x29830], R0 ;  /* 0x02983000ff0075a7 */ /* 0x000e640008020146 */
[----:B-1----:R-:W-:Y:S05]  /*4b10*/  @!P1 BRA `(.L_x_155) ;  /* 0x0000008800849947 */ /* 0x002fea0003800000 */
.L_x_152:
[----:B-1----:R-:W1:Y:S01]  /*4b20*/  S2R R3, SR_TID.X ;  /* 0x0000000000037919 */ /* 0x002e620000002100 */
[----:B------:R-:W-:Y:S01]  /*4b30*/  UIADD3 UR52, UR51, 0x1, URZ ;  /* 0x0000000133347890 */ /* 0x000fe2000fffe03f */
[----:B------:R-:W-:Y:S01]  /*4b40*/  UMOV UR27, 0x80000020 ;  /* 0x80000020001b7882 */ /* 0x000fe20000000000 */
[----:B------:R-:W-:Y:S02]  /*4b50*/  UMOV UR28, UR24 ;  /* 0x00000018001c7c82 */ /* 0x000fe40008000000 */
[----:B------:R-:W-:Y:S01]  /*4b60*/  UISETP.NE.AND UP0, UPT, UR52, 0x2, UPT ;  /* 0x000000023400788c */ /* 0x000fe2000bf05270 */
[----:B------:R-:W-:Y:S01]  /*4b70*/  UMOV UR29, UR25 ;  /* 0x00000019001d7c82 */ /* 0x000fe20008000000 */
[----:B------:R-:W-:Y:S02]  /*4b80*/  UMOV UR31, 0x80000020 ;  /* 0x80000020001f7882 */ /* 0x000fe40000000000 */
[----:B------:R-:W-:Y:S01]  /*4b90*/  USEL UR52, UR52, URZ, UP0 ;  /* 0x0000003f34347287 */ /* 0x000fe20008000000 */
[----:B------:R-:W-:Y:S01]  /*4ba0*/  UMOV UR32, UR24 ;  /* 0x0000001800207c82 */ /* 0x000fe20008000000 */
[----:B------:R-:W-:-:S02]  /*4bb0*/  UMOV UR33, UR25 ;  /* 0x0000001900217c82 */ /* 0x000fc40008000000 */
[----:B------:R-:W-:Y:S01]  /*4bc0*/  UIMAD UR54, UR52, 0x780, UR47 ;  /* 0x00000780343678a4 */ /* 0x000fe2000f8e022f */
[----:B------:R-:W-:Y:S01]  /*4bd0*/  UMOV UR35, 0x80000020 ;  /* 0x8000002000237882 */ /* 0x000fe20000000000 */
[----:B------:R-:W-:Y:S02]  /*4be0*/  UMOV UR7, 0x80000020 ;  /* 0x8000002000077882 */ /* 0x000fe40000000000 */
[----:B------:R-:W-:Y:S02]  /*4bf0*/  UIADD3 UR30, UR54, 0x80, URZ ;  /* 0x00000080361e7890 */ /* 0x000fe4000fffe03f */
[----:B------:R-:W-:Y:S02]  /*4c00*/  UIADD3 UR34, UR54, 0x100, URZ ;  /* 0x0000010036227890 */ /* 0x000fe4000fffe03f */
[----:B------:R-:W-:Y:S01]  /*4c10*/  UMOV UR26, UR54 ;  /* 0x00000036001a7c82 */ /* 0x000fe20008000000 */
[----:B------:R-:W-:Y:S02]  /*4c20*/  UIADD3 UR6, UR54, 0x200, URZ ;  /* 0x0000020036067890 */ /* 0x000fe4000fffe03f */
[----:B------:R-:W-:Y:S01]  /*4c30*/  UIADD3 UR10, UR54, 0x202, URZ ;  /* 0x00000202360a7890 */ /* 0x000fe2000fffe03f */
[----:B------:R-:W-:Y:S01]  /*4c40*/  UMOV UR11, 0x80000020 ;  /* 0x80000020000b7882 */ /* 0x000fe20000000000 */
[----:B------:R-:W-:Y:S01]  /*4c50*/  UIADD3 UR14, UR54, 0x282, URZ ;  /* 0x00000282360e7890 */ /* 0x000fe2000fffe03f */
[----:B------:R-:W-:Y:S01]  /*4c60*/  UMOV UR15, 0x80000020 ;  /* 0x80000020000f7882 */ /* 0x000fe20000000000 */
[----:B------:R-:W-:Y:S01]  /*4c70*/  UIADD3 UR18, UR54, 0x500, URZ ;  /* 0x0000050036127890 */ /* 0x000fe2000fffe03f */
[----:B-1----:R-:W-:Y:S01]  /*4c80*/  SHF.R.U32.HI R3, RZ, 0x7, R3 ;  /* 0x00000007ff037819 */ /* 0x002fe20000011603 */
[----:B------:R-:W-:Y:S01]  /*4c90*/  UMOV UR19, 0x80000020 ;  /* 0x8000002000137882 */ /* 0x000fe20000000000 */
[----:B------:R-:W-:Y:S01]  /*4ca0*/  UIADD3 UR22, UR54, 0x502, URZ ;  /* 0x0000050236167890 */ /* 0x000fe2000fffe03f */
[----:B------:R-:W-:-:S02]  /*4cb0*/  UMOV UR23, 0x80000020 ;  /* 0x8000002000177882 */ /* 0x000fc40000000000 */
[----:B0-----:R-:W-:-:S05]  /*4cc0*/  VIADD R0, R3, 0x8 ;  /* 0x0000000803007836 */ /* 0x001fca0000000000 */
[----:B------:R0:W-:Y:S06]  /*4cd0*/  BAR.SYNC.DEFER_BLOCKING R0, 0x100 ;  /* 0x000400000000751d */ /* 0x0001ec0000010000 */
[----:B------:R-:W-:-:S06]  /*4ce0*/  WARPGROUP.ARRIVE ;  /* 0x00000000000079c5 */ /* 0x000fcc0000000000 */
[----:B------:R-:W-:Y:S01]  /*4cf0*/  QGMMA.64x32x32.F32.E4M3.E4M3 R152, gdesc[UR24], RZ, !UPT, gsb0 ;  /* 0x00600000189879f3 */ /* 0x000fe2000c0008ff */
[----:B------:R-:W-:Y:S01]  /*4d00*/  UIADD3 UR26, UR54, 0x180, URZ ;  /* 0x00000180361a7890 */ /* 0x000fe2000fffe03f */
        /* <DEDUP_REMOVED lines=160> */
.L_x_157:
[----:B------:R-:W-:Y:S01]  /*5710*/  ULEA UR6, UR51, UR39, 0x3 ;  /* 0x0000002733067291 */ /* 0x000fe2000f8e183f */
[----:B------:R-:W-:-:S05]  /*5720*/  IMAD.U32 R0, RZ, RZ, UR53 ;  /* 0x00000035ff007e24 */ /* 0x000fca000f8e00ff */
[----:B------:R-:W-:-:S04]  /*5730*/  SHF.L.U32 R0, R0, 0x1f, RZ ;  /* 0x0000001f00007819 */ /* 0x000fc800000006ff */
[----:B------:R0:W1:Y:S01]  /*5740*/  SYNCS.PHASECHK.TRANS64.TRYWAIT P1, [UR6+0x29850], R0 ;  /* 0x02985000ff0075a7 */ /* 0x0000620008020146 */
[----:B------:R-:W-:Y:S05]  /*5750*/  @!P0 BRA `(.L_x_158) ;  /* 0x0000000000048947 */ /* 0x000fea0003800000 */
[----:B------:R-:W-:Y:S01]  /*5760*/  BPT.TRAP 0x1 ;  /* 0x000000040000795c */ /* 0x000fe20000300000 */
.L_x_158:
[----:B-1----:R-:W-:Y:S05]  /*5770*/  @P1 BRA `(.L_x_156) ;  /* 0x0000000000081947 */ /* 0x002fea0003800000 */
[----:B------:R-:W1:Y:S02]  /*5780*/  SYNCS.PHASECHK.TRANS64.TRYWAIT P1, [UR6+0x29850], R0 ;  /* 0x02985000ff0075a7 */ /* 0x000e640008020146 */
[----:B-1----:R-:W-:Y:S05]  /*5790*/  @!P1 BRA `(.L_x_159) ;  /* 0x0000007c007c9947 */ /* 0x002fea0003800000 */
.L_x_156:
[----:B------:R-:W-:Y:S01]  /*57a0*/  UIADD3 UR6, UR39, 0x400, URZ ;  /* 0x0000040027067890 */ /* 0x000fe2000fffe03f */
[----:B------:R-:W-:Y:S01]  /*57b0*/  WARPGROUP.ARRIVE ;  /* 0x00000000000079c5 */ /* 0x000fe20000000000 */
[----:B------:R-:W-:-:S05]  /*57c0*/  UMOV UR7, 0xc0000010 ;  /* 0xc000001000077882 */ /* 0x000fca0000000000 */
[----:B-1----:R-:W1:Y:S01]  /*57d0*/  S2R R3, SR_TID.X ;  /* 0x0000000000037919 */ /* 0x002e620000002100 */
        /* <DEDUP_REMOVED lines=8> */
[----:B-1----:R-:W-:-:S04]  /*5860*/  SHF.R.U32.HI R3, RZ, 0x7, R3 ;  /* 0x00000007ff037819 */ /* 0x002fc80000011603 */
[----:B0-----:R-:W-:Y:S01]  /*5870*/  IADD3 R0, -R3, 0xb, RZ ;  /* 0x0000000b03007810 */ /* 0x001fe20007ffe1ff */
[----:B------:R-:W-:Y:S02]  /*5880*/  WARPGROUP.DEPBAR.LE gsb0, 0x0 ;  /* 0x00008000000079c5 */ /* 0x000fe40000010000 */
[----:B------:R-:W-:-:S06]  /*5890*/  WARPGROUP.ARRIVE ;  /* 0x00000000000079c5 */ /* 0x000fcc0000000000 */
[----:B------:R-:W-:Y:S01]  /*58a0*/  QGMMA.64x128x32.F32.E4M3.E4M3 R24, R176, gdesc[UR4], R24, gsb0 ;  /* 0x01e00004b0187df3 */ /* 0x000fe20008000818 */
[----:B------:R-:W-:Y:S01]  /*58b0*/  UIADD3 UR6, UR10, 0x200, URZ ;  /* 0x000002000a067890 */ /* 0x000fe2000fffe03f */
[----:B------:R-:W-:Y:S01]  /*58c0*/  UMOV UR7, 0xc0000010 ;  /* 0xc000001000077882 */ /* 0x000fe20000000000 */
[----:B------:R-:W-:Y:S02]  /*58d0*/  WARPGROUP.DEPBAR.LE gsb0, 0x0 ;  /* 0x00008000000079c5 */ /* 0x000fe40000010000 */
[----:B------:R-:W-:-:S07]  /*58e0*/  WARPGROUP.ARRIVE ;  /* 0x00000000000079c5 */ /* 0x000fce0000000000 */
        /* <DEDUP_REMOVED lines=10> */
[----:B------:R-:W-:Y:S03]  /*5990*/  QGMMA.64x128x32.F32.E4M3.E4M3 R24, R188, gdesc[UR4], R24, gsb0 ;  /* 0x01e00004bc187df3 */ /* 0x000fe60008000818 */
[----:B------:R-:W-:Y:S02]  /*59a0*/  WARPGROUP.DEPBAR.LE gsb0, 0x0 ;  /* 0x00008000000079c5 */ /* 0x000fe40000010000 */
[----:B------:R0:W-:Y:S06]  /*59b0*/  BAR.ARV R0, 0x100 ;  /* 0x000400000000751d */ /* 0x0001ec0000002000 */
[----:B------:R-:W-:Y:S05]  /*59c0*/  @!P0 BRA `(.L_x_160) ;  /* 0x0000000000048947 */ /* 0x000fea0003800000 */
[----:B------:R-:W-:Y:S01]  /*59d0*/  BPT.TRAP 0x1 ;  /* 0x000000040000795c */ /* 0x000fe20000300000 */
.L_x_160:
[----:B0-----:R-:W-:Y:S01]  /*59e0*/  FMNMX.FTZ R0, R152, R6, !PT ;  /* 0x0000000698007209 */ /* 0x001fe20007810000 */
[----:B------:R-:W-:Y:S01]  /*59f0*/  IMAD.U32 R172, RZ, RZ, UR40 ;  /* 0x00000028ffac7e24 */ /* 0x000fe2000f8e00ff */
        /* <DEDUP_REMOVED lines=79> */
[----:B------:R-:W-:Y:S01]  /*5ef0*/  ISETP.NE.AND P1, PT, R2, RZ, PT ;  /* 0x000000ff0200720c */ /* 0x000fe20003f25270 */
[----:B------:R-:W0:Y:S04]  /*5f00*/  SHFL.BFLY PT, R0, R9, 0x2, 0x1f ;  /* 0x0c401f0009007f89 */ /* 0x000e2800000e0000 */
[----:B------:R-:W1:Y:S01]  /*5f10*/  SHFL.BFLY PT, R3, R8, 0x2, 0x1f ;  /* 0x0c401f0008037f89 */ /* 0x000e6200000e0000 */
[----:B0-----:R-:W-:-:S02]  /*5f20*/  FMNMX.FTZ R10, R9, R0, !PT ;  /* 0x00000000090a7209 */ /* 0x001fc40007810000 */
[----:B-1----:R-:W-:-:S03]  /*5f30*/  FMNMX.FTZ R11, R8, R3, !PT ;  /* 0x00000003080b7209 */ /* 0x002fc60007810000 */
[----:B------:R-:W0:Y:S04]  /*5f40*/  SHFL.BFLY PT, R3, R10, 0x1, 0x1f ;  /* 0x0c201f000a037f89 */ /* 0x000e2800000e0000 */
[----:B------:R-:W1:Y:S01]  /*5f50*/  SHFL.BFLY PT, R0, R11, 0x1, 0x1f ;  /* 0x0c201f000b007f89 */ /* 0x000e6200000e0000 */
[----:B0-----:R-:W-:Y:S02]  /*5f60*/  FMNMX.FTZ R3, R10, R3, !PT ;  /* 0x000000030a037209 */ /* 0x001fe40007810000 */
[----:B-1----:R-:W-:-:S03]  /*5f70*/  FMNMX.FTZ R0, R11, R0, !PT ;  /* 0x000000000b007209 */ /* 0x002fc60007810000 */
[C---:B------:R-:W-:Y:S01]  /*5f80*/  FFMA.FTZ R172, R3.reuse, R172, -8 ;  /* 0xc100000003ac7423 */ /* 0x040fe200000100ac */
[----:B------:R-:W-:-:S03]  /*5f90*/  FADD.FTZ R6, -R3, R6 ;  /* 0x0000000603067221 */ /* 0x000fc60000010100 */
        /* <DEDUP_REMOVED lines=14> */
[--C-:B------:R-:W-:Y:S01]  /*6080*/  FFMA.FTZ R136, R140, UR40, -R172.reuse ;  /* 0x000000288c887c23 */ /* 0x100fe200080108ac */
        /* <DEDUP_REMOVED lines=9> */
[----:B------:R-:W-:Y:S01]  /*6120*/  FFMA.FTZ R13, R161, UR40, -R172 ;  /* 0x00000028a10d7c23 */ /* 0x000fe200080108ac */
[----:B------:R-:W-:-:S01]  /*6130*/  FFMA.FTZ R157, R163, UR40, -R101 ;  /* 0x00000028a39d7c23 */ /* 0x000fc20008010865 */
[----:B------:R-:W-:Y:S01]  /*6140*/  MUFU.EX2 R6, R6 ;  /* 0x0000000600067308 */ /* 0x000fe20000000800 */
[----:B0-----:R-:W-:-:S01]  /*6150*/  FFMA.FTZ R12, R160, UR40, -R172 ;  /* 0x00000028a00c7c23 */ /* 0x001fc200080108ac */
[----:B------:R-:W-:Y:S01]  /*6160*/  FFMA.FTZ R14, R164, UR40, -R172 ;  /* 0x00000028a40e7c23 */ /* 0x000fe200080108ac */
[----:B------:R-:W-:-:S01]  /*6170*/  FFMA.FTZ R156, R166, UR40, -R101 ;  /* 0x00000028a69c7c23 */ /* 0x000fc20008010865 */
[----:B------:R-:W-:Y:S01]  /*6180*/  FFMA.FTZ R15, R165, UR40, -R172 ;  /* 0x00000028a50f7c23 */ /* 0x000fe200080108ac */
        /* <DEDUP_REMOVED lines=39> */
[----:B------:R-:W-:Y:S01]  /*6400*/  FFMA.FTZ R109, R109, UR40, -R172 ;  /* 0x000000286d6d7c23 */ /* 0x000fe200080108ac */
[----:B------:R-:W-:-:S01]  /*6410*/  FFMA.FTZ R111, R111, UR40, -R101 ;  /* 0x000000286f6f7c23 */ /* 0x000fc20008010865 */
[----:B------:R-:W-:Y:S01]  /*6420*/  FFMA.FTZ R112, R112, UR40, -R172 ;  /* 0x0000002870707c23 */ /* 0x000fe200080108ac */
[----:B------:R-:W-:-:S01]  /*6430*/  FFMA.FTZ R114, R114, UR40, -R101 ;  /* 0x0000002872727c23 */ /* 0x000fc20008010865 */
[----:B------:R-:W2:Y:S01]  /*6440*/  MUFU.EX2 R152, R152 ;  /* 0x0000009800987308 */ /* 0x000ea20000000800 */
[----:B0-----:R-:W-:-:S01]  /*6450*/  FADD.FTZ R5, R148, R5 ;  /* 0x0000000594057221 */ /* 0x001fc20000010000 */
        /* <DEDUP_REMOVED lines=26> */
[----:B------:R-:W-:-:S04]  /*6600*/  FFMA.FTZ R101, R103, UR40, -R101 ;  /* 0x0000002867657c23 */ /* 0x000fc80008010865 */
        /* <DEDUP_REMOVED lines=98> */
[----:B------:R-:W-:-:S05]  /*6c30*/  IMAD.U32 R158, RZ, RZ, UR52 ;  /* 0x00000034ff9e7e24 */ /* 0x000fca000f8e00ff */
[----:B------:R-:W-:Y:S01]  /*6c40*/  @P1 LEA R158, R158, UR39, 0x3 ;  /* 0x000000279e9e1c11 */ /* 0x000fe2000f8e18ff */
        /* <DEDUP_REMOVED lines=8> */
[----:B------:R-:W-:Y:S08]  /*6cd0*/  MUFU.EX2 R119, R119 ;  /* 0x0000007700777308 */ /* 0x000ff00000000800 */
[----:B------:R-:W1:Y:S01]  /*6ce0*/  MUFU.EX2 R88, R88 ;  /* 0x0000005800587308 */ /* 0x000e620000000800 */
[----:B0-----:R-:W-:-:S07]  /*6cf0*/  FADD.FTZ R5, R117, R4 ;  /* 0x0000000475057221 */ /* 0x001fce0000010000 */
[----:B------:R-:W0:Y:S08]  /*6d00*/  MUFU.EX2 R90, R90 ;  /* 0x0000005a005a7308 */ /* 0x000e300000000800 */
[----:B------:R2:W-:Y:S01]  /*6d10*/  MUFU.EX2 R163, R94 ;  /* 0x0000005e00a37308 */ /* 0x0005e20000000800 */
[----:B-1----:R-:W-:-:S01]  /*6d20*/  FADD.FTZ R4, R88, R5 ;  /* 0x0000000558047221 */ /* 0x002fc20000010000 */
[----:B------:R-:W-:-:S05]  /*6d30*/  @P1 VIADD R5, R158, 0x29840 ;  /* 0x000298409e051836 */ /* 0x000fca0000000000 */
[----:B------:R-:W-:Y:S01]  /*6d40*/  @P1 PRMT R5, R16, 0x654, R5 ;  /* 0x0000065410051816 */ /* 0x000fe20000000005 */
[----:B------:R-:W1:Y:S01]  /*6d50*/  MUFU.EX2 R89, R89 ;  /* 0x0000005900597308 */ /* 0x000e620000000800 */
[----:B--2---:R-:W-:-:S02]  /*6d60*/  FADD.FTZ R94, R114, R161 ;  /* 0x000000a1725e7221 */ /* 0x004fc40000010000 */
[----:B------:R2:W-:Y:S02]  /*6d70*/  @P1 SYNCS.ARRIVE.TRANS64.RED.A1T0 RZ, [R5+URZ], RZ ;  /* 0x000000ff05ff19a7 */ /* 0x0005e4000810043f */
[----:B------:R-:W-:-:S03]  /*6d80*/  FADD.FTZ R161, R115, R94 ;  /* 0x0000005e73a17221 */ /* 0x000fc60000010000 */
[----:B------:R-:W3:Y:S01]  /*6d90*/  MUFU.EX2 R91, R91 ;  /* 0x0000005b005b7308 */ /* 0x000ee20000000800 */
[----:B------:R-:W-:-:S07]  /*6da0*/  FADD.FTZ R94, R118, R161 ;  /* 0x000000a1765e7221 */ /* 0x000fce0000010000 */
[----:B------:R-:W4:Y:S08]  /*6db0*/  MUFU.EX2 R92, R92 ;  /* 0x0000005c005c7308 */ /* 0x000f300000000800 */
[----:B------:R-:W2:Y:S08]  /*6dc0*/  MUFU.EX2 R93, R93 ;  /* 0x0000005d005d7308 */ /* 0x000eb00000000800 */
[----:B------:R5:W2:Y:S08]  /*6dd0*/  MUFU.EX2 R160, R95 ;  /* 0x0000005f00a07308 */ /* 0x000ab00000000800 */
[----:B------:R-:W2:Y:S01]  /*6de0*/  MUFU.EX2 R96, R96 ;  /* 0x0000006000607308 */ /* 0x000ea20000000800 */
[----:B-----5:R-:W-:-:S04]  /*6df0*/  FADD.FTZ R95, R119, R94 ;  /* 0x0000005e775f7221 */ /* 0x020fc80000010000 */
[----:B0-----:R-:W-:Y:S01]  /*6e00*/  FADD.FTZ R94, R90, R95 ;  /* 0x0000005f5a5e7221 */ /* 0x001fe20000010000 */
[----:B-1----:R-:W-:-:S02]  /*6e10*/  FADD.FTZ R95, R89, R4 ;  /* 0x00000004595f7221 */ /* 0x002fc40000010000 */
[----:B------:R-:W0:Y:S01]  /*6e20*/  MUFU.EX2 R98, R98 ;  /* 0x0000006200627308 */ /* 0x000e220000000800 */
[----:B---3--:R-:W-:-:S01]  /*6e30*/  FADD.FTZ R94, R91, R94 ;  /* 0x0000005e5b5e7221 */ /* 0x008fc20000010000 */
[----:B----4-:R-:W-:-:S03]  /*6e40*/  FADD.FTZ R4, R92, R95 ;  /* 0x0000005f5c047221 */ /* 0x010fc60000010000 */
[----:B------:R-:W-:Y:S01]  /*6e50*/  FADD.FTZ R94, R163, R94 ;  /* 0x0000005ea35e7221 */ /* 0x000fe20000010000 */
[----:B--2---:R-:W-:-:S02]  /*6e60*/  FADD.FTZ R5, R93, R4 ;  /* 0x000000045d057221 */ /* 0x004fc40000010000 */
[----:B------:R-:W1:Y:S01]  /*6e70*/  MUFU.EX2 R97, R97 ;  /* 0x0000006100617308 */ /* 0x000e620000000800 */
[----:B------:R-:W-:-:S01]  /*6e80*/  FADD.FTZ R94, R160, R94 ;  /* 0x0000005ea05e7221 */ /* 0x000fc20000010000 */
[----:B------:R-:W-:-:S06]  /*6e90*/  FADD.FTZ R4, R96, R5 ;  /* 0x0000000560047221 */ /* 0x000fcc0000010000 */
        /* <DEDUP_REMOVED lines=14> */
.L_x_161:
        /* <DEDUP_REMOVED lines=14> */
[-C--:B------:R-:W-:Y:S01]  /*7060*/  FMUL.FTZ R24, R24, R7.reuse ;  /* 0x0000000718187220 */ /* 0x080fe20000410000 */
[----:B------:R-:W-:Y:S01]  /*7070*/  F2FP.SATFINITE.E4M3.F32.PACK_AB_MERGE_C R144, R145, R144, RZ ;  /* 0x000000909190723e */ /* 0x000fe200048070ff */
[-C--:B------:R-:W-:Y:S01]  /*7080*/  FMUL.FTZ R25, R25, R7.reuse ;  /* 0x0000000719197220 */ /* 0x080fe20000410000 */
[----:B------:R-:W-:Y:S01]  /*7090*/  F2FP.SATFINITE.E4M3.F32.PACK_AB_MERGE_C R150, R151, R150, RZ ;  /* 0x000000969796723e */ /* 0x000fe200048070ff */
[----:B------:R-:W-:Y:S01]  /*70a0*/  SYNCS.ARRIVE.TRANS64.RED.A1T0 RZ, [UR6], RZ ;  /* 0x000000ffffff79a7 */ /* 0x000fe20008100406 */
[----:B------:R-:W-:Y:S01]  /*70b0*/  F2FP.SATFINITE.E4M3.F32.PACK_AB_MERGE_C R124, R125, R124, RZ ;  /* 0x0000007c7d7c723e */ /* 0x000fe200048070ff */
[-C--:B------:R-:W-:Y:S01]  /*70c0*/  FMUL.FTZ R28, R28, R7.reuse ;  /* 0x000000071c1c7220 */ /* 0x080fe20000410000 */
        /* <DEDUP_REMOVED lines=95> */
.L_x_151:
[----:B------:R-:W-:Y:S06]  /*76c0*/  BAR.ARV 0x8, 0x180 ;  /* 0x0206000000007b1d */ /* 0x000fec0000002000 */
[----:B------:R-:W-:Y:S05]  /*76d0*/  @!P0 BRA `(.L_x_163) ;  /* 0x0000000000048947 */ /* 0x000fea0003800000 */
[----:B------:R-:W-:Y:S01]  /*76e0*/  BPT.TRAP 0x1 ;  /* 0x000000040000795c */ /* 0x000fe20000300000 */
.L_x_163:
[----:B------:R-:W-:Y:S01]  /*76f0*/  ULEA UR4, UR52, UR39, 0x3 ;  /* 0x0000002734047291 */ /* 0x000fe2000f8e183f */
[----:B------:R-:W-:-:S05]  /*7700*/  IMAD.U32 R6, RZ, RZ, UR44 ;  /* 0x0000002cff067e24 */ /* 0x000fca000f8e00ff */
[----:B------:R-:W-:-:S04]  /*7710*/  SHF.L.U32 R6, R6, 0x1f, RZ ;  /* 0x0000001f06067819 */ /* 0x000fc800000006ff */
[----:B------:R0:W1:Y:S01]  /*7720*/  SYNCS.PHASECHK.TRANS64.TRYWAIT P1, [UR4+0x29850], R6 ;  /* 0x02985006ff0075a7 */ /* 0x0000620008020144 */
[----:B------:R-:W-:Y:S05]  /*7730*/  @!P0 BRA `(.L_x_164) ;  /* 0x0000000000048947 */ /* 0x000fea0003800000 */
[----:B------:R-:W-:Y:S01]  /*7740*/  BPT.TRAP 0x1 ;  /* 0x000000040000795c */ /* 0x000fe20000300000 */
.L_x_164:
[----:B-1----:R-:W-:Y:S05]  /*7750*/  @P1 BRA `(.L_x_165) ;  /* 0x0000000000081947 */ /* 0x002fea0003800000 */
[----:B------:R-:W1:Y:S02]  /*7760*/  SYNCS.PHASECHK.TRANS64.TRYWAIT P1, [UR4+0x29850], R6 ;  /* 0x02985006ff0075a7 */ /* 0x000e640008020144 */
[----:B-1----:R-:W-:Y:S05]  /*7770*/  @!P1 BRA `(.L_x_166) ;  /* 0x0000005c009c9947 */ /* 0x002fea0003800000 */
.L_x_165:
        /* <DEDUP_REMOVED lines=73> */
[----:B------:R2:W3:Y:S01]  /*7c10*/  @P1 MUFU.RCP R11, R12 ;  /* 0x0000000c000b1308 */ /* 0x0004e20000001000 */
        /* <DEDUP_REMOVED lines=15> */
.L_x_167:
[----:B------:R-:W0:Y:S01]  /*7d10*/  S2R R89, SR_TID.X ;  /* 0x0000000000597919 */ /* 0x000e220000002100 */
[----:B------:R-:W-:Y:S01]  /*7d20*/  ULDC.64 UR6, c[0x4][0x40] ;  /* 0x0100100000067ab9 */ /* 0x000fe20000000a00 */
[----:B------:R-:W1:Y:S01]  /*7d30*/  S2UR UR5, SR_SWINHI ;  /* 0x00000000000579c3 */ /* 0x000e620000002f00 */
[-C--:B------:R-:W-:Y:S01]  /*7d40*/  FMUL.FTZ R28, R28, R12.reuse ;  /* 0x0000000c1c1c7220 */ /* 0x080fe20000410000 */
[----:B------:R-:W-:Y:S01]  /*7d50*/  FMUL.FTZ R3, R24, R12 ;  /* 0x0000000c18037220 */ /* 0x000fe20000410000 */
[----:B------:R-:W-:Y:S01]  /*7d60*/  FMUL.FTZ R55, R55, R88 ;  /* 0x0000005837377220 */ /* 0x000fe20000410000 */
        /* <DEDUP_REMOVED lines=25> */
[----:B------:R-:W-:Y:S01]  /*7f00*/  FMUL.FTZ R46, R46, R88 ;  /* 0x000000582e2e7220 */ /* 0x000fe20000410000 */
[----:B0-----:R-:W-:-:S02]  /*7f10*/  IMAD.SHL.U32 R0, R89, 0x4, RZ ;  /* 0x0000000459007824 */ /* 0x001fc400078e00ff */
[-C--:B------:R-:W-:Y:S01]  /*7f20*/  FMUL.FTZ R15, R42, R88.reuse ;  /* 0x000000582a0f7220 */ /* 0x080fe20000410000 */
[-C--:B------:R-:W-:Y:S01]  /*7f30*/  FMUL.FTZ R47, R47, R88.reuse ;  /* 0x000000582f2f7220 */ /* 0x080fe20000410000 */
[-C--:B------:R-:W-:Y:S01]  /*7f40*/  FMUL.FTZ R20, R43, R88.reuse ;  /* 0x000000582b147220 */ /* 0x080fe20000410000 */
[-C--:B------:R-:W-:Y:S01]  /*7f50*/  FMUL.FTZ R54, R54, R88.reuse ;  /* 0x0000005836367220 */ /* 0x080fe20000410000 */
[----:B------:R-:W-:Y:S01]  /*7f60*/  LOP3.LUT R0, R0, 0xc, RZ, 0xc0, !PT ;  /* 0x0000000c00007812 */ /* 0x000fe200078ec0ff */
[-C--:B------:R-:W-:Y:S01]  /*7f70*/  FMUL.FTZ R71, R71, R88.reuse ;  /* 0x0000005847477220 */ /* 0x080fe20000410000 */
[-C--:B------:R-:W-:Y:S01]  /*7f80*/  FMUL.FTZ R78, R78, R88.reuse ;  /* 0x000000584e4e7220 */ /* 0x080fe20000410000 */
[-C--:B------:R-:W-:Y:S01]  /*7f90*/  FMUL.FTZ R79, R79, R88.reuse ;  /* 0x000000584f4f7220 */ /* 0x080fe20000410000 */
[----:B------:R-:W-:Y:S01]  /*7fa0*/  IADD3 R6, P0, R0, UR6, RZ ;  /* 0x0000000600067c10 */ /* 0x000fe2000ff1e0ff */
[-C--:B------:R-:W-:Y:S01]  /*7fb0*/  FMUL.FTZ R70, R70, R88.reuse ;  /* 0x0000005846467220 */ /* 0x080fe20000410000 */
[-C--:B------:R-:W-:Y:S01]  /*7fc0*/  FMUL.FTZ R38, R38, R88.reuse ;  /* 0x0000005826267220 */ /* 0x080fe20000410000 */
[-C--:B------:R-:W-:Y:S01]  /*7fd0*/  FMUL.FTZ R39, R39, R88.reuse ;  /* 0x0000005827277220 */ /* 0x080fe20000410000 */
[----:B------:R-:W-:Y:S01]  /*7fe0*/  FMUL.FTZ R63, R63, R88 ;  /* 0x000000583f3f7220 */ /* 0x000fe20000410000 */
[----:B------:R-:W-:-:S02]  /*7ff0*/  IMAD.X R7, RZ, RZ, UR7, P0 ;  /* 0x00000007ff077e24 */ /* 0x000fc400080e06ff */
[-C--:B------:R-:W-:Y:S01]  /*8000*/  FMUL.FTZ R86, R86, R88.reuse ;  /* 0x0000005856567220 */ /* 0x080fe20000410000 */
[----:B------:R-:W-:Y:S01]  /*8010*/  FMUL.FTZ R87, R87, R88 ;  /* 0x0000005857577220 */ /* 0x000fe20000410000 */
[----:B------:R-:W-:Y:S01]  /*8020*/  ULDC.64 UR8, c[0x0][0xb90] ;  /* 0x0002e40000087ab9 */ /* 0x000fe20000000a00 */
[----:B------:R-:W-:Y:S01]  /*8030*/  USHF.R.S32.HI UR14, URZ, 0x1f, UR42 ;  /* 0x0000001f3f0e7899 */ /* 0x000fe2000801142a */
[----:B------:R0:W2:Y:S01]  /*8040*/  LDG.E.CONSTANT R0, desc[UR48][R6.64] ;  /* 0x0000003006007981 */ /* 0x0000a2000c1e9900 */
[-C--:B------:R-:W-:Y:S01]  /*8050*/  FMUL.FTZ R24, R49, R12.reuse ;  /* 0x0000000c31187220 */ /* 0x080fe20000410000 */
[----:B------:R-:W-:Y:S01]  /*8060*/  F2FP.BF16.F32.PACK_AB R3, R28, R3 ;  /* 0x000000031c03723e */ /* 0x000fe200000010ff */
[-C--:B------:R-:W-:Y:S01]  /*8070*/  FMUL.FTZ R49, R72, R12.reuse ;  /* 0x0000000c48317220 */ /* 0x080fe20000410000 */
[-C--:B------:R-:W-:Y:S01]  /*8080*/  FMUL.FTZ R48, R73, R12.reuse ;  /* 0x0000000c49307220 */ /* 0x080fe20000410000 */
[-C--:B------:R-:W-:Y:S01]  /*8090*/  FMUL.FTZ R33, R56, R12.reuse ;  /* 0x0000000c38217220 */ /* 0x080fe20000410000 */
[-C--:B------:R-:W-:Y:S01]  /*80a0*/  FMUL.FTZ R32, R57, R12.reuse ;  /* 0x0000000c39207220 */ /* 0x080fe20000410000 */
[-C--:B------:R-:W-:Y:S01]  /*80b0*/  FMUL.FTZ R57, R80, R12.reuse ;  /* 0x0000000c50397220 */ /* 0x080fe20000410000 */
[----:B------:R-:W-:Y:S01]  /*80c0*/  FMUL.FTZ R56, R81, R12 ;  /* 0x0000000c51387220 */ /* 0x000fe20000410000 */
[----:B------:R-:W-:Y:S01]  /*80d0*/  F2FP.BF16.F32.PACK_AB R49, R76, R49 ;  /* 0x000000314c31723e */ /* 0x000fe200000010ff */
[-C--:B0-----:R-:W-:Y:S01]  /*80e0*/  FMUL.FTZ R7, R26, R88.reuse ;  /* 0x000000581a077220 */ /* 0x081fe20000410000 */
[-C--:B------:R-:W-:Y:S01]  /*80f0*/  FMUL.FTZ R26, R51, R88.reuse ;  /* 0x00000058331a7220 */ /* 0x080fe20000410000 */
[-C--:B------:R-:W-:Y:S01]  /*8100*/  FMUL.FTZ R6, R27, R88.reuse ;  /* 0x000000581b067220 */ /* 0x080fe20000410000 */
[----:B------:R-:W-:Y:S01]  /*8110*/  FMUL.FTZ R27, R58, R88 ;  /* 0x000000583a1b7220 */ /* 0x000fe20000410000 */
[----:B------:R-:W-:Y:S01]  /*8120*/  F2FP.BF16.F32.PACK_AB R48, R77, R48 ;  /* 0x000000304d30723e */ /* 0x000fe200000010ff */
[----:B------:R-:W-:Y:S01]  /*8130*/  FMUL.FTZ R40, R65, R12 ;  /* 0x0000000c41287220 */ /* 0x000fe20000410000 */
[----:B------:R-:W-:Y:S01]  /*8140*/  F2FP.BF16.F32.PACK_AB R28, R55, R26 ;  /* 0x0000001a371c723e */ /* 0x000fe200000010ff */
[----:B------:R-:W-:Y:S01]  /*8150*/  UMOV UR6, UR39 ;  /* 0x0000002700067c82 */ /* 0x000fe20008000000 */
[----:B-1----:R-:W-:Y:S01]  /*8160*/  UMOV UR7, UR5 ;  /* 0x0000000500077c82 */ /* 0x002fe20008000000 */
[----:B------:R-:W-:Y:S01]  /*8170*/  LOP3.LUT P0, R26, R89, 0x3, RZ, 0xc0, !PT ;  /* 0x00000003591a7812 */ /* 0x000fe2000780c0ff */
[----:B------:R-:W-:Y:S01]  /*8180*/  FMUL.FTZ R41, R64, R12 ;  /* 0x0000000c40297220 */ /* 0x000fe20000410000 */
[----:B------:R-:W-:Y:S01]  /*8190*/  F2FP.BF16.F32.PACK_AB R57, R84, R57 ;  /* 0x000000395439723e */ /* 0x000fe200000010ff */
[----:B------:R-:W-:Y:S01]  /*81a0*/  FMUL.FTZ R12, R35, R88 ;  /* 0x00000058230c7220 */ /* 0x000fe20000410000 */
[----:B------:R-:W-:Y:S01]  /*81b0*/  ISETP.EQ.OR P0, PT, R26, 0x3, !P0 ;  /* 0x000000031a00780c */ /* 0x000fe20004702670 */
[----:B------:R-:W-:Y:S01]  /*81c0*/  IMAD.U32 R26, RZ, RZ, UR6 ;  /* 0x00000006ff1a7e24 */ /* 0x000fe2000f8e00ff */
[----:B------:R-:W-:Y:S01]  /*81d0*/  F2FP.BF16.F32.PACK_AB R56, R85, R56 ;  /* 0x000000385538723e */ /* 0x000fe200000010ff */
[-C--:B------:R-:W-:Y:S01]  /*81e0*/  FMUL.FTZ R35, R66, R88.reuse ;  /* 0x0000005842237220 */ /* 0x080fe20000410000 */
[----:B------:R-:W-:Y:S01]  /*81f0*/  F2FP.BF16.F32.PACK_AB R7, R30, R7 ;  /* 0x000000071e07723e */ /* 0x000fe200000010ff */
[----:B------:R-:W-:Y:S01]  /*8200*/  FMUL.FTZ R34, R59, R88 ;  /* 0x000000583b227220 */ /* 0x000fe20000410000 */
[----:B------:R-:W-:Y:S01]  /*8210*/  F2FP.BF16.F32.PACK_AB R6, R31, R6 ;  /* 0x000000061f06723e */ /* 0x000fe200000010ff */
[----:B------:R-:W-:Y:S01]  /*8220*/  FMUL.FTZ R25, R50, R88 ;  /* 0x0000005832197220 */ /* 0x000fe20000410000 */
[----:B------:R-:W-:Y:S01]  /*8230*/  F2FP.BF16.F32.PACK_AB R62, R62, R27 ;  /* 0x0000001b3e3e723e */ /* 0x000fe200000010ff */
[----:B------:R-:W-:Y:S01]  /*8240*/  IMAD.U32 R27, RZ, RZ, UR7 ;  /* 0x00000007ff1b7e24 */ /* 0x000fe2000f8e00ff */
[----:B------:R-:W-:Y:S01]  /*8250*/  SEL R65, R49, R48, P0 ;  /* 0x0000003031417207 */ /* 0x000fe20000000000 */
[-C--:B------:R-:W-:Y:S01]  /*8260*/  FMUL.FTZ R42, R67, R88.reuse ;  /* 0x00000058432a7220 */ /* 0x080fe20000410000 */
[----:B------:R-:W-:Y:S01]  /*8270*/  SEL R48, R48, R49, P0 ;  /* 0x0000003130307207 */ /* 0x000fe20000000000 */
[----:B------:R-:W-:Y:S01]  /*8280*/  FMUL.FTZ R43, R74, R88 ;  /* 0x000000584a2b7220 */ /* 0x000fe20000410000 */
[----:B------:R-:W-:Y:S01]  /*8290*/  SEL R49, R57, R56, P0 ;  /* 0x0000003839317207 */ /* 0x000fe20000000000 */
[----:B------:R-:W-:Y:S01]  /*82a0*/  FMUL.FTZ R50, R75, R88 ;  /* 0x000000584b327220 */ /* 0x000fe20000410000 */
[----:B------:R-:W-:Y:S01]  /*82b0*/  SEL R56, R56, R57, P0 ;  /* 0x0000003938387207 */ /* 0x000fe20000000000 */
[----:B------:R-:W0:Y:S01]  /*82c0*/  LDC R85, c[0x0][0xc38] ;  /* 0x00030e00ff557b82 */ /* 0x000e220000000800 */
[----:B------:R-:W-:Y:S01]  /*82d0*/  SEL R57, R7, R6, P0 ;  /* 0x0000000607397207 */ /* 0x000fe20000000000 */
[----:B------:R-:W-:Y:S01]  /*82e0*/  FMUL.FTZ R51, R82, R88 ;  /* 0x0000005852337220 */ /* 0x000fe20000410000 */
[----:B------:R-:W-:Y:S01]  /*82f0*/  SEL R66, R6, R7, P0 ;  /* 0x0000000706427207 */ /* 0x000fe20000000000 */
[----:B------:R-:W-:Y:S01]  /*8300*/  IMAD.WIDE R6, R171, 0x2, R26 ;  /* 0x00000002ab067825 */ /* 0x000fe200078e021a */
[----:B------:R-:W-:Y:S01]  /*8310*/  F2FP.BF16.F32.PACK_AB R33, R60, R33 ;  /* 0x000000213c21723e */ /* 0x000fe200000010ff */
[----:B------:R-:W-:Y:S01]  /*8320*/  UIADD3 UR5, -UR42, URZ, URZ ;  /* 0x0000003f2a057290 */ /* 0x000fe2000fffe13f */
[----:B------:R-:W-:Y:S01]  /*8330*/  F2FP.BF16.F32.PACK_AB R32, R61, R32 ;  /* 0x000000203d20723e */ /* 0x000fe200000010ff */
[----:B------:R-:W-:Y:S01]  /*8340*/  ULDC UR6, c[0x0][0xc44] ;  /* 0x0003110000067ab9 */ /* 0x000fe20000000800 */
[----:B------:R-:W-:Y:S01]  /*8350*/  F2FP.BF16.F32.PACK_AB R8, R29, R8 ;  /* 0x000000081d08723e */ /* 0x000fe200000010ff */
[----:B------:R-:W-:Y:S01]  /*8360*/  UIMAD UR13, UR6, UR5, UR43 ;  /* 0x00000005060d72a4 */ /* 0x000fe2000f8e022b */
[----:B------:R-:W-:Y:S01]  /*8370*/  SEL R59, R33, R32, P0 ;  /* 0x00000020213b7207 */ /* 0x000fe20000000000 */
[----:B------:R-:W-:Y:S01]  /*8380*/  FMUL.FTZ R58, R83, R88 ;  /* 0x00000058533a7220 */ /* 0x000fe20000410000 */
[----:B------:R-:W-:Y:S01]  /*8390*/  SEL R60, R32, R33, P0 ;  /* 0x00000021203c7207 */ /* 0x000fe20000000000 */
        /* <DEDUP_REMOVED lines=11> */
[----:B------:R-:W-:Y:S01]  /*8450*/  LOP3.LUT R32, R33, 0x380, RZ, 0xc0, !PT ;  /* 0x0000038021207812 */ /* 0x000fe200078ec0ff */
[----:B------:R-:W-:Y:S01]  /*8460*/  UIMAD UR5, UR13, UR9, UR5 ;  /* 0x000000090d0572a4 */ /* 0x000fe2000f8e0205 */
[----:B------:R-:W-:Y:S01]  /*8470*/  IADD3 R8, P2, R6, 0x20, RZ ;  /* 0x0000002006087810 */ /* 0x000fe20007f5e0ff */
[----:B------:R-:W-:Y:S01]  /*8480*/  IMAD.WIDE R26, R3, 0x2, R26 ;  /* 0x00000002031a7825 */ /* 0x000fe200078e021a */
[----:B------:R-:W-:Y:S01]  /*8490*/  SHF.R.U64 R32, R32, 0x3, RZ ;  /* 0x0000000320207819 */ /* 0x000fe200000012ff */
[----:B------:R-:W-:Y:S01]  /*84a0*/  ULDC.64 UR10, c[0x0][0xb98] ;  /* 0x0002e600000a7ab9 */ /* 0x000fe20000000a00 */
[----:B------:R-:W-:Y:S01]  /*84b0*/  F2FP.BF16.F32.PACK_AB R9, R36, R9 ;  /* 0x000000092409723e */ /* 0x000fe200000010ff */
[----:B------:R-:W-:Y:S01]  /*84c0*/  UIMAD UR8, UR14, UR10, URZ ;  /* 0x0000000a0e0872a4 */ /* 0x000fe2000f8e023f */
[----:B------:R-:W-:Y:S01]  /*84d0*/  F2FP.BF16.F32.PACK_AB R10, R37, R10 ;  /* 0x0000000a250a723e */ /* 0x000fe200000010ff */
[----:B------:R-:W-:Y:S01]  /*84e0*/  SYNCS.ARRIVE.TRANS64.RED.A1T0 RZ, [UR4], RZ ;  /* 0x000000ffffff79a7 */ /* 0x000fe20008100404 */
[----:B------:R-:W-:Y:S01]  /*84f0*/  LOP3.LUT R3, R8, 0x380, RZ, 0xc0, !PT ;  /* 0x0000038008037812 */ /* 0x000fe200078ec0ff */
[----:B------:R-:W-:Y:S01]  /*8500*/  UIADD3 UR7, UR7, UR5, URZ ;  /* 0x0000000507077290 */ /* 0x000fe2000fffe03f */
[----:B------:R-:W-:Y:S01]  /*8510*/  F2FP.BF16.F32.PACK_AB R15, R46, R15 ;  /* 0x0000000f2e0f723e */ /* 0x000fe200000010ff */
[----:B------:R-:W-:Y:S01]  /*8520*/  UIMAD UR8, UR42, UR11, UR8 ;  /* 0x0000000b2a0872a4 */ /* 0x000fe2000f8e0208 */
[----:B------:R-:W-:Y:S01]  /*8530*/  F2FP.BF16.F32.PACK_AB R20, R47, R20 ;  /* 0x000000142f14723e */ /* 0x000fe200000010ff */
[----:B------:R-:W-:Y:S01]  /*8540*/  UIMAD.WIDE.U32 UR6, UR42, UR10, UR6 ;  /* 0x0000000a2a0672a5 */ /* 0x000fe2000f8e0006 */
[----:B------:R-:W-:Y:S01]  /*8550*/  F2FP.BF16.F32.PACK_AB R41, R68, R41 ;  /* 0x000000294429723e */ /* 0x000fe200000010ff */
[----:B------:R-:W-:Y:S01]  /*8560*/  ULDC.64 UR4, c[0x0][0xb50] ;  /* 0x0002d40000047ab9 */ /* 0x000fe20000000a00 */
[----:B------:R-:W-:-:S02]  /*8570*/  F2FP.BF16.F32.PACK_AB R40, R69, R40 ;  /* 0x000000284528723e */ /* 0x000fc400000010ff */
[----:B------:R-:W-:Y:S01]  /*8580*/  LOP3.LUT R32, R32, R33, RZ, 0x3c, !PT ;  /* 0x0000002120207212 */ /* 0x000fe200078e3cff */
[----:B------:R-:W-:Y:S01]  /*8590*/  IMAD.X R33, RZ, RZ, R7, P6 ;  /* 0x000000ffff217224 */ /* 0x000fe200030e0607 */
[----:B------:R-:W-:Y:S02]  /*85a0*/  SEL R47, R9, R10, P0 ;  /* 0x0000000a092f7207 */ /* 0x000fe40000000000 */
[----:B------:R-:W-:Y:S02]  /*85b0*/  SEL R46, R10, R9, P0 ;  /* 0x000000090a2e7207 */ /* 0x000fe40000000000 */
[----:B------:R-:W-:Y:S02]  /*85c0*/  SHF.R.U64 R3, R3, 0x3, RZ ;  /* 0x0000000303037819 */ /* 0x000fe400000012ff */
[----:B------:R-:W-:Y:S02]  /*85d0*/  IADD3 R10, P6, R6, 0x40, RZ ;  /* 0x00000040060a7810 */ /* 0x000fe40007fde0ff */
[----:B------:R-:W-:-:S02]  /*85e0*/  SEL R61, R41, R40, P0 ;  /* 0x00000028293d7207 */ /* 0x000fc40000000000 */
[----:B------:R-:W-:Y:S01]  /*85f0*/  SEL R64, R40, R41, P0 ;  /* 0x0000002928407207 */ /* 0x000fe20000000000 */
[--C-:B------:R-:W-:Y:S01]  /*8600*/  IMAD.X R41, RZ, RZ, R7.reuse, P2 ;  /* 0x000000ffff297224 */ /* 0x100fe200010e0607 */
[----:B------:R-:W-:Y:S01]  /*8610*/  LOP3.LUT R40, R3, R8, RZ, 0x3c, !PT ;  /* 0x0000000803287212 */ /* 0x000fe200078e3cff */
[----:B------:R-:W-:Y:S01]  /*8620*/  IMAD.X R29, RZ, RZ, R7, P6 ;  /* 0x000000ffff1d7224 */ /* 0x000fe200030e0607 */
[----:B------:R-:W-:Y:S02]  /*8630*/  LOP3.LUT R3, R10, 0x380, RZ, 0xc0, !PT ;  /* 0x000003800a037812 */ /* 0x000fe400078ec0ff */
        /* <DEDUP_REMOVED lines=9> */
[----:B------:R-:W-:-:S02]  /*86d0*/  F2FP.BF16.F32.PACK_AB R43, R78, R43 ;  /* 0x0000002b4e2b723e */ /* 0x000fc400000010ff */
[----:B------:R-:W-:Y:S02]  /*86e0*/  F2FP.BF16.F32.PACK_AB R50, R79, R50 ;  /* 0x000000324f32723e */ /* 0x000fe400000010ff */
[----:B------:R-:W-:Y:S02]  /*86f0*/  SEL R55, R21, R24, P0 ;  /* 0x0000001815377207 */ /* 0x000fe40000000000 */
[----:B------:R-:W-:Y:S02]  /*8700*/  SEL R54, R24, R21, P0 ;  /* 0x0000001518367207 */ /* 0x000fe40000000000 */
[----:B------:R-:W-:Y:S02]  /*8710*/  IADD3 R21, P2, R26, 0x2000, RZ ;  /* 0x000020001a157810 */ /* 0x000fe40007f5e0ff */
[----:B------:R-:W-:Y:S02]  /*8720*/  F2FP.BF16.F32.PACK_AB R35, R70, R35 ;  /* 0x000000234623723e */ /* 0x000fe400000010ff */
[----:B------:R-:W-:-:S02]  /*8730*/  SEL R69, R15, R20, P0 ;  /* 0x000000140f457207 */ /* 0x000fc40000000000 */
[----:B------:R-:W-:Y:S02]  /*8740*/  SEL R70, R20, R15, P0 ;  /* 0x0000000f14467207 */ /* 0x000fe40000000000 */
[----:B------:R-:W-:Y:S02]  /*8750*/  SEL R75, R43, R50, P0 ;  /* 0x000000322b4b7207 */ /* 0x000fe40000000000 */
[----:B------:R-:W-:Y:S02]  /*8760*/  SEL R76, R50, R43, P0 ;  /* 0x0000002b324c7207 */ /* 0x000fe40000000000 */
[----:B------:R-:W-:Y:S02]  /*8770*/  F2FP.BF16.F32.PACK_AB R11, R38, R11 ;  /* 0x0000000b260b723e */ /* 0x000fe400000010ff */
[----:B------:R-:W-:Y:S02]  /*8780*/  F2FP.BF16.F32.PACK_AB R12, R39, R12 ;  /* 0x0000000c270c723e */ /* 0x000fe400000010ff */
[----:B------:R-:W-:-:S02]  /*8790*/  LOP3.LUT R43, R6, 0x380, RZ, 0xc0, !PT ;  /* 0x00000380062b7812 */ /* 0x000fc400078ec0ff */
[----:B------:R-:W-:Y:S02]  /*87a0*/  LOP3.LUT R20, R21, 0x380, RZ, 0xc0, !PT ;  /* 0x0000038015147812 */ /* 0x000fe400078ec0ff */
[----:B------:R-:W-:Y:S02]  /*87b0*/  F2FP.BF16.F32.PACK_AB R63, R63, R34 ;  /* 0x000000223f3f723e */ /* 0x000fe400000010ff */
[----:B------:R-:W-:Y:S02]  /*87c0*/  SEL R67, R11, R12, P0 ;  /* 0x0000000c0b437207 */ /* 0x000fe40000000000 */
[----:B------:R-:W-:Y:S02]  /*87d0*/  SEL R68, R12, R11, P0 ;  /* 0x0000000b0c447207 */ /* 0x000fe40000000000 */
[----:B------:R-:W-:Y:S02]  /*87e0*/  SHF.R.U64 R43, R43, 0x3, RZ ;  /* 0x000000032b2b7819 */ /* 0x000fe400000012ff */
[----:B------:R-:W-:-:S02]  /*87f0*/  SHF.R.U64 R20, R20, 0x3, RZ ;  /* 0x0000000314147819 */ /* 0x000fc400000012ff */
[----:B------:R-:W-:Y:S02]  /*8800*/  SEL R73, R62, R63, P0 ;  /* 0x0000003f3e497207 */ /* 0x000fe40000000000 */
[----:B------:R-:W-:Y:S02]  /*8810*/  IADD3 R11, P3, R6, 0x4000, RZ ;  /* 0x00004000060b7810 */ /* 0x000fe40007f7e0ff */
[----:B------:R-:W-:Y:S02]  /*8820*/  SEL R62, R63, R62, P0 ;  /* 0x0000003e3f3e7207 */ /* 0x000fe40000000000 */
[----:B------:R-:W-:Y:S01]  /*8830*/  SEL R53, R13, R14, P0 ;  /* 0x0000000e0d357207 */ /* 0x000fe20000000000 */
[----:B------:R-:W-:Y:S01]  /*8840*/  IMAD.X R39, RZ, RZ, R7, P3 ;  /* 0x000000ffff277224 */ /* 0x000fe200018e0607 */
[----:B------:R-:W-:Y:S02]  /*8850*/  SEL R52, R14, R13, P0 ;  /* 0x0000000d0e347207 */ /* 0x000fe40000000000 */
[----:B------:R-:W-:-:S02]  /*8860*/  SEL R63, R35, R42, P0 ;  /* 0x0000002a233f7207 */ /* 0x000fc40000000000 */
[----:B------:R-:W-:Y:S02]  /*8870*/  SEL R74, R42, R35, P0 ;  /* 0x000000232a4a7207 */ /* 0x000fe40000000000 */
[C---:B------:R-:W-:Y:S02]  /*8880*/  IADD3 R14, P5, R6.reuse, 0x4040, RZ ;  /* 0x00004040060e7810 */ /* 0x040fe40007fbe0ff */
[C---:B------:R-:W-:Y:S02]  /*8890*/  IADD3 R12, P4, R6.reuse, 0x4020, RZ ;  /* 0x00004020060c7810 */ /* 0x040fe40007f9e0ff */
[----:B------:R-:W-:Y:S01]  /*88a0*/  IADD3 R9, P1, R6, 0x60, RZ ;  /* 0x0000006006097810 */ /* 0x000fe20007f3e0ff */
[--C-:B------:R-:W-:Y:S01]  /*88b0*/  IMAD.X R35, RZ, RZ, R7.reuse, P5 ;  /* 0x000000ffff237224 */ /* 0x100fe200028e0607 */
[----:B------:R-:W-:Y:S01]  /*88c0*/  LOP3.LUT R42, R43, R6, RZ, 0x3c, !PT ;  /* 0x000000062b2a7212 */ /* 0x000fe200078e3cff */
[----:B------:R-:W-:Y:S01]  /*88d0*/  IMAD.X R37, RZ, RZ, R7, P4 ;  /* 0x000000ffff257224 */ /* 0x000fe200020e0607 */
[----:B------:R-:W-:Y:S01]  /*88e0*/  LOP3.LUT R20, R20, R21, RZ, 0x3c, !PT ;  /* 0x0000001514147212 */ /* 0x000fe200078e3cff */
[----:B------:R-:W-:Y:S01]  /*88f0*/  IMAD.X R21, RZ, RZ, R27, P2 ;  /* 0x000000ffff157224 */ /* 0x000fe200010e061b */
[----:B------:R-:W-:Y:S01]  /*8900*/  LOP3.LUT R6, R11, 0x380, RZ, 0xc0, !PT ;  /* 0x000003800b067812 */ /* 0x000fe200078ec0ff */
[--C-:B------:R-:W-:Y:S01]  /*8910*/  IMAD.X R31, RZ, RZ, R7.reuse, P1 ;  /* 0x000000ffff1f7224 */ /* 0x100fe200008e0607 */
[----:B-1----:R-:W-:Y:S01]  /*8920*/  ISETP.NE.AND P2, PT, R3, 0x1, PT ;  /* 0x000000010300780c */ /* 0x002fe20003f45270 */
[----:B------:R-:W-:Y:S01]  /*8930*/  IMAD.MOV.U32 R43, RZ, RZ, R7 ;  /* 0x000000ffff2b7224 */ /* 0x000fe200078e0007 */
[----:B------:R-:W-:-:S02]  /*8940*/  SHF.R.U64 R6, R6, 0x3, RZ ;  /* 0x0000000306067819 */ /* 0x000fc400000012ff */
[----:B------:R-:W-:Y:S01]  /*8950*/  MOV R78, R32 ;  /* 0x00000020004e7202 */ /* 0x000fe20000000f00 */
[----:B------:R-:W-:Y:S01]  /*8960*/  IMAD R32, RZ, RZ, -UR43 ;  /* 0x8000002bff207e24 */ /* 0x000fe2000f8e02ff */
[----:B------:R-:W-:Y:S02]  /*8970*/  LOP3.LUT R38, R6, R11, RZ, 0x3c, !PT ;  /* 0x0000000b06267212 */ /* 0x000fe400078e3cff */
[----:B------:R-:W-:Y:S01]  /*8980*/  LOP3.LUT R6, R9, 0x380, RZ, 0xc0, !PT ;  /* 0x0000038009067812 */ /* 0x000fe200078ec0ff */
[----:B0-----:R-:W-:Y:S01]  /*8990*/  IMAD R85, R85, R32, UR41 ;  /* 0x0000002955557e24 */ /* 0x001fe2000f8e0220 */
[----:B------:R-:W-:Y:S02]  /*89a0*/  IADD3 R25, P6, R26, 0x1000, RZ ;  /* 0x000010001a197810 */ /* 0x000fe40007fde0ff */
[----:B------:R-:W-:Y:S01]  /*89b0*/  SHF.R.U64 R6, R6, 0x3, RZ ;  /* 0x0000000306067819 */ /* 0x000fe200000012ff */
[----:B------:R-:W0:Y:S01]  /*89c0*/  @P2 LDC R33, c[0x0][0xbec] ;  /* 0x0002fb00ff212b82 */ /* 0x000e220000000800 */
[----:B------:R-:W-:Y:S01]  /*89d0*/  IMAD R32, R85, 0x80, R170 ;  /* 0x0000008055207824 */ /* 0x000fe200078e02aa */
[----:B------:R-:W-:-:S02]  /*89e0*/  LOP3.LUT R24, R25, 0x380, RZ, 0xc0, !PT ;  /* 0x0000038019187812 */ /* 0x000fc400078ec0ff */
[----:B------:R-:W-:Y:S02]  /*89f0*/  LOP3.LUT R30, R6, R9, RZ, 0x3c, !PT ;  /* 0x00000009061e7212 */ /* 0x000fe400078e3cff */
[----:B------:R-:W-:Y:S01]  /*8a00*/  MOV R83, R28 ;  /* 0x0000001c00537202 */ /* 0x000fe20000000f00 */
[----:B------:R-:W-:Y:S01]  /*8a10*/  IMAD.MOV.U32 R28, RZ, RZ, R32 ;  /* 0x000000ffff1c7224 */ /* 0x000fe200078e0020 */
[----:B------:R-:W-:Y:S02]  /*8a20*/  MOV R82, R30 ;  /* 0x0000001e00527202 */ /* 0x000fe40000000f00 */
[----:B------:R-:W1:Y:S01]  /*8a30*/  @P2 LDC R30, c[0x0][0xbf0] ;  /* 0x0002fc00ff1e2b82 */ /* 0x000e620000000800 */
[----:B------:R-:W-:Y:S02]  /*8a40*/  F2FP.BF16.F32.PACK_AB R51, R86, R51 ;  /* 0x000000335633723e */ /* 0x000fe400000010ff */
[----:B------:R-:W-:Y:S02]  /*8a50*/  F2FP.BF16.F32.PACK_AB R58, R87, R58 ;  /* 0x0000003a573a723e */ /* 0x000fe400000010ff */
[----:B------:R-:W-:-:S02]  /*8a60*/  SHF.R.U64 R24, R24, 0x3, RZ ;  /* 0x0000000318187819 */ /* 0x000fc400000012ff */
[----:B------:R-:W-:Y:S02]  /*8a70*/  LOP3.LUT R13, R14, 0x380, RZ, 0xc0, !PT ;  /* 0x000003800e0d7812 */ /* 0x000fe400078ec0ff */
[----:B------:R-:W-:Y:S02]  /*8a80*/  SEL R77, R51, R58, P0 ;  /* 0x0000003a334d7207 */ /* 0x000fe40000000000 */
[----:B------:R-:W-:Y:S02]  /*8a90*/  LOP3.LUT R7, R12, 0x380, RZ, 0xc0, !PT ;  /* 0x000003800c077812 */ /* 0x000fe400078ec0ff */
[----:B------:R-:W-:Y:S01]  /*8aa0*/  LOP3.LUT R24, R24, R25, RZ, 0x3c, !PT ;  /* 0x0000001918187212 */ /* 0x000fe200078e3cff */
[----:B0-----:R-:W-:Y:S01]  /*8ab0*/  @P2 IMAD.HI.U32 R29, R32, R33, RZ ;  /* 0x00000021201d2227 */ /* 0x001fe200078e00ff */
[----:B------:R-:W-:Y:S02]  /*8ac0*/  SEL R58, R58, R51, P0 ;  /* 0x000000333a3a7207 */ /* 0x000fe40000000000 */
[----:B------:R-:W-:Y:S01]  /*8ad0*/  SHF.R.U64 R13, R13, 0x3, RZ ;  /* 0x000000030d0d7819 */ /* 0x000fe200000012ff */
[----:B------:R-:W-:Y:S01]  /*8ae0*/  IMAD.X R25, RZ, RZ, R27, P6 ;  /* 0x000000ffff197224 */ /* 0x000fe200030e061b */
[----:B------:R-:W-:-:S02]  /*8af0*/  IADD3 R15, P1, R26, 0x3000, RZ ;  /* 0x000030001a0f7810 */ /* 0x000fc40007f3e0ff */
[----:B------:R-:W-:Y:S02]  /*8b00*/  IADD3 R51, P6, R26, 0x7000, RZ ;  /* 0x000070001a337810 */ /* 0x000fe40007fde0ff */
[----:B------:R-:W-:Y:S02]  /*8b10*/  SHF.R.U64 R7, R7, 0x3, RZ ;  /* 0x0000000307077819 */ /* 0x000fe400000012ff */
[----:B-1----:R-:W-:Y:S02]  /*8b20*/  @P2 SHF.R.U32.HI R28, RZ, R30, R29 ;  /* 0x0000001eff1c2219 */ /* 0x002fe4000001161d */
[----:B------:R-:W-:Y:S02]  /*8b30*/  LOP3.LUT R34, R13, R14, RZ, 0x3c, !PT ;  /* 0x0000000e0d227212 */ /* 0x000fe400078e3cff */
[----:B------:R-:W-:Y:S01]  /*8b40*/  LOP3.LUT R14, R15, 0x380, RZ, 0xc0, !PT ;  /* 0x000003800f0e7812 */ /* 0x000fe200078ec0ff */
[----:B------:R-:W-:Y:S01]  /*8b50*/  IMAD.MOV R30, RZ, RZ, -R28 ;  /* 0x000000ffff1e7224 */ /* 0x000fe200078e0a1c */
[----:B------:R-:W-:-:S02]  /*8b60*/  LOP3.LUT R6, R51, 0x380, RZ, 0xc0, !PT ;  /* 0x0000038033067812 */ /* 0x000fc400078ec0ff */
[----:B------:R-:W-:Y:S02]  /*8b70*/  LOP3.LUT R36, R7, R12, RZ, 0x3c, !PT ;  /* 0x0000000c07247212 */ /* 0x000fe400078e3cff */
[----:B------:R-:W-:Y:S02]  /*8b80*/  SHF.R.U64 R14, R14, 0x3, RZ ;  /* 0x000000030e0e7819 */ /* 0x000fe400000012ff */
[----:B------:R-:W-:Y:S02]  /*8b90*/  SHF.R.U64 R6, R6, 0x3, RZ ;  /* 0x0000000306067819 */ /* 0x000fe400000012ff */
[----:B------:R-:W-:Y:S02]  /*8ba0*/  MOV R84, R42 ;  /* 0x0000002a00547202 */ /* 0x000fe40000000f00 */
[----:B------:R-:W-:Y:S01]  /*8bb0*/  MOV R80, R36 ;  /* 0x0000002400507202 */ /* 0x000fe20000000f00 */
[----:B------:R-:W-:Y:S01]  /*8bc0*/  IMAD R37, R3, R30, R32 ;  /* 0x0000001e03257224 */ /* 0x000fe200078e0220 */
[----:B------:R-:W-:Y:S01]  /*8bd0*/  LOP3.LUT R14, R14, R15, RZ, 0x3c, !PT ;  /* 0x0000000f0e0e7212 */ /* 0x000fe200078e3cff */
[----:B------:R-:W-:Y:S01]  /*8be0*/  IMAD.X R15, RZ, RZ, R27, P1 ;  /* 0x000000ffff0f7224 */ /* 0x000fe200008e061b */
[----:B------:R-:W-:-:S02]  /*8bf0*/  LOP3.LUT R6, R6, R51, RZ, 0x3c, !PT ;  /* 0x0000003306067212 */ /* 0x000fc400078e3cff */
[----:B------:R-:W-:Y:S01]  /*8c00*/  MOV R79, R34 ;  /* 0x00000022004f7202 */ /* 0x000fe20000000f00 */
[----:B------:R-:W-:Y:S01]  /*8c10*/  IMAD.U32 R34, RZ, RZ, UR8 ;  /* 0x00000008ff227e24 */ /* 0x000fe2000f8e00ff */
[----:B------:R-:W-:Y:S01]  /*8c20*/  MOV R42, R40 ;  /* 0x00000028002a7202 */ /* 0x000fe20000000f00 */
[----:B------:R-:W-:Y:S01]  /*8c30*/  ULDC.64 UR8, c[0x0][0xae8] ;  /* 0x0002ba0000087ab9 */ /* 0x000fe20000000a00 */
[----:B------:R-:W-:Y:S02]  /*8c40*/  SHF.R.S32.HI R29, RZ, 0x1f, R28 ;  /* 0x0000001fff1d7819 */ /* 0x000fe4000001141c */
[----:B------:R-:W-:Y:S02]  /*8c50*/  IADD3 R40, P1, R28, UR6, RZ ;  /* 0x000000061c287c10 */ /* 0x000fe4000ff3e0ff */
[----:B------:R-:W-:Y:S02]  /*8c60*/  IADD3 R11, P4, R26, 0x5000, RZ ;  /* 0x000050001a0b7810 */ /* 0x000fe40007f9e0ff */
[----:B------:R-:W-:-:S02]  /*8c70*/  SHF.R.S32.HI R36, RZ, 0x1f, R37 ;  /* 0x0000001fff247819 */ /* 0x000fc40000011425 */
        /* <DEDUP_REMOVED lines=8> */
[----:B------:R-:W-:Y:S02]  /*8d00*/  SHF.R.U64 R10, R10, 0x3, RZ ;  /* 0x000000030a0a7819 */ /* 0x000fe400000012ff */
[----:B------:R-:W-:-:S02]  /*8d10*/  SHF.R.U64 R12, R12, 0x3, RZ ;  /* 0x000000030c0c7819 */ /* 0x000fc400000012ff */
[----:B------:R-:W-:Y:S01]  /*8d20*/  LOP3.LUT R10, R10, R11, RZ, 0x3c, !PT ;  /* 0x0000000b0a0a7212 */ /* 0x000fe200078e3cff */
[--C-:B------:R-:W-:Y:S01]  /*8d30*/  IMAD.X R11, RZ, RZ, R27.reuse, P4 ;  /* 0x000000ffff0b7224 */ /* 0x100fe200020e061b */
[----:B------:R-:W-:Y:S02]  /*8d40*/  LOP3.LUT P1, RZ, R23, 0x3, RZ, 0xc0, !PT ;  /* 0x0000000317ff7812 */ /* 0x000fe4000782c0ff */
[----:B------:R-:W-:Y:S01]  /*8d50*/  LOP3.LUT R12, R12, R13, RZ, 0x3c, !PT ;  /* 0x0000000d0c0c7212 */ /* 0x000fe200078e3cff */
[----:B------:R-:W-:Y:S01]  /*8d60*/  IMAD.X R13, RZ, RZ, R27, P3 ;  /* 0x000000ffff0d7224 */ /* 0x000fe200018e061b */
[----:B------:R-:W-:Y:S02]  /*8d70*/  MOV R81, R38 ;  /* 0x0000002600517202 */ /* 0x000fe40000000f00 */
[C---:B------:R-:W-:Y:S02]  /*8d80*/  IADD3 R9, P5, R26.reuse, 0x6000, RZ ;  /* 0x000060001a097810 */ /* 0x040fe40007fbe0ff */
[----:B------:R-:W-:-:S02]  /*8d90*/  LOP3.LUT R7, R26, 0x380, RZ, 0xc0, !PT ;  /* 0x000003801a077812 */ /* 0x000fc400078ec0ff */
[----:B------:R-:W-:Y:S02]  /*8da0*/  LOP3.LUT R8, R9, 0x380, RZ, 0xc0, !PT ;  /* 0x0000038009087812 */ /* 0x000fe400078ec0ff */
[----:B------:R-:W-:Y:S02]  /*8db0*/  SHF.R.U64 R7, R7, 0x3, RZ ;  /* 0x0000000307077819 */ /* 0x000fe400000012ff */
[----:B------:R-:W-:Y:S02]  /*8dc0*/  SHF.R.U64 R8, R8, 0x3, RZ ;  /* 0x0000000308087819 */ /* 0x000fe400000012ff */
[----:B------:R-:W-:Y:S01]  /*8dd0*/  LOP3.LUT R26, R7, R26, RZ, 0x3c, !PT ;  /* 0x0000001a071a7212 */ /* 0x000fe200078e3cff */
[--C-:B------:R-:W-:Y:S01]  /*8de0*/  IMAD.X R7, RZ, RZ, R27.reuse, P6 ;  /* 0x000000ffff077224 */ /* 0x100fe200030e061b */
[----:B------:R-:W-:Y:S01]  /*8df0*/  LOP3.LUT R8, R8, R9, RZ, 0x3c, !PT ;  /* 0x0000000908087212 */ /* 0x000fe200078e3cff */
[----:B------:R-:W-:Y:S01]  /*8e00*/  IMAD.X R9, RZ, RZ, R27, P5 ;  /* 0x000000ffff097224 */ /* 0x000fe200028e061b */
[----:B--2---:R-:W-:Y:S01]  /*8e10*/  LOP3.LUT R33, R0, 0x2, RZ, 0x3c, !PT ;  /* 0x0000000200217812 */ /* 0x004fe200078e3cff */
[----:B------:R-:W-:Y:S04]  /*8e20*/  SHFL.IDX PT, R45, R45, R0, 0x1c1f ;  /* 0x001c1f002d2d7589 */ /* 0x000fe800000e0000 */
[----:B------:R-:W-:Y:S04]  /*8e30*/  SHFL.IDX PT, R57, R57, R0, 0x1c1f ;  /* 0x001c1f0039397589 */ /* 0x000fe800000e0000 */
[----:B------:R-:W0:Y:S04]  /*8e40*/  SHFL.IDX PT, R44, R44, R33, 0x1c1f ;  /* 0x001c1f212c2c7589 */ /* 0x000e2800000e0000 */
[----:B------:R-:W1:Y:S04]  /*8e50*/  SHFL.IDX PT, R66, R66, R33, 0x1c1f ;  /* 0x001c1f2142427589 */ /* 0x000e6800000e0000 */
[----:B------:R-:W-:Y:S04]  /*8e60*/  SHFL.IDX PT, R47, R47, R0, 0x1c1f ;  /* 0x001c1f002f2f7589 */ /* 0x000fe800000e0000 */
[----:B------:R-:W-:Y:S04]  /*8e70*/  SHFL.IDX PT, R67, R67, R0, 0x1c1f ;  /* 0x001c1f0043437589 */ /* 0x000fe800000e0000 */
[----:B------:R-:W2:Y:S04]  /*8e80*/  SHFL.IDX PT, R46, R46, R33, 0x1c1f ;  /* 0x001c1f212e2e7589 */ /* 0x000ea800000e0000 */
[----:B------:R-:W3:Y:S04]  /*8e90*/  SHFL.IDX PT, R68, R68, R33, 0x1c1f ;  /* 0x001c1f2144447589 */ /* 0x000ee800000e0000 */
[----:B------:R-:W-:Y:S01]  /*8ea0*/  SHFL.IDX PT, R53, R53, R0, 0x1c1f ;  /* 0x001c1f0035357589 */ /* 0x000fe200000e0000 */
[----:B0-----:R-:W-:-:S02]  /*8eb0*/  SEL R28, R45, R44, P0 ;  /* 0x0000002c2d1c7207 */ /* 0x001fc40000000000 */
        /* <DEDUP_REMOVED lines=29> */
[----:B------:R-:W-:Y:S04]  /*9090*/  SHFL.IDX PT, R60, R60, R33, 0x1c1f ;  /* 0x001c1f213c3c7589 */ /* 0x000fe800000e0000 */
[----:B------:R-:W-:Y:S04]  /*90a0*/  SHFL.IDX PT, R0, R62, R33, 0x1c1f ;  /* 0x001c1f213e007589 */ /* 0x000fe800000e0000 */
[----:B------:R-:W1:Y:S04]  /*90b0*/  SHFL.IDX PT, R51, R74, R33, 0x1c1f ;  /* 0x001c1f214a337589 */ /* 0x000e6800000e0000 */
[----:B------:R-:W2:Y:S04]  /*90c0*/  SHFL.IDX PT, R48, R48, R33, 0x1c1f ;  /* 0x001c1f2130307589 */ /* 0x000ea800000e0000 */
[----:B------:R-:W3:Y:S01]  /*90d0*/  SHFL.IDX PT, R76, R76, R33, 0x1c1f ;  /* 0x001c1f214c4c7589 */ /* 0x000ee200000e0000 */
[----:B0-----:R-:W-:-:S03]  /*90e0*/  SEL R52, R43, R64, P0 ;  /* 0x000000402b347207 */ /* 0x001fc60000000000 */
[----:B------:R-:W0:Y:S04]  /*90f0*/  SHFL.IDX PT, R56, R56, R33, 0x1c1f ;  /* 0x001c1f2138387589 */ /* 0x000e2800000e0000 */
[----:B------:R4:W0:Y:S04]  /*9100*/  SHFL.IDX PT, R58, R58, R33, 0x1c1f ;  /* 0x001c1f213a3a7589 */ /* 0x00082800000e0000 */
[----:B------:R2:W-:Y:S01]  /*9110*/  STSM.16.M88.4 [R84], R28 ;  /* 0x0000001c54007844 */ /* 0x0005e20000000200 */
[----:B-1----:R-:W-:Y:S02]  /*9120*/  SEL R53, R50, R51, P0 ;  /* 0x0000003332357207 */ /* 0x002fe40000000000 */
[----:B----4-:R-:W-:Y:S01]  /*9130*/  SEL R33, R67, R68, P0 ;  /* 0x0000004443217207 */ /* 0x010fe20000000000 */
[----:B------:R-:W-:-:S04]  /*9140*/  IMAD R68, R3, UR6, RZ ;  /* 0x0000000603447c24 */ /* 0x000fc8000f8e02ff */
[----:B------:R1:W-:Y:S01]  /*9150*/  STSM.16.M88.4 [R42], R32 ;  /* 0x000000202a007844 */ /* 0x0003e20000000200 */
[----:B------:R-:W-:-:S03]  /*9160*/  ISETP.GE.OR P3, PT, R47, R68, P1 ;  /* 0x000000442f00720c */ /* 0x000fc60000f66670 */
[----:B------:R4:W-:Y:S01]  /*9170*/  STSM.16.M88.4 [R83], R36 ;  /* 0x0000002453007844 */ /* 0x0009e20000000200 */
[----:B--2---:R-:W-:Y:S01]  /*9180*/  VIADD R29, R47, 0x8 ;  /* 0x000000082f1d7836 */ /* 0x004fe20000000000 */
[----:B------:R-:W-:Y:S01]  /*9190*/  SEL R28, R55, R54, P0 ;  /* 0x00000036371c7207 */ /* 0x000fe20000000000 */
[----:B------:R-:W-:Y:S01]  /*91a0*/  IMAD.IADD R31, R41, 0x1, R45 ;  /* 0x00000001291f7824 */ /* 0x000fe200078e022d */
[----:B------:R-:W-:Y:S02]  /*91b0*/  SEL R30, R54, R55, P0 ;  /* 0x00000037361e7207 */ /* 0x000fe40000000000 */
[----:B------:R-:W-:Y:S02]  /*91c0*/  ISETP.GE.OR P1, PT, R29, R68, P1 ;  /* 0x000000441d00720c */ /* 0x000fe40000f26670 */
[----:B------:R-:W-:Y:S02]  /*91d0*/  SEL R54, R64, R43, P0 ;  /* 0x0000002b40367207 */ /* 0x000fe40000000000 */
[----:B------:R-:W-:-:S02]  /*91e0*/  SEL R29, R71, R72, P0 ;  /* 0x00000048471d7207 */ /* 0x000fc40000000000 */
[----:B-1----:R-:W-:Y:S02]  /*91f0*/  LEA R32, P4, R40, UR4, 0x2 ;  /* 0x0000000428207c11 */ /* 0x002fe4000f8810ff */
[----:B------:R-:W-:Y:S02]  /*9200*/  SEL R42, R60, R59, P0 ;  /* 0x0000003b3c2a7207 */ /* 0x000fe40000000000 */
[----:B------:R-:W-:Y:S01]  /*9210*/  LEA.HI.X R33, R40, UR5, R31, 0x2, P4 ;  /* 0x0000000528217c11 */ /* 0x000fe2000a0f141f */
[----:B------:R-:W-:Y:S01]  /*9220*/  SHFL.IDX PT, R62, R32, 0x1, 0x1c1f ;  /* 0x003c1f00203e7f89 */ /* 0x000fe200000e0000 */
[----:B------:R-:W-:Y:S02]  /*9230*/  SEL R31, R72, R71, P0 ;  /* 0x00000047481f7207 */ /* 0x000fe40000000000 */
[----:B------:R-:W-:Y:S01]  /*9240*/  SEL R40, R59, R60, P0 ;  /* 0x0000003c3b287207 */ /* 0x000fe20000000000 */
[----:B------:R-:W-:Y:S01]  /*9250*/  SHFL.IDX PT, R61, R33, RZ, 0x1c1f ;  /* 0x001c1fff213d7589 */ /* 0x000fe200000e0000 */
[----:B------:R-:W-:-:S02]  /*9260*/  SEL R41, R73, R0, P0 ;  /* 0x0000000049297207 */ /* 0x000fc40000000000 */
[----:B------:R-:W-:Y:S01]  /*9270*/  SEL R43, R0, R73, P0 ;  /* 0x00000049002b7207 */ /* 0x000fe20000000000 */
[----:B------:R-:W-:Y:S01]  /*9280*/  STSM.16.M88.4 [R82], R28 ;  /* 0x0000001c52007844 */ /* 0x000fe20000000200 */
[----:B------:R-:W-:Y:S02]  /*9290*/  SEL R55, R51, R50, P0 ;  /* 0x0000003233377207 */ /* 0x000fe40000000000 */
[----:B----4-:R-:W-:Y:S01]  /*92a0*/  SEL R36, R65, R48, P0 ;  /* 0x0000003041247207 */ /* 0x010fe20000000000 */
[----:B------:R-:W-:Y:S01]  /*92b0*/  STSM.16.M88.4 [R81], R40 ;  /* 0x0000002851007844 */ /* 0x000fe20000000200 */
[----:B------:R-:W-:Y:S02]  /*92c0*/  SEL R38, R48, R65, P0 ;  /* 0x0000004130267207 */ /* 0x000fe40000000000 */
[----:B---3--:R-:W-:Y:S01]  /*92d0*/  SEL R37, R75, R76, P0 ;  /* 0x0000004c4b257207 */ /* 0x008fe20000000000 */
[----:B------:R-:W-:Y:S01]  /*92e0*/  STSM.16.M88.4 [R80], R52 ;  /* 0x0000003450007844 */ /* 0x000fe20000000200 */
[----:B------:R-:W-:-:S02]  /*92f0*/  SEL R39, R76, R75, P0 ;  /* 0x0000004b4c277207 */ /* 0x000fc40000000000 */
[----:B0-----:R-:W-:Y:S01]  /*9300*/  SEL R64, R49, R56, P0 ;  /* 0x0000003831407207 */ /* 0x001fe20000000000 */
[----:B------:R-:W0:Y:S01]  /*9310*/  SHFL.IDX PT, R60, R32, RZ, 0x1c1f ;  /* 0x001c1fff203c7589 */ /* 0x000e2200000e0000 */
[----:B------:R-:W-:Y:S02]  /*9320*/  SEL R66, R56, R49, P0 ;  /* 0x0000003138427207 */ /* 0x000fe40000000000 */
[----:B------:R-:W-:Y:S01]  /*9330*/  SEL R65, R77, R58, P0 ;  /* 0x0000003a4d417207 */ /* 0x000fe20000000000 */
[----:B------:R-:W-:Y:S01]  /*9340*/  STSM.16.M88.4 [R79], R36 ;  /* 0x000000244f007844 */ /* 0x000fe20000000200 */
[----:B------:R-:W-:-:S03]  /*9350*/  SEL R67, R58, R77, P0 ;  /* 0x0000004d3a437207 */ /* 0x000fc60000000000 */
[----:B------:R-:W1:Y:S04]  /*9360*/  SHFL.IDX PT, R63, R33, 0x1, 0x1c1f ;  /* 0x003c1f00213f7f89 */ /* 0x000e6800000e0000 */
[----:B------:R2:W-:Y:S01]  /*9370*/  STSM.16.M88.4 [R78], R64 ;  /* 0x000000404e007844 */ /* 0x0005e20000000200 */
[----:B------:R-:W-:Y:S08]  /*9380*/  BAR.SYNC.DEFER_BLOCKING 0x1, 0x100 ;  /* 0x0044000000007b1d */ /* 0x000ff00000010000 */
[----:B--2---:R-:W2:Y:S01]  /*9390*/  @P2 LDC R65, c[0x0][0xbec] ;  /* 0x0002fb00ff412b82 */ /* 0x004ea20000000800 */
[----:B0-----:R0:W-:Y:S01]  /*93a0*/  @!P3 ST.E desc[UR48][R60.64], R5 ;  /* 0x000000053c00b985 */ /* 0x0011e2000c101930 */
[----:B------:R-:W-:Y:S01]  /*93b0*/  IMAD R0, R19, 0x20, R22 ;  /* 0x0000002013007824 */ /* 0x000fe200078e0216 */
[----:B------:R-:W-:-:S02]  /*93c0*/  UIMAD UR6, UR12, UR8, URZ ;  /* 0x000000080c0672a4 */ /* 0x000fc4000f8e023f */
[----:B-1----:R1:W-:Y:S01]  /*93d0*/  @!P1 ST.E desc[UR48][R62.64], R4 ;  /* 0x000000043e009985 */ /* 0x0023e2000c101930 */
[----:B------:R-:W-:-:S03]  /*93e0*/  UIMAD.WIDE.U32 UR4, UR13, UR8, URZ ;  /* 0x000000080d0472a5 */ /* 0x000fc6000f8e003f */
[----:B------:R3:W5:Y:S01]  /*93f0*/  LD.E.128 R40, desc[UR48][R8.64] ;  /* 0x0000003008287980 */ /* 0x000762000c101d00 */
[----:B0-----:R-:W0:Y:S01]  /*9400*/  @P2 LDC R5, c[0x0][0xbf0] ;  /* 0x0002fc00ff052b82 */ /* 0x001e220000000800 */
[----:B------:R-:W-:Y:S02]  /*9410*/  UIMAD UR6, UR13, UR9, UR6 ;  /* 0x000000090d0672a4 */ /* 0x000fe4000f8e0206 */
[----:B------:R4:W5:Y:S01]  /*9420*/  LD.E.128 R36, desc[UR48][R6.64] ;  /* 0x0000003006247980 */ /* 0x000962000c101d00 */
[----:B------:R-:W-:Y:S01]  /*9430*/  ULDC.64 UR8, c[0x0][0xaf0] ;  /* 0x0002bc0000087ab9 */ /* 0x000fe20000000a00 */
[----:B---3--:R-:W-:Y:S01]  /*9440*/  IMAD R8, R85, 0x80, R0 ;  /* 0x0000008055087824 */ /* 0x008fe200078e0200 */
[----:B------:R-:W-:Y:S01]  /*9450*/  UIMAD UR7, UR14, UR8, URZ ;  /* 0x000000080e0772a4 */ /* 0x000fe2000f8e023f */
[----:B------:R-:W5:Y:S02]  /*9460*/  LD.E.128 R48, desc[UR48][R26.64] ;  /* 0x000000301a307980 */ /* 0x000f64000c101d00 */
[----:B--2---:R-:W-:Y:S01]  /*9470*/  @P2 IMAD.HI.U32 R0, R8, R65, RZ ;  /* 0x0000004108002227 */ /* 0x004fe200078e00ff */
[----:B------:R-:W-:Y:S01]  /*9480*/  UIADD3 UR5, UR5, UR6, URZ ;  /* 0x0000000605057290 */ /* 0x000fe2000fffe03f */
[----:B------:R-:W5:Y:S01]  /*9490*/  LD.E.128 R44, desc[UR48][R24.64] ;  /* 0x00000030182c7980 */ /* 0x000f62000c101d00 */
[----:B------:R-:W-:Y:S01]  /*94a0*/  UIMAD UR7, UR42, UR9, UR7 ;  /* 0x000000092a0772a4 */ /* 0x000fe2000f8e0207 */
[----:B----4-:R-:W-:Y:S01]  /*94b0*/  IMAD.MOV.U32 R7, RZ, RZ, R8 ;  /* 0x000000ffff077224 */ /* 0x010fe200078e0008 */
[----:B------:R-:W-:Y:S01]  /*94c0*/  UIMAD.WIDE.U32 UR42, UR42, UR8, UR4 ;  /* 0x000000082a2a72a5 */ /* 0x000fe2000f8e0004 */
[----:B------:R-:W5:Y:S04]  /*94d0*/  LD.E.128 R32, desc[UR48][R20.64] ;  /* 0x0000003014207980 */ /* 0x000f68000c101d00 */
[----:B------:R-:W5:Y:S01]  /*94e0*/  LD.E.128 R28, desc[UR48][R14.64] ;  /* 0x000000300e1c7980 */ /* 0x000f62000c101d00 */
[----:B0-----:R-:W-:Y:S01]  /*94f0*/  @P2 SHF.R.U32.HI R7, RZ, R5, R0 ;  /* 0x00000005ff072219 */ /* 0x001fe20000011600 */
[----:B------:R-:W-:-:S02]  /*9500*/  UIADD3 UR4, UR43, UR7, URZ ;  /* 0x000000072b047290 */ /* 0x000fc4000fffe03f */
[----:B------:R-:W5:Y:S04]  /*9510*/  LD.E.128 R56, desc[UR48][R12.64] ;  /* 0x000000300c387980 */ /* 0x000f68000c101d00 */
[----:B------:R0:W5:Y:S01]  /*9520*/  LD.E.128 R52, desc[UR48][R10.64] ;  /* 0x000000300a347980 */ /* 0x000162000c101d00 */
[--C-:B------:R-:W-:Y:S01]  /*9530*/  SHF.R.S32.HI R0, RZ, 0x1f, R7.reuse ;  /* 0x0000001fff007819 */ /* 0x100fe20000011407 */
[----:B------:R-:W-:Y:S01]  /*9540*/  IMAD.MOV R6, RZ, RZ, -R7 ;  /* 0x000000ffff067224 */ /* 0x000fe200078e0a07 */
[----:B------:R-:W-:Y:S01]  /*9550*/  ULDC.64 UR6, c[0x0][0xae0] ;  /* 0x0002b80000067ab9 */ /* 0x000fe20000000a00 */
[----:B------:R-:W-:Y:S01]  /*9560*/  IMAD.U32 R5, RZ, RZ, UR43 ;  /* 0x0000002bff057e24 */ /* 0x000fe2000f8e00ff */
[----:B------:R-:W-:Y:S01]  /*9570*/  @!PT LDS RZ, [RZ] ;  /* 0x00000000fffff984 */ /* 0x000fe20000000800 */
[----:B------:R-:W-:Y:S01]  /*9580*/  @!PT LDS RZ, [RZ] ;  /* 0x00000000fffff984 */ /* 0x000fe20000000800 */
[----:B------:R-:W-:Y:S01]  /*9590*/  @!PT LDS RZ, [RZ] ;  /* 0x00000000fffff984 */ /* 0x000fe20000000800 */
[----:B------:R-:W-:Y:S01]  /*95a0*/  @!PT LDS RZ, [RZ] ;  /* 0x00000000fffff984 */ /* 0x000fe20000000800 */
[----:B------:R2:W-:Y:S06]  /*95b0*/  MEMBAR.ALL.CTA ;  /* 0x0000000000007992 */ /* 0x0005ec0000008000 */
[----:B--2---:R-:W2:Y:S01]  /*95c0*/  FENCE.VIEW.ASYNC.S ;  /* 0x00000000000073c6 */ /* 0x004ea20000000000 */
[----:B------:R-:W-:Y:S01]  /*95d0*/  IMAD R0, R0, UR6, RZ ;  /* 0x0000000600007c24 */ /* 0x000fe2000f8e02ff */
[----:B------:R-:W-:Y:S01]  /*95e0*/  UIADD3 UR39, UR39, 0x29820, URZ ;  /* 0x0002982027277890 */ /* 0x000fe2000fffe03f */
[----:B------:R-:W-:Y:S01]  /*95f0*/  IMAD R3, R3, R6, R8 ;  /* 0x0000000603037224 */ /* 0x000fe200078e0208 */
[----:B------:R-:W-:Y:S01]  /*9600*/  UIADD3 UR52, UR52, 0x1, URZ ;  /* 0x0000000134347890 */ /* 0x000fe2000fffe03f */
[----:B-1----:R-:W-:Y:S01]  /*9610*/  IMAD.U32 R4, RZ, RZ, UR42 ;  /* 0x0000002aff047e24 */ /* 0x002fe2000f8e00ff */
[----:B------:R-:W-:Y:S01]  /*9620*/  ULDC.64 UR8, c[0x0][0xa80] ;  /* 0x0002a00000087ab9 */ /* 0x000fe20000000a00 */
        /* <DEDUP_REMOVED lines=8> */
[----:B------:R-:W-:Y:S01]  /*96b0*/  ULDC UR4, c[0x0][0xc] ;  /* 0x0000030000047ab9 */ /* 0x000fe20000000800 */
[C---:B------:R-:W-:Y:S02]  /*96c0*/  IMAD R7, R3.reuse, UR7, R0 ;  /* 0x0000000703077c24 */ /* 0x040fe4000f8e0200 */
[----:B------:R-:W-:Y:S01]  /*96d0*/  IMAD.WIDE.U32 R4, R3, UR6, R4 ;  /* 0x0000000603047c25 */ /* 0x000fe2000f8e0004 */
[----:B------:R-:W-:Y:S01]  /*96e0*/  ISETP.GE.AND P1, PT, R85, R68, PT ;  /* 0x000000445500720c */ /* 0x000fe20003f26270 */
[----:B------:R-:W-:Y:S01]  /*96f0*/  UMOV UR5, 0x1 ;  /* 0x0000000100057882 */ /* 0x000fe20000000000 */
[----:B------:R-:W-:Y:S01]  /*9700*/  UIADD3 UR41, UR4, UR41, URZ ;  /* 0x0000002904297290 */ /* 0x000fe2000fffe03f */
[----:B------:R-:W-:Y:S01]  /*9710*/  IMAD.IADD R5, R5, 0x1, R7 ;  /* 0x0000000105057824 */ /* 0x000fe200078e0207 */
[----:B------:R-:W-:Y:S01]  /*9720*/  UPRMT UR4, URZ, 0x654, UR39 ;  /* 0x000006543f047896 */ /* 0x000fe20008000027 */
[C---:B------:R-:W-:Y:S01]  /*9730*/  LEA R0, P0, R4.reuse, UR8, 0x1 ;  /* 0x0000000804007c11 */ /* 0x040fe2000f8008ff */
[----:B------:R-:W-:Y:S01]  /*9740*/  UPRMT UR39, UR5, 0x654, UR39 ;  /* 0x0000065405277896 */ /* 0x000fe20008000027 */
[----:B------:R-:W-:Y:S01]  /*9750*/  VIADD R3, R85, 0x20 ;  /* 0x0000002055037836 */ /* 0x000fe20000000000 */
[----:B------:R-:W-:Y:S01]  /*9760*/  UISETP.NE.AND UP0, UPT, UR52, 0x2, UPT ;  /* 0x000000023400788c */ /* 0x000fe2000bf05270 */
[----:B0-----:R-:W-:-:S03]  /*9770*/  LEA.HI.X R10, R4, UR9, R5, 0x1, P0 ;  /* 0x00000009040a7c11 */ /* 0x001fc600080f0c05 */
[----:B------:R-:W-:Y:S01]  /*9780*/  USEL UR5, URZ, 0x1, UP0 ;  /* 0x000000013f057887 */ /* 0x000fe20008000000 */
[-C--:B------:R-:W-:Y:S01]  /*9790*/  ISETP.GE.AND P3, PT, R3, R68.reuse, PT ;  /* 0x000000440300720c */ /* 0x080fe20003f66270 */
[----:B------:R-:W-:Y:S01]  /*97a0*/  VIADD R3, R85, 0x40 ;  /* 0x0000004055037836 */ /* 0x000fe20000000000 */
[----:B--2---:R-:W-:Y:S01]  /*97b0*/  SYNCS.ARRIVE.TRANS64.RED.A1T0 RZ, [UR4], RZ ;  /* 0x000000ffffff79a7 */ /* 0x004fe20008100404 */
[----:B------:R-:W-:Y:S01]  /*97c0*/  USEL UR52, UR52, URZ, UP0 ;  /* 0x0000003f34347287 */ /* 0x000fe20008000000 */
[----:B------:R0:W1:Y:S01]  /*97d0*/  SHFL.IDX PT, R8, R0, RZ, 0x181f ;  /* 0x00181fff00087589 */ /* 0x00006200000e0000 */
[----:B------:R-:W-:Y:S01]  /*97e0*/  ULOP3.LUT UR44, UR44, UR5, URZ, 0x3c, !UPT ;  /* 0x000000052c2c7292 */ /* 0x000fe2000f8e3c3f */
[----:B------:R-:W-:Y:S02]  /*97f0*/  BSSY B0, `(.L_x_168) ;  /* 0x000000d000007945 */ /* 0x000fe40003800000 */
[----:B------:R0:W2:Y:S01]  /*9800*/  SHFL.IDX PT, R9, R10, RZ, 0x181f ;  /* 0x00181fff0a097589 */ /* 0x0000a200000e0000 */
[----:B------:R-:W-:Y:S01]  /*9810*/  SYNCS.ARRIVE.TRANS64.RED.A1T0 RZ, [UR39], RZ ;  /* 0x000000ffffff79a7 */ /* 0x000fe20008100427 */
[----:B------:R-:W-:Y:S01]  /*9820*/  ISETP.GE.AND P0, PT, R3, R68, PT ;  /* 0x000000440300720c */ /* 0x000fe20003f06270 */
[----:B------:R-:W-:-:S12]  /*9830*/  @P1 BRA `(.L_x_169) ;  /* 0x0000000000201947 */ /* 0x000fd80003800000 */
[----:B------:R-:W-:Y:S02]  /*9840*/  ULDC UR4, c[0x0][0xac8] ;  /* 0x0002b20000047ab9 */ /* 0x000fe40000000800 */
[----:B------:R-:W-:Y:S02]  /*9850*/  ISETP.GE.AND P2, PT, R18, UR4, PT ;  /* 0x0000000412007c0c */ /* 0x000fe4000bf46270 */
[----:B------:R-:W-:-:S11]  /*9860*/  ISETP.GE.AND P1, PT, R17, UR4, PT ;  /* 0x0000000411007c0c */ /* 0x000fd6000bf26270 */
[C---:B-1----:R-:W-:Y:S02]  /*9870*/  @!P2 LEA R6, P4, R18.reuse, R8, 0x1 ;  /* 0x000000081206a211 */ /* 0x042fe400078808ff */
[----:B--2---:R-:W-:Y:S02]  /*9880*/  @!P1 IMAD.WIDE R4, R17, 0x2, R8 ;  /* 0x0000000211049825 */ /* 0x004fe400078e0208 */
[----:B------:R-:W-:-:S03]  /*9890*/  @!P2 LEA.HI.X R7, R18, R9, R193, 0x1, P4 ;  /* 0x000000091207a211 */ /* 0x000fc600020f0cc1 */
[----:B-----5:R3:W-:Y:S04]  /*98a0*/  @!P1 ST.E.128 desc[UR48][R4.64], R48 ;  /* 0x0000003004009985 */ /* 0x0207e8000c101d30 */
[----:B------:R3:W-:Y:S02]  /*98b0*/  @!P2 ST.E.128 desc[UR48][R6.64], R56 ;  /* 0x000000380600a985 */ /* 0x0007e4000c101d30 */
.L_x_169:
[----:B------:R-:W-:Y:S05]  /*98c0*/  BSYNC B0 ;  /* 0x0000000000007941 */ /* 0x000fea0003800000 */
.L_x_168:
[----:B--2---:R2:W4:Y:S01]  /*98d0*/  SHFL.IDX PT, R9, R10, 0x1, 0x181f ;  /* 0x00381f000a097f89 */ /* 0x00452200000e0000 */
[----:B------:R-:W-:Y:S03]  /*98e0*/  BSSY B0, `(.L_x_170) ;  /* 0x000000b000007945 */ /* 0x000fe60003800000 */
[----:B-1----:R2:W1:Y:S01]  /*98f0*/  SHFL.IDX PT, R8, R0, 0x1, 0x181f ;  /* 0x00381f0000087f89 */ /* 0x00246200000e0000 */
[----:B------:R-:W-:Y:S05]  /*9900*/  @P3 BRA `(.L_x_171) ;  /* 0x0000000000203947 */ /* 0x000fea0003800000 */
[----:B------:R-:W-:Y:S02]  /*9910*/  ULDC UR4, c[0x0][0xac8] ;  /* 0x0002b20000047ab9 */ /* 0x000fe40000000800 */
[----:B------:R-:W-:Y:S02]  /*9920*/  ISETP.GE.AND P3, PT, R18, UR4, PT ;  /* 0x0000000412007c0c */ /* 0x000fe4000bf66270 */
[----:B------:R-:W-:-:S11]  /*9930*/  ISETP.GE.AND P2, PT, R17, UR4, PT ;  /* 0x0000000411007c0c */ /* 0x000fd6000bf46270 */
[C---:B-1-3--:R-:W-:Y:S02]  /*9940*/  @!P3 LEA R6, P1, R18.reuse, R8, 0x1 ;  /* 0x000000081206b211 */ /* 0x04afe400078208ff */
[----:B----4-:R-:W-:Y:S02]  /*9950*/  @!P2 IMAD.WIDE R4, R17, 0x2, R8 ;  /* 0x000000021104a825 */ /* 0x010fe400078e0208 */
[----:B------:R-:W-:-:S03]  /*9960*/  @!P3 LEA.HI.X R7, R18, R9, R193, 0x1, P1 ;  /* 0x000000091207b211 */ /* 0x000fc600008f0cc1 */
[----:B-----5:R1:W-:Y:S04]  /*9970*/  @!P2 ST.E.128 desc[UR48][R4.64], R44 ;  /* 0x0000002c0400a985 */ /* 0x0203e8000c101d30 */
[----:B------:R1:W-:Y:S02]  /*9980*/  @!P3 ST.E.128 desc[UR48][R6.64], R52 ;  /* 0x000000340600b985 */ /* 0x0003e4000c101d30 */
.L_x_171:
[----:B------:R-:W-:Y:S05]  /*9990*/  BSYNC B0 ;  /* 0x0000000000007941 */ /* 0x000fea0003800000 */
.L_x_170:
[----:B----4-:R4:W0:Y:S01]  /*99a0*/  SHFL.IDX PT, R9, R10, 0x2, 0x181f ;  /* 0x00581f000a097f89 */ /* 0x01082200000e0000 */
[----:B------:R-:W-:Y:S03]  /*99b0*/  BSSY B0, `(.L_x_172) ;  /* 0x000000b000007945 */ /* 0x000fe60003800000 */
[----:B-1----:R4:W1:Y:S01]  /*99c0*/  SHFL.IDX PT, R8, R0, 0x2, 0x181f ;  /* 0x00581f0000087f89 */ /* 0x00286200000e0000 */
[----:B------:R-:W-:Y:S05]  /*99d0*/  @P0 BRA `(.L_x_173) ;  /* 0x0000000000200947 */ /* 0x000fea0003800000 */
[----:B------:R-:W-:Y:S02]  /*99e0*/  ULDC UR4, c[0x0][0xac8] ;  /* 0x0002b20000047ab9 */ /* 0x000fe40000000800 */
[----:B------:R-:W-:Y:S02]  /*99f0*/  ISETP.GE.AND P2, PT, R18, UR4, PT ;  /* 0x0000000412007c0c */ /* 0x000fe4000bf46270 */
[----:B------:R-:W-:-:S11]  /*9a00*/  ISETP.GE.AND P1, PT, R17, UR4, PT ;  /* 0x0000000411007c0c */ /* 0x000fd6000bf26270 */
[C---:B-1-3--:R-:W-:Y:S02]  /*9a10*/  @!P2 LEA R6, P0, R18.reuse, R8, 0x1 ;  /* 0x000000081206a211 */ /* 0x04afe400078008ff */
[----:B0-----:R-:W-:Y:S02]  /*9a20*/  @!P1 IMAD.WIDE R4, R17, 0x2, R8 ;  /* 0x0000000211049825 */ /* 0x001fe400078e0208 */
[----:B------:R-:W-:-:S03]  /*9a30*/  @!P2 LEA.HI.X R7, R18, R9, R193, 0x1, P0 ;  /* 0x000000091207a211 */ /* 0x000fc600000f0cc1 */
[----:B-----5:R0:W-:Y:S04]  /*9a40*/  @!P1 ST.E.128 desc[UR48][R4.64], R32 ;  /* 0x0000002004009985 */ /* 0x0201e8000c101d30 */
[----:B------:R0:W-:Y:S02]  /*9a50*/  @!P2 ST.E.128 desc[UR48][R6.64], R40 ;  /* 0x000000280600a985 */ /* 0x0001e4000c101d30 */
.L_x_173:
[----:B------:R-:W-:Y:S05]  /*9a60*/  BSYNC B0 ;  /* 0x0000000000007941 */ /* 0x000fea0003800000 */
.L_x_172:
        /* <DEDUP_REMOVED lines=10> */
[C---:B0--3--:R-:W-:Y:S02]  /*9b10*/  @!P2 LEA R6, P0, R18.reuse, R8, 0x1 ;  /* 0x000000081206a211 */ /* 0x049fe400078008ff */
[----:B------:R-:W-:Y:S02]  /*9b20*/  @!P1 IMAD.WIDE R4, R17, 0x2, R8 ;  /* 0x0000000211049825 */ /* 0x000fe400078e0208 */
[----:B------:R-:W-:-:S03]  /*9b30*/  @!P2 LEA.HI.X R7, R18, R9, R193, 0x1, P0 ;  /* 0x000000091207a211 */ /* 0x000fc600000f0cc1 */
[----:B-----5:R1:W-:Y:S04]  /*9b40*/  @!P1 ST.E.128 desc[UR48][R4.64], R28 ;  /* 0x0000001c04009985 */ /* 0x0203e8000c101d30 */
[----:B------:R1:W-:Y:S02]  /*9b50*/  @!P2 ST.E.128 desc[UR48][R6.64], R36 ;  /* 0x000000240600a985 */ /* 0x0003e4000c101d30 */
.L_x_175:
[----:B------:R-:W-:Y:S05]  /*9b60*/  BSYNC B0 ;  /* 0x0000000000007941 */ /* 0x000fea0003800000 */
.L_x_174:
[----:B--2-4-:R-:W2:Y:S02]  /*9b70*/  LDC R0, c[0x0][0xc34] ;  /* 0x00030d00ff007b82 */ /* 0x014ea40000000800 */
[----:B--2---:R-:W-:-:S13]  /*9b80*/  ISETP.LE.AND P0, PT, R0, UR41, PT ;  /* 0x0000002900007c0c */ /* 0x004fda000bf03270 */
[----:B------:R-:W-:Y:S05]  /*9b90*/  @!P0 BRA `(.L_x_176) ;  /* 0xffffff7400c88947 */ /* 0x000fea000383ffff */
[----:B------:R-:W-:Y:S05]  /*9ba0*/  EXIT ;  /* 0x000000000000794d */ /* 0x000fea0003800000 */
.L_x_142:
[----:B------:R-:W-:-:S08]  /*9bb0*/  NOP ;  /* 0x0000000000007918 */ /* 0x000fd00000000000 */
[----:B-1----:R-:W0:-:S00]  /*9bc0*/  USETMAXREG.DEALLOC.CTAPOOL 0x18 ;  /* 0x00000018000079c8 */ /* 0x002e0000080e0500 */
[----:B0-----:R-:W0:Y:S01]  /*9bd0*/  LDC R2, c[0x0][0xc34] ;  /* 0x00030d00ff027b82 */ /* 0x001e220000000800 */
[----:B------:R-:W-:Y:S01]  /*9be0*/  IMAD.MOV.U32 R0, RZ, RZ, 0x1 ;  /* 0x00000001ff007424 */ /* 0x000fe200078e00ff */
[----:B------:R-:W-:Y:S01]  /*9bf0*/  UMOV UR46, 0x1 ;  /* 0x00000001002e7882 */ /* 0x000fe20000000000 */
[----:B------:R-:W-:-:S03]  /*9c00*/  IMAD.MOV.U32 R17, RZ, RZ, RZ ;  /* 0x000000ffff117224 */ /* 0x000fc600078e00ff */
[----:B------:R1:W-:Y:S01]  /*9c10*/  STL [R1], R0 ;  /* 0x0000000001007387 */ /* 0x0003e20000100800 */
[----:B0-----:R-:W-:-:S13]  /*9c20*/  ISETP.LE.AND P0, PT, R2, UR50, PT ;  /* 0x0000003202007c0c */ /* 0x001fda000bf03270 */
[----:B-1----:R-:W-:Y:S05]  /*9c30*/  @P0 BRA `(.L_x_177) ;  /* 0x0000003400300947 */ /* 0x002fea0003800000 */
[----:B------:R-:W0:Y:S01]  /*9c40*/  S2R R4, SR_TID.X ;  /* 0x0000000000047919 */ /* 0x000e220000002100 */
[----:B------:R-:W1:Y:S01]  /*9c50*/  S2UR UR4, SR_CgaCtaId ;  /* 0x00000000000479c3 */ /* 0x000e620000008800 */
[----:B------:R-:W-:Y:S01]  /*9c60*/  UMOV UR41, 0x400 ;  /* 0x0000040000297882 */ /* 0x000fe20000000000 */
[----:B------:R-:W-:Y:S01]  /*9c70*/  LOP3.LUT R19, R19, 0xfffffffe, RZ, 0xc0, !PT ;  /* 0xfffffffe13137812 */ /* 0x000fe200078ec0ff */
        /* <DEDUP_REMOVED lines=12> */
[----:B------:R-:W-:-:S02]  /*9d40*/  LOP3.LUT R0, R2, 0x1b0, RZ, 0xc0, !PT ;  /* 0x000001b002007812 */ /* 0x000fc400078ec0ff */
[----:B------:R-:W-:Y:S02]  /*9d50*/  LOP3.LUT P0, RZ, R4, 0x1f, RZ, 0xc0, !PT ;  /* 0x0000001f04ff7812 */ /* 0x000fe4000780c0ff */
[----:B------:R-:W-:Y:S01]  /*9d60*/  LOP3.LUT R9, R0, 0x30, R3, 0x78, !PT ;  /* 0x0000003000097812 */ /* 0x000fe200078e7803 */
[----:B------:R-:W-:Y:S01]  /*9d70*/  IMAD.SHL.U32 R0, R4, 0x20, RZ ;  /* 0x0000002004007824 */ /* 0x000fe200078e00ff */
[----:B------:R-:W-:Y:S02]  /*9d80*/  SHF.R.U32.HI R6, RZ, 0x5, R10 ;  /* 0x00000005ff067819 */ /* 0x000fe4000001160a */
[----:B------:R-:W-:Y:S02]  /*9d90*/  ISETP.NE.AND P2, PT, R10, RZ, PT ;  /* 0x000000ff0a00720c */ /* 0x000fe40003f45270 */
[----:B------:R-:W-:Y:S01]  /*9da0*/  LOP3.LUT R3, R0, 0x80, RZ, 0xc0, !PT ;  /* 0x0000008000037812 */ /* 0x000fe200078ec0ff */
[----:B------:R-:W-:Y:S01]  /*9db0*/  IMAD.SHL.U32 R7, R6, 0x200, RZ ;  /* 0x0000020006077824 */ /* 0x000fe200078e00ff */
[----:B------:R-:W-:-:S02]  /*9dc0*/  ISETP.NE.OR P0, PT, R10, RZ, !P0 ;  /* 0x000000ff0a00720c */ /* 0x000fc40004705670 */
[----:B------:R-:W-:Y:S01]  /*9dd0*/  LOP3.LUT R3, R3, 0x10, R4, 0xf8, !PT ;  /* 0x0000001003037812 */ /* 0x000fe200078ef804 */
[----:B------:R-:W-:-:S03]  /*9de0*/  IMAD.SHL.U32 R4, R4, 0x80, RZ ;  /* 0x0000008004047824 */ /* 0x000fc600078e00ff */
[----:B------:R-:W-:Y:S02]  /*9df0*/  LOP3.LUT R8, R3, 0x10, R8, 0x78, !PT ;  /* 0x0000001003087812 */ /* 0x000fe400078e7808 */
[----:B------:R-:W-:Y:S02]  /*9e00*/  LOP3.LUT R3, R4, 0x380, RZ, 0xc0, !PT ;  /* 0x0000038004037812 */ /* 0x000fe400078ec0ff */
[----:B------:R-:W-:-:S03]  /*9e10*/  @P2 LOP3.LUT R19, R19, 0x1, RZ, 0xfc, !PT ;  /* 0x0000000113132812 */ /* 0x000fc600078efcff */
[----:B------:R-:W-:Y:S01]  /*9e20*/  IMAD R5, R6, 0x10, R3 ;  /* 0x0000001006057824 */ /* 0x000fe200078e0203 */
[C---:B------:R-:W-:Y:S02]  /*9e30*/  LOP3.LUT R6, R7.reuse, 0x40, R2, 0xf8, !PT ;  /* 0x0000004007067812 */ /* 0x040fe400078ef802 */
[----:B------:R-:W-:Y:S02]  /*9e40*/  LOP3.LUT R7, R7, 0x60, R0, 0xf8, !PT ;  /* 0x0000006007077812 */ /* 0x000fe400078ef800 */
[----:B------:R-:W-:Y:S02]  /*9e50*/  LOP3.LUT R5, R5, 0x70, R2, 0x78, !PT ;  /* 0x0000007005057812 */ /* 0x000fe400078e7802 */
[----:B------:R-:W-:Y:S02]  /*9e60*/  LOP3.LUT R7, R7, 0x100, R0, 0xf8, !PT ;  /* 0x0000010007077812 */ /* 0x000fe400078ef800 */
[----:B------:R-:W-:Y:S02]  /*9e70*/  LOP3.LUT R5, R5, 0xc00, R4, 0xf8, !PT ;  /* 0x00000c0005057812 */ /* 0x000fe400078ef804 */
[----:B------:R-:W-:-:S02]  /*9e80*/  LOP3.LUT R4, R7, R8, RZ, 0xfc, !PT ;  /* 0x0000000807047212 */ /* 0x000fc400078efcff */
[----:B------:R-:W-:Y:S01]  /*9e90*/  LOP3.LUT R3, R6, R9, RZ, 0xfc, !PT ;  /* 0x0000000906037212 */ /* 0x000fe200078efcff */
[----:B------:R0:W-:Y:S01]  /*9ea0*/  STL [R1+0x18], R5 ;  /* 0x0000180501007387 */ /* 0x0001e20000100800 */
[----:B------:R-:W-:Y:S02]  /*9eb0*/  LOP3.LUT R19, R19, 0xfffffffd, RZ, 0xc0, !PT ;  /* 0xfffffffd13137812 */ /* 0x000fe400078ec0ff */
[----:B------:R-:W-:Y:S01]  /*9ec0*/  LOP3.LUT R2, R2, 0x30, RZ, 0xc0, !PT ;  /* 0x0000003002027812 */ /* 0x000fe200078ec0ff */
[----:B------:R1:W-:Y:S01]  /*9ed0*/  STL [R1+0x14], R4 ;  /* 0x0000140401007387 */ /* 0x0003e20000100800 */
[----:B------:R-:W-:Y:S02]  /*9ee0*/  @P0 LOP3.LUT R19, R19, 0x2, RZ, 0xfc, !PT ;  /* 0x0000000213130812 */ /* 0x000fe400078efcff */
[----:B0-----:R-:W-:Y:S01]  /*9ef0*/  SHF.R.U32.HI R5, RZ, 0x2, R10 ;  /* 0x00000002ff057819 */ /* 0x001fe2000001160a */
[----:B-1----:R-:W-:-:S03]  /*9f00*/  IMAD.MOV.U32 R4, RZ, RZ, 0x40 ;  /* 0x00000040ff047424 */ /* 0x002fc600078e00ff */
[----:B------:R-:W-:Y:S01]  /*9f10*/  LOP3.LUT R5, R5, 0x60, R0, 0xf8, !PT ;  /* 0x0000006005057812 */ /* 0x000fe200078ef800 */
[----:B------:R-:W-:Y:S01]  /*9f20*/  VIADD R0, R3, UR41 ;  /* 0x0000002903007c36 */ /* 0x000fe20008000000 */
[----:B------:R-:W-:Y:S02]  /*9f30*/  LOP3.LUT R3, R2, 0x40, RZ, 0xfc, !PT ;  /* 0x0000004002037812 */ /* 0x000fe400078efcff */
[----:B------:R-:W-:-:S05]  /*9f40*/  SEL R4, R4, 0xffffffc0, !P1 ;  /* 0xffffffc004047807 */ /* 0x000fca0004800000 */
[----:B------:R0:W-:Y:S04]  /*9f50*/  STL [R1+0x1c], R4 ;  /* 0x00001c0401007387 */ /* 0x0001e80000100800 */
[----:B------:R1:W-:Y:S01]  /*9f60*/  STL [R1+0x20], R0 ;  /* 0x0000200001007387 */ /* 0x0003e20000100800 */
[----:B0-----:R-:W-:Y:S01]  /*9f70*/  IMAD.MOV.U32 R4, RZ, RZ, 0x1 ;  /* 0x00000001ff047424 */ /* 0x001fe200078e00ff */
[----:B-1----:R-:W-:-:S04]  /*9f80*/  LOP3.LUT R0, R2, 0x80, RZ, 0xfc, !PT ;  /* 0x0000008002007812 */ /* 0x002fc800078efcff */
[----:B------:R0:W-:Y:S03]  /*9f90*/  STL [R1], R4 ;  /* 0x0000000401007387 */ /* 0x0001e60000100800 */
.L_x_230:
        /* <DEDUP_REMOVED lines=29> */
[----:B-12---:R-:W-:Y:S11]  /*a170*/  @!P0 BRA `(.L_x_178) ;  /* 0x0000000000408947 */ /* 0x006ff60003800000 */
        /* <DEDUP_REMOVED lines=16> */
.L_x_178:
[----:B------:R-:W-:Y:S01]  /*a280*/  UIADD3 UR4, UR41, 0xa400, URZ ;  /* 0x0000a40029047890 */ /* 0x000fe2000fffe03f */
[----:B------:R-:W-:-:S05]  /*a290*/  LOP3.LUT R19, R19, 0xfffffffb, RZ, 0xc0, !PT ;  /* 0xfffffffb13137812 */ /* 0x000fca00078ec0ff */
[----:B------:R-:W-:-:S05]  /*a2a0*/  IMAD.U32 R16, RZ, RZ, UR4 ;  /* 0x00000004ff107e24 */ /* 0x000fca000f8e00ff */
[----:B------:R-:W-:-:S13]  /*a2b0*/  LOP3.LUT P0, RZ, R16, 0x3ff, RZ, 0xc0, !PT ;  /* 0x000003ff10ff7812 */ /* 0x000fda000780c0ff */
[----:B------:R-:W-:Y:S01]  /*a2c0*/  @P0 LOP3.LUT R19, R19, 0x4, RZ, 0xfc, !PT ;  /* 0x0000000413130812 */ /* 0x000fe200078efcff */
[----:B------:R-:W-:Y:S06]  /*a2d0*/  @!P0 BRA `(.L_x_179) ;  /* 0x0000000000408947 */ /* 0x000fec0003800000 */
        /* <DEDUP_REMOVED lines=16> */
.L_x_179:
        /* <DEDUP_REMOVED lines=20> */
.L_x_180:
        /* <DEDUP_REMOVED lines=18> */
.L_x_181:
[----:B------:R-:W-:Y:S01]  /*a640*/  ULDC.64 UR4, c[0x0][0x9f8] ;  /* 0x00027e0000047ab9 */ /* 0x000fe20000000a00 */
[----:B------:R-:W-:Y:S01]  /*a650*/  IMAD.U32 R0, RZ, RZ, UR44 ;  /* 0x0000002cff007e24 */ /* 0x000fe2000f8e00ff */
[----:B------:R-:W-:-:S04]  /*a660*/  UISETP.NE.U32.AND UP0, UPT, UR4, URZ, UPT ;  /* 0x0000003f0400728c */ /* 0x000fc8000bf05070 */
[----:B------:R-:W-:-:S06]  /*a670*/  UISETP.NE.AND.EX UP0, UPT, UR5, URZ, UPT, UP0 ;  /* 0x0000003f0500728c */ /* 0x000fcc000bf05300 */
[----:B------:R-:W-:-:S05]  /*a680*/  PLOP3.LUT P0, PT, PT, PT, UP0, 0x80, 0x0 ;  /* 0x000000000000781c */ /* 0x000fca0003f0f008 */
[----:B------:R-:W-:Y:S02]  /*a690*/  @UP0 ULDC.64 UR4, c[0x0][0x9f8] ;  /* 0x00027e0000040ab9 */ /* 0x000fe40000000a00 */
[----:B------:R-:W-:-:S06]  /*a6a0*/  @UP0 UIMAD.WIDE UR4, UR44, 0x4, UR4 ;  /* 0x000000042c0408a5 */ /* 0x000fcc000f8e0204 */
[----:B------:R-:W-:Y:S02]  /*a6b0*/  IMAD.U32 R2, RZ, RZ, UR4 ;  /* 0x00000004ff027e24 */ /* 0x000fe4000f8e00ff */
[----:B------:R-:W-:-:S05]  /*a6c0*/  IMAD.U32 R3, RZ, RZ, UR5 ;  /* 0x00000005ff037e24 */ /* 0x000fca000f8e00ff */
[----:B------:R1:W2:Y:S01]  /*a6d0*/  @P0 LDG.E R0, desc[UR48][R2.64] ;  /* 0x0000003002000981 */ /* 0x0002a2000c1e1900 */
[----:B------:R-:W-:Y:S01]  /*a6e0*/  UMOV UR4, 0xffffffff ;  /* 0xffffffff00047882 */ /* 0x000fe20000000000 */
[----:B------:R-:W-:Y:S01]  /*a6f0*/  LOP3.LUT R19, R19, 0xfffffffb, RZ, 0xc0, !PT ;  /* 0xfffffffb13137812 */ /* 0x000fe200078ec0ff */
[----:B------:R-:W3:Y:S01]  /*a700*/  S2R R18, SR_TID.X ;  /* 0x0000000000127919 */ /* 0x000ee20000002100 */
[----:B-1----:R-:W1:Y:S02]  /*a710*/  LDC.64 R2, c[0x0][0x418] ;  /* 0x00010600ff027b82 */ /* 0x002e640000000a00 */
[----:B-1----:R-:W-:Y:S02]  /*a720*/  ISETP.NE.U32.AND P0, PT, R2, RZ, PT ;  /* 0x000000ff0200720c */ /* 0x002fe40003f05070 */
[----:B---3--:R-:W-:Y:S02]  /*a730*/  SHF.R.U32.HI R18, RZ, 0x5, R18 ;  /* 0x00000005ff127819 */ /* 0x008fe40000011612 */
[----:B------:R-:W-:-:S02]  /*a740*/  ISETP.NE.AND.EX P1, PT, R3, RZ, PT, P0 ;  /* 0x000000ff0300720c */ /* 0x000fc40003f25300 */
[----:B------:R-:W-:-:S11]  /*a750*/  LOP3.LUT R18, R18, 0x3, RZ, 0xc0, !PT ;  /* 0x0000000312127812 */ /* 0x000fd600078ec0ff */
[----:B------:R-:W-:Y:S02]  /*a760*/  @P1 LOP3.LUT R19, R19, 0x4, RZ, 0xfc, !PT ;  /* 0x0000000413131812 */ /* 0x000fe400078efcff */
[----:B--2---:R-:W-:Y:S01]  /*a770*/  SHF.R.S32.HI R9, RZ, 0x1f, R0 ;  /* 0x0000001fff097819 */ /* 0x004fe20000011400 */
[----:B------:R1:W-:Y:S01]  /*a780*/  STL [R1+0x4], R0 ;  /* 0x0000040001007387 */ /* 0x0003e20000100800 */
[----:B------:R-:W-:-:S03]  /*a790*/  SEL R16, R0, RZ, !P1 ;  /* 0x000000ff00107207 */ /* 0x000fc60004800000 */
[----:B------:R1:W-:Y:S01]  /*a7a0*/  STL [R1+0x8], R9 ;  /* 0x0000080901007387 */ /* 0x0003e20000100800 */
[----:B------:R-:W-:Y:S05]  /*a7b0*/  BRA.DIV UR4, `(.L_x_182) ;  /* 0x0000002e04a47947 */ /* 0x000fea000b800000 */
[----:B------:R2:W3:Y:S02]  /*a7c0*/  SHFL.IDX PT, R14, R18, RZ, 0x1f ;  /* 0x00001fff120e7589 */ /* 0x0004e400000e0000 */
.L_x_246:
[----:B---3--:R-:W-:Y:S02]  /*a7d0*/  ISETP.NE.AND P0, PT, R14, RZ, PT ;  /* 0x000000ff0e00720c */ /* 0x008fe40003f05270 */
[----:B------:R-:W-:Y:S02]  /*a7e0*/  PLOP3.LUT P2, PT, PT, PT, PT, 0x8, 0x0 ;  /* 0x000000000000781c */ /* 0x000fe40003f4e170 */
[----:B------:R-:W-:-:S11]  /*a7f0*/  LOP3.LUT R19, R19, 0xfffffff7, RZ, 0xc0, !PT ;  /* 0xfffffff713137812 */ /* 0x000fd600078ec0ff */
[----:B------:R-:W-:Y:S01]  /*a800*/  @P2 LOP3.LUT R19, R19, 0x8, RZ, 0xfc, !PT ;  /* 0x0000000813132812 */ /* 0x000fe200078efcff */
[----:B------:R-:W-:Y:S06]  /*a810*/  @P0 BRA `(.L_x_183) ;  /* 0x0000000400c40947 */ /* 0x000fec0003800000 */
[----:B------:R-:W-:-:S06]  /*a820*/  UIADD3 UR4, UR39, -0x1, URZ ;  /* 0xffffffff27047890 */ /* 0x000fcc000fffe03f */
[----:B------:R-:W-:Y:S01]  /*a830*/  IMAD.U32 R6, RZ, RZ, UR4 ;  /* 0x00000004ff067e24 */ /* 0x000fe2000f8e00ff */
[----:B------:R-:W-:-:S03]  /*a840*/  UMOV UR4, 0xffffffff ;  /* 0xffffffff00047882 */ /* 0x000fc60000000000 */
[----:B------:R-:W-:Y:S05]  /*a850*/  BRA.DIV UR4, `(.L_x_184) ;  /* 0x0000002e049c7947 */ /* 0x000fea000b800000 */
[----:B------:R-:W-:-:S13]  /*a860*/  ELECT P6, URZ, PT ;  /* 0x00000000003f782f */ /* 0x000fda00038c0000 */
.L_x_249:
[----:B------:R-:W-:Y:S05]  /*a870*/  @!P6 BRA `(.L_x_183) ;  /* 0x0000000400ace947 */ /* 0x000fea0003800000 */
[----:B------:R-:W-:Y:S05]  /*a880*/  @!P1 BRA `(.L_x_185) ;  /* 0x0000000000449947 */ /* 0x000fea0003800000 */
        /* <DEDUP_REMOVED lines=16> */
[----:B-1----:R3:W5:Y:S04]  /*a990*/  LDG.E R0, desc[UR48][R2.64] ;  /* 0x0000003002007981 */ /* 0x002768000c1e1900 */
.L_x_185:
[----:B---3--:R-:W3:Y:S01]  /*a9a0*/  LDL R3, [R1] ;  /* 0x0000000001037983 */ /* 0x008ee20000100800 */
[----:B------:R-:W-:Y:S02]  /*a9b0*/  LEA R2, R17, UR41, 0x3 ;  /* 0x0000002911027c11 */ /* 0x000fe4000f8e18ff */
[----:B---3--:R-:W-:-:S04]  /*a9c0*/  SHF.L.U32 R3, R3, 0x1f, RZ ;  /* 0x0000001f03037819 */ /* 0x008fc800000006ff */
[----:B------:R-:W3:Y:S02]  /*a9d0*/  SYNCS.PHASECHK.TRANS64.TRYWAIT P0, [R2+URZ+0x29880], R3 ;  /* 0x02988003020075a7 */ /* 0x000ee4000800017f */
[----:B---3--:R-:W-:Y:S05]  /*a9e0*/  @!P0 BRA `(.L_x_186) ;  /* 0x0000002c00588947 */ /* 0x008fea0003800000 */
.L_x_250:
[----:B0-----:R-:W0:Y:S01]  /*a9f0*/  S2R R4, SR_TID.X ;  /* 0x0000000000047919 */ /* 0x001e220000002100 */
[----:B------:R-:W-:Y:S01]  /*aa00*/  UPRMT UR4, UR47, 0x9910, URZ ;  /* 0x000099102f047896 */ /* 0x000fe2000800003f */
[----:B0-----:R-:W-:-:S04]  /*aa10*/  LOP3.LUT R4, R4, 0x7f, RZ, 0xc0, !PT ;  /* 0x0000007f04047812 */ /* 0x001fc800078ec0ff */
[----:B------:R-:W-:-:S13]  /*aa20*/  ISETP.NE.AND P0, PT, R4, RZ, PT ;  /* 0x000000ff0400720c */ /* 0x000fda0003f05270 */
[----:B------:R-:W-:-:S04]  /*aa30*/  @!P0 IMAD.MOV.U32 R4, RZ, RZ, 0x5000 ;  /* 0x00005000ff048424 */ /* 0x000fc800078e00ff */
[----:B------:R0:W-:Y:S02]  /*aa40*/  @!P0 SYNCS.ARRIVE.TRANS64 RZ, [R2+URZ+0x29870], R4 ;  /* 0x0298700402ff89a7 */ /* 0x0001e4000800003f */
[----:B0-----:R-:W-:-:S05]  /*aa50*/  IMAD.U32 R4, RZ, RZ, UR4 ;  /* 0x00000004ff047e24 */ /* 0x001fca000f8e00ff */
[----:B------:R-:W-:-:S13]  /*aa60*/  ISETP.NE.AND P1, PT, R4, 0x2, PT ;  /* 0x000000020400780c */ /* 0x000fda0003f25270 */
[----:B------:R-:W-:Y:S05]  /*aa70*/  @P1 BRA `(.L_x_187) ;  /* 0x0000000000041947 */ /* 0x000fea0003800000 */
[----:B------:R-:W-:Y:S01]  /*aa80*/  BPT.TRAP 0x1 ;  /* 0x000000040000795c */ /* 0x000fe20000300000 */
.L_x_187:
[----:B------:R-:W-:-:S13]  /*aa90*/  LOP3.LUT P0, RZ, R19, 0x2, RZ, 0xc0, !PT ;  /* 0x0000000213ff7812 */ /* 0x000fda000780c0ff */
[----:B------:R-:W-:Y:S05]  /*aaa0*/  @P0 BRA `(.L_x_188) ;  /* 0x0000000000040947 */ /* 0x000fea0003800000 */
[----:B------:R-:W-:Y:S01]  /*aab0*/  BPT.TRAP 0x1 ;  /* 0x000000040000795c */ /* 0x000fe20000300000 */
.L_x_188:
[----:B------:R-:W0:Y:S01]  /*aac0*/  S2R R4, SR_CgaCtaId ;  /* 0x0000000000047919 */ /* 0x000e220000008800 */
[----:B------:R-:W-:Y:S01]  /*aad0*/  R2UR UR33, R2 ;  /* 0x00000000022172ca */ /* 0x000fe200000e0000 */
[----:B------:R-:W-:Y:S01]  /*aae0*/  UIADD3 UR4, UP0, UR52, 0x470, URZ ;  /* 0x0000047034047890 */ /* 0x000fe2000ff1e03f */
[----:B-----5:R-:W-:Y:S01]  /*aaf0*/  R2UR UR37, R0 ;  /* 0x00000000002572ca */ /* 0x020fe200000e0000 */
[----:B------:R-:W4:Y:S01]  /*ab00*/  S2R R5, SR_CgaCtaId ;  /* 0x0000000000057919 */ /* 0x000f220000008800 */
[----:B------:R-:W-:Y:S01]  /*ab10*/  UMOV UR6, 0x30000 ;  /* 0x0003000000067882 */ /* 0x000fe20000000000 */
[----:B------:R-:W-:Y:S01]  /*ab20*/  UIADD3.X UR5, URZ, UR53, URZ, UP0, !UPT ;  /* 0x000000353f057290 */ /* 0x000fe200087fe43f */
[----:B------:R-:W-:Y:S01]  /*ab30*/  UMOV UR8, 0x0 ;  /* 0x0000000000087882 */ /* 0x000fe20000000000 */
[----:B------:R-:W-:Y:S01]  /*ab40*/  UMOV UR9, 0x14f00000 ;  /* 0x14f0000000097882 */ /* 0x000fe20000000000 */
[----:B------:R-:W-:-:S05]  /*ab50*/  UMOV UR34, URZ ;  /* 0x0000003f00227c82 */ /* 0x000fca0008000000 */
[----:B------:R-:W-:Y:S01]  /*ab60*/  UIADD3 UR33, UR33, 0x29870, URZ ;  /* 0x0002987021217890 */ /* 0x000fe2000fffe03f */
[----:B0-----:R-:W-:Y:S02]  /*ab70*/  LOP3.LUT R4, R4, 0x1, RZ, 0xc0, !PT ;  /* 0x0000000104047812 */ /* 0x001fe400078ec0ff */
[----:B----4-:R-:W-:-:S03]  /*ab80*/  LOP3.LUT R5, R5, 0x1, RZ, 0xc0, !PT ;  /* 0x0000000105057812 */ /* 0x010fc600078ec0ff */
[----:B------:R-:W-:-:S04]  /*ab90*/  IMAD R4, R4, 0x2800, RZ ;  /* 0x0000280004047824 */ /* 0x000fc800078e02ff */
[----:B------:R-:W-:Y:S02]  /*aba0*/  IMAD R4, R17, 0x5000, R4 ;  /* 0x0000500011047824 */ /* 0x000fe400078e0204 */
[----:B------:R-:W-:-:S03]  /*abb0*/  IMAD R5, R5, 0x50, RZ ;  /* 0x0000005005057824 */ /* 0x000fc600078e02ff */
[----:B------:R-:W-:Y:S01]  /*abc0*/  R2UR UR32, R4 ;  /* 0x00000000042072ca */ /* 0x000fe200000e0000 */
[----:B------:R-:W-:-:S05]  /*abd0*/  IMAD R6, R6, 0xa0, R5 ;  /* 0x000000a006067824 */ /* 0x000fca00078e0205 */
[----:B------:R-:W-:-:S07]  /*abe0*/  R2UR UR35, R6 ;  /* 0x00000000062372ca */ /* 0x000fce00000e0000 */
[----:B------:R-:W-:-:S09]  /*abf0*/  UIADD3 UR32, UR41, 0xa400, UR32 ;  /* 0x0000a40029207890 */ /* 0x000fd2000fffe020 */
[----:B------:R0:W-:Y:S01]  /*ac00*/  UTMALDG.4D.MULTICAST [UR32], [UR4], UR6, desc[UR8] ;  /* 0x00000820040073b4 */ /* 0x0001e20008019806 */
[----:B------:R-:W4:Y:S02]  /*ac10*/  SYNCS.PHASECHK.TRANS64.TRYWAIT P0, [R2+URZ+0x29840], R3 ;  /* 0x02984003020075a7 */ /* 0x000f24000800017f */
[----:B0---4-:R-:W-:Y:S05]  /*ac20*/  @!P0 BRA `(.L_x_189) ;  /* 0x0000002800dc8947 */ /* 0x011fea0003800000 */
.L_x_251:
[----:B------:R-:W4:Y:S02]  /*ac30*/  S2R R4, SR_TID.X ;  /* 0x0000000000047919 */ /* 0x000f240000002100 */
[----:B----4-:R-:W-:-:S04]  /*ac40*/  LOP3.LUT R4, R4, 0x7f, RZ, 0xc0, !PT ;  /* 0x0000007f04047812 */ /* 0x010fc800078ec0ff */
[----:B------:R-:W-:-:S13]  /*ac50*/  ISETP.NE.AND P0, PT, R4, RZ, PT ;  /* 0x000000ff0400720c */ /* 0x000fda0003f05270 */
[----:B0--3--:R-:W-:-:S04]  /*ac60*/  @!P0 IMAD.MOV.U32 R3, RZ, RZ, 0x7800 ;  /* 0x00007800ff038424 */ /* 0x009fc800078e00ff */
[----:B------:R0:W-:Y:S01]  /*ac70*/  @!P0 SYNCS.ARRIVE.TRANS64 RZ, [R2+URZ+0x29830], R3 ;  /* 0x0298300302ff89a7 */ /* 0x0001e2000800003f */
[----:B------:R-:W-:Y:S05]  /*ac80*/  @P1 BRA `(.L_x_190) ;  /* 0x0000000000041947 */ /* 0x000fea0003800000 */
[----:B------:R-:W-:Y:S01]  /*ac90*/  BPT.TRAP 0x1 ;  /* 0x000000040000795c */ /* 0x000fe20000300000 */
.L_x_190:
[----:B------:R-:W-:-:S13]  /*aca0*/  LOP3.LUT P0, RZ, R19, 0x2, RZ, 0xc0, !PT ;  /* 0x0000000213ff7812 */ /* 0x000fda000780c0ff */
[----:B------:R-:W-:Y:S05]  /*acb0*/  @P0 BRA `(.L_x_191) ;  /* 0x0000000000040947 */ /* 0x000fea0003800000 */
[----:B------:R-:W-:Y:S01]  /*acc0*/  BPT.TRAP 0x1 ;  /* 0x000000040000795c */ /* 0x000fe20000300000 */
.L_x_191:
[----:B0-----:R-:W0:Y:S01]  /*acd0*/  S2R R3, SR_CgaCtaId ;  /* 0x0000000000037919 */ /* 0x001e220000008800 */
[----:B------:R-:W-:Y:S01]  /*ace0*/  R2UR UR25, R2 ;  /* 0x00000000021972ca */ /* 0x000fe200000e0000 */
[----:B------:R-:W-:Y:S01]  /*acf0*/  UIADD3 UR4, UP0, UR52, 0x370, URZ ;  /* 0x0000037034047890 */ /* 0x000fe2000ff1e03f */
[----:B------:R-:W-:Y:S01]  /*ad00*/  R2UR UR27, R6 ;  /* 0x00000000061b72ca */ /* 0x000fe200000e0000 */
[----:B------:R-:W-:Y:S01]  /*ad10*/  UMOV UR14, 0x30000 ;  /* 0x00030000000e7882 */ /* 0x000fe20000000000 */
[----:B------:R-:W-:Y:S01]  /*ad20*/  R2UR UR29, R0 ;  /* 0x00000000001d72ca */ /* 0x000fe200000e0000 */
[----:B------:R-:W-:Y:S01]  /*ad30*/  UIADD3.X UR5, URZ, UR53, URZ, UP0, !UPT ;  /* 0x000000353f057290 */ /* 0x000fe200087fe43f */
[----:B------:R-:W-:Y:S01]  /*ad40*/  PLOP3.LUT P0, PT, PT, PT, PT, 0x80, 0x0 ;  /* 0x000000000000781c */ /* 0x000fe20003f0f070 */
[----:B------:R-:W-:Y:S01]  /*ad50*/  UMOV UR6, 0x0 ;  /* 0x0000000000067882 */ /* 0x000fe20000000000 */
[----:B------:R-:W-:Y:S01]  /*ad60*/  UMOV UR7, 0x14f00000 ;  /* 0x14f0000000077882 */ /* 0x000fe20000000000 */
[----:B------:R-:W-:Y:S01]  /*ad70*/  UMOV UR26, URZ ;  /* 0x0000003f001a7c82 */ /* 0x000fe20008000000 */
[----:B------:R-:W-:Y:S01]  /*ad80*/  UMOV UR28, UR36 ;  /* 0x00000024001c7c82 */ /* 0x000fe20008000000 */
[----:B------:R-:W-:Y:S01]  /*ad90*/  UMOV UR18, 0x40 ;  /* 0x0000004000127882 */ /* 0x000fe20000000000 */
[----:B------:R-:W-:Y:S01]  /*ada0*/  UMOV UR20, UR36 ;  /* 0x0000002400147c82 */ /* 0x000fe20008000000 */
[----:B------:R-:W-:Y:S01]  /*adb0*/  UIADD3 UR25, UR25, 0x29830, URZ ;  /* 0x0002983019197890 */ /* 0x000fe2000fffe03f */
[----:B------:R-:W-:Y:S01]  /*adc0*/  LOP3.LUT R19, R19, 0xfffffff7, RZ, 0xc0, !PT ;  /* 0xfffffff713137812 */ /* 0x000fe200078ec0ff */
[----:B------:R-:W-:Y:S01]  /*add0*/  UMOV UR19, UR27 ;  /* 0x0000001b00137c82 */ /* 0x000fe20008000000 */
[----:B------:R-:W-:Y:S01]  /*ade0*/  UMOV UR10, 0x80 ;  /* 0x00000080000a7882 */ /* 0x000fe20000000000 */
[----:B------:R-:W-:Y:S01]  /*adf0*/  UMOV UR21, UR29 ;  /* 0x0000001d00157c82 */ /* 0x000fe20008000000 */
[----:B------:R-:W-:Y:S01]  /*ae00*/  UMOV UR12, UR36 ;  /* 0x00000024000c7c82 */ /* 0x000fe20008000000 */
[----:B------:R-:W-:Y:S01]  /*ae10*/  UMOV UR11, UR27 ;  /* 0x0000001b000b7c82 */ /* 0x000fe20008000000 */
[----:B------:R-:W-:Y:S01]  /*ae20*/  UMOV UR17, UR25 ;  /* 0x0000001900117c82 */ /* 0x000fe20008000000 */
[----:B------:R-:W-:Y:S01]  /*ae30*/  UMOV UR13, UR29 ;  /* 0x0000001d000d7c82 */ /* 0x000fe20008000000 */
[----:B------:R-:W-:Y:S01]  /*ae40*/  UMOV UR9, UR25 ;  /* 0x0000001900097c82 */ /* 0x000fe20008000000 */
[----:B------:R-:W-:Y:S01]  /*ae50*/  IMAD.MOV.U32 R16, RZ, RZ, R0 ;  /* 0x000000ffff107224 */ /* 0x000fe200078e0000 */
[----:B------:R-:W-:-:S02]  /*ae60*/  @P0 LOP3.LUT R19, R19, 0x8, RZ, 0xfc, !PT ;  /* 0x0000000813130812 */ /* 0x000fc400078efcff */
[----:B0-----:R-:W-:-:S05]  /*ae70*/  LOP3.LUT R3, R3, 0x1, RZ, 0xc0, !PT ;  /* 0x0000000103037812 */ /* 0x001fca00078ec0ff */
[----:B------:R-:W-:-:S04]  /*ae80*/  IMAD R3, R3, 0x1400, RZ ;  /* 0x0000140003037824 */ /* 0x000fc800078e02ff */
[----:B------:R-:W-:-:S05]  /*ae90*/  IMAD R2, R17, 0x7800, R3 ;  /* 0x0000780011027824 */ /* 0x000fca00078e0203 */
[----:B------:R-:W-:-:S13]  /*aea0*/  R2UR UR8, R2 ;  /* 0x00000000020872ca */ /* 0x000fda00000e0000 */
[----:B------:R-:W-:-:S04]  /*aeb0*/  UIADD3 UR8, UR41, UR8, URZ ;  /* 0x0000000829087290 */ /* 0x000fc8000fffe03f */
[----:B------:R-:W-:Y:S02]  /*aec0*/  UIADD3 UR24, UR8, 0x1a400, URZ ;  /* 0x0001a40008187890 */ /* 0x000fe4000fffe03f */
[----:B------:R-:W-:Y:S02]  /*aed0*/  UIADD3 UR16, UR8, 0x1cc00, URZ ;  /* 0x0001cc0008107890 */ /* 0x000fe4000fffe03f */
[----:B------:R-:W-:-:S05]  /*aee0*/  UIADD3 UR8, UR8, 0x1f400, URZ ;  /* 0x0001f40008087890 */ /* 0x000fca000fffe03f */
[----:B------:R3:W-:Y:S02]  /*aef0*/  UTMALDG.4D.MULTICAST [UR24], [UR4], UR14, desc[UR6] ;  /* 0x00000618040073b4 */ /* 0x0007e4000801980e */
[----:B------:R3:W-:Y:S02]  /*af00*/  UTMALDG.4D.MULTICAST [UR16], [UR4], UR14, desc[UR6] ;  /* 0x00000610040073b4 */ /* 0x0007e4000801980e */
[----:B------:R3:W-:Y:S02]  /*af10*/  UTMALDG.4D.MULTICAST [UR8], [UR4], UR14, desc[UR6] ;  /* 0x00000608040073b4 */ /* 0x0007e4000801980e */
[----:B---3--:R-:W-:Y:S01]  /*af20*/  NOP ;  /* 0x0000000000007918 */ /* 0x008fe20000000000 */
.L_x_183:
[----:B------:R-:W-:Y:S05]  /*af30*/  WARPSYNC.ALL ;  /* 0x0000000000007948 */ /* 0x000fea0003800000 */
[----:B------:R-:W-:Y:S01]  /*af40*/  UIADD3 UR4, UR41, 0x14400, URZ ;  /* 0x0001440029047890 */ /* 0x000fe2000fffe03f */
        /* <DEDUP_REMOVED lines=19> */
[----:B012---:R-:W-:Y:S05]  /*b080*/  CALL.ABS.NOINC R2 ;  /* 0x0000000002007343 */ /* 0x007fea0003c00000 */
.L_x_192:
[----:B------:R-:W3:Y:S01]  /*b090*/  S2R R2, SR_TID.X ;  /* 0x0000000000027919 */ /* 0x000ee20000002100 */
[----:B------:R-:W4:Y:S01]  /*b0a0*/  LDC R8, c[0x0][0x448] ;  /* 0x00011200ff087b82 */ /* 0x000f220000000800 */
[----:B------:R-:W-:Y:S01]  /*b0b0*/  USHF.R.S32.HI UR4, URZ, 0x1f, UR36 ;  /* 0x0000001f3f047899 */ /* 0x000fe20008011424 */
[----:B--2---:R-:W2:Y:S01]  /*b0c0*/  S2R R18, SR_TID.X ;  /* 0x0000000000127919 */ /* 0x004ea20000002100 */
[----:B------:R-:W-:Y:S01]  /*b0d0*/  ULDC.64 UR8, c[0x0][0x2d8] ;  /* 0x0000b60000087ab9 */ /* 0x000fe20000000a00 */
[----:B------:R-:W-:Y:S01]  /*b0e0*/  USHF.R.S32.HI UR7, URZ, 0x1f, UR44 ;  /* 0x0000001f3f077899 */ /* 0x000fe2000801142c */
[----:B------:R-:W2:Y:S03]  /*b0f0*/  S2R R7, SR_TID.X ;  /* 0x0000000000077919 */ /* 0x000ea60000002100 */
[----:B0-----:R-:W0:Y:S01]  /*b100*/  LDC R4, c[0x0][0xc38] ;  /* 0x00030e00ff047b82 */ /* 0x001e220000000800 */
[----:B------:R-:W-:-:S02]  /*b110*/  UIMAD UR6, UR4, UR8, URZ ;  /* 0x00000008040672a4 */ /* 0x000fc4000f8e023f */
[----:B------:R-:W-:Y:S02]  /*b120*/  UIMAD.WIDE.U32 UR4, UR36, UR8, URZ ;  /* 0x00000008240472a5 */ /* 0x000fe4000f8e003f */
[----:B------:R-:W-:-:S03]  /*b130*/  UIMAD UR6, UR36, UR9, UR6 ;  /* 0x00000009240672a4 */ /* 0x000fc6000f8e0206 */
[----:B------:R-:W-:Y:S01]  /*b140*/  ULDC.64 UR8, c[0x0][0x2e0] ;  /* 0x0000b80000087ab9 */ /* 0x000fe20000000a00 */
[----:B------:R-:W-:Y:S02]  /*b150*/  UIADD3 UR5, UR5, UR6, URZ ;  /* 0x0000000605057290 */ /* 0x000fe4000fffe03f */
[----:B------:R-:W-:Y:S02]  /*b160*/  UIMAD UR6, UR7, UR8, URZ ;  /* 0x00000008070672a4 */ /* 0x000fe4000f8e023f */
[----:B------:R-:W-:Y:S02]  /*b170*/  UIMAD.WIDE.U32 UR4, UR44, UR8, UR4 ;  /* 0x000000082c0472a5 */ /* 0x000fe4000f8e0004 */
[----:B------:R-:W-:Y:S01]  /*b180*/  UIMAD UR6, UR44, UR9, UR6 ;  /* 0x000000092c0672a4 */ /* 0x000fe2000f8e0206 */
[----:B----4-:R-:W-:-:S03]  /*b190*/  ISETP.NE.AND P0, PT, R8, 0x1, PT ;  /* 0x000000010800780c */ /* 0x010fc60003f05270 */
[----:B------:R-:W-:Y:S01]  /*b1a0*/  UIADD3 UR5, UR5, UR6, URZ ;  /* 0x0000000605057290 */ /* 0x000fe2000fffe03f */
[----:B---3--:R-:W-:-:S04]  /*b1b0*/  LOP3.LUT R2, R2, 0x7f, RZ, 0xc0, !PT ;  /* 0x0000007f02027812 */ /* 0x008fc800078ec0ff */
[----:B-1----:R-:W-:Y:S01]  /*b1c0*/  SHF.R.U32.HI R0, RZ, 0x2, R2 ;  /* 0x00000002ff007819 */ /* 0x002fe20000011602 */
[----:B--2---:R-:W-:-:S04]  /*b1d0*/  IMAD.SHL.U32 R18, R18, 0x20, RZ ;  /* 0x0000002012127824 */ /* 0x004fc800078e00ff */
[----:B------:R-:W1:Y:S01]  /*b1e0*/  @P0 LDC R3, c[0x0][0x44c] ;  /* 0x00011300ff030b82 */ /* 0x000e620000000800 */
[----:B------:R-:W-:Y:S02]  /*b1f0*/  IMAD R2, RZ, RZ, -UR45 ;  /* 0x8000002dff027e24 */ /* 0x000fe4000f8e02ff */
[----:B------:R-:W-:Y:S01]  /*b200*/  IMAD.SHL.U32 R7, R7, 0x10, RZ ;  /* 0x0000001007077824 */ /* 0x000fe200078e00ff */
[----:B------:R-:W-:Y:S01]  /*b210*/  LOP3.LUT R18, R0, 0x60, R18, 0xf8, !PT ;  /* 0x0000006000127812 */ /* 0x000fe200078ef812 */
[----:B0-----:R-:W-:-:S03]  /*b220*/  IMAD R2, R4, R2, UR50 ;  /* 0x0000003204027e24 */ /* 0x001fc6000f8e0202 */
[----:B------:R-:W0:Y:S01]  /*b230*/  @P0 LDC R0, c[0x0][0x450] ;  /* 0x00011400ff000b82 */ /* 0x000e220000000800 */
[----:B------:R-:W-:Y:S01]  /*b240*/  IMAD.SHL.U32 R5, R2, 0x80, RZ ;  /* 0x0000008002057824 */ /* 0x000fe200078e00ff */
[----:B------:R-:W-:-:S04]  /*b250*/  LOP3.LUT R7, R7, 0x30, RZ, 0xc0, !PT ;  /* 0x0000003007077812 */ /* 0x000fc800078ec0ff */
[----:B------:R-:W-:Y:S02]  /*b260*/  LOP3.LUT R2, R18, R5, RZ, 0xfc, !PT ;  /* 0x0000000512027212 */ /* 0x000fe400078efcff */
[C---:B------:R-:W-:Y:S01]  /*b270*/  LOP3.LUT R9, R7.reuse, 0x40, RZ, 0xfc, !PT ;  /* 0x0000004007097812 */ /* 0x040fe200078efcff */
[----:B------:R-:W2:Y:S01]  /*b280*/  S2R R18, SR_TID.X ;  /* 0x0000000000127919 */ /* 0x000ea20000002100 */
[----:B------:R-:W-:Y:S01]  /*b290*/  LOP3.LUT R7, R7, 0x80, RZ, 0xfc, !PT ;  /* 0x0000008007077812 */ /* 0x000fe200078efcff */
[----:B------:R-:W-:Y:S02]  /*b2a0*/  IMAD.MOV.U32 R6, RZ, RZ, R2 ;  /* 0x000000ffff067224 */ /* 0x000fe400078e0002 */
[----:B-1----:R-:W-:-:S05]  /*b2b0*/  @P0 IMAD.HI.U32 R3, R2, R3, RZ ;  /* 0x0000000302030227 */ /* 0x002fca00078e00ff */
[----:B0-----:R-:W-:-:S04]  /*b2c0*/  @P0 SHF.R.U32.HI R6, RZ, R0, R3 ;  /* 0x00000000ff060219 */ /* 0x001fc80000011603 */
[--C-:B------:R-:W-:Y:S01]  /*b2d0*/  SHF.R.S32.HI R4, RZ, 0x1f, R6.reuse ;  /* 0x0000001fff047819 */ /* 0x100fe20000011406 */
[----:B------:R-:W-:-:S04]  /*b2e0*/  IMAD.MOV R0, RZ, RZ, -R6 ;  /* 0x000000ffff007224 */ /* 0x000fc800078e0a06 */
[----:B------:R-:W-:Y:S02]  /*b2f0*/  IMAD R0, R8, R0, R2 ;  /* 0x0000000008007224 */ /* 0x000fe400078e0202 */
[----:B------:R-:W0:Y:S01]  /*b300*/  LDC.64 R2, c[0x0][0x2d0] ;  /* 0x0000b400ff027b82 */ /* 0x000e220000000a00 */
[C---:B--2---:R-:W-:Y:S01]  /*b310*/  IMAD.SHL.U32 R10, R18.reuse, 0x10, RZ ;  /* 0x00000010120a7824 */ /* 0x044fe200078e00ff */
[----:B------:R-:W-:-:S04]  /*b320*/  LOP3.LUT R18, R18, 0x7f, RZ, 0xc0, !PT ;  /* 0x0000007f12127812 */ /* 0x000fc800078ec0ff */
[----:B------:R-:W-:Y:S01]  /*b330*/  LOP3.LUT R10, R10, 0x30, RZ, 0xc0, !PT ;  /* 0x000000300a0a7812 */ /* 0x000fe200078ec0ff */
[----:B0-----:R-:W-:-:S04]  /*b340*/  IMAD R4, R4, R2, RZ ;  /* 0x0000000204047224 */ /* 0x001fc800078e02ff */
[C---:B------:R-:W-:Y:S02]  /*b350*/  IMAD R4, R6.reuse, R3, R4 ;  /* 0x0000000306047224 */ /* 0x040fe400078e0204 */
[----:B------:R-:W-:Y:S01]  /*b360*/  IMAD.WIDE.U32 R2, R6, R2, UR4 ;  /* 0x0000000406027e25 */ /* 0x000fe2000f8e0002 */
[----:B------:R-:W-:-:S03]  /*b370*/  ULDC.64 UR4, c[0x0][0x2c8] ;  /* 0x0000b20000047ab9 */ /* 0x000fc60000000a00 */
[----:B------:R-:W-:Y:S01]  /*b380*/  IMAD.IADD R3, R3, 0x1, R4 ;  /* 0x0000000103037824 */ /* 0x000fe200078e0204 */
[----:B------:R-:W-:Y:S01]  /*b390*/  SHF.R.S32.HI R4, RZ, 0x1f, R0 ;  /* 0x0000001fff047819 */ /* 0x000fe20000011400 */
[----:B------:R-:W-:-:S04]  /*b3a0*/  IMAD.WIDE.U32 R2, R0, UR4, R2 ;  /* 0x0000000400027c25 */ /* 0x000fc8000f8e0002 */
[----:B------:R-:W-:-:S04]  /*b3b0*/  IMAD R4, R4, UR4, RZ ;  /* 0x0000000404047c24 */ /* 0x000fc8000f8e02ff */
[----:B------:R-:W-:Y:S01]  /*b3c0*/  IMAD R0, R0, UR5, R4 ;  /* 0x0000000500007c24 */ /* 0x000fe2000f8e0204 */
[----:B------:R-:W-:Y:S02]  /*b3d0*/  ULDC.64 UR4, c[0x0][0x280] ;  /* 0x0000a00000047ab9 */ /* 0x000fe40000000a00 */
[----:B------:R-:W-:Y:S01]  /*b3e0*/  IADD3 R4, P0, R2, UR4, RZ ;  /* 0x0000000402047c10 */ /* 0x000fe2000ff1e0ff */
[----:B------:R-:W-:Y:S02]  /*b3f0*/  ULDC UR4, c[0x0][0x2b8] ;  /* 0x0000ae0000047ab9 */ /* 0x000fe40000000800 */
[----:B------:R-:W-:Y:S02]  /*b400*/  ISETP.GE.AND P3, PT, R10, UR4, PT ;  /* 0x000000040a007c0c */ /* 0x000fe4000bf66270 */
[----:B------:R-:W-:Y:S02]  /*b410*/  IADD3.X R3, R3, UR5, R0, P0, !PT ;  /* 0x0000000503037c10 */ /* 0x000fe400087fe400 */
[----:B------:R-:W-:-:S02]  /*b420*/  ISETP.GE.AND P0, PT, R9, UR4, PT ;  /* 0x0000000409007c0c */ /* 0x000fc4000bf06270 */
[----:B------:R0:W5:Y:S01]  /*b430*/  LDL R9, [R1+0x20] ;  /* 0x0000200001097983 */ /* 0x0001620000100800 */
[----:B------:R-:W-:Y:S01]  /*b440*/  ISETP.GE.AND P1, PT, R7, UR4, PT ;  /* 0x0000000407007c0c */ /* 0x000fe2000bf26270 */
[----:B------:R-:W-:Y:S01]  /*b450*/  UMOV UR4, 0xffffffff ;  /* 0xffffffff00047882 */ /* 0x000fe20000000000 */
[----:B------:R-:W-:Y:S02]  /*b460*/  SHF.R.U32.HI R18, RZ, 0x2, R18 ;  /* 0x00000002ff127819 */ /* 0x000fe40000011612 */
[----:B------:R-:W-:Y:S09]  /*b470*/  BRA.DIV UR4, `(.L_x_193) ;  /* 0x0000002204dc7947 */ /* 0x000ff2000b800000 */
[----:B------:R-:W1:Y:S01]  /*b480*/  SHFL.IDX PT, R7, R4, RZ, 0x1c1f ;  /* 0x001c1fff04077589 */ /* 0x000e6200000e0000 */
[----:B------:R-:W-:Y:S01]  /*b490*/  ULDC UR4, c[0x0][0x288] ;  /* 0x0000a20000047ab9 */ /* 0x000fe20000000800 */
[----:B------:R-:W-:Y:S02]  /*b4a0*/  IMAD.IADD R0, R18, 0x1, R5 ;  /* 0x0000000112007824 */ /* 0x000fe400078e0205 */
[----:B------:R-:W2:Y:S01]  /*b4b0*/  SHFL.IDX PT, R6, R3, RZ, 0x1c1f ;  /* 0x001c1fff03067589 */ /* 0x000ea200000e0000 */
[----:B------:R-:W-:Y:S02]  /*b4c0*/  IMAD R2, R8, UR4, RZ ;  /* 0x0000000408027c24 */ /* 0x000fe4000f8e02ff */
[----:B------:R-:W-:-:S03]  /*b4d0*/  VIADD R5, R0, 0x20 ;  /* 0x0000002000057836 */ /* 0x000fc60000000000 */
[----:B------:R-:W-:-:S13]  /*b4e0*/  ISETP.GE.AND P2, PT, R0, R2, PT ;  /* 0x000000020000720c */ /* 0x000fda0003f46270 */
[----:B-1----:R-:W-:-:S05]  /*b4f0*/  @!P2 IADD3 R7, P4, R10, R7, RZ ;  /* 0x000000070a07a210 */ /* 0x002fca0007f9e0ff */
[----:B--2---:R-:W-:-:S05]  /*b500*/  @!P2 IMAD.X R6, RZ, RZ, R6, P4 ;  /* 0x000000ffff06a224 */ /* 0x004fca00020e0606 */
[----:B------:R-:W-:-:S04]  /*b510*/  @!P2 LOP3.LUT R7, R7, R6, RZ, 0x3c, !PT ;  /* 0x000000060707a212 */ /* 0x000fc800078e3cff */
[----:B------:R-:W-:-:S04]  /*b520*/  @!P2 LOP3.LUT R6, R7, R6, RZ, 0x3c, !PT ;  /* 0x000000060706a212 */ /* 0x000fc800078e3cff */
[----:B------:R-:W-:-:S05]  /*b530*/  @!P2 LOP3.LUT R7, R7, R6, RZ, 0x3c, !PT ;  /* 0x000000060707a212 */ /* 0x000fca00078e3cff */
[----:B------:R-:W-:Y:S01]  /*b540*/  @!PT LDS RZ, [RZ] ;  /* 0x00000000fffff984 */ /* 0x000fe20000000800 */
[----:B-----5:R-:W-:Y:S04]  /*b550*/  @!P2 LDGSTS.E.BYPASS.LTC128B.128 [R9+0x14400], desc[UR48][R6.64], !P3 ;  /* 0x144000000609afae */ /* 0x020fe8000d901d70 */
[----:B------:R-:W-:Y:S04]  /*b560*/  @!P2 LDGSTS.E.BYPASS.LTC128B.128 [R9+0x16400], desc[UR48][R6.64+0x40], !P0 ;  /* 0x164000400609afae */ /* 0x000fe8000c101d70 */
[----:B------:R1:W-:Y:S01]  /*b570*/  @!P2 LDGSTS.E.BYPASS.LTC128B.128 [R9+0x18400], desc[UR48][R6.64+0x80], !P1 ;  /* 0x184000800609afae */ /* 0x0003e2000c901d70 */
[----:B------:R-:W-:-:S03]  /*b580*/  ISETP.GE.AND P2, PT, R5, R2, PT ;  /* 0x000000020500720c */ /* 0x000fc60003f46270 */
[----:B------:R-:W-:Y:S04]  /*b590*/  SHFL.IDX PT, R5, R3, 0x1, 0x1c1f ;  /* 0x003c1f0003057f89 */ /* 0x000fe800000e0000 */
[----:B-1----:R-:W1:Y:S06]  /*b5a0*/  SHFL.IDX PT, R6, R4, 0x1, 0x1c1f ;  /* 0x003c1f0004067f89 */ /* 0x002e6c00000e0000 */
[----:B-1----:R-:W-:-:S05]  /*b5b0*/  @!P2 IADD3 R6, P4, R10, R6, RZ ;  /* 0x000000060a06a210 */ /* 0x002fca0007f9e0ff */
[----:B------:R-:W-:-:S04]  /*b5c0*/  @!P2 IMAD.X R5, RZ, RZ, R5, P4 ;  /* 0x000000ffff05a224 */ /* 0x000fc800020e0605 */
[----:B------:R-:W-:Y:S02]  /*b5d0*/  @!P2 IMAD.MOV.U32 R7, RZ, RZ, R5 ;  /* 0x000000ffff07a224 */ /* 0x000fe400078e0005 */
[----:B------:R-:W-:-:S03]  /*b5e0*/  VIADD R5, R0, 0x40 ;  /* 0x0000004000057836 */ /* 0x000fc60000000000 */
[----:B------:R-:W-:Y:S04]  /*b5f0*/  @!P2 LDGSTS.E.BYPASS.LTC128B.128 [R9+0x14c00], desc[UR48][R6.64], !P3 ;  /* 0x14c000000609afae */ /* 0x000fe8000d901d70 */
[----:B------:R-:W-:Y:S04]  /*b600*/  @!P2 LDGSTS.E.BYPASS.LTC128B.128 [R9+0x16c00], desc[UR48][R6.64+0x40], !P0 ;  /* 0x16c000400609afae */ /* 0x000fe8000c101d70 */
[----:B------:R1:W-:Y:S01]  /*b610*/  @!P2 LDGSTS.E.BYPASS.LTC128B.128 [R9+0x18c00], desc[UR48][R6.64+0x80], !P1 ;  /* 0x18c000800609afae */ /* 0x0003e2000c901d70 */
[----:B------:R-:W-:-:S03]  /*b620*/  ISETP.GE.AND P2, PT, R5, R2, PT ;  /* 0x000000020500720c */ /* 0x000fc60003f46270 */
[----:B------:R-:W-:Y:S04]  /*b630*/  SHFL.IDX PT, R5, R3, 0x2, 0x1c1f ;  /* 0x005c1f0003057f89 */ /* 0x000fe800000e0000 */
[----:B------:R-:W-:Y:S04]  /*b640*/  SHFL.IDX PT, R3, R3, 0x3, 0x1c1f ;  /* 0x007c1f0003037f89 */ /* 0x000fe800000e0000 */
[----:B-1----:R-:W1:Y:S04]  /*b650*/  SHFL.IDX PT, R6, R4, 0x2, 0x1c1f ;  /* 0x005c1f0004067f89 */ /* 0x002e6800000e0000 */
[----:B------:R-:W2:Y:S01]  /*b660*/  SHFL.IDX PT, R4, R4, 0x3, 0x1c1f ;  /* 0x007c1f0004047f89 */ /* 0x000ea200000e0000 */
[----:B-1----:R-:W-:-:S05]  /*b670*/  @!P2 IADD3 R6, P4, R10, R6, RZ ;  /* 0x000000060a06a210 */ /* 0x002fca0007f9e0ff */
[----:B------:R-:W-:-:S04]  /*b680*/  @!P2 IMAD.X R5, RZ, RZ, R5, P4 ;  /* 0x000000ffff05a224 */ /* 0x000fc800020e0605 */
[----:B------:R-:W-:-:S05]  /*b690*/  @!P2 IMAD.MOV.U32 R7, RZ, RZ, R5 ;  /* 0x000000ffff07a224 */ /* 0x000fca00078e0005 */
[----:B------:R1:W-:Y:S04]  /*b6a0*/  @!P2 LDGSTS.E.BYPASS.LTC128B.128 [R9+0x15400], desc[UR48][R6.64], !P3 ;  /* 0x154000000609afae */ /* 0x0003e8000d901d70 */
[----:B------:R1:W-:Y:S04]  /*b6b0*/  @!P2 LDGSTS.E.BYPASS.LTC128B.128 [R9+0x17400], desc[UR48][R6.64+0x40], !P0 ;  /* 0x174000400609afae */ /* 0x0003e8000c101d70 */
[----:B--2---:R1:W-:Y:S02]  /*b6c0*/  @!P2 LDGSTS.E.BYPASS.LTC128B.128 [R9+0x19400], desc[UR48][R6.64+0x80], !P1 ;  /* 0x194000800609afae */ /* 0x0043e4000c901d70 */
.L_x_260:
[----:B------:R-:W-:Y:S01]  /*b6d0*/  VIADD R0, R0, 0x60 ;  /* 0x0000006000007836 */ /* 0x000fe20000000000 */
[----:B------:R-:W-:Y:S04]  /*b6e0*/  BSSY B0, `(.L_x_194) ;  /* 0x000000b000007945 */ /* 0x000fe80003800000 */
[----:B------:R-:W-:-:S13]  /*b6f0*/  ISETP.GE.AND P2, PT, R0, R2, PT ;  /* 0x000000020000720c */ /* 0x000fda0003f46270 */
[----:B------:R-:W-:Y:S05]  /*b700*/  @P2 BRA `(.L_x_195) ;  /* 0x0000000000202947 */ /* 0x000fea0003800000 */
[----:B------:R-:W-:-:S05]  /*b710*/  IADD3 R2, P2, R10, R4, RZ ;  /* 0x000000040a027210 */ /* 0x000fca0007f5e0ff */
[----:B------:R-:W-:-:S05]  /*b720*/  IMAD.X R3, RZ, RZ, R3, P2 ;  /* 0x000000ffff037224 */ /* 0x000fca00010e0603 */
[----:B------:R-:W-:Y:S01]  /*b730*/  @!PT LDS RZ, [RZ] ;  /* 0x00000000fffff984 */ /* 0x000fe20000000800 */
[----:B------:R-:W-:Y:S01]  /*b740*/  @!PT LDS RZ, [RZ] ;  /* 0x00000000fffff984 */ /* 0x000fe20000000800 */
[----:B------:R-:W-:Y:S01]  /*b750*/  @!PT LDS RZ, [RZ] ;  /* 0x00000000fffff984 */ /* 0x000fe20000000800 */
[----:B------:R2:W-:Y:S04]  /*b760*/  LDGSTS.E.BYPASS.LTC128B.128 [R9+0x15c00], desc[UR48][R2.64], !P3 ;  /* 0x15c0000002097fae */ /* 0x0005e8000d901d70 */
[----:B------:R2:W-:Y:S04]  /*b770*/  LDGSTS.E.BYPASS.LTC128B.128 [R9+0x17c00], desc[UR48][R2.64+0x40], !P0 ;  /* 0x17c0004002097fae */ /* 0x0005e8000c101d70 */
[----:B------:R2:W-:Y:S02]  /*b780*/  LDGSTS.E.BYPASS.LTC128B.128 [R9+0x19c00], desc[UR48][R2.64+0x80], !P1 ;  /* 0x19c0008002097fae */ /* 0x0005e4000c901d70 */
.L_x_195:
[----:B------:R-:W-:Y:S05]  /*b790*/  BSYNC B0 ;  /* 0x0000000000007941 */ /* 0x000fea0003800000 */
.L_x_194:
        /* <DEDUP_REMOVED lines=10> */
.L_x_261:
[----:B------:R-:W-:-:S06]  /*b840*/  UISETP.GE.AND UP0, UPT, UR40, 0xa1, UPT ;  /* 0x000000a12800788c */ /* 0x000fcc000bf06270 */
[----:B------:R-:W-:-:S13]  /*b850*/  PLOP3.LUT P0, PT, PT, PT, UP0, 0x80, 0x0 ;  /* 0x000000000000781c */ /* 0x000fda0003f0f008 */
[----:B------:R-:W-:Y:S05]  /*b860*/  @!P0 BRA `(.L_x_197) ;  /* 0x00000010003c8947 */ /* 0x000fea0003800000 */
[----:B--2---:R2:W5:Y:S01]  /*b870*/  LDL.LU R0, [R1] ;  /* 0x0000000001007983 */ /* 0x0045620000300800 */
[----:B------:R-:W-:Y:S01]  /*b880*/  UIADD3 UR4, UR39, -0x2, URZ ;  /* 0xfffffffe27047890 */ /* 0x000fe2000fffe03f */
[----:B------:R-:W-:-:S05]  /*b890*/  IMAD.MOV.U32 R3, RZ, RZ, R17 ;  /* 0x000000ffff037224 */ /* 0x000fca00078e0011 */
[----:B------:R-:W-:-:S07]  /*b8a0*/  IMAD.U32 R2, RZ, RZ, UR4 ;  /* 0x00000004ff027e24 */ /* 0x000fce000f8e00ff */
.L_x_222:
[----:B------:R-:W-:Y:S01]  /*b8b0*/  VIADD R17, R3, 0x1 ;  /* 0x0000000103117836 */ /* 0x000fe20000000000 */
[----:B------:R-:W-:Y:S01]  /*b8c0*/  LOP3.LUT P1, RZ, R19, 0x8, RZ, 0xc0, !PT ;  /* 0x0000000813ff7812 */ /* 0x000fe2000782c0ff */
[----:B------:R-:W-:Y:S03]  /*b8d0*/  BSSY B0, `(.L_x_198) ;  /* 0x0000098000007945 */ /* 0x000fe60003800000 */
[----:B------:R-:W-:-:S04]  /*b8e0*/  ISETP.NE.AND P0, PT, R17, 0x2, PT ;  /* 0x000000021100780c */ /* 0x000fc80003f05270 */
[----:B------:R-:W-:Y:S02]  /*b8f0*/  SEL R4, RZ, 0x1, P0 ;  /* 0x00000001ff047807 */ /* 0x000fe40000000000 */
[----:B------:R-:W-:Y:S02]  /*b900*/  SEL R17, R17, RZ, P0 ;  /* 0x000000ff11117207 */ /* 0x000fe40000000000 */
[----:B-1---5:R-:W-:-:S05]  /*b910*/  LOP3.LUT R9, R0, R4, RZ, 0x3c, !PT ;  /* 0x0000000400097212 */ /* 0x022fca00078e3cff */
[----:B------:R1:W-:Y:S01]  /*b920*/  STL [R1], R9 ;  /* 0x0000000901007387 */ /* 0x0003e20000100800 */
[----:B--2---:R-:W-:Y:S05]  /*b930*/  @!P1 BRA `(.L_x_199) ;  /* 0x0000000800449947 */ /* 0x004fea0003800000 */
[----:B------:R-:W-:Y:S01]  /*b940*/  LOP3.LUT P1, RZ, R19, 0x4, RZ, 0xc0, !PT ;  /* 0x0000000413ff7812 */ /* 0x000fe2000782c0ff */
[----:B------:R-:W-:-:S12]  /*b950*/  IMAD.MOV.U32 R8, RZ, RZ, R2 ;  /* 0x000000ffff087224 */ /* 0x000fd800078e0002 */
[----:B------:R-:W-:Y:S05]  /*b960*/  @!P1 BRA `(.L_x_200) ;  /* 0x0000000000509947 */ /* 0x000fea0003800000 */
[----:B------:R-:W3:Y:S01]  /*b970*/  LDL R10, [R1+0x8] ;  /* 0x00000800010a7983 */ /* 0x000ee20000100800 */
[----:B------:R-:W4:Y:S01]  /*b980*/  LDC R8, c[0x0][0x43c] ;  /* 0x00010f00ff087b82 */ /* 0x000f220000000800 */
[----:B------:R-:W-:Y:S02]  /*b990*/  ULDC.64 UR4, c[0x0][0x428] ;  /* 0x00010a0000047ab9 */ /* 0x000fe40000000a00 */
[----:B------:R-:W2:Y:S01]  /*b9a0*/  LDL R7, [R1+0x4] ;  /* 0x0000040001077983 */ /* 0x000ea20000100800 */
[----:B----4-:R-:W-:-:S13]  /*b9b0*/  ISETP.NE.AND P0, PT, R8, 0x1, PT ;  /* 0x000000010800780c */ /* 0x010fda0003f05270 */
[----:B------:R-:W4:Y:S02]  /*b9c0*/  @P0 LDC.64 R4, c[0x0][0x440] ;  /* 0x00011000ff040b82 */ /* 0x000f240000000a00 */
[----:B----4-:R-:W-:-:S04]  /*b9d0*/  @P0 IMAD.HI.U32 R6, R2, R4, RZ ;  /* 0x0000000402060227 */ /* 0x010fc800078e00ff */
[----:B------:R-:W-:Y:S01]  /*b9e0*/  IMAD.MOV.U32 R4, RZ, RZ, R2 ;  /* 0x000000ffff047224 */ /* 0x000fe200078e0002 */
[----:B------:R-:W-:-:S05]  /*b9f0*/  @P0 SHF.R.U32.HI R4, RZ, R5, R6 ;  /* 0x00000005ff040219 */ /* 0x000fca0000011606 */
[----:B------:R-:W-:-:S04]  /*ba00*/  IMAD.MOV R5, RZ, RZ, -R4 ;  /* 0x000000ffff057224 */ /* 0x000fc800078e0a04 */
[----:B------:R-:W-:Y:S01]  /*ba10*/  IMAD R8, R8, R5, R2 ;  /* 0x0000000508087224 */ /* 0x000fe200078e0202 */
[----:B------:R-:W-:Y:S01]  /*ba20*/  SHF.R.S32.HI R5, RZ, 0x1f, R4 ;  /* 0x0000001fff057819 */ /* 0x000fe20000011404 */
[----:B---3--:R-:W-:-:S04]  /*ba30*/  IMAD R6, R10, UR4, RZ ;  /* 0x000000040a067c24 */ /* 0x008fc8000f8e02ff */
[C---:B--2---:R-:W-:Y:S02]  /*ba40*/  IMAD R6, R7.reuse, UR5, R6 ;  /* 0x0000000507067c24 */ /* 0x044fe4000f8e0206 */
[----:B------:R-:W-:Y:S01]  /*ba50*/  IMAD.WIDE.U32 R4, R7, UR4, R4 ;  /* 0x0000000407047c25 */ /* 0x000fe2000f8e0004 */
[----:B------:R-:W-:-:S03]  /*ba60*/  ULDC.64 UR4, c[0x0][0x418] ;  /* 0x0001060000047ab9 */ /* 0x000fc60000000a00 */
[----:B------:R-:W-:Y:S01]  /*ba70*/  IMAD.IADD R5, R6, 0x1, R5 ;  /* 0x0000000106057824 */ /* 0x000fe200078e0205 */
[----:B------:R-:W-:-:S04]  /*ba80*/  LEA R6, P0, R4, UR4, 0x2 ;  /* 0x0000000404067c11 */ /* 0x000fc8000f8010ff */
[----:B------:R-:W-:-:S05]  /*ba90*/  LEA.HI.X R7, R4, UR5, R5, 0x2, P0 ;  /* 0x0000000504077c11 */ /* 0x000fca00080f1405 */
[----:B------:R3:W5:Y:S04]  /*baa0*/  LDG.E R16, desc[UR48][R6.64] ;  /* 0x0000003006107981 */ /* 0x000768000c1e1900 */
.L_x_200:
[----:B---3--:R-:W-:Y:S01]  /*bab0*/  LEA R6, R17, UR41, 0x3 ;  /* 0x0000002911067c11 */ /* 0x008fe2000f8e18ff */
[----:B------:R-:W-:Y:S01]  /*bac0*/  BSSY B1, `(.L_x_201) ;  /* 0x0000004000017945 */ /* 0x000fe20003800000 */
[----:B------:R-:W-:-:S04]  /*bad0*/  SHF.L.U32 R5, R9, 0x1f, RZ ;  /* 0x0000001f09057819 */ /* 0x000fc800000006ff */
[----:B------:R-:W3:Y:S02]  /*bae0*/  SYNCS.PHASECHK.TRANS64.TRYWAIT P0, [R6+URZ+0x29880], R5 ;  /* 0x02988005060075a7 */ /* 0x000ee4000800017f */
[----:B---3--:R-:W-:Y:S05]  /*baf0*/  @!P0 BRA `(.L_x_202) ;  /* 0x0000002000a48947 */ /* 0x008fea0003800000 */
.L_x_262:
[----:B------:R-:W-:Y:S05]  /*bb00*/  BSYNC B1 ;  /* 0x0000000000017941 */ /* 0x000fea0003800000 */
.L_x_201:
[----:B------:R-:W4:Y:S01]  /*bb10*/  S2R R4, SR_TID.X ;  /* 0x0000000000047919 */ /* 0x000f220000002100 */
[----:B------:R-:W-:Y:S01]  /*bb20*/  UPRMT UR4, UR47, 0x9910, URZ ;  /* 0x000099102f047896 */ /* 0x000fe2000800003f */
[----:B----4-:R-:W-:-:S04]  /*bb30*/  LOP3.LUT R4, R4, 0x7f, RZ, 0xc0, !PT ;  /* 0x0000007f04047812 */ /* 0x010fc800078ec0ff */
[----:B------:R-:W-:-:S13]  /*bb40*/  ISETP.NE.AND P0, PT, R4, RZ, PT ;  /* 0x000000ff0400720c */ /* 0x000fda0003f05270 */
[----:B------:R-:W-:-:S04]  /*bb50*/  @!P0 IMAD.MOV.U32 R4, RZ, RZ, 0x5000 ;  /* 0x00005000ff048424 */ /* 0x000fc800078e00ff */
[----:B------:R4:W-:Y:S02]  /*bb60*/  @!P0 SYNCS.ARRIVE.TRANS64 RZ, [R6+URZ+0x29870], R4 ;  /* 0x0298700406ff89a7 */ /* 0x0009e4000800003f */
[----:B----4-:R-:W-:-:S05]  /*bb70*/  IMAD.U32 R4, RZ, RZ, UR4 ;  /* 0x00000004ff047e24 */ /* 0x010fca000f8e00ff */
[----:B------:R-:W-:-:S13]  /*bb80*/  ISETP.NE.AND P1, PT, R4, 0x2, PT ;  /* 0x000000020400780c */ /* 0x000fda0003f25270 */
[----:B------:R-:W-:Y:S05]  /*bb90*/  @P1 BRA `(.L_x_203) ;  /* 0x0000000000041947 */ /* 0x000fea0003800000 */
[----:B------:R-:W-:Y:S01]  /*bba0*/  BPT.TRAP 0x1 ;  /* 0x000000040000795c */ /* 0x000fe20000300000 */
.L_x_203:
[----:B------:R-:W-:Y:S01]  /*bbb0*/  LOP3.LUT P0, RZ, R19, 0x2, RZ, 0xc0, !PT ;  /* 0x0000000213ff7812 */ /* 0x000fe2000780c0ff */
[----:B------:R-:W-:-:S12]  /*bbc0*/  BSSY B1, `(.L_x_204) ;  /* 0x0000003000017945 */ /* 0x000fd80003800000 */
[----:B------:R-:W-:Y:S05]  /*bbd0*/  @P0 BRA `(.L_x_205) ;  /* 0x0000000000040947 */ /* 0x000fea0003800000 */
[----:B------:R-:W-:Y:S01]  /*bbe0*/  BPT.TRAP 0x1 ;  /* 0x000000040000795c */ /* 0x000fe20000300000 */
.L_x_205:
[----:B------:R-:W-:Y:S05]  /*bbf0*/  BSYNC B1 ;  /* 0x0000000000017941 */ /* 0x000fea0003800000 */
.L_x_204:
[----:B------:R-:W4:Y:S01]  /*bc00*/  S2R R4, SR_CgaCtaId ;  /* 0x0000000000047919 */ /* 0x000f220000008800 */
[----:B-1----:R-:W-:Y:S01]  /*bc10*/  IMAD.MOV.U32 R9, RZ, RZ, RZ ;  /* 0x000000ffff097224 */ /* 0x002fe200078e00ff */
[----:B------:R-:W-:Y:S01]  /*bc20*/  UIADD3 UR4, UP0, UR52, 0x470, URZ ;  /* 0x0000047034047890 */ /* 0x000fe2000ff1e03f */
[----:B------:R-:W-:Y:S01]  /*bc30*/  IMAD.U32 R7, RZ, RZ, UR41 ;  /* 0x00000029ff077e24 */ /* 0x000fe2000f8e00ff */
[----:B------:R-:W1:Y:S01]  /*bc40*/  S2R R10, SR_CgaCtaId ;  /* 0x00000000000a7919 */ /* 0x000e620000008800 */
[----:B------:R-:W-:Y:S01]  /*bc50*/  PLOP3.LUT P0, PT, PT, PT, PT, 0x80, 0x0 ;  /* 0x000000000000781c */ /* 0x000fe20003f0f070 */
[----:B------:R-:W-:Y:S01]  /*bc60*/  UIADD3.X UR5, URZ, UR53, URZ, UP0, !UPT ;  /* 0x000000353f057290 */ /* 0x000fe200087fe43f */
[----:B------:R-:W-:Y:S01]  /*bc70*/  R2UR UR10, R9 ;  /* 0x00000000090a72ca */ /* 0x000fe200000e0000 */
[----:B------:R-:W-:Y:S01]  /*bc80*/  UMOV UR6, 0x30000 ;  /* 0x0003000000067882 */ /* 0x000fe20000000000 */
[----:B------:R-:W-:Y:S01]  /*bc90*/  UMOV UR14, 0x0 ;  /* 0x00000000000e7882 */ /* 0x000fe20000000000 */
[----:B------:R-:W-:Y:S01]  /*bca0*/  UMOV UR15, 0x14f00000 ;  /* 0x14f00000000f7882 */ /* 0x000fe20000000000 */
[----:B----4-:R-:W-:-:S02]  /*bcb0*/  LOP3.LUT R4, R4, 0x1, RZ, 0xc0, !PT ;  /* 0x0000000104047812 */ /* 0x010fc400078ec0ff */
[----:B-1----:R-:W-:-:S03]  /*bcc0*/  LOP3.LUT R10, R10, 0x1, RZ, 0xc0, !PT ;  /* 0x000000010a0a7812 */ /* 0x002fc600078ec0ff */
[----:B------:R-:W-:-:S04]  /*bcd0*/  IMAD R4, R4, 0x2800, RZ ;  /* 0x0000280004047824 */ /* 0x000fc800078e02ff */
[----:B------:R-:W-:Y:S02]  /*bce0*/  IMAD R4, R17, 0x5000, R4 ;  /* 0x0000500011047824 */ /* 0x000fe400078e0204 */
[----:B------:R-:W-:-:S03]  /*bcf0*/  IMAD R10, R10, 0x50, RZ ;  /* 0x000000500a0a7824 */ /* 0x000fc600078e02ff */
[----:B------:R-:W-:Y:S01]  /*bd00*/  IADD3 R4, R7, 0xa400, R4 ;  /* 0x0000a40007047810 */ /* 0x000fe20007ffe004 */
[----:B------:R-:W-:Y:S02]  /*bd10*/  IMAD R7, R8, 0xa0, R10 ;  /* 0x000000a008077824 */ /* 0x000fe400078e020a */
[----:B------:R-:W-:-:S07]  /*bd20*/  VIADD R8, R6, 0x29870 ;  /* 0x0002987006087836 */ /* 0x000fce0000000000 */
.L_x_206:
        /* <DEDUP_REMOVED lines=8> */
[----:B------:R1:W-:Y:S02]  /*bdb0*/  UTMALDG.4D.MULTICAST [UR8], [UR4], UR6, desc[UR14] ;  /* 0x00000e08040073b4 */ /* 0x0003e40008019806 */
[----:B-1----:R-:W-:Y:S05]  /*bdc0*/  @P0 BRA.U.ANY `(.L_x_206) ;  /* 0xfffffffd00d80947 */ /* 0x002fea000393ffff */
[----:B------:R-:W1:Y:S01]  /*bdd0*/  SYNCS.PHASECHK.TRANS64.TRYWAIT P0, [R6+URZ+0x29840], R5 ;  /* 0x02984005060075a7 */ /* 0x000e62000800017f */
[----:B------:R-:W-:Y:S04]  /*bde0*/  BSSY B1, `(.L_x_207) ;  /* 0x0000002000017945 */ /* 0x000fe80003800000 */
[----:B-1----:R-:W-:Y:S05]  /*bdf0*/  @!P0 BRA `(.L_x_208) ;  /* 0x0000001c00f88947 */ /* 0x002fea0003800000 */
.L_x_263:
[----:B------:R-:W-:Y:S05]  /*be00*/  BSYNC B1 ;  /* 0x0000000000017941 */ /* 0x000fea0003800000 */
.L_x_207:
[----:B------:R-:W4:Y:S02]  /*be10*/  S2R R4, SR_TID.X ;  /* 0x0000000000047919 */ /* 0x000f240000002100 */
[----:B----4-:R-:W-:-:S04]  /*be20*/  LOP3.LUT R4, R4, 0x7f, RZ, 0xc0, !PT ;  /* 0x0000007f04047812 */ /* 0x010fc800078ec0ff */
[----:B------:R-:W-:-:S13]  /*be30*/  ISETP.NE.AND P0, PT, R4, RZ, PT ;  /* 0x000000ff0400720c */ /* 0x000fda0003f05270 */
[----:B------:R-:W-:-:S04]  /*be40*/  @!P0 IMAD.MOV.U32 R4, RZ, RZ, 0x7800 ;  /* 0x00007800ff048424 */ /* 0x000fc800078e00ff */
[----:B------:R4:W-:Y:S01]  /*be50*/  @!P0 SYNCS.ARRIVE.TRANS64 RZ, [R6+URZ+0x29830], R4 ;  /* 0x0298300406ff89a7 */ /* 0x0009e2000800003f */
[----:B------:R-:W-:Y:S05]  /*be60*/  @P1 BRA `(.L_x_209) ;  /* 0x0000000000041947 */ /* 0x000fea0003800000 */
[----:B------:R-:W-:Y:S01]  /*be70*/  BPT.TRAP 0x1 ;  /* 0x000000040000795c */ /* 0x000fe20000300000 */
.L_x_209:
[----:B------:R-:W-:Y:S01]  /*be80*/  LOP3.LUT P0, RZ, R19, 0x2, RZ, 0xc0, !PT ;  /* 0x0000000213ff7812 */ /* 0x000fe2000780c0ff */
[----:B------:R-:W-:-:S12]  /*be90*/  BSSY B1, `(.L_x_210) ;  /* 0x0000003000017945 */ /* 0x000fd80003800000 */
[----:B------:R-:W-:Y:S05]  /*bea0*/  @P0 BRA `(.L_x_211) ;  /* 0x0000000000040947 */ /* 0x000fea0003800000 */
[----:B------:R-:W-:Y:S01]  /*beb0*/  BPT.TRAP 0x1 ;  /* 0x000000040000795c */ /* 0x000fe20000300000 */
.L_x_211:
[----:B------:R-:W-:Y:S05]  /*bec0*/  BSYNC B1 ;  /* 0x0000000000017941 */ /* 0x000fea0003800000 */
.L_x_210:
[----:B----4-:R-:W4:Y:S01]  /*bed0*/  S2R R4, SR_CgaCtaId ;  /* 0x0000000000047919 */ /* 0x010f220000008800 */
[----:B------:R-:W-:Y:S01]  /*bee0*/  R2UR UR10, R9 ;  /* 0x00000000090a72ca */ /* 0x000fe200000e0000 */
[----:B------:R-:W-:Y:S01]  /*bef0*/  UIADD3 UR4, UP0, UR52, 0x370, URZ ;  /* 0x0000037034047890 */ /* 0x000fe2000ff1e03f */
[----:B------:R-:W-:Y:S01]  /*bf00*/  PLOP3.LUT P0, PT, PT, PT, PT, 0x80, 0x0 ;  /* 0x000000000000781c */ /* 0x000fe20003f0f070 */
[----:B-1-3--:R-:W-:Y:S01]  /*bf10*/  VIADD R6, R6, 0x29830 ;  /* 0x0002983006067836 */ /* 0x00afe20000000000 */
[----:B------:R-:W-:Y:S01]  /*bf20*/  UMOV UR6, 0x30000 ;  /* 0x0003000000067882 */ /* 0x000fe20000000000 */
[----:B------:R-:W-:Y:S01]  /*bf30*/  UIADD3.X UR5, URZ, UR53, URZ, UP0, !UPT ;  /* 0x000000353f057290 */ /* 0x000fe200087fe43f */
[----:B------:R-:W-:Y:S01]  /*bf40*/  UMOV UR14, 0x0 ;  /* 0x00000000000e7882 */ /* 0x000fe20000000000 */
[----:B------:R-:W-:Y:S01]  /*bf50*/  UMOV UR15, 0x14f00000 ;  /* 0x14f00000000f7882 */ /* 0x000fe20000000000 */
[----:B----4-:R-:W-:-:S05]  /*bf60*/  LOP3.LUT R4, R4, 0x1, RZ, 0xc0, !PT ;  /* 0x0000000104047812 */ /* 0x010fca00078ec0ff */
[----:B------:R-:W-:-:S04]  /*bf70*/  IMAD R4, R4, 0x1400, RZ ;  /* 0x0000140004047824 */ /* 0x000fc800078e02ff */
[----:B------:R-:W-:-:S04]  /*bf80*/  IMAD R4, R17, 0x7800, R4 ;  /* 0x0000780011047824 */ /* 0x000fc800078e0204 */
[----:B------:R-:W-:-:S04]  /*bf90*/  VIADD R4, R4, UR41 ;  /* 0x0000002904047c36 */ /* 0x000fc80008000000 */
[----:B------:R-:W-:-:S07]  /*bfa0*/  VIADD R5, R4, 0x1a400 ;  /* 0x0001a40004057836 */ /* 0x000fce0000000000 */
.L_x_212:
        /* <DEDUP_REMOVED lines=10> */
[----:B------:R-:W-:Y:S01]  /*c050*/  PLOP3.LUT P0, PT, PT, PT, PT, 0x80, 0x0 ;  /* 0x000000000000781c */ /* 0x000fe20003f0f070 */
[----:B------:R-:W-:Y:S01]  /*c060*/  VIADD R5, R4, 0x1cc00 ;  /* 0x0001cc0004057836 */ /* 0x000fe20000000000 */
[----:B------:R-:W-:Y:S01]  /*c070*/  UMOV UR6, 0x30000 ;  /* 0x0003000000067882 */ /* 0x000fe20000000000 */
[----:B------:R-:W-:Y:S01]  /*c080*/  UMOV UR14, 0x0 ;  /* 0x00000000000e7882 */ /* 0x000fe20000000000 */
[----:B------:R-:W-:Y:S01]  /*c090*/  UMOV UR15, 0x14f00000 ;  /* 0x14f00000000f7882 */ /* 0x000fe20000000000 */
[----:B------:R-:W-:-:S08]  /*c0a0*/  UMOV UR10, 0x40 ;  /* 0x00000040000a7882 */ /* 0x000fd00000000000 */
.L_x_213:
        /* <DEDUP_REMOVED lines=16> */
.L_x_214:
        /* <DEDUP_REMOVED lines=9> */
[----:B---3--:R-:W-:Y:S05]  /*c240*/  @P0 BRA.U.ANY `(.L_x_214) ;  /* 0xfffffffd00d80947 */ /* 0x008fea000393ffff */
.L_x_199:
[----:B------:R-:W-:Y:S05]  /*c250*/  BSYNC B0 ;  /* 0x0000000000007941 */ /* 0x000fea0003800000 */
.L_x_198:
[----:B------:R-:W-:-:S05]  /*c260*/  IMAD.U32 R4, RZ, RZ, UR42 ;  /* 0x0000002aff047e24 */ /* 0x000fca000f8e00ff */
[----:B------:R-:W-:-:S13]  /*c270*/  ISETP.NE.AND P0, PT, R4, 0x3, PT ;  /* 0x000000030400780c */ /* 0x000fda0003f05270 */
[----:B------:R-:W-:Y:S05]  /*c280*/  @!P0 BRA `(.L_x_215) ;  /* 0x0000000000048947 */ /* 0x000fea0003800000 */
[----:B------:R-:W-:Y:S01]  /*c290*/  BPT.TRAP 0x1 ;  /* 0x000000040000795c */ /* 0x000fe20000300000 */
.L_x_215:
[----:B------:R-:W-:Y:S01]  /*c2a0*/  IMAD.U32 R4, RZ, RZ, UR47 ;  /* 0x0000002fff047e24 */ /* 0x000fe2000f8e00ff */
[----:B------:R-:W-:Y:S01]  /*c2b0*/  LEA R18, R3, UR41, 0x3 ;  /* 0x0000002903127c11 */ /* 0x000fe2000f8e18ff */
[----:B------:R-:W-:Y:S03]  /*c2c0*/  BSSY B0, `(.L_x_216) ;  /* 0x0000006000007945 */ /* 0x000fe60003800000 */
[----:B------:R-:W-:Y:S02]  /*c2d0*/  ISETP.NE.AND P1, PT, R4, 0x3, PT ;  /* 0x000000030400780c */ /* 0x000fe40003f25270 */
[----:B------:R-:W-:-:S04]  /*c2e0*/  LOP3.LUT R4, R0, 0x1, RZ, 0x3c, !PT ;  /* 0x0000000100047812 */ /* 0x000fc800078e3cff */
[----:B------:R-:W-:-:S04]  /*c2f0*/  SHF.L.U32 R4, R4, 0x1f, RZ ;  /* 0x0000001f04047819 */ /* 0x000fc800000006ff */
[----:B------:R-:W3:Y:S02]  /*c300*/  SYNCS.PHASECHK.TRANS64.TRYWAIT P2, [R18+URZ+0x29870], R4 ;  /* 0x02987004120075a7 */ /* 0x000ee4000804017f */
[----:B---3--:R-:W-:Y:S05]  /*c310*/  @!P2 BRA `(.L_x_217) ;  /* 0x0000001800c4a947 */ /* 0x008fea0003800000 */
.L_x_264:
[----:B------:R-:W-:Y:S05]  /*c320*/  BSYNC B0 ;  /* 0x0000000000007941 */ /* 0x000fea0003800000 */
.L_x_216:
[----:B------:R-:W-:Y:S05]  /*c330*/  @!P1 BRA `(.L_x_218) ;  /* 0x0000000000049947 */ /* 0x000fea0003800000 */
[----:B------:R-:W-:Y:S01]  /*c340*/  BPT.TRAP 0x1 ;  /* 0x000000040000795c */ /* 0x000fe20000300000 */
.L_x_218:
[----:B------:R-:W-:Y:S01]  /*c350*/  SHF.L.U32 R0, R0, 0x1f, RZ ;  /* 0x0000001f00007819 */ /* 0x000fe200000006ff */
[----:B------:R-:W-:-:S03]  /*c360*/  IMAD R12, R3, 0x5000, RZ ;  /* 0x00005000030c7824 */ /* 0x000fc600078e02ff */
[----:B------:R-:W4:Y:S02]  /*c370*/  SYNCS.PHASECHK.TRANS64.TRYWAIT P2, [R18+URZ+0x29860], R0 ;  /* 0x02986000120075a7 */ /* 0x000f24000804017f */
[----:B----4-:R-:W-:Y:S05]  /*c380*/  @!P2 BRA `(.L_x_219) ;  /* 0x0000001800bca947 */ /* 0x010fea0003800000 */
.L_x_265:
[----:B------:R-:W4:Y:S04]  /*c390*/  LDL R3, [R1+0x18] ;  /* 0x0000180001037983 */ /* 0x000f280000100800 */
[----:B------:R-:W5:Y:S04]  /*c3a0*/  LDL R6, [R1+0x1c] ;  /* 0x00001c0001067983 */ /* 0x000f680000100800 */
[----:B------:R-:W2:Y:S01]  /*c3b0*/  LDL R13, [R1+0x14] ;  /* 0x00001400010d7983 */ /* 0x000ea20000100800 */
[----:B------:R-:W-:Y:S05]  /*c3c0*/  WARPSYNC.ALL ;  /* 0x0000000000007948 */ /* 0x000fea0003800000 */
[----:B----4-:R-:W-:-:S05]  /*c3d0*/  LOP3.LUT R0, R12, R3, RZ, 0xfc, !PT ;  /* 0x000000030c007212 */ /* 0x010fca00078efcff */
[----:B-1----:R-:W3:Y:S01]  /*c3e0*/  LDSM.16.MT88.4 R8, [R0+UR41+0xa400] ;  /* 0x00a400290008783b */ /* 0x002ee20008004200 */
[----:B------:R-:W-:Y:S01]  /*c3f0*/  VIADD R3, R0, UR41 ;  /* 0x0000002900037c36 */ /* 0x000fe20008000000 */
[----:B--2---:R-:W-:-:S03]  /*c400*/  LOP3.LUT R20, R12, R13, RZ, 0xfc, !PT ;  /* 0x0000000d0c147212 */ /* 0x004fc600078efcff */
[----:B-----5:R-:W-:Y:S02]  /*c410*/  IMAD.IADD R3, R6, 0x1, R3 ;  /* 0x0000000106037824 */ /* 0x020fe400078e0203 */
[----:B------:R-:W-:Y:S01]  /*c420*/  VIADD R20, R20, UR41 ;  /* 0x0000002914147c36 */ /* 0x000fe20008000000 */
[C-C-:B---3--:R-:W-:Y:S02]  /*c430*/  PRMT R4, R8.reuse, 0x6420, R9.reuse ;  /* 0x0000642008047816 */ /* 0x148fe40000000009 */
[----:B------:R-:W-:Y:S02]  /*c440*/  PRMT R5, R8, 0x7531, R9 ;  /* 0x0000753108057816 */ /* 0x000fe40000000009 */
[C-C-:B------:R-:W-:Y:S02]  /*c450*/  PRMT R6, R10.reuse, 0x6420, R11.reuse ;  /* 0x000064200a067816 */ /* 0x140fe4000000000b */
[----:B------:R-:W-:Y:S02]  /*c460*/  PRMT R7, R10, 0x7531, R11 ;  /* 0x000075310a077816 */ /* 0x000fe4000000000b */
[----:B------:R-:W1:Y:S04]  /*c470*/  LDSM.16.MT88.4 R8, [R3+0xa400] ;  /* 0x00a400000308783b */ /* 0x000e680000004200 */
[----:B------:R-:W-:Y:S01]  /*c480*/  STSM.16.M88.4 [R20+0x400], R4 ;  /* 0x0004000414007844 */ /* 0x000fe20000000200 */
[----:B-1----:R-:W-:-:S02]  /*c490*/  PRMT R12, R8, 0x6420, R9 ;  /* 0x00006420080c7816 */ /* 0x002fc40000000009 */
[----:B------:R-:W-:Y:S02]  /*c4a0*/  PRMT R13, R8, 0x7531, R9 ;  /* 0x00007531080d7816 */ /* 0x000fe40000000009 */
[C-C-:B------:R-:W-:Y:S02]  /*c4b0*/  PRMT R14, R10.reuse, 0x6420, R11.reuse ;  /* 0x000064200a0e7816 */ /* 0x140fe4000000000b */
[----:B------:R-:W-:-:S05]  /*c4c0*/  PRMT R15, R10, 0x7531, R11 ;  /* 0x000075310a0f7816 */ /* 0x000fca000000000b */
[----:B------:R-:W-:Y:S04]  /*c4d0*/  STSM.16.M88.4 [R20+0xc00], R12 ;  /* 0x000c000c14007844 */ /* 0x000fe80000000200 */
[----:B------:R-:W1:Y:S02]  /*c4e0*/  LDSM.16.MT88.4 R8, [R0+UR41+0xb400] ;  /* 0x00b400290008783b */ /* 0x000e640008004200 */
[C-C-:B-1----:R-:W-:Y:S02]  /*c4f0*/  PRMT R4, R8.reuse, 0x6420, R9.reuse ;  /* 0x0000642008047816 */ /* 0x142fe40000000009 */
[----:B------:R-:W-:Y:S02]  /*c500*/  PRMT R5, R8, 0x7531, R9 ;  /* 0x0000753108057816 */ /* 0x000fe40000000009 */
[----:B------:R-:W-:-:S02]  /*c510*/  PRMT R6, R10, 0x6420, R11 ;  /* 0x000064200a067816 */ /* 0x000fc4000000000b */
[----:B------:R-:W-:Y:S02]  /*c520*/  PRMT R7, R10, 0x7531, R11 ;  /* 0x000075310a077816 */ /* 0x000fe4000000000b */
[----:B------:R-:W1:Y:S04]  /*c530*/  LDSM.16.MT88.4 R8, [R3+0xb400] ;  /* 0x00b400000308783b */ /* 0x000e680000004200 */
[----:B------:R-:W-:Y:S01]  /*c540*/  STSM.16.M88.4 [R20+0x1400], R4 ;  /* 0x0014000414007844 */ /* 0x000fe20000000200 */
[C-C-:B-1----:R-:W-:Y:S02]  /*c550*/  PRMT R12, R8.reuse, 0x6420, R9.reuse ;  /* 0x00006420080c7816 */ /* 0x142fe40000000009 */
[----:B------:R-:W-:Y:S02]  /*c560*/  PRMT R13, R8, 0x7531, R9 ;  /* 0x00007531080d7816 */ /* 0x000fe40000000009 */
[----:B------:R-:W-:-:S02]  /*c570*/  PRMT R14, R10, 0x6420, R11 ;  /* 0x000064200a0e7816 */ /* 0x000fc4000000000b */
        /* <DEDUP_REMOVED lines=20> */
[----:B------:R1:W-:Y:S02]  /*c6c0*/  STSM.16.M88.4 [R20+0x3400], R4 ;  /* 0x0034000414007844 */ /* 0x0003e40000000200 */
[C-C-:B-1----:R-:W-:Y:S02]  /*c6d0*/  PRMT R4, R8.reuse, 0x6420, R9.reuse ;  /* 0x0000642008047816 */ /* 0x142fe40000000009 */
[----:B------:R-:W-:-:S02]  /*c6e0*/  PRMT R5, R8, 0x7531, R9 ;  /* 0x0000753108057816 */ /* 0x000fc40000000009 */
[C-C-:B------:R-:W-:Y:S02]  /*c6f0*/  PRMT R6, R10.reuse, 0x6420, R11.reuse ;  /* 0x000064200a067816 */ /* 0x140fe4000000000b */
[----:B------:R-:W-:-:S05]  /*c700*/  PRMT R7, R10, 0x7531, R11 ;  /* 0x000075310a077816 */ /* 0x000fca000000000b */
[----:B------:R-:W-:Y:S04]  /*c710*/  STSM.16.M88.4 [R20+0x3c00], R4 ;  /* 0x003c000414007844 */ /* 0x000fe80000000200 */
[----:B------:R-:W1:Y:S04]  /*c720*/  LDSM.16.MT88.4 R12, [R0+UR41+0xe400] ;  /* 0x00e40029000c783b */ /* 0x000e680008004200 */
[----:B------:R-:W2:Y:S01]  /*c730*/  LDSM.16.MT88.4 R4, [R3+0xe400] ;  /* 0x00e400000304783b */ /* 0x000ea20000004200 */
[C-C-:B-1----:R-:W-:Y:S02]  /*c740*/  PRMT R8, R12.reuse, 0x6420, R13.reuse ;  /* 0x000064200c087816 */ /* 0x142fe4000000000d */
[----:B------:R-:W-:-:S02]  /*c750*/  PRMT R9, R12, 0x7531, R13 ;  /* 0x000075310c097816 */ /* 0x000fc4000000000d */
[C-C-:B------:R-:W-:Y:S02]  /*c760*/  PRMT R10, R14.reuse, 0x6420, R15.reuse ;  /* 0x000064200e0a7816 */ /* 0x140fe4000000000f */
[----:B------:R-:W-:-:S05]  /*c770*/  PRMT R11, R14, 0x7531, R15 ;  /* 0x000075310e0b7816 */ /* 0x000fca000000000f */
[----:B------:R2:W-:Y:S02]  /*c780*/  STSM.16.M88.4 [R20+0x4400], R8 ;  /* 0x0044000814007844 */ /* 0x0005e40000000200 */
[C-C-:B--2---:R-:W-:Y:S02]  /*c790*/  PRMT R8, R4.reuse, 0x6420, R5.reuse ;  /* 0x0000642004087816 */ /* 0x144fe40000000005 */
        /* <DEDUP_REMOVED lines=9> */
[----:B--2---:R-:W2:Y:S01]  /*c830*/  FENCE.VIEW.ASYNC.S ;  /* 0x00000000000073c6 */ /* 0x004ea20000000000 */
[----:B------:R-:W-:Y:S05]  /*c840*/  @!P1 BRA `(.L_x_220) ;  /* 0x0000000000049947 */ /* 0x000fea0003800000 */
[----:B------:R-:W-:Y:S01]  /*c850*/  BPT.TRAP 0x1 ;  /* 0x000000040000795c */ /* 0x000fe20000300000 */
.L_x_220:
[----:B--2---:R2:W-:Y:S01]  /*c860*/  SYNCS.ARRIVE.TRANS64.A1T0 RZ, [R18+URZ+0x29850], RZ ;  /* 0x029850ff12ff79a7 */ /* 0x0045e2000810003f */
[----:B------:R-:W-:Y:S06]  /*c870*/  BAR.SYNC.DEFER_BLOCKING 0x2, 0x80 ;  /* 0x0082000000007b1d */ /* 0x000fec0000010000 */
[----:B------:R-:W-:Y:S05]  /*c880*/  @!P0 BRA `(.L_x_221) ;  /* 0x0000000000048947 */ /* 0x000fea0003800000 */
[----:B------:R-:W-:Y:S01]  /*c890*/  BPT.TRAP 0x1 ;  /* 0x000000040000795c */ /* 0x000fe20000300000 */
.L_x_221:
[----:B------:R-:W3:Y:S04]  /*c8a0*/  LDL R3, [R1+0xc] ;  /* 0x00000c0001037983 */ /* 0x000ee80000100800 */
[----:B------:R-:W4:Y:S01]  /*c8b0*/  LDL R0, [R1+0x10] ;  /* 0x0000100001007983 */ /* 0x000f220000100800 */
[----:B---3--:R-:W-:-:S13]  /*c8c0*/  ISETP.NE.AND P0, PT, R3, RZ, PT ;  /* 0x000000ff0300720c */ /* 0x008fda0003f05270 */
[----:B--2---:R-:W-:-:S05]  /*c8d0*/  @P0 VIADD R18, R18, 0x29880 ;  /* 0x0002988012120836 */ /* 0x004fca0000000000 */
[----:B----4-:R-:W-:-:S04]  /*c8e0*/  @P0 PRMT R18, R0, 0x654, R18 ;  /* 0x0000065400120816 */ /* 0x010fc80000000012 */
[----:B------:R2:W-:Y:S01]  /*c8f0*/  @P0 SYNCS.ARRIVE.TRANS64.RED.A1T0 RZ, [R18+URZ], RZ ;  /* 0x000000ff12ff09a7 */ /* 0x0005e2000810043f */
[----:B------:R-:W-:Y:S02]  /*c900*/  BPT.TRAP 0x1 ;  /* 0x000000040000795c */ /* 0x000fe40000300000 */
[----:B------:R3:W5:Y:S01]  /*c910*/  LDL R0, [R1] ;  /* 0x0000000001007983 */ /* 0x0007620000100800 */
[C---:B------:R-:W-:Y:S01]  /*c920*/  ISETP.GT.AND P0, PT, R2.reuse, RZ, PT ;  /* 0x000000ff0200720c */ /* 0x040fe20003f04270 */
[----:B------:R-:W-:Y:S02]  /*c930*/  VIADD R2, R2, 0xffffffff ;  /* 0xffffffff02027836 */ /* 0x000fe40000000000 */
[----:B------:R-:W-:-:S10]  /*c940*/  IMAD.MOV.U32 R3, RZ, RZ, R17 ;  /* 0x000000ffff037224 */ /* 0x000fd400078e0011 */
[----:B---3--:R-:W-:Y:S05]  /*c950*/  @P0 BRA `(.L_x_222) ;  /* 0xffffffec00d40947 */ /* 0x008fea000383ffff */
.L_x_197:
[----:B--2--5:R-:W-:-:S05]  /*c960*/  IMAD.U32 R0, RZ, RZ, UR42 ;  /* 0x0000002aff007e24 */ /* 0x024fca000f8e00ff */
[----:B------:R-:W-:-:S13]  /*c970*/  ISETP.NE.AND P0, PT, R0, 0x3, PT ;  /* 0x000000030000780c */ /* 0x000fda0003f05270 */
[----:B------:R-:W-:Y:S05]  /*c980*/  @!P0 BRA `(.L_x_223) ;  /* 0x0000000000048947 */ /* 0x000fea0003800000 */
[----:B------:R-:W-:Y:S01]  /*c990*/  BPT.TRAP 0x1 ;  /* 0x000000040000795c */ /* 0x000fe20000300000 */
.L_x_223:
[----:B------:R-:W2:Y:S01]  /*c9a0*/  LDL R0, [R1] ;  /* 0x0000000001007983 */ /* 0x000ea20000100800 */
        /* <DEDUP_REMOVED lines=8> */
.L_x_266:
[----:B------:R-:W-:Y:S05]  /*ca30*/  BSYNC B0 ;  /* 0x0000000000007941 */ /* 0x000fea0003800000 */
.L_x_224:
[----:B------:R-:W-:Y:S05]  /*ca40*/  @!P1 BRA `(.L_x_226) ;  /* 0x0000000000049947 */ /* 0x000fea0003800000 */
[----:B------:R-:W-:Y:S01]  /*ca50*/  BPT.TRAP 0x1 ;  /* 0x000000040000795c */ /* 0x000fe20000300000 */
.L_x_226:
[----:B------:R-:W2:Y:S02]  /*ca60*/  LDL R0, [R1] ;  /* 0x0000000001007983 */ /* 0x000ea40000100800 */
[----:B--2---:R-:W-:-:S04]  /*ca70*/  SHF.L.U32 R3, R0, 0x1f, RZ ;  /* 0x0000001f00037819 */ /* 0x004fc800000006ff */
[----:B------:R-:W2:Y:S02]  /*ca80*/  SYNCS.PHASECHK.TRANS64.TRYWAIT P2, [R16+URZ+0x29860], R3 ;  /* 0x02986003100075a7 */ /* 0x000ea4000804017f */
[----:B--2---:R-:W-:Y:S05]  /*ca90*/  @!P2 BRA `(.L_x_227) ;  /* 0x000000140020a947 */ /* 0x004fea0003800000 */
.L_x_267:
[----:B------:R-:W3:Y:S04]  /*caa0*/  LDL R2, [R1+0x18] ;  /* 0x0000180001027983 */ /* 0x000ee80000100800 */
[----:B-1----:R-:W4:Y:S04]  /*cab0*/  LDL R10, [R1+0x1c] ;  /* 0x00001c00010a7983 */ /* 0x002f280000100800 */
[----:B------:R-:W5:Y:S01]  /*cac0*/  LDL R12, [R1+0x14] ;  /* 0x00001400010c7983 */ /* 0x000f620000100800 */
[----:B------:R-:W-:Y:S01]  /*cad0*/  IMAD R0, R17, 0x5000, RZ ;  /* 0x0000500011007824 */ /* 0x000fe200078e02ff */
[----:B------:R-:W-:Y:S05]  /*cae0*/  WARPSYNC.ALL ;  /* 0x0000000000007948 */ /* 0x000fea0003800000 */
[----:B---3--:R-:W-:-:S05]  /*caf0*/  LOP3.LUT R2, R0, R2, RZ, 0xfc, !PT ;  /* 0x0000000200027212 */ /* 0x008fca00078efcff */
[----:B------:R-:W1:Y:S01]  /*cb00*/  LDSM.16.MT88.4 R4, [R2+UR41+0xa400] ;  /* 0x00a400290204783b */ /* 0x000e620008004200 */
[----:B--2---:R-:W-:Y:S01]  /*cb10*/  VIADD R3, R2, UR41 ;  /* 0x0000002902037c36 */ /* 0x004fe20008000000 */
[----:B-----5:R-:W-:-:S03]  /*cb20*/  LOP3.LUT R0, R0, R12, RZ, 0xfc, !PT ;  /* 0x0000000c00007212 */ /* 0x020fc600078efcff */
[----:B----4-:R-:W-:Y:S02]  /*cb30*/  IMAD.IADD R3, R10, 0x1, R3 ;  /* 0x000000010a037824 */ /* 0x010fe400078e0203 */
[----:B------:R-:W-:Y:S01]  /*cb40*/  VIADD R0, R0, UR41 ;  /* 0x0000002900007c36 */ /* 0x000fe20008000000 */
[C-C-:B-1----:R-:W-:Y:S02]  /*cb50*/  PRMT R8, R4.reuse, 0x6420, R5.reuse ;  /* 0x0000642004087816 */ /* 0x142fe40000000005 */
[----:B------:R-:W-:Y:S02]  /*cb60*/  PRMT R9, R4, 0x7531, R5 ;  /* 0x0000753104097816 */ /* 0x000fe40000000005 */
[C-C-:B------:R-:W-:Y:S02]  /*cb70*/  PRMT R10, R6.reuse, 0x6420, R7.reuse ;  /* 0x00006420060a7816 */ /* 0x140fe40000000007 */
[----:B------:R-:W-:Y:S02]  /*cb80*/  PRMT R11, R6, 0x7531, R7 ;  /* 0x00007531060b7816 */ /* 0x000fe40000000007 */
[----:B------:R-:W1:Y:S04]  /*cb90*/  LDSM.16.MT88.4 R4, [R3+0xa400] ;  /* 0x00a400000304783b */ /* 0x000e680000004200 */
[----:B------:R1:W-:Y:S02]  /*cba0*/  STSM.16.M88.4 [R0+0x400], R8 ;  /* 0x0004000800007844 */ /* 0x0003e40000000200 */
        /* <DEDUP_REMOVED lines=47> */
[----:B------:R2:W-:Y:S01]  /*cea0*/  STSM.16.M88.4 [R0+0x4400], R12 ;  /* 0x0044000c00007844 */ /* 0x0005e20000000200 */
[C-C-:B-1----:R-:W-:Y:S02]  /*ceb0*/  PRMT R8, R4.reuse, 0x6420, R5.reuse ;  /* 0x0000642004087816 */ /* 0x142fe40000000005 */
        /* <DEDUP_REMOVED lines=12> */
.L_x_228:
[----:B-1----:R1:W-:Y:S01]  /*cf80*/  SYNCS.ARRIVE.TRANS64.A1T0 RZ, [R16+URZ+0x29850], RZ ;  /* 0x029850ff10ff79a7 */ /* 0x0023e2000810003f */
[----:B------:R-:W-:Y:S06]  /*cf90*/  BAR.SYNC.DEFER_BLOCKING 0x2, 0x80 ;  /* 0x0082000000007b1d */ /* 0x000fec0000010000 */
[----:B------:R-:W-:Y:S05]  /*cfa0*/  @!P0 BRA `(.L_x_229) ;  /* 0x0000000000048947 */ /* 0x000fea0003800000 */
[----:B------:R-:W-:Y:S01]  /*cfb0*/  BPT.TRAP 0x1 ;  /* 0x000000040000795c */ /* 0x000fe20000300000 */
.L_x_229:
[----:B------:R-:W3:Y:S04]  /*cfc0*/  LDL R2, [R1+0xc] ;  /* 0x00000c0001027983 */ /* 0x000ee80000100800 */
[----:B--2---:R-:W2:Y:S01]  /*cfd0*/  LDL R0, [R1+0x10] ;  /* 0x0000100001007983 */ /* 0x004ea20000100800 */
[----:B---3--:R-:W-:-:S13]  /*cfe0*/  ISETP.NE.AND P0, PT, R2, RZ, PT ;  /* 0x000000ff0200720c */ /* 0x008fda0003f05270 */
[----:B-1----:R-:W-:-:S05]  /*cff0*/  @P0 VIADD R16, R16, 0x29880 ;  /* 0x0002988010100836 */ /* 0x002fca0000000000 */
[----:B--2---:R-:W-:-:S04]  /*d000*/  @P0 PRMT R16, R0, 0x654, R16 ;  /* 0x0000065400100816 */ /* 0x004fc80000000010 */
[----:B------:R1:W-:Y:S01]  /*d010*/  @P0 SYNCS.ARRIVE.TRANS64.RED.A1T0 RZ, [R16+URZ], RZ ;  /* 0x000000ff10ff09a7 */ /* 0x0003e2000810043f */
[----:B------:R-:W-:Y:S02]  /*d020*/  BPT.TRAP 0x1 ;  /* 0x000000040000795c */ /* 0x000fe40000300000 */
[----:B------:R-:W2:Y:S01]  /*d030*/  LDL.LU R2, [R1] ;  /* 0x0000000001027983 */ /* 0x000ea20000300800 */
[----:B------:R-:W3:Y:S01]  /*d040*/  LDC R0, c[0x0][0xc34] ;  /* 0x00030d00ff007b82 */ /* 0x000ee20000000800 */
[----:B------:R-:W-:Y:S01]  /*d050*/  VIADD R17, R17, 0x1 ;  /* 0x0000000111117836 */ /* 0x000fe20000000000 */
[----:B------:R-:W-:Y:S02]  /*d060*/  UIADD3 UR50, UR43, UR50, URZ ;  /* 0x000000322b327290 */ /* 0x000fe4000fffe03f */
[----:B------:R-:W-:Y:S02]  /*d070*/  UIADD3 UR46, UR46, 0x1, URZ ;  /* 0x000000012e2e7890 */ /* 0x000fe4000fffe03f */
[----:B------:R-:W-:-:S04]  /*d080*/  ISETP.NE.AND P0, PT, R17, 0x2, PT ;  /* 0x000000021100780c */ /* 0x000fc80003f05270 */
[----:B------:R-:W-:Y:S02]  /*d090*/  SEL R17, R17, RZ, P0 ;  /* 0x000000ff11117207 */ /* 0x000fe40000000000 */
[----:B---3--:R-:W-:Y:S02]  /*d0a0*/  ISETP.LE.AND P1, PT, R0, UR50, PT ;  /* 0x0000003200007c0c */ /* 0x008fe4000bf23270 */
[----:B------:R-:W-:-:S04]  /*d0b0*/  SEL R0, RZ, 0x1, P0 ;  /* 0x00000001ff007807 */ /* 0x000fc80000000000 */
[----:B--2---:R-:W-:-:S05]  /*d0c0*/  LOP3.LUT R2, R2, R0, RZ, 0x3c, !PT ;  /* 0x0000000002027212 */ /* 0x004fca00078e3cff */
[----:B------:R2:W-:Y:S02]  /*d0d0*/  STL [R1], R2 ;  /* 0x0000000201007387 */ /* 0x0005e40000100800 */
[----:B------:R-:W-:Y:S05]  /*d0e0*/  @!P1 BRA `(.L_x_230) ;  /* 0xffffffcc00ac9947 */ /* 0x000fea000383ffff */
[----:B------:R-:W-:-:S12]  /*d0f0*/  ULOP3.LUT UR46, UR46, 0x1, URZ, 0xc, !UPT ;  /* 0x000000012e2e7892 */ /* 0x000fd8000f8e0c3f */
.L_x_177:
[----:B------:R-:W3:Y:S01]  /*d100*/  S2R R3, SR_CgaCtaId ;  /* 0x0000000000037919 */ /* 0x000ee20000008800 */
[----:B------:R-:W-:-:S04]  /*d110*/  MOV R0, 0x400 ;  /* 0x0000040000007802 */ /* 0x000fc80000000f00 */
[----:B---3--:R-:W-:Y:S01]  /*d120*/  LEA R8, R3, R0, 0x18 ;  /* 0x0000000003087211 */ /* 0x008fe200078ec0ff */
[----:B------:R-:W-:-:S05]  /*d130*/  IMAD.U32 R0, RZ, RZ, UR46 ;  /* 0x0000002eff007e24 */ /* 0x000fca000f8e00ff */
[----:B------:R-:W-:-:S04]  /*d140*/  SHF.L.U32 R0, R0, 0x1f, RZ ;  /* 0x0000001f00007819 */ /* 0x000fc800000006ff */
[----:B------:R-:W3:Y:S02]  /*d150*/  SYNCS.PHASECHK.TRANS64.TRYWAIT P0, [R8+URZ+0x29820], R0 ;  /* 0x02982000080075a7 */ /* 0x000ee4000800017f */
[----:B---3--:R-:W-:Y:S05]  /*d160*/  @!P0 BRA `(.L_x_231) ;  /* 0x0000000c00808947 */ /* 0x008fea0003800000 */
.L_x_268:
[----:B--2---:R-:W2:Y:S02]  /*d170*/  S2R R2, SR_TID.X ;  /* 0x0000000000027919 */ /* 0x004ea40000002100 */
[----:B--2---:R-:W-:-:S04]  /*d180*/  SHF.R.U32.HI R2, RZ, 0x5, R2 ;  /* 0x00000005ff027819 */ /* 0x004fc80000011602 */
[----:B------:R-:W-:-:S05]  /*d190*/  LOP3.LUT R2, R2, 0x3, RZ, 0xc0, !PT ;  /* 0x0000000302027812 */ /* 0x000fca00078ec0ff */
[----:B---3--:R-:W2:Y:S02]  /*d1a0*/  SHFL.IDX PT, R0, R2, RZ, 0x1f ;  /* 0x00001fff02007589 */ /* 0x008ea400000e0000 */
[----:B--2---:R-:W-:-:S13]  /*d1b0*/  ISETP.NE.AND P0, PT, R0, RZ, PT ;  /* 0x000000ff0000720c */ /* 0x004fda0003f05270 */
        /* <DEDUP_REMOVED lines=9> */
.L_x_234:
        /* <DEDUP_REMOVED lines=8> */
[----:B------:R-:W2:Y:S01]  /*d2d0*/  SYNCS.PHASECHK.TRANS64.TRYWAIT P1, [R5+URZ], R4 ;  /* 0x00000004050075a7 */ /* 0x000ea2000802017f */
[----:B------:R-:W-:-:S05]  /*d2e0*/  SEL R3, R2, RZ, P2 ;  /* 0x000000ff02037207 */ /* 0x000fca0001000000 */
[----:B------:R-:W-:Y:S01]  /*d2f0*/  IMAD R7, R3, 0x8, R0 ;  /* 0x0000000803077824 */ /* 0x000fe200078e0200 */
[----:B------:R-:W-:Y:S01]  /*d300*/  SHF.L.U32 R0, R6, 0x1f, RZ ;  /* 0x0000001f06007819 */ /* 0x000fe200000006ff */
[----:B--2---:R-:W-:Y:S06]  /*d310*/  @!P1 BRA `(.L_x_235) ;  /* 0x0000000c00289947 */ /* 0x004fec0003800000 */
.L_x_269:
[----:B------:R-:W3:Y:S02]  /*d320*/  SYNCS.PHASECHK.TRANS64.TRYWAIT P1, [R7+URZ], R0 ;  /* 0x00000000070075a7 */ /* 0x000ee4000802017f */
[----:B---3--:R-:W-:Y:S05]  /*d330*/  @!P1 BRA `(.L_x_236) ;  /* 0x0000000c00349947 */ /* 0x008fea0003800000 */
.L_x_270:
[----:B------:R-:W-:Y:S05]  /*d340*/  @!P0 BRA `(.L_x_237) ;  /* 0x0000000000048947 */ /* 0x000fea0003800000 */
[----:B------:R-:W-:Y:S01]  /*d350*/  BPT.TRAP 0x1 ;  /* 0x000000040000795c */ /* 0x000fe20000300000 */
.L_x_237:
[----:B------:R-:W-:-:S04]  /*d360*/  IMAD R17, R17, 0x8, R8 ;  /* 0x0000000811117824 */ /* 0x000fc800078e0208 */
[----:B------:R-:W4:Y:S02]  /*d370*/  SYNCS.PHASECHK.TRANS64.TRYWAIT P1, [R17+URZ+0x29860], R4 ;  /* 0x02986004110075a7 */ /* 0x000f24000802017f */
[----:B----4-:R-:W-:Y:S05]  /*d380*/  @!P1 BRA `(.L_x_238) ;  /* 0x0000000c00349947 */ /* 0x010fea0003800000 */
.L_x_271:
[----:B------:R-:W-:Y:S05]  /*d390*/  @!P0 BRA `(.L_x_239) ;  /* 0x0000000000048947 */ /* 0x000fea0003800000 */
[----:B------:R-:W-:Y:S01]  /*d3a0*/  BPT.TRAP 0x1 ;  /* 0x000000040000795c */ /* 0x000fe20000300000 */
.L_x_239:
[----:B------:R-:W-:-:S04]  /*d3b0*/  IMAD R3, R3, 0x8, R8 ;  /* 0x0000000803037824 */ /* 0x000fc800078e0208 */
[----:B------:R-:W5:Y:S02]  /*d3c0*/  SYNCS.PHASECHK.TRANS64.TRYWAIT P1, [R3+URZ+0x29860], R0 ;  /* 0x02986000030075a7 */ /* 0x000f64000802017f */
[----:B-----5:R-:W-:Y:S05]  /*d3d0*/  @!P1 BRA `(.L_x_240) ;  /* 0x0000000c00349947 */ /* 0x020fea0003800000 */
.L_x_272:
[----:B------:R-:W-:Y:S05]  /*d3e0*/  @!P0 BRA `(.L_x_241) ;  /* 0x0000000000048947 */ /* 0x000fea0003800000 */
[----:B------:R-:W-:Y:S01]  /*d3f0*/  BPT.TRAP 0x1 ;  /* 0x000000040000795c */ /* 0x000fe20000300000 */
.L_x_241:
[----:B------:R-:W5:Y:S02]  /*d400*/  SYNCS.PHASECHK.TRANS64.TRYWAIT P0, [R17+URZ+0x29880], R4 ;  /* 0x02988004110075a7 */ /* 0x000f64000800017f */
[----:B-----5:R-:W-:Y:S05]  /*d410*/  @!P0 BRA `(.L_x_242) ;  /* 0x0000000c00388947 */ /* 0x020fea0003800000 */
.L_x_243:
[----:B------:R0:W0:Y:S02]  /*d420*/  SYNCS.PHASECHK.TRANS64.TRYWAIT P0, [R3+URZ+0x29880], R0 ;  /* 0x02988000030075a7 */ /* 0x000024000800017f */
[----:B0-----:R-:W-:Y:S05]  /*d430*/  @!P0 NANOSLEEP.SYNCS 0x989680 ;  /* 0x009896800000895d */ /* 0x001fea0003900000 */
[----:B------:R-:W0:Y:S02]  /*d440*/  @!P0 SYNCS.PHASECHK.TRANS64 P0, [R3+URZ+0x29880], R0 ;  /* 0x02988000030085a7 */ /* 0x000e24000800007f */
[----:B0-----:R-:W-:Y:S05]  /*d450*/  @!P0 BRA `(.L_x_243) ;  /* 0xfffffffc00f08947 */ /* 0x001fea000383ffff */
.L_x_233:
[----:B------:R-:W-:Y:S05]  /*d460*/  BSYNC B0 ;  /* 0x0000000000007941 */ /* 0x000fea0003800000 */
.L_x_232:
[----:B------:R-:W-:Y:S05]  /*d470*/  EXIT ;  /* 0x000000000000794d */ /* 0x000fea0003800000 */
.L_x_145:
[----:B0-----:R-:W-:-:S04]  /*d480*/  IMAD.U32 R3, RZ, RZ, UR39 ;  /* 0x00000027ff037e24 */ /* 0x001fc8000f8e00ff */
[----:B------:R0:W1:Y:S03]  /*d490*/  SYNCS.PHASECHK.TRANS64.TRYWAIT P1, [R3+URZ+0x29800], R0 ;  /* 0x02980000030075a7 */ /* 0x000066000802017f */
[----:B-1----:R-:W-:Y:S05]  /*d4a0*/  @!P1 NANOSLEEP.SYNCS 0x989680 ;  /* 0x009896800000995d */ /* 0x002fea0003900000 */
[----:B------:R-:W1:Y:S02]  /*d4b0*/  @!P1 SYNCS.PHASECHK.TRANS64 P1, [R3+URZ+0x29800], R0 ;  /* 0x02980000030095a7 */ /* 0x000e64000802007f */
[----:B-1----:R-:W-:Y:S05]  /*d4c0*/  @!P1 BRA `(.L_x_145) ;  /* 0xfffffffc00ec9947 */ /* 0x002fea000383ffff */
[----:B------:R-:W-:Y:S05]  /*d4d0*/  BRA `(.L_x_244) ;  /* 0xffffff4400407947 */ /* 0x000fea000383ffff */
.L_x_149:
[----:B-1----:R1:W2:Y:S02]  /*d4e0*/  SYNCS.PHASECHK.TRANS64.TRYWAIT P1, [R4+URZ+0x29830], R3 ;  /* 0x02983003040075a7 */ /* 0x0022a4000802017f */
[----:B--2---:R-:W-:Y:S05]  /*d4f0*/  @!P1 NANOSLEEP.SYNCS 0x989680 ;  /* 0x009896800000995d */ /* 0x004fea0003900000 */
[----:B------:R-:W2:Y:S02]  /*d500*/  @!P1 SYNCS.PHASECHK.TRANS64 P1, [R4+URZ+0x29830], R3 ;  /* 0x02983003040095a7 */ /* 0x000ea4000802007f */
[----:B--2---:R-:W-:Y:S05]  /*d510*/  @!P1 BRA `(.L_x_149) ;  /* 0xfffffffc00f09947 */ /* 0x004fea000383ffff */
[----:B------:R-:W-:Y:S05]  /*d520*/  BRA `(.L_x_148) ;  /* 0xffffff44005c7947 */ /* 0x000fea000383ffff */
.L_x_155:
[----:B-1----:R-:W-:-:S04]  /*d530*/  IMAD.U32 R3, RZ, RZ, UR6 ;  /* 0x00000006ff037e24 */ /* 0x002fc8000f8e00ff */
[----:B------:R1:W2:Y:S03]  /*d540*/  SYNCS.PHASECHK.TRANS64.TRYWAIT P1, [R3+URZ+0x29830], R0 ;  /* 0x02983000030075a7 */ /* 0x0002a6000802017f */
[----:B--2---:R-:W-:Y:S05]  /*d550*/  @!P1 NANOSLEEP.SYNCS 0x989680 ;  /* 0x009896800000995d */ /* 0x004fea0003900000 */
[----:B------:R-:W2:Y:S02]  /*d560*/  @!P1 SYNCS.PHASECHK.TRANS64 P1, [R3+URZ+0x29830], R0 ;  /* 0x02983000030095a7 */ /* 0x000ea4000802007f */
[----:B--2---:R-:W-:Y:S05]  /*d570*/  @!P1 BRA `(.L_x_155) ;  /* 0xfffffffc00ec9947 */ /* 0x004fea000383ffff */
[----:B------:R-:W-:Y:S05]  /*d580*/  BRA `(.L_x_152) ;  /* 0xffffff7400647947 */ /* 0x000fea000383ffff */
.L_x_159:
[----:B-1----:R-:W-:-:S04]  /*d590*/  IMAD.U32 R3, RZ, RZ, UR6 ;  /* 0x00000006ff037e24 */ /* 0x002fc8000f8e00ff */
[----:B------:R1:W2:Y:S03]  /*d5a0*/  SYNCS.PHASECHK.TRANS64.TRYWAIT P1, [R3+URZ+0x29850], R0 ;  /* 0x02985000030075a7 */ /* 0x0002a6000802017f */
[----:B--2---:R-:W-:Y:S05]  /*d5b0*/  @!P1 NANOSLEEP.SYNCS 0x989680 ;  /* 0x009896800000995d */ /* 0x004fea0003900000 */
[----:B------:R-:W2:Y:S02]  /*d5c0*/  @!P1 SYNCS.PHASECHK.TRANS64 P1, [R3+URZ+0x29850], R0 ;  /* 0x02985000030095a7 */ /* 0x000ea4000802007f */
[----:B--2---:R-:W-:Y:S05]  /*d5d0*/  @!P1 BRA `(.L_x_159) ;  /* 0xfffffffc00ec9947 */ /* 0x004fea000383ffff */
[----:B------:R-:W-:Y:S05]  /*d5e0*/  BRA `(.L_x_156) ;  /* 0xffffff80006c7947 */ /* 0x000fea000383ffff */
.L_x_166:
[----:B-1----:R-:W-:-:S04]  /*d5f0*/  IMAD.U32 R7, RZ, RZ, UR4 ;  /* 0x00000004ff077e24 */ /* 0x002fc8000f8e00ff */
[----:B------:R1:W2:Y:S03]  /*d600*/  SYNCS.PHASECHK.TRANS64.TRYWAIT P1, [R7+URZ+0x29850], R6 ;  /* 0x02985006070075a7 */ /* 0x0002a6000802017f */
[----:B--2---:R-:W-:Y:S05]  /*d610*/  @!P1 NANOSLEEP.SYNCS 0x989680 ;  /* 0x009896800000995d */ /* 0x004fea0003900000 */
[----:B------:R-:W2:Y:S02]  /*d620*/  @!P1 SYNCS.PHASECHK.TRANS64 P1, [R7+URZ+0x29850], R6 ;  /* 0x02985006070095a7 */ /* 0x000ea4000802007f */
[----:B--2---:R-:W-:Y:S05]  /*d630*/  @!P1 BRA `(.L_x_166) ;  /* 0xfffffffc00ec9947 */ /* 0x004fea000383ffff */
[----:B------:R-:W-:Y:S05]  /*d640*/  BRA `(.L_x_165) ;  /* 0xffffffa0004c7947 */ /* 0x000fea000383ffff */
.L_x_182:
[----:B------:R-:W-:Y:S02]  /*d650*/  IMAD.MOV.U32 R13, RZ, RZ, R18 ;  /* 0x000000ffff0d7224 */ /* 0x000fe400078e0012 */
[----:B------:R-:W-:Y:S02]  /*d660*/  IMAD.MOV.U32 R12, RZ, RZ, RZ ;  /* 0x000000ffff0c7224 */ /* 0x000fe400078e00ff */
[----:B------:R-:W-:Y:S02]  /*d670*/  IMAD.MOV.U32 R11, RZ, RZ, 0x1f ;  /* 0x0000001fff0b7424 */ /* 0x000fe400078e00ff */
[----:B------:R-:W-:-:S07]  /*d680*/  IMAD.MOV.U32 R15, RZ, RZ, -0x1 ;  /* 0xffffffffff0f7424 */ /* 0x000fce00078e00ff */
[----:B01----:R-:W-:Y:S05]  /*d690*/  WARPSYNC.COLLECTIVE R15, `(.L_x_245) ;  /* 0x000000000f087348 */ /* 0x003fea0003c00000 */
[----:B------:R2:W3:Y:S02]  /*d6a0*/  SHFL.IDX P6, R14, R13, R12, R11 ;  /* 0x0000000c0d0e7389 */ /* 0x0004e400000c000b */
[----:B0123--:R-:W-:Y:S01]  /*d6b0*/  ENDCOLLECTIVE ;  /* 0x000000000000791b */ /* 0x00ffe20003800000 */
.L_x_245:
[----:B------:R-:W-:Y:S05]  /*d6c0*/  BRA `(.L_x_246) ;  /* 0xffffffd000407947 */ /* 0x000fea000383ffff */
.L_x_184:
[----:B------:R-:W-:Y:S01]  /*d6d0*/  BSSY B0, `(.L_x_247) ;  /* 0x0000006000007945 */ /* 0x000fe20003800000 */
[----:B------:R-:W-:-:S07]  /*d6e0*/  IMAD.MOV.U32 R15, RZ, RZ, -0x1 ;  /* 0xffffffffff0f7424 */ /* 0x000fce00078e00ff */
[----:B012---:R-:W-:Y:S05]  /*d6f0*/  WARPSYNC.COLLECTIVE R15, `(.L_x_248) ;  /* 0x000000000f0c7348 */ /* 0x007fea0003c00000 */
[----:B------:R-:W-:Y:S02]  /*d700*/  ELECT P6, UR62, PT ;  /* 0x00000000003e782f */ /* 0x000fe400038c0000 */
[----:B------:R-:W-:Y:S01]  /*d710*/  MOV R14, UR62 ;  /* 0x0000003e000e7c02 */ /* 0x000fe20008000f00 */
[----:B012---:R-:W-:Y:S10]  /*d720*/  ENDCOLLECTIVE ;  /* 0x000000000000791b */ /* 0x007ff40003800000 */
.L_x_248:
[----:B------:R-:W-:Y:S05]  /*d730*/  BSYNC B0 ;  /* 0x0000000000007941 */ /* 0x000fea0003800000 */
.L_x_247:
[----:B------:R-:W-:Y:S05]  /*d740*/  BRA `(.L_x_249) ;  /* 0xffffffd000487947 */ /* 0x000fea000383ffff */
.L_x_186:
[----:B---3--:R3:W4:Y:S02]  /*d750*/  SYNCS.PHASECHK.TRANS64.TRYWAIT P0, [R2+URZ+0x29880], R3 ;  /* 0x02988003020075a7 */ /* 0x008724000800017f */
[----:B----4-:R-:W-:Y:S05]  /*d760*/  @!P0 NANOSLEEP.SYNCS 0x989680 ;  /* 0x009896800000895d */ /* 0x010fea0003900000 */
[----:B------:R-:W4:Y:S02]  /*d770*/  @!P0 SYNCS.PHASECHK.TRANS64 P0, [R2+URZ+0x29880], R3 ;  /* 0x02988003020085a7 */ /* 0x000f24000800007f */
[----:B----4-:R-:W-:Y:S05]  /*d780*/  @!P0 BRA `(.L_x_186) ;  /* 0xfffffffc00f08947 */ /* 0x010fea000383ffff */
[----:B------:R-:W-:Y:S05]  /*d790*/  BRA `(.L_x_250) ;  /* 0xffffffd000947947 */ /* 0x000fea000383ffff */
.L_x_189:
[----:B0-----:R0:W4:Y:S02]  /*d7a0*/  SYNCS.PHASECHK.TRANS64.TRYWAIT P0, [R2+URZ+0x29840], R3 ;  /* 0x02984003020075a7 */ /* 0x001124000800017f */
[----:B----4-:R-:W-:Y:S05]  /*d7b0*/  @!P0 NANOSLEEP.SYNCS 0x989680 ;  /* 0x009896800000895d */ /* 0x010fea0003900000 */
[----:B------:R-:W4:Y:S02]  /*d7c0*/  @!P0 SYNCS.PHASECHK.TRANS64 P0, [R2+URZ+0x29840], R3 ;  /* 0x02984003020085a7 */ /* 0x000f24000800007f */
[----:B----4-:R-:W-:Y:S05]  /*d7d0*/  @!P0 BRA `(.L_x_189) ;  /* 0xfffffffc00f08947 */ /* 0x010fea000383ffff */
[----:B------:R-:W-:Y:S05]  /*d7e0*/  BRA `(.L_x_251) ;  /* 0xffffffd400107947 */ /* 0x000fea000383ffff */
.L_x_193:
[----:B------:R-:W-:Y:S02]  /*d7f0*/  IMAD.MOV.U32 R13, RZ, RZ, R3 ;  /* 0x000000ffff0d7224 */ /* 0x000fe400078e0003 */
[----:B------:R-:W-:Y:S02]  /*d800*/  IMAD.MOV.U32 R12, RZ, RZ, RZ ;  /* 0x000000ffff0c7224 */ /* 0x000fe400078e00ff */
[----:B------:R-:W-:Y:S02]  /*d810*/  IMAD.MOV.U32 R11, RZ, RZ, 0x1c1f ;  /* 0x00001c1fff0b7424 */ /* 0x000fe400078e00ff */
[----:B------:R-:W-:Y:S02]  /*d820*/  IMAD.MOV.U32 R15, RZ, RZ, -0x1 ;  /* 0xffffffffff0f7424 */ /* 0x000fe400078e00ff */
[----:B------:R-:W-:-:S07]  /*d830*/  IMAD.IADD R0, R18, 0x1, R5 ;  /* 0x0000000112007824 */ /* 0x000fce00078e0205 */
[----:B0----5:R-:W-:Y:S05]  /*d840*/  WARPSYNC.COLLECTIVE R15, `(.L_x_252) ;  /* 0x000000000f087348 */ /* 0x021fea0003c00000 */
[----:B------:R1:W2:Y:S02]  /*d850*/  SHFL.IDX P6, R14, R13, R12, R11 ;  /* 0x0000000c0d0e7389 */ /* 0x0002a400000c000b */
[----:B012--5:R-:W-:Y:S01]  /*d860*/  ENDCOLLECTIVE ;  /* 0x000000000000791b */ /* 0x027fe20003800000 */
.L_x_252:
[----:B------:R-:W-:Y:S02]  /*d870*/  VIADD R5, R0, 0x20 ;  /* 0x0000002000057836 */ /* 0x000fe40000000000 */
[----:B------:R-:W-:Y:S02]  /*d880*/  IMAD.MOV.U32 R13, RZ, RZ, R4 ;  /* 0x000000ffff0d7224 */ /* 0x000fe400078e0004 */
[----:B------:R-:W-:-:S07]  /*d890*/  IMAD.MOV.U32 R6, RZ, RZ, R14 ;  /* 0x000000ffff067224 */ /* 0x000fce00078e000e */
[----:B------:R-:W-:Y:S05]  /*d8a0*/  WARPSYNC.COLLECTIVE R15, `(.L_x_253) ;  /* 0x000000000f087348 */ /* 0x000fea0003c00000 */
[----:B------:R0:W1:Y:S02]  /*d8b0*/  SHFL.IDX P6, R14, R13, R12, R11 ;  /* 0x0000000c0d0e7389 */ /* 0x00006400000c000b */
[----:B01----:R-:W-:Y:S01]  /*d8c0*/  ENDCOLLECTIVE ;  /* 0x000000000000791b */ /* 0x003fe20003800000 */
.L_x_253:
[----:B------:R-:W-:Y:S02]  /*d8d0*/  ULDC UR4, c[0x0][0x288] ;  /* 0x0000a20000047ab9 */ /* 0x000fe40000000800 */
[----:B------:R-:W-:-:S05]  /*d8e0*/  IMAD R2, R8, UR4, RZ ;  /* 0x0000000408027c24 */ /* 0x000fca000f8e02ff */
[----:B------:R-:W-:Y:S01]  /*d8f0*/  ISETP.GE.AND P2, PT, R0, R2, PT ;  /* 0x000000020000720c */ /* 0x000fe20003f46270 */
[----:B------:R-:W-:Y:S02]  /*d900*/  IMAD.MOV.U32 R13, RZ, RZ, R3 ;  /* 0x000000ffff0d7224 */ /* 0x000fe400078e0003 */
[----:B------:R-:W-:Y:S02]  /*d910*/  IMAD.MOV.U32 R12, RZ, RZ, 0x1 ;  /* 0x00000001ff0c7424 */ /* 0x000fe400078e00ff */
[----:B------:R-:W-:-:S08]  /*d920*/  IMAD.MOV.U32 R7, RZ, RZ, R14 ;  /* 0x000000ffff077224 */ /* 0x000fd000078e000e */
[----:B------:R-:W-:Y:S05]  /*d930*/  WARPSYNC.COLLECTIVE R15, `(.L_x_254) ;  /* 0x000000000f087348 */ /* 0x000fea0003c00000 */
[----:B------:R0:W1:Y:S02]  /*d940*/  SHFL.IDX P6, R14, R13, R12, R11 ;  /* 0x0000000c0d0e7389 */ /* 0x00006400000c000b */
[----:B01----:R-:W-:Y:S01]  /*d950*/  ENDCOLLECTIVE ;  /* 0x000000000000791b */ /* 0x003fe20003800000 */
.L_x_254:
        /* <DEDUP_REMOVED lines=9> */
[----:B------:R0:W-:Y:S04]  /*d9f0*/  @!P2 LDGSTS.E.BYPASS.LTC128B.128 [R9+0x14400], desc[UR48][R6.64], !P3 ;  /* 0x144000000609afae */ /* 0x0001e8000d901d70 */
[----:B------:R0:W-:Y:S04]  /*da00*/  @!P2 LDGSTS.E.BYPASS.LTC128B.128 [R9+0x16400], desc[UR48][R6.64+0x40], !P0 ;  /* 0x164000400609afae */ /* 0x0001e8000c101d70 */
[----:B------:R0:W-:Y:S01]  /*da10*/  @!P2 LDGSTS.E.BYPASS.LTC128B.128 [R9+0x18400], desc[UR48][R6.64+0x80], !P1 ;  /* 0x184000800609afae */ /* 0x0001e2000c901d70 */
[----:B------:R-:W-:Y:S01]  /*da20*/  ISETP.GE.AND P2, PT, R5, R2, PT ;  /* 0x000000020500720c */ /* 0x000fe20003f46270 */
[----:B------:R-:W-:-:S12]  /*da30*/  IMAD.MOV.U32 R5, RZ, RZ, R14 ;  /* 0x000000ffff057224 */ /* 0x000fd800078e000e */
[----:B0-----:R-:W-:Y:S05]  /*da40*/  WARPSYNC.COLLECTIVE R15, `(.L_x_255) ;  /* 0x000000000f087348 */ /* 0x001fea0003c00000 */
[----:B------:R1:W2:Y:S02]  /*da50*/  SHFL.IDX P6, R14, R13, R12, R11 ;  /* 0x0000000c0d0e7389 */ /* 0x0002a400000c000b */
[----:B012---:R-:W-:Y:S01]  /*da60*/  ENDCOLLECTIVE ;  /* 0x000000000000791b */ /* 0x007fe20003800000 */
.L_x_255:
[----:B------:R-:W-:Y:S02]  /*da70*/  IMAD.MOV.U32 R13, RZ, RZ, R3 ;  /* 0x000000ffff0d7224 */ /* 0x000fe400078e0003 */
[----:B------:R-:W-:Y:S02]  /*da80*/  IMAD.MOV.U32 R12, RZ, RZ, 0x2 ;  /* 0x00000002ff0c7424 */ /* 0x000fe400078e00ff */
[----:B------:R-:W-:-:S07]  /*da90*/  IMAD.MOV.U32 R6, RZ, RZ, R14 ;  /* 0x000000ffff067224 */ /* 0x000fce00078e000e */
[----:B------:R-:W-:Y:S05]  /*daa0*/  WARPSYNC.COLLECTIVE R15, `(.L_x_256) ;  /* 0x000000000f087348 */ /* 0x000fea0003c00000 */
[----:B------:R0:W1:Y:S02]  /*dab0*/  SHFL.IDX P6, R14, R13, R12, R11 ;  /* 0x0000000c0d0e7389 */ /* 0x00006400000c000b */
[----:B01----:R-:W-:Y:S01]  /*dac0*/  ENDCOLLECTIVE ;  /* 0x000000000000791b */ /* 0x003fe20003800000 */
.L_x_256:
[----:B------:R-:W-:-:S05]  /*dad0*/  @!P2 IADD3 R6, P4, R10, R6, RZ ;  /* 0x000000060a06a210 */ /* 0x000fca0007f9e0ff */
[----:B------:R-:W-:-:S04]  /*dae0*/  @!P2 IMAD.X R5, RZ, RZ, R5, P4 ;  /* 0x000000ffff05a224 */ /* 0x000fc800020e0605 */
[----:B------:R-:W-:Y:S02]  /*daf0*/  @!P2 IMAD.MOV.U32 R7, RZ, RZ, R5 ;  /* 0x000000ffff07a224 */ /* 0x000fe400078e0005 */
[----:B------:R-:W-:Y:S02]  /*db00*/  VIADD R5, R0, 0x40 ;  /* 0x0000004000057836 */ /* 0x000fe40000000000 */
[----:B------:R-:W-:Y:S01]  /*db10*/  IMAD.MOV.U32 R13, RZ, RZ, R4 ;  /* 0x000000ffff0d7224 */ /* 0x000fe200078e0004 */
        /* <DEDUP_REMOVED lines=11> */
.L_x_257:
[----:B------:R-:W-:Y:S02]  /*dbd0*/  IMAD.MOV.U32 R13, RZ, RZ, R3 ;  /* 0x000000ffff0d7224 */ /* 0x000fe400078e0003 */
[----:B------:R-:W-:Y:S02]  /*dbe0*/  IMAD.MOV.U32 R12, RZ, RZ, 0x3 ;  /* 0x00000003ff0c7424 */ /* 0x000fe400078e00ff */
[----:B------:R-:W-:-:S07]  /*dbf0*/  IMAD.MOV.U32 R6, RZ, RZ, R14 ;  /* 0x000000ffff067224 */ /* 0x000fce00078e000e */
[----:B------:R-:W-:Y:S05]  /*dc00*/  WARPSYNC.COLLECTIVE R15, `(.L_x_258) ;  /* 0x000000000f087348 */ /* 0x000fea0003c00000 */
[----:B------:R0:W1:Y:S02]  /*dc10*/  SHFL.IDX P6, R14, R13, R12, R11 ;  /* 0x0000000c0d0e7389 */ /* 0x00006400000c000b */
[----:B01----:R-:W-:Y:S01]  /*dc20*/  ENDCOLLECTIVE ;  /* 0x000000000000791b */ /* 0x003fe20003800000 */
.L_x_258:
[----:B------:R-:W-:-:S05]  /*dc30*/  @!P2 IADD3 R6, P4, R10, R6, RZ ;  /* 0x000000060a06a210 */ /* 0x000fca0007f9e0ff */
[----:B------:R-:W-:-:S04]  /*dc40*/  @!P2 IMAD.X R5, RZ, RZ, R5, P4 ;  /* 0x000000ffff05a224 */ /* 0x000fc800020e0605 */
[----:B------:R-:W-:Y:S02]  /*dc50*/  @!P2 IMAD.MOV.U32 R7, RZ, RZ, R5 ;  /* 0x000000ffff07a224 */ /* 0x000fe400078e0005 */
[----:B------:R-:W-:-:S03]  /*dc60*/  IMAD.MOV.U32 R13, RZ, RZ, R4 ;  /* 0x000000ffff0d7224 */ /* 0x000fc600078e0004 */
[----:B------:R-:W-:Y:S01]  /*dc70*/  @!PT LDS RZ, [RZ] ;  /* 0x00000000fffff984 */ /* 0x000fe20000000800 */
[----:B------:R-:W-:Y:S01]  /*dc80*/  @!PT LDS RZ, [RZ] ;  /* 0x00000000fffff984 */ /* 0x000fe20000000800 */
[----:B------:R-:W-:Y:S01]  /*dc90*/  @!PT LDS RZ, [RZ] ;  /* 0x00000000fffff984 */ /* 0x000fe20000000800 */
[----:B------:R0:W-:Y:S04]  /*dca0*/  @!P2 LDGSTS.E.BYPASS.LTC128B.128 [R9+0x15400], desc[UR48][R6.64], !P3 ;  /* 0x154000000609afae */ /* 0x0001e8000d901d70 */
[----:B------:R0:W-:Y:S01]  /*dcb0*/  @!P2 LDGSTS.E.BYPASS.LTC128B.128 [R9+0x17400], desc[UR48][R6.64+0x40], !P0 ;  /* 0x174000400609afae */ /* 0x0001e2000c101d70 */
[----:B------:R-:W-:-:S03]  /*dcc0*/  IMAD.MOV.U32 R3, RZ, RZ, R14 ;  /* 0x000000ffff037224 */ /* 0x000fc600078e000e */
[----:B------:R0:W-:Y:S04]  /*dcd0*/  @!P2 LDGSTS.E.BYPASS.LTC128B.128 [R9+0x19400], desc[UR48][R6.64+0x80], !P1 ;  /* 0x194000800609afae */ /* 0x0001e8000c901d70 */
[----:B0-----:R-:W-:Y:S05]  /*dce0*/  WARPSYNC.COLLECTIVE R15, `(.L_x_259) ;  /* 0x000000000f087348 */ /* 0x001fea0003c00000 */
[----:B------:R1:W2:Y:S02]  /*dcf0*/  SHFL.IDX P6, R14, R13, R12, R11 ;  /* 0x0000000c0d0e7389 */ /* 0x0002a400000c000b */
[----:B012---:R-:W-:Y:S01]  /*dd00*/  ENDCOLLECTIVE ;  /* 0x000000000000791b */ /* 0x007fe20003800000 */
.L_x_259:
[----:B------:R-:W-:Y:S01]  /*dd10*/  IMAD.MOV.U32 R4, RZ, RZ, R14 ;  /* 0x000000ffff047224 */ /* 0x000fe200078e000e */
[----:B------:R-:W-:Y:S06]  /*dd20*/  BRA `(.L_x_260) ;  /* 0xffffffd800687947 */ /* 0x000fec000383ffff */
.L_x_196:
[----:B--2---:R-:W-:-:S04]  /*dd30*/  IMAD.U32 R2, RZ, RZ, UR41 ;  /* 0x00000029ff027e24 */ /* 0x004fc8000f8e00ff */
[----:B------:R2:W3:Y:S03]  /*dd40*/  SYNCS.PHASECHK.TRANS64.TRYWAIT P0, [R2+URZ+0x29820], R0 ;  /* 0x02982000020075a7 */ /* 0x0004e6000800017f */
[----:B---3--:R-:W-:Y:S05]  /*dd50*/  @!P0 NANOSLEEP.SYNCS 0x989680 ;  /* 0x009896800000895d */ /* 0x008fea0003900000 */
[----:B------:R-:W3:Y:S02]  /*dd60*/  @!P0 SYNCS.PHASECHK.TRANS64 P0, [R2+URZ+0x29820], R0 ;  /* 0x02982000020085a7 */ /* 0x000ee4000800007f */
[----:B---3--:R-:W-:Y:S05]  /*dd70*/  @!P0 BRA `(.L_x_196) ;  /* 0xfffffffc00ec8947 */ /* 0x008fea000383ffff */
[----:B------:R-:W-:Y:S05]  /*dd80*/  BRA `(.L_x_261) ;  /* 0xffffffd800ac7947 */ /* 0x000fea000383ffff */
.L_x_202:
[----:B---3--:R3:W4:Y:S02]  /*dd90*/  SYNCS.PHASECHK.TRANS64.TRYWAIT P0, [R6+URZ+0x29880], R5 ;  /* 0x02988005060075a7 */ /* 0x008724000800017f */
[----:B----4-:R-:W-:Y:S05]  /*dda0*/  @!P0 NANOSLEEP.SYNCS 0x989680 ;  /* 0x009896800000895d */ /* 0x010fea0003900000 */
[----:B------:R-:W4:Y:S02]  /*ddb0*/  @!P0 SYNCS.PHASECHK.TRANS64 P0, [R6+URZ+0x29880], R5 ;  /* 0x02988005060085a7 */ /* 0x000f24000800007f */
[----:B----4-:R-:W-:Y:S05]  /*ddc0*/  @!P0 BRA `(.L_x_202) ;  /* 0xfffffffc00f08947 */ /* 0x010fea000383ffff */
[----:B------:R-:W-:Y:S05]  /*ddd0*/  BRA `(.L_x_262) ;  /* 0xffffffdc00487947 */ /* 0x000fea000383ffff */
.L_x_208:
[----:B-1----:R1:W4:Y:S02]  /*dde0*/  SYNCS.PHASECHK.TRANS64.TRYWAIT P0, [R6+URZ+0x29840], R5 ;  /* 0x02984005060075a7 */ /* 0x002324000800017f */
[----:B----4-:R-:W-:Y:S05]  /*ddf0*/  @!P0 NANOSLEEP.SYNCS 0x989680 ;  /* 0x009896800000895d */ /* 0x010fea0003900000 */
[----:B------:R-:W4:Y:S02]  /*de00*/  @!P0 SYNCS.PHASECHK.TRANS64 P0, [R6+URZ+0x29840], R5 ;  /* 0x02984005060085a7 */ /* 0x000f24000800007f */
[----:B----4-:R-:W-:Y:S05]  /*de10*/  @!P0 BRA `(.L_x_208) ;  /* 0xfffffffc00f08947 */ /* 0x010fea000383ffff */
[----:B------:R-:W-:Y:S05]  /*de20*/  BRA `(.L_x_263) ;  /* 0xffffffdc00f47947 */ /* 0x000fea000383ffff */
.L_x_217:
[----:B---3--:R3:W4:Y:S02]  /*de30*/  SYNCS.PHASECHK.TRANS64.TRYWAIT P2, [R18+URZ+0x29870], R4 ;  /* 0x02987004120075a7 */ /* 0x008724000804017f */
[----:B----4-:R-:W-:Y:S05]  /*de40*/  @!P2 NANOSLEEP.SYNCS 0x989680 ;  /* 0x009896800000a95d */ /* 0x010fea0003900000 */
[----:B------:R-:W4:Y:S02]  /*de50*/  @!P2 SYNCS.PHASECHK.TRANS64 P2, [R18+URZ+0x29870], R4 ;  /* 0x029870041200a5a7 */ /* 0x000f24000804007f */
[----:B----4-:R-:W-:Y:S05]  /*de60*/  @!P2 BRA `(.L_x_217) ;  /* 0xfffffffc00f0a947 */ /* 0x010fea000383ffff */
[----:B------:R-:W-:Y:S05]  /*de70*/  BRA `(.L_x_264) ;  /* 0xffffffe400287947 */ /* 0x000fea000383ffff */
.L_x_219:
[----:B----4-:R4:W0:Y:S02]  /*de80*/  SYNCS.PHASECHK.TRANS64.TRYWAIT P2, [R18+URZ+0x29860], R0 ;  /* 0x02986000120075a7 */ /* 0x010824000804017f */
[----:B0-----:R-:W-:Y:S05]  /*de90*/  @!P2 NANOSLEEP.SYNCS 0x989680 ;  /* 0x009896800000a95d */ /* 0x001fea0003900000 */
[----:B------:R-:W0:Y:S02]  /*dea0*/  @!P2 SYNCS.PHASECHK.TRANS64 P2, [R18+URZ+0x29860], R0 ;  /* 0x029860001200a5a7 */ /* 0x000e24000804007f */
[----:B0-----:R-:W-:Y:S05]  /*deb0*/  @!P2 BRA `(.L_x_219) ;  /* 0xfffffffc00f0a947 */ /* 0x001fea000383ffff */
[----:B------:R-:W-:Y:S05]  /*dec0*/  BRA `(.L_x_265) ;  /* 0xffffffe400307947 */ /* 0x000fea000383ffff */
.L_x_225:
[----:B--2---:R2:W3:Y:S02]  /*ded0*/  SYNCS.PHASECHK.TRANS64.TRYWAIT P2, [R16+URZ+0x29870], R3 ;  /* 0x02987003100075a7 */ /* 0x0044e4000804017f */
[----:B---3--:R-:W-:Y:S05]  /*dee0*/  @!P2 NANOSLEEP.SYNCS 0x989680 ;  /* 0x009896800000a95d */ /* 0x008fea0003900000 */
[----:B------:R-:W3:Y:S02]  /*def0*/  @!P2 SYNCS.PHASECHK.TRANS64 P2, [R16+URZ+0x29870], R3 ;  /* 0x029870031000a5a7 */ /* 0x000ee4000804007f */
[----:B---3--:R-:W-:Y:S05]  /*df00*/  @!P2 BRA `(.L_x_225) ;  /* 0xfffffffc00f0a947 */ /* 0x008fea000383ffff */
[----:B------:R-:W-:Y:S05]  /*df10*/  BRA `(.L_x_266) ;  /* 0xffffffe800c47947 */ /* 0x000fea000383ffff */
.L_x_227:
[----:B--2---:R2:W3:Y:S02]  /*df20*/  SYNCS.PHASECHK.TRANS64.TRYWAIT P2, [R16+URZ+0x29860], R3 ;  /* 0x02986003100075a7 */ /* 0x0044e4000804017f */
[----:B---3--:R-:W-:Y:S05]  /*df30*/  @!P2 NANOSLEEP.SYNCS 0x989680 ;  /* 0x009896800000a95d */ /* 0x008fea0003900000 */
[----:B------:R-:W3:Y:S02]  /*df40*/  @!P2 SYNCS.PHASECHK.TRANS64 P2, [R16+URZ+0x29860], R3 ;  /* 0x029860031000a5a7 */ /* 0x000ee4000804007f */
[----:B---3--:R-:W-:Y:S05]  /*df50*/  @!P2 BRA `(.L_x_227) ;  /* 0xfffffffc00f0a947 */ /* 0x008fea000383ffff */
[----:B------:R-:W-:Y:S05]  /*df60*/  BRA `(.L_x_267) ;  /* 0xffffffe800cc7947 */ /* 0x000fea000383ffff */
.L_x_231:
[----:B---3--:R3:W4:Y:S02]  /*df70*/  SYNCS.PHASECHK.TRANS64.TRYWAIT P0, [R8+URZ+0x29820], R0 ;  /* 0x02982000080075a7 */ /* 0x008724000800017f */
[----:B----4-:R-:W-:Y:S05]  /*df80*/  @!P0 NANOSLEEP.SYNCS 0x989680 ;  /* 0x009896800000895d */ /* 0x010fea0003900000 */
[----:B------:R-:W4:Y:S02]  /*df90*/  @!P0 SYNCS.PHASECHK.TRANS64 P0, [R8+URZ+0x29820], R0 ;  /* 0x02982000080085a7 */ /* 0x000f24000800007f */
[----:B----4-:R-:W-:Y:S05]  /*dfa0*/  @!P0 BRA `(.L_x_231) ;  /* 0xfffffffc00f08947 */ /* 0x010fea000383ffff */
[----:B------:R-:W-:Y:S05]  /*dfb0*/  BRA `(.L_x_268) ;  /* 0xfffffff0006c7947 */ /* 0x000fea000383ffff */
.L_x_235:
[----:B--2---:R2:W3:Y:S02]  /*dfc0*/  SYNCS.PHASECHK.TRANS64.TRYWAIT P1, [R5+URZ], R4 ;  /* 0x00000004050075a7 */ /* 0x0044e4000802017f */
[----:B---3--:R-:W-:Y:S05]  /*dfd0*/  @!P1 NANOSLEEP.SYNCS 0x989680 ;  /* 0x009896800000995d */ /* 0x008fea0003900000 */
[----:B------:R-:W3:Y:S02]  /*dfe0*/  @!P1 SYNCS.PHASECHK.TRANS64 P1, [R5+URZ], R4 ;  /* 0x00000004050095a7 */ /* 0x000ee4000802007f */
[----:B---3--:R-:W-:Y:S05]  /*dff0*/  @!P1 BRA `(.L_x_235) ;  /* 0xfffffffc00f09947 */ /* 0x008fea000383ffff */
[----:B------:R-:W-:Y:S05]  /*e000*/  BRA `(.L_x_269) ;  /* 0xfffffff000c47947 */ /* 0x000fea000383ffff */
.L_x_236:
[----:B---3--:R3:W4:Y:S02]  /*e010*/  SYNCS.PHASECHK.TRANS64.TRYWAIT P1, [R7+URZ], R0 ;  /* 0x00000000070075a7 */ /* 0x008724000802017f */
[----:B----4-:R-:W-:Y:S05]  /*e020*/  @!P1 NANOSLEEP.SYNCS 0x989680 ;  /* 0x009896800000995d */ /* 0x010fea0003900000 */
[----:B------:R-:W4:Y:S02]  /*e030*/  @!P1 SYNCS.PHASECHK.TRANS64 P1, [R7+URZ], R0 ;  /* 0x00000000070095a7 */ /* 0x000f24000802007f */
[----:B----4-:R-:W-:Y:S05]  /*e040*/  @!P1 BRA `(.L_x_236) ;  /* 0xfffffffc00f09947 */ /* 0x010fea000383ffff */
[----:B------:R-:W-:Y:S05]  /*e050*/  BRA `(.L_x_270) ;  /* 0xfffffff000b87947 */ /* 0x000fea000383ffff */
.L_x_238:
[----:B----4-:R4:W0:Y:S02]  /*e060*/  SYNCS.PHASECHK.TRANS64.TRYWAIT P1, [R17+URZ+0x29860], R4 ;  /* 0x02986004110075a7 */ /* 0x010824000802017f */
[----:B0-----:R-:W-:Y:S05]  /*e070*/  @!P1 NANOSLEEP.SYNCS 0x989680 ;  /* 0x009896800000995d */ /* 0x001fea0003900000 */
[----:B------:R-:W0:Y:S02]  /*e080*/  @!P1 SYNCS.PHASECHK.TRANS64 P1, [R17+URZ+0x29860], R4 ;  /* 0x02986004110095a7 */ /* 0x000e24000802007f */
[----:B0-----:R-:W-:Y:S05]  /*e090*/  @!P1 BRA `(.L_x_238) ;  /* 0xfffffffc00f09947 */ /* 0x001fea000383ffff */
[----:B------:R-:W-:Y:S05]  /*e0a0*/  BRA `(.L_x_271) ;  /* 0xfffffff000b87947 */ /* 0x000fea000383ffff */
.L_x_240:
[----:B------:R0:W0:Y:S02]  /*e0b0*/  SYNCS.PHASECHK.TRANS64.TRYWAIT P1, [R3+URZ+0x29860], R0 ;  /* 0x02986000030075a7 */ /* 0x000024000802017f */
[----:B0-----:R-:W-:Y:S05]  /*e0c0*/  @!P1 NANOSLEEP.SYNCS 0x989680 ;  /* 0x009896800000995d */ /* 0x001fea0003900000 */
[----:B------:R-:W0:Y:S02]  /*e0d0*/  @!P1 SYNCS.PHASECHK.TRANS64 P1, [R3+URZ+0x29860], R0 ;  /* 0x02986000030095a7 */ /* 0x000e24000802007f */
[----:B0-----:R-:W-:Y:S05]  /*e0e0*/  @!P1 BRA `(.L_x_240) ;  /* 0xfffffffc00f09947 */ /* 0x001fea000383ffff */
[----:B------:R-:W-:Y:S05]  /*e0f0*/  BRA `(.L_x_272) ;  /* 0xfffffff000b87947 */ /* 0x000fea000383ffff */
.L_x_242:
[----:B------:R0:W0:Y:S02]  /*e100*/  SYNCS.PHASECHK.TRANS64.TRYWAIT P0, [R17+URZ+0x29880], R4 ;  /* 0x02988004110075a7 */ /* 0x000024000800017f */
[----:B0-----:R-:W-:Y:S05]  /*e110*/  @!P0 NANOSLEEP.SYNCS 0x989680 ;  /* 0x009896800000895d */ /* 0x001fea0003900000 */
[----:B------:R-:W0:Y:S02]  /*e120*/  @!P0 SYNCS.PHASECHK.TRANS64 P0, [R17+URZ+0x29880], R4 ;  /* 0x02988004110085a7 */ /* 0x000e24000800007f */
[----:B0-----:R-:W-:Y:S05]  /*e130*/  @!P0 BRA `(.L_x_242) ;  /* 0xfffffffc00f08947 */ /* 0x001fea000383ffff */
[----:B------:R-:W-:Y:S05]  /*e140*/  BRA `(.L_x_243) ;  /* 0xfffffff000b47947 */ /* 0x000fea000383ffff */
.L_x_273:
        /* <DEDUP_REMOVED lines=11> */
.L_x_2850:


//--------------------- .text._ZN7cutlass13device_kernelIN5flash11enable_sm90INS1_16FlashAttnFwdSm90INS1_25CollectiveMainloopFwdSm90ILi2EN4cute5tupleIJNS5_1CILi1EEES8_S8_EEENS6_IJNS7_ILi128EEENS7_ILi160EEENS7_ILi192EEEEEELi128ENS_12float_e4m3_tEfNS_4arch4Sm90ELb0ELb0ELb0ELb1ELb0ELb0ELb0ELb1ELb1ELb1ELb0ELb0EEENS1_21CollectiveEpilogueFwdINS6_IJSA_SA_SB_EEES9_NS_10bfloat16_tESG_Li256ELb1ELb1ELb0ELb1EEENS1_36VarlenDynamicPersistentTileSchedulerILi128ELi160ELi256ELi128ELb0ELb1ELb1ELb0ELb1ELb1EEEEEEEEEvNT_6ParamsE --------------------------
	.section	.text._ZN7cutlass13device_kernelIN5flash11enable_sm90INS1_16FlashAttnFwdSm90INS1_25CollectiveMainloopFwdSm90ILi2EN4cute5tupleIJNS5_1CILi1EEES8_S8_EEENS6_IJNS7_ILi128EEENS7_ILi160EEENS7_ILi192EEEEEELi128ENS_12float_e4m3_tEfNS_4arch4Sm90ELb0ELb0ELb0ELb1ELb0ELb0ELb0ELb1ELb1ELb1ELb0ELb0EEENS1_21CollectiveEpilogueFwdINS6_IJSA_SA_SB_EEES9_NS_10bfloat16_tESG_Li256ELb1ELb1ELb0ELb1EEENS1_36VarlenDynamicPersistentTileSchedulerILi128ELi160ELi256ELi128ELb0ELb1ELb1ELb0ELb1ELb1EEEEEEEEEvNT_6ParamsE,"ax",@progbits
	.align	128
.text._ZN7cutlass13device_kernelIN5flash11enable_sm90INS1_16FlashAttnFwdSm90INS1_25CollectiveMainloopFwdSm90ILi2EN4cute5tupleIJNS5_1CILi1EEES8_S8_EEENS6_IJNS7_ILi128EEENS7_ILi160EEENS7_ILi192EEEEEELi128ENS_12float_e4m3_tEfNS_4arch4Sm90ELb0ELb0ELb0ELb1ELb0ELb0ELb0ELb1ELb1ELb1ELb0ELb0EEENS1_21CollectiveEpilogueFwdINS6_IJSA_SA_SB_EEES9_NS_10bfloat16_tESG_Li256ELb1ELb1ELb0ELb1EEENS1_36VarlenDynamicPersistentTileSchedulerILi128ELi160ELi256ELi128ELb0ELb1ELb1ELb0ELb1ELb1EEEEEEEEEvNT_6ParamsE:
        .type           _ZN7cutlass13device_kernelIN5flash11enable_sm90INS1_16FlashAttnFwdSm90INS1_25CollectiveMainloopFwdSm90ILi2EN4cute5tupleIJNS5_1CILi1EEES8_S8_EEENS6_IJNS7_ILi128EEENS7_ILi160EEENS7_ILi192EEEEEELi128ENS_12float_e4m3_tEfNS_4arch4Sm90ELb0ELb0ELb0ELb1ELb0ELb0ELb0ELb1ELb1ELb1ELb0ELb0EEENS1_21CollectiveEpilogueFwdINS6_IJSA_SA_SB_EEES9_NS_10bfloat16_tESG_Li256ELb1ELb1ELb0ELb1EEENS1_36VarlenDynamicPersistentTileSchedulerILi128ELi160ELi256ELi128ELb0ELb1ELb1ELb0ELb1ELb1EEEEEEEEEvNT_6ParamsE,@function
        .size           _ZN7cutlass13device_kernelIN5flash11enable_sm90INS1_16FlashAttnFwdSm90INS1_25CollectiveMainloopFwdSm90ILi2EN4cute5tupleIJNS5_1CILi1EEES8_S8_EEENS6_IJNS7_ILi128EEENS7_ILi160EEENS7_ILi192EEEEEELi128ENS_12float_e4m3_tEfNS_4arch4Sm90ELb0ELb0ELb0ELb1ELb0ELb0ELb0ELb1ELb1ELb1ELb0ELb0EEENS1_21CollectiveEpilogueFwdINS6_IJSA_SA_SB_EEES9_NS_10bfloat16_tESG_Li256ELb1ELb1ELb0ELb1EEENS1_36VarlenDynamicPersistentTileSchedulerILi128ELi160ELi256ELi128ELb0ELb1ELb1ELb0ELb1ELb1EEEEEEEEEvNT_6ParamsE,(.L_x_2851 - _ZN7cutlass13device_kernelIN5flash11enable_sm90INS1_16FlashAttnFwdSm90INS1_25CollectiveMainloopFwdSm90ILi2EN4cute5tupleIJNS5_1CILi1EEES8_S8_EEENS6_IJNS7_ILi128EEENS7_ILi160EEENS7_ILi192EEEEEELi128ENS_12float_e4m3_tEfNS_4arch4Sm90ELb0ELb0ELb0ELb1ELb0ELb0ELb0ELb1ELb1ELb1ELb0ELb0EEENS1_21CollectiveEpilogueFwdINS6_IJSA_SA_SB_EEES9_NS_10bfloat16_tESG_Li256ELb1ELb1ELb0ELb1EEENS1_36VarlenDynamicPersistentTileSchedulerILi128ELi160ELi256ELi128ELb0ELb1ELb1ELb0ELb1ELb1EEEEEEEEEvNT_6ParamsE)
        .other          _ZN7cutlass13device_kernelIN5flash11enable_sm90INS1_16FlashAttnFwdSm90INS1_25CollectiveMainloopFwdSm90ILi2EN4cute5tupleIJNS5_1CILi1EEES8_S8_EEENS6_IJNS7_ILi128EEENS7_ILi160EEENS7_ILi192EEEEEELi128ENS_12float_e4m3_tEfNS_4arch4Sm90ELb0ELb0ELb0ELb1ELb0ELb0ELb0ELb1ELb1ELb1ELb0ELb0EEENS1_21CollectiveEpilogueFwdINS6_IJSA_SA_SB_EEES9_NS_10bfloat16_tESG_Li256ELb1ELb1ELb0ELb1EEENS1_36VarlenDynamicPersistentTileSchedulerILi128ELi160ELi256ELi128ELb0ELb1ELb1ELb0ELb1ELb1EEEEEEEEEvNT_6ParamsE,@"STO_CUDA_ENTRY STV_DEFAULT"
_ZN7cutlass13device_kernelIN5flash11enable_sm90INS1_16FlashAttnFwdSm90INS1_25CollectiveMainloopFwdSm90ILi2EN4cute5tupleIJNS5_1CILi1EEES8_S8_EEENS6_IJNS7_ILi128EEENS7_ILi160EEENS7_ILi192EEEEEELi128ENS_12float_e4m3_tEfNS_4arch4Sm90ELb0ELb0ELb0ELb1ELb0ELb0ELb0ELb1ELb1ELb1ELb0ELb0EEENS1_21CollectiveEpilogueFwdINS6_IJSA_SA_SB_EEES9_NS_10bfloat16_tESG_Li256ELb1ELb1ELb0ELb1EEENS1_36VarlenDynamicPersistentTileSchedulerILi128ELi160ELi256ELi128ELb0ELb1ELb1ELb0ELb1ELb1EEEEEEEEEvNT_6ParamsE:
        /* <DEDUP_REMOVED lines=18> */
.L_x_275:
[----:B------:R-:W-:Y:S05]  /*0120*/  BSYNC B0 ;  /* 0x0000000000007941 */ /* 0x000fea0003800000 */
.L_x_274:
        /* <DEDUP_REMOVED lines=41> */
.L_x_276:
        /* <DEDUP_REMOVED lines=22> */
.L_x_277:
        /* <DEDUP_REMOVED lines=18> */
.L_x_278:
        /* <DEDUP_REMOVED lines=22> */
.L_x_279:
        /* <DEDUP_REMOVED lines=22> */
.L_x_280:
[----:B------:R-:W-:Y:S01]  /*0900*/  PLOP3.LUT P0, PT, PT, PT, UP0, 0x80, 0x0 ;  /* 0x000000000000781c */ /* 0x000fe20003f0f008 */
[----:B------:R-:W-:Y:S01]  /*0910*/  UMOV UR38, 0x1 ;  /* 0x0000000100267882 */ /* 0x000fe20000000000 */
[----:B------:R-:W-:Y:S01]  /*0920*/  NOP ;  /* 0x0000000000007918 */ /* 0x000fe20000000000 */
[----:B------:R-:W-:Y:S01]  /*0930*/  USEL UR38, UR38, 0x2, !UP0 ;  /* 0x0000000226267887 */ /* 0x000fe2000c000000 */
[----:B------:R-:W-:Y:S01]  /*0940*/  ULDC.64 UR48, c[0x0][0x208] ;  /* 0x0000820000307ab9 */ /* 0x000fe20000000a00 */
[----:B012-4-:R-:W-:Y:S08]  /*0950*/  BAR.SYNC.DEFER_BLOCKING 0x0 ;  /* 0x0000000000007b1d */ /* 0x017ff00000010000 */
[----:B------:R-:W-:Y:S05]  /*0960*/  @!P0 BRA `(.L_x_281) ;  /* 0x000000a400288947 */ /* 0x000fea0003800000 */
.L_x_282:
[----:B------:R-:W-:-:S08]  /*0970*/  NOP ;  /* 0x0000000000007918 */ /* 0x000fd00000000000 */
[----:B------:R-:W0:Y:S02]  /*0980*/  USETMAXREG.TRY_ALLOC.CTAPOOL UP0, 0xf0 ;  /* 0x000000f0000079c8 */ /* 0x000e240008000600 */
[----:B0-----:R-:W-:-:S13]  /*0990*/  PLOP3.LUT P0, PT, PT, PT, UP0, 0x80, 0x0 ;  /* 0x000000000000781c */ /* 0x001fda0003f0f008 */
[----:B------:R-:W-:Y:S05]  /*09a0*/  @!P0 BRA `(.L_x_282) ;  /* 0xfffffffc00f08947 */ /* 0x000fea000383ffff */
[----:B------:R-:W0:Y:S01]  /*09b0*/  S2R R2, SR_TID.X ;  /* 0x0000000000027919 */ /* 0x000e220000002100 */
[----:B------:R-:W1:Y:S01]  /*09c0*/  S2UR UR5, SR_CgaCtaId ;  /* 0x00000000000579c3 */ /* 0x000e620000008800 */
[----:B------:R-:W-:-:S07]  /*09d0*/  UMOV UR4, 0x400 ;  /* 0x0000040000047882 */ /* 0x000fce0000000000 */
[----:B------:R-:W-:Y:S06]  /*09e0*/  BAR.ARV 0x8, 0x180 ;  /* 0x0206000000007b1d */ /* 0x000fec0000002000 */
[----:B-1----:R-:W-:Y:S01]  /*09f0*/  ULEA UR4, UR5, UR4, 0x18 ;  /* 0x0000000405047291 */ /* 0x002fe2000f8ec03f */
[----:B0-----:R-:W-:-:S04]  /*0a00*/  LOP3.LUT R0, R2, 0xffffff80, RZ, 0xc0, !PT ;  /* 0xffffff8002007812 */ /* 0x001fc800078ec0ff */
[----:B------:R-:W-:-:S13]  /*0a10*/  ISETP.NE.AND P0, PT, R0, 0x80, PT ;  /* 0x000000800000780c */ /* 0x000fda0003f05270 */
[----:B------:R-:W-:Y:S08]  /*0a20*/  @!P0 BAR.ARV 0x9, 0x100 ;  /* 0x0244000000008b1d */ /* 0x000ff00000002000 */
[----:B------:R-:W-:Y:S06]  /*0a30*/  BAR.SYNC.DEFER_BLOCKING 0x5, 0x180 ;  /* 0x0146000000007b1d */ /* 0x000fec0000010000 */
[----:B------:R-:W0:Y:S01]  /*0a40*/  LDS.128 R48, [UR4+0x298d0] ;  /* 0x0298d004ff307984 */ /* 0x000e220008000c00 */
[----:B------:R-:W-:Y:S01]  /*0a50*/  ULDC UR4, c[0x0][0xc3c] ;  /* 0x00030f0000047ab9 */ /* 0x000fe20000000800 */
[----:B------:R-:W-:Y:S06]  /*0a60*/  BAR.ARV 0x4, 0x180 ;  /* 0x0106000000007b1d */ /* 0x000fec0000002000 */
[----:B0-----:R-:W-:-:S13]  /*0a70*/  ISETP.GE.AND P0, PT, R51, UR4, PT ;  /* 0x0000000433007c0c */ /* 0x001fda000bf06270 */
[----:B------:R-:W-:Y:S05]  /*0a80*/  @P0 EXIT ;  /* 0x000000000000094d */ /* 0x000fea0003800000 */
[----:B------:R-:W-:Y:S01]  /*0a90*/  VIADD R194, R2, 0xffffff80 ;  /* 0xffffff8002c27836 */ /* 0x000fe20000000000 */
[----:B------:R-:W-:Y:S01]  /*0aa0*/  R2UR UR5, R49 ;  /* 0x00000000310572ca */ /* 0x000fe200000e0000 */
[----:B------:R-:W-:Y:S01]  /*0ab0*/  IMAD.MOV.U32 R169, RZ, RZ, -0x2 ;  /* 0xfffffffeffa97424 */ /* 0x000fe200078e00ff */
[----:B------:R-:W-:Y:S01]  /*0ac0*/  R2UR UR46, R50 ;  /* 0x00000000322e72ca */ /* 0x000fe200000e0000 */
[----:B------:R-:W-:Y:S01]  /*0ad0*/  ULOP3.LUT UR45, UR38, 0x1, URZ, 0xfc, !UPT ;  /* 0x00000001262d7892 */ /* 0x000fe2000f8efc3f */
[----:B------:R-:W-:Y:S01]  /*0ae0*/  SHF.R.S32.HI R3, RZ, 0x1f, R194 ;  /* 0x0000001fff037819 */ /* 0x000fe200000114c2 */
[----:B------:R-:W-:Y:S01]  /*0af0*/  UMOV UR44, URZ ;  /* 0x0000003f002c7c82 */ /* 0x000fe20008000000 */
[----:B------:R-:W-:Y:S01]  /*0b00*/  UMOV UR43, URZ ;  /* 0x0000003f002b7c82 */ /* 0x000fe20008000000 */
[----:B------:R-:W-:Y:S01]  /*0b10*/  UMOV UR52, URZ ;  /* 0x0000003f00347c82 */ /* 0x000fe20008000000 */
[CC--:B------:R-:W-:Y:S02]  /*0b20*/  LEA.HI R2, R3.reuse, R194.reuse, RZ, 0x4 ;  /* 0x000000c203027211 */ /* 0x0c0fe400078f20ff */
[----:B------:R-:W-:-:S02]  /*0b30*/  LEA.HI R4, R3, R194, RZ, 0x5 ;  /* 0x000000c203047211 */ /* 0x000fc400078f28ff */
[----:B------:R-:W-:Y:S02]  /*0b40*/  LEA.HI R0, R3, R194, RZ, 0x7 ;  /* 0x000000c203007211 */ /* 0x000fe400078f38ff */
[----:B------:R-:W-:Y:S01]  /*0b50*/  SHF.R.S32.HI R7, RZ, 0x4, R2 ;  /* 0x00000004ff077819 */ /* 0x000fe20000011402 */
[----:B------:R-:W-:Y:S01]  /*0b60*/  IMAD.SHL.U32 R4, R4, 0x20, RZ ;  /* 0x0000002004047824 */ /* 0x000fe200078e00ff */
[----:B------:R-:W-:Y:S02]  /*0b70*/  LOP3.LUT R5, R2, 0x3fffff0, RZ, 0xc0, !PT ;  /* 0x03fffff002057812 */ /* 0x000fe400078ec0ff */
[----:B------:R-:W-:Y:S02]  /*0b80*/  LOP3.LUT R19, R0, 0xffffff80, RZ, 0xc0, !PT ;  /* 0xffffff8000137812 */ /* 0x000fe400078ec0ff */
[----:B------:R-:W-:Y:S01]  /*0b90*/  LEA.HI R2, R2, R7, RZ, 0x1 ;  /* 0x0000000702027211 */ /* 0x000fe200078f08ff */
[----:B------:R-:W-:Y:S01]  /*0ba0*/  IMAD.IADD R5, R194, 0x1, -R5 ;  /* 0x00000001c2057824 */ /* 0x000fe200078e0a05 */
[----:B------:R-:W-:Y:S01]  /*0bb0*/  LOP3.LUT R4, R4, 0xfffffc00, RZ, 0xc0, !PT ;  /* 0xfffffc0004047812 */ /* 0x000fe200078ec0ff */
[----:B------:R-:W-:Y:S01]  /*0bc0*/  IMAD.IADD R19, R194, 0x1, -R19 ;  /* 0x00000001c2137824 */ /* 0x000fe200078e0a13 */
[----:B------:R-:W-:-:S02]  /*0bd0*/  LOP3.LUT R2, R2, 0x1ffffffe, RZ, 0xc0, !PT ;  /* 0x1ffffffe02027812 */ /* 0x000fc400078ec0ff */
[----:B------:R-:W-:Y:S01]  /*0be0*/  SHF.R.S32.HI R23, RZ, 0x7, R0 ;  /* 0x00000007ff177819 */ /* 0x000fe20000011400 */
[----:B------:R-:W-:Y:S01]  /*0bf0*/  IMAD R5, R5, 0x40, R4 ;  /* 0x0000004005057824 */ /* 0x000fe200078e0204 */
[----:B------:R-:W-:Y:S01]  /*0c00*/  SHF.R.S32.HI R6, RZ, 0x1f, R19 ;  /* 0x0000001fff067819 */ /* 0x000fe20000011413 */
[----:B------:R-:W-:Y:S01]  /*0c10*/  IMAD.IADD R2, R7, 0x1, -R2 ;  /* 0x0000000107027824 */ /* 0x000fe200078e0a02 */
[----:B------:R-:W-:Y:S02]  /*0c20*/  LEA.HI R4, R3, R194, RZ, 0x2 ;  /* 0x000000c203047211 */ /* 0x000fe400078f10ff */
[----:B------:R-:W-:Y:S01]  /*0c30*/  LEA.HI R8, R6, R19, RZ, 0x2 ;  /* 0x0000001306087211 */ /* 0x000fe200078f10ff */
[----:B------:R-:W-:Y:S01]  /*0c40*/  IMAD R171, R2, 0x8, R5 ;  /* 0x0000000802ab7824 */ /* 0x000fe200078e0205 */
[----:B------:R-:W-:Y:S02]  /*0c50*/  LOP3.LUT R5, R4, 0xfffffffc, RZ, 0xc0, !PT ;  /* 0xfffffffc04057812 */ /* 0x000fe400078ec0ff */
[----:B------:R-:W-:-:S02]  /*0c60*/  SHF.R.S32.HI R9, RZ, 0x2, R8 ;  /* 0x00000002ff097819 */ /* 0x000fc40000011408 */
[----:B------:R-:W-:Y:S01]  /*0c70*/  SHF.R.S32.HI R10, RZ, 0x1f, R8 ;  /* 0x0000001fff0a7819 */ /* 0x000fe20000011408 */
[----:B------:R-:W-:Y:S01]  /*0c80*/  IMAD.IADD R5, R194, 0x1, -R5 ;  /* 0x00000001c2057824 */ /* 0x000fe200078e0a05 */
[----:B------:R-:W-:Y:S02]  /*0c90*/  LEA.HI R3, R3, R194, RZ, 0x3 ;  /* 0x000000c203037211 */ /* 0x000fe400078f18ff */
[----:B------:R-:W-:Y:S02]  /*0ca0*/  LEA.HI R10, R10, R9, RZ, 0x3 ;  /* 0x000000090a0a7211 */ /* 0x000fe400078f18ff */
[----:B------:R-:W-:Y:S02]  /*0cb0*/  LEA.HI R2, R5, R5, RZ, 0x1 ;  /* 0x0000000505027211 */ /* 0x000fe400078f08ff */
[----:B------:R-:W-:Y:S02]  /*0cc0*/  LOP3.LUT R17, R3, 0xfffffff8, RZ, 0xc0, !PT ;  /* 0xfffffff803117812 */ /* 0x000fe400078ec0ff */
[----:B------:R-:W-:-:S02]  /*0cd0*/  LOP3.LUT R10, R10, 0xfffffff8, RZ, 0xc0, !PT ;  /* 0xfffffff80a0a7812 */ /* 0x000fc400078ec0ff */
[----:B------:R-:W-:Y:S01]  /*0ce0*/  LEA.HI R6, R6, R19, RZ, 0x5 ;  /* 0x0000001306067211 */ /* 0x000fe200078f28ff */
[----:B------:R-:W-:Y:S01]  /*0cf0*/  IMAD.IADD R17, R194, 0x1, -R17 ;  /* 0x00000001c2117824 */ /* 0x000fe200078e0a11 */
[----:B------:R-:W-:Y:S01]  /*0d00*/  LEA.HI R0, R0, R23, RZ, 0x1 ;  /* 0x0000001700007211 */ /* 0x000fe200078f08ff */
[----:B------:R-:W-:Y:S01]  /*0d10*/  IMAD.IADD R9, R9, 0x1, -R10 ;  /* 0x0000000109097824 */ /* 0x000fe200078e0a0a */
[----:B------:R-:W-:Y:S02]  /*0d20*/  LOP3.LUT R2, R2, 0x1ffffffe, RZ, 0xc0, !PT ;  /* 0x1ffffffe02027812 */ /* 0x000fe400078ec0ff */
[----:B------:R-:W-:Y:S02]  /*0d30*/  SHF.R.S32.HI R6, RZ, 0x5, R6 ;  /* 0x00000005ff067819 */ /* 0x000fe40000011406 */
[----:B------:R-:W-:Y:S01]  /*0d40*/  LOP3.LUT R0, R0, 0x3fffffe, RZ, 0xc0, !PT ;  /* 0x03fffffe00007812 */ /* 0x000fe200078ec0ff */
[----:B------:R-:W-:Y:S01]  /*0d50*/  IMAD.IADD R5, R5, 0x1, -R2 ;  /* 0x0000000105057824 */ /* 0x000fe200078e0a02 */
[----:B------:R-:W-:Y:S01]  /*0d60*/  LOP3.LUT R8, R8, 0x7ffffffc, RZ, 0xc0, !PT ;  /* 0x7ffffffc08087812 */ /* 0x000fe200078ec0ff */
[----:B------:R-:W-:Y:S01]  /*0d70*/  IMAD.SHL.U32 R2, R17, 0x8, RZ ;  /* 0x0000000811027824 */ /* 0x000fe200078e00ff */
[----:B------:R-:W-:Y:S01]  /*0d80*/  SHF.R.S32.HI R18, RZ, 0x3, R3 ;  /* 0x00000003ff127819 */ /* 0x000fe20000011403 */
[----:B------:R-:W-:-:S02]  /*0d90*/  IMAD R9, R6, 0x10, R9 ;  /* 0x0000001006097824 */ /* 0x000fc400078e0209 */
[----:B------:R-:W-:Y:S01]  /*0da0*/  IMAD.IADD R0, R23, 0x1, -R0 ;  /* 0x0000000117007824 */ /* 0x000fe200078e0a00 */
[----:B------:R-:W-:Y:S01]  /*0db0*/  SHF.R.S32.HI R193, RZ, 0x1f, R2 ;  /* 0x0000001fffc17819 */ /* 0x000fe20000011402 */
[----:B------:R-:W-:Y:S02]  /*0dc0*/  VIADD R16, R2, 0x40 ;  /* 0x0000004002107836 */ /* 0x000fe40000000000 */
[----:B------:R-:W-:Y:S02]  /*0dd0*/  IMAD.IADD R8, R19, 0x1, -R8 ;  /* 0x0000000113087824 */ /* 0x000fe400078e0a08 */
[----:B------:R-:W-:Y:S01]  /*0de0*/  IMAD R168, R0, 0x40, R9 ;  /* 0x0000004000a87824 */ /* 0x000fe200078e0209 */
[----:B------:R-:W-:Y:S01]  /*0df0*/  SHF.R.S32.HI R192, RZ, 0x1f, R16 ;  /* 0x0000001fffc07819 */ /* 0x000fe20000011410 */
[----:B------:R-:W-:Y:S02]  /*0e00*/  IMAD R169, R8, R169, 0xa0 ;  /* 0x000000a008a97424 */ /* 0x000fe400078e02a9 */
[----:B------:R-:W-:-:S07]  /*0e10*/  IMAD R170, R5, 0x8, R168 ;  /* 0x0000000805aa7824 */ /* 0x000fce00078e02a8 */
.L_x_326:
[----:B0123--:R-:W0:Y:S01]  /*0e20*/  LDC.64 R4, c[0x0][0xc88] ;  /* 0x00032200ff047b82 */ /* 0x00fe220000000a00 */
[----:B------:R-:W-:Y:S01]  /*0e30*/  ULDC.64 UR6, c[0x0][0x990] ;  /* 0x0002640000067ab9 */ /* 0x000fe20000000a00 */
[----:B------:R-:W-:Y:S01]  /*0e40*/  ULDC.64 UR8, c[0x0][0x998] ;  /* 0x0002660000087ab9 */ /* 0x000fe20000000a00 */
[----:B0-----:R-:W-:-:S06]  /*0e50*/  IMAD.WIDE R4, R51, 0x4, R4 ;  /* 0x0000000433047825 */ /* 0x001fcc00078e0204 */
[----:B------:R-:W2:Y:S01]  /*0e60*/  LDG.E R4, desc[UR48][R4.64] ;  /* 0x0000003004047981 */ /* 0x000ea2000c1e1900 */
[----:B------:R-:W-:Y:S01]  /*0e70*/  UISETP.NE.U32.AND UP0, UPT, UR6, URZ, UPT ;  /* 0x0000003f0600728c */ /* 0x000fe2000bf05070 */
[----:B------:R-:W-:Y:S01]  /*0e80*/  IMAD.MOV.U32 R3, RZ, RZ, 0x3f800000 ;  /* 0x3f800000ff037424 */ /* 0x000fe200078e00ff */
[----:B------:R-:W-:Y:S01]  /*0e90*/  UISETP.NE.U32.AND UP3, UPT, UR8, URZ, UPT ;  /* 0x0000003f0800728c */ /* 0x000fe2000bf65070 */
[----:B------:R-:W-:Y:S01]  /*0ea0*/  IMAD.MOV.U32 R0, RZ, RZ, 0x3f800000 ;  /* 0x3f800000ff007424 */ /* 0x000fe200078e00ff */
[----:B------:R-:W-:Y:S02]  /*0eb0*/  UISETP.NE.AND.EX UP0, UPT, UR7, URZ, UPT, UP0 ;  /* 0x0000003f0700728c */ /* 0x000fe4000bf05300 */
[----:B------:R-:W-:-:S04]  /*0ec0*/  UISETP.NE.AND.EX UP3, UPT, UR9, URZ, UPT, UP3 ;  /* 0x0000003f0900728c */ /* 0x000fc8000bf65330 */
[----:B------:R-:W-:Y:S02]  /*0ed0*/  PLOP3.LUT P2, PT, PT, PT, UP0, 0x80, 0x0 ;  /* 0x000000000000781c */ /* 0x000fe40003f4f008 */
[----:B------:R-:W-:-:S03]  /*0ee0*/  PLOP3.LUT P3, PT, PT, PT, UP3, 0x80, 0x0 ;  /* 0x000000000000781c */ /* 0x000fc60003f6f038 */
[----:B------:R-:W-:Y:S01]  /*0ef0*/  @UP0 ULDC.64 UR12, c[0x0][0x9a8] ;  /* 0x00026a00000c0ab9 */ /* 0x000fe20000000a00 */
[----:B------:R-:W-:Y:S01]  /*0f00*/  @UP0 ULDC.64 UR14, c[0x0][0x9b0] ;  /* 0x00026c00000e0ab9 */ /* 0x000fe20000000a00 */
[----:B------:R-:W-:Y:S01]  /*0f10*/  @UP3 ULDC.64 UR18, c[0x0][0x9b8] ;  /* 0x00026e0000123ab9 */ /* 0x000fe20000000a00 */
[----:B------:R-:W-:Y:S01]  /*0f20*/  @UP3 ULDC.64 UR20, c[0x0][0x9c0] ;  /* 0x0002700000143ab9 */ /* 0x000fe20000000a00 */
[----:B--2---:R-:W-:-:S13]  /*0f30*/  R2UR UR36, R4 ;  /* 0x00000000042472ca */ /* 0x004fda00000e0000 */
[----:B------:R-:W-:Y:S02]  /*0f40*/  USHF.R.S32.HI UR37, URZ, 0x1f, UR36 ;  /* 0x0000001f3f257899 */ /* 0x000fe40008011424 */
[----:B------:R-:W-:Y:S02]  /*0f50*/  @UP0 UIMAD.WIDE.U32 UR10, UR36, UR12, URZ ;  /* 0x0000000c240a02a5 */ /* 0x000fe4000f8e003f */
[----:B------:R-:W-:Y:S02]  /*0f60*/  @UP0 UIMAD UR4, UR37, UR12, URZ ;  /* 0x0000000c250402a4 */ /* 0x000fe4000f8e023f */
[----:B------:R-:W-:Y:S02]  /*0f70*/  @UP3 UIMAD.WIDE.U32 UR16, UR36, UR18, URZ ;  /* 0x00000012241032a5 */ /* 0x000fe4000f8e003f */
[----:B------:R-:W-:Y:S02]  /*0f80*/  @UP0 UIMAD UR12, UR36, UR13, UR4 ;  /* 0x0000000d240c02a4 */ /* 0x000fe4000f8e0204 */
[----:B------:R-:W-:-:S02]  /*0f90*/  @UP0 USHF.R.S32.HI UR4, URZ, 0x1f, UR46 ;  /* 0x0000001f3f040899 */ /* 0x000fc4000801142e */
[----:B------:R-:W-:Y:S02]  /*0fa0*/  @UP3 UIMAD UR13, UR37, UR18, URZ ;  /* 0x00000012250d32a4 */ /* 0x000fe4000f8e023f */
[----:B------:R-:W-:Y:S02]  /*0fb0*/  @UP0 UIADD3 UR11, UR11, UR12, URZ ;  /* 0x0000000c0b0b0290 */ /* 0x000fe4000fffe03f */
[----:B------:R-:W-:Y:S02]  /*0fc0*/  @UP0 UIMAD UR4, UR4, UR14, URZ ;  /* 0x0000000e040402a4 */ /* 0x000fe4000f8e023f */
[----:B------:R-:W-:Y:S02]  /*0fd0*/  @UP3 UIMAD UR18, UR36, UR19, UR13 ;  /* 0x00000013241232a4 */ /* 0x000fe4000f8e020d */
[----:B------:R-:W-:Y:S02]  /*0fe0*/  @UP3 USHF.R.S32.HI UR19, URZ, 0x1f, UR46 ;  /* 0x0000001f3f133899 */ /* 0x000fe4000801142e */
[----:B------:R-:W-:-:S02]  /*0ff0*/  @UP0 UIMAD UR4, UR46, UR15, UR4 ;  /* 0x0000000f2e0402a4 */ /* 0x000fc4000f8e0204 */
[----:B------:R-:W-:Y:S02]  /*1000*/  @UP0 UIMAD.WIDE.U32 UR14, UR46, UR14, UR10 ;  /* 0x0000000e2e0e02a5 */ /* 0x000fe4000f8e000a */
[----:B------:R-:W-:Y:S01]  /*1010*/  @UP3 UIADD3 UR17, UR17, UR18, URZ ;  /* 0x0000001211113290 */ /* 0x000fe2000fffe03f */
[----:B------:R-:W-:Y:S01]  /*1020*/  ULDC.64 UR10, c[0x0][0xa28] ;  /* 0x00028a00000a7ab9 */ /* 0x000fe20000000a00 */
[----:B------:R-:W-:Y:S01]  /*1030*/  ULDC.64 UR12, c[0x0][0xa20] ;  /* 0x00028800000c7ab9 */ /* 0x000fe20000000a00 */
[----:B------:R-:W-:Y:S02]  /*1040*/  @UP3 UIMAD UR18, UR19, UR20, URZ ;  /* 0x00000014131232a4 */ /* 0x000fe4000f8e023f */
[----:B------:R-:W-:Y:S02]  /*1050*/  UISETP.NE.U32.AND UP1, UPT, UR10, URZ, UPT ;  /* 0x0000003f0a00728c */ /* 0x000fe4000bf25070 */
[----:B------:R-:W-:Y:S02]  /*1060*/  UISETP.NE.U32.AND UP2, UPT, UR12, URZ, UPT ;  /* 0x0000003f0c00728c */ /* 0x000fe4000bf45070 */
[----:B------:R-:W-:-:S02]  /*1070*/  @UP3 UIMAD UR18, UR46, UR21, UR18 ;  /* 0x000000152e1232a4 */ /* 0x000fc4000f8e0212 */
[----:B------:R-:W-:Y:S02]  /*1080*/  @UP3 UIMAD.WIDE.U32 UR16, UR46, UR20, UR16 ;  /* 0x000000142e1032a5 */ /* 0x000fe4000f8e0010 */
[----:B------:R-:W-:Y:S02]  /*1090*/  UISETP.NE.AND.EX UP1, UPT, UR11, URZ, UPT, UP1 ;  /* 0x0000003f0b00728c */ /* 0x000fe4000bf25310 */
[----:B------:R-:W-:Y:S02]  /*10a0*/  UISETP.NE.AND.EX UP2, UPT, UR13, URZ, UPT, UP2 ;  /* 0x0000003f0d00728c */ /* 0x000fe4000bf45320 */
[----:B------:R-:W-:Y:S02]  /*10b0*/  @UP0 UIADD3 UR15, UR15, UR4, URZ ;  /* 0x000000040f0f0290 */ /* 0x000fe4000fffe03f */
[----:B------:R-:W-:Y:S01]  /*10c0*/  @UP0 ULEA UR6, UP4, UR14, UR6, 0x2 ;  /* 0x000000060e060291 */ /* 0x000fe2000f88103f */
[----:B------:R-:W-:Y:S01]  /*10d0*/  PLOP3.LUT P0, PT, PT, PT, UP1, 0x80, 0x0 ;  /* 0x000000000000781c */ /* 0x000fe20003f0f018 */
[----:B------:R-:W-:Y:S01]  /*10e0*/  @UP3 UIADD3 UR4, UR17, UR18, URZ ;  /* 0x0000001211043290 */ /* 0x000fe2000fffe03f */
[----:B------:R-:W-:Y:S01]  /*10f0*/  PLOP3.LUT P1, PT, PT, PT, UP2, 0x80, 0x0 ;  /* 0x000000000000781c */ /* 0x000fe20003f2f028 */
[----:B------:R-:W-:-:S02]  /*1100*/  @UP3 ULEA UR8, UP5, UR16, UR8, 0x2 ;  /* 0x0000000810083291 */ /* 0x000fc4000f8a103f */
[----:B------:R-:W-:Y:S01]  /*1110*/  @UP0 ULEA.HI.X UR7, UR14, UR7, UR15, 0x2, UP4 ;  /* 0x000000070e070291 */ /* 0x000fe2000a0f140f */
[----:B-----5:R-:W-:Y:S01]  /*1120*/  IMAD.U32 R8, RZ, RZ, UR6 ;  /* 0x00000006ff087e24 */ /* 0x020fe2000f8e00ff */
[----:B------:R-:W-:Y:S02]  /*1130*/  @UP3 ULEA.HI.X UR9, UR16, UR9, UR4, 0x2, UP5 ;  /* 0x0000000910093291 */ /* 0x000fe4000a8f1404 */
[----:B------:R-:W-:Y:S01]  /*1140*/  @UP1 ULEA UR10, UP0, UR36, UR10, 0x2 ;  /* 0x0000000a240a1291 */ /* 0x000fe2000f80103f */
[----:B------:R-:W-:Y:S01]  /*1150*/  IMAD.U32 R10, RZ, RZ, UR8 ;  /* 0x00000008ff0a7e24 */ /* 0x000fe2000f8e00ff */
[----:B------:R-:W-:Y:S01]  /*1160*/  @UP2 ULEA UR12, UP3, UR36, UR12, 0x2 ;  /* 0x0000000c240c2291 */ /* 0x000fe2000f86103f */
[----:B------:R-:W-:Y:S01]  /*1170*/  IMAD.U32 R9, RZ, RZ, UR7 ;  /* 0x00000007ff097e24 */ /* 0x000fe2000f8e00ff */
[----:B------:R-:W-:Y:S01]  /*1180*/  @UP1 ULEA.HI.X UR11, UR36, UR11, UR37, 0x2, UP0 ;  /* 0x0000000b240b1291 */ /* 0x000fe200080f1425 */
[----:B------:R-:W-:Y:S01]  /*1190*/  IMAD.U32 R11, RZ, RZ, UR9 ;  /* 0x00000009ff0b7e24 */ /* 0x000fe2000f8e00ff */
[----:B------:R-:W-:-:S02]  /*11a0*/  @UP2 ULEA.HI.X UR13, UR36, UR13, UR37, 0x2, UP3 ;  /* 0x0000000d240d2291 */ /* 0x000fc400098f1425 */
[----:B------:R0:W2:Y:S01]  /*11b0*/  @P2 LDG.E R3, desc[UR48][R8.64] ;  /* 0x0000003008032981 */ /* 0x0000a2000c1e1900 */
[----:B------:R-:W-:Y:S01]  /*11c0*/  IMAD.U32 R4, RZ, RZ, UR10 ;  /* 0x0000000aff047e24 */ /* 0x000fe2000f8e00ff */
[----:B------:R-:W-:Y:S01]  /*11d0*/  ULDC.64 UR6, c[0x0][0x418] ;  /* 0x0001060000067ab9 */ /* 0x000fe20000000a00 */
[----:B------:R-:W-:Y:S01]  /*11e0*/  ULDC UR4, c[0x0][0x424] ;  /* 0x0001090000047ab9 */ /* 0x000fe20000000800 */
[----:B------:R1:W2:Y:S01]  /*11f0*/  @P3 LDG.E R0, desc[UR48][R10.64] ;  /* 0x000000300a003981 */ /* 0x0002a2000c1e1900 */
[----:B------:R-:W-:Y:S02]  /*1200*/  IMAD.U32 R6, RZ, RZ, UR12 ;  /* 0x0000000cff067e24 */ /* 0x000fe4000f8e00ff */
[----:B------:R-:W-:Y:S02]  /*1210*/  IMAD.U32 R5, RZ, RZ, UR11 ;  /* 0x0000000bff057e24 */ /* 0x000fe4000f8e00ff */
[----:B------:R-:W-:-:S03]  /*1220*/  IMAD.U32 R7, RZ, RZ, UR13 ;  /* 0x0000000dff077e24 */ /* 0x000fc6000f8e00ff */
[----:B------:R-:W3:Y:S04]  /*1230*/  @P0 LDG.E R4, desc[UR48][R4.64] ;  /* 0x0000003004040981 */ /* 0x000ee8000c1e1900 */
[----:B----4-:R-:W4:Y:S01]  /*1240*/  @P1 LDG.E R6, desc[UR48][R6.64] ;  /* 0x0000003006061981 */ /* 0x010f22000c1e1900 */
[----:B------:R-:W-:Y:S01]  /*1250*/  UISETP.NE.U32.AND UP0, UPT, UR6, URZ, UPT ;  /* 0x0000003f0600728c */ /* 0x000fe2000bf05070 */
[----:B------:R-:W-:Y:S01]  /*1260*/  IMAD.MOV.U32 R87, RZ, RZ, RZ ;  /* 0x000000ffff577224 */ /* 0x000fe200078e00ff */
[----:B------:R-:W-:Y:S01]  /*1270*/  UMOV UR51, URZ ;  /* 0x0000003f00337c82 */ /* 0x000fe20008000000 */
[----:B------:R-:W-:Y:S01]  /*1280*/  ULDC UR6, c[0x0][0x2f0] ;  /* 0x0000bc0000067ab9 */ /* 0x000fe20000000800 */
[----:B------:R-:W-:Y:S01]  /*1290*/  UISETP.NE.AND.EX UP0, UPT, UR7, URZ, UPT, UP0 ;  /* 0x0000003f0700728c */ /* 0x000fe2000bf05300 */
[----:B0-----:R-:W-:Y:S01]  /*12a0*/  CS2R R8, SRZ ;  /* 0x0000000000087805 */ /* 0x001fe2000001ff00 */
[----:B------:R-:W-:Y:S01]  /*12b0*/  UMOV UR40, UR5 ;  /* 0x0000000500287c82 */ /* 0x000fe20008000000 */
[----:B------:R-:W-:Y:S01]  /*12c0*/  ULDC UR7, c[0x0][0x988] ;  /* 0x0002620000077ab9 */ /* 0x000fe20000000800 */
[----:B------:R-:W-:Y:S01]  /*12d0*/  USEL UR4, UR4, 0x1, UP0 ;  /* 0x0000000104047887 */ /* 0x000fe20008000000 */
[----:B-1----:R-:W-:-:S02]  /*12e0*/  CS2R R10, SRZ ;  /* 0x00000000000a7805 */ /* 0x002fc4000001ff00 */
[----:B------:R-:W-:Y:S02]  /*12f0*/  CS2R R12, SRZ ;  /* 0x00000000000c7805 */ /* 0x000fe4000001ff00 */
[----:B------:R-:W-:Y:S01]  /*1300*/  CS2R R14, SRZ ;  /* 0x00000000000e7805 */ /* 0x000fe2000001ff00 */
[----:B------:R-:W-:Y:S01]  /*1310*/  UIMAD UR4, UR4, UR6, URZ ;  /* 0x00000006040472a4 */ /* 0x000fe2000f8e023f */
        /* <DEDUP_REMOVED lines=18> */
[----:B------:R-:W-:Y:S02]  /*1440*/  IMAD.MOV.U32 R60, RZ, RZ, RZ ;  /* 0x000000ffff3c7224 */ /* 0x000fe400078e00ff */
[----:B--2---:R-:W-:-:S04]  /*1450*/  FMUL.FTZ R0, R3, R0 ;  /* 0x0000000003007220 */ /* 0x004fc80000410000 */
[----:B------:R-:W-:Y:S01]  /*1460*/  FMUL.FTZ R0, R0, UR7 ;  /* 0x0000000700007c20 */ /* 0x000fe20008410000 */
[----:B---3--:R-:W-:-:S04]  /*1470*/  @P0 R2UR UR51, R4 ;  /* 0x00000000043302ca */ /* 0x008fc800000e0000 */
[----:B------:R-:W-:Y:S01]  /*1480*/  R2UR UR39, R0 ;  /* 0x00000000002772ca */ /* 0x000fe200000e0000 */
[----:B------:R-:W-:Y:S01]  /*1490*/  IMAD.MOV.U32 R0, RZ, RZ, RZ ;  /* 0x000000ffff007224 */ /* 0x000fe200078e00ff */
[----:B----4-:R-:W-:Y:S02]  /*14a0*/  @P1 R2UR UR4, R6 ;  /* 0x00000000060412ca */ /* 0x010fe400000e0000 */
[----:B------:R-:W-:Y:S02]  /*14b0*/  CS2R R6, SRZ ;  /* 0x0000000000067805 */ /* 0x000fe4000001ff00 */
[----:B------:R-:W-:Y:S01]  /*14c0*/  PLOP3.LUT P0, PT, PT, PT, PT, 0x80, 0x0 ;  /* 0x000000000000781c */ /* 0x000fe20003f0f070 */
[----:B------:R-:W-:-:S12]  /*14d0*/  @P1 BRA `(.L_x_283) ;  /* 0x0000000000341947 */ /* 0x000fd80003800000 */
[----:B------:R-:W-:Y:S02]  /*14e0*/  ULDC.64 UR6, c[0x0][0xa08] ;  /* 0x0002820000067ab9 */ /* 0x000fe40000000a00 */
[----:B------:R-:W-:-:S04]  /*14f0*/  ISETP.NE.U32.AND P1, PT, RZ, UR6, PT ;  /* 0x00000006ff007c0c */ /* 0x000fc8000bf25070 */
[----:B------:R-:W-:-:S13]  /*1500*/  ISETP.NE.AND.EX P1, PT, RZ, UR7, PT, P1 ;  /* 0x00000007ff007c0c */ /* 0x000fda000bf25310 */
[----:B------:R-:W-:Y:S05]  /*1510*/  @!P1 BRA `(.L_x_283) ;  /* 0x0000000000249947 */ /* 0x000fea0003800000 */
[----:B------:R-:W-:Y:S02]  /*1520*/  ULDC.64 UR4, c[0x0][0xa08] ;  /* 0x0002820000047ab9 */ /* 0x000fe40000000a00 */
[----:B------:R-:W-:-:S06]  /*1530*/  UIMAD.WIDE UR4, UR36, 0x4, UR4 ;  /* 0x00000004240478a5 */ /* 0x000fcc000f8e0204 */
[----:B------:R-:W-:Y:S02]  /*1540*/  IMAD.U32 R4, RZ, RZ, UR4 ;  /* 0x00000004ff047e24 */ /* 0x000fe4000f8e00ff */
[----:B------:R-:W-:-:S05]  /*1550*/  IMAD.U32 R5, RZ, RZ, UR5 ;  /* 0x00000005ff057e24 */ /* 0x000fca000f8e00ff */
[----:B------:R-:W2:Y:S04]  /*1560*/  LDG.E R48, desc[UR48][R4.64] ;  /* 0x0000003004307981 */ /* 0x000ea8000c1e1900 */
[----:B------:R-:W3:Y:S01]  /*1570*/  LDG.E R3, desc[UR48][R4.64+0x4] ;  /* 0x0000043004037981 */ /* 0x000ee2000c1e1900 */
[----:B--2---:R-:W-:Y:S02]  /*1580*/  R2UR UR4, R48 ;  /* 0x00000000300472ca */ /* 0x004fe400000e0000 */
[----:B---3--:R-:W-:-:S13]  /*1590*/  R2UR UR5, R3 ;  /* 0x00000000030572ca */ /* 0x008fda00000e0000 */
[----:B------:R-:W-:-:S12]  /*15a0*/  UIADD3 UR4, -UR4, UR5, URZ ;  /* 0x0000000504047290 */ /* 0x000fd8000fffe13f */
.L_x_283:
[----:B------:R-:W-:Y:S01]  /*15b0*/  UIADD3 UR51, -UR51, UR4, URZ ;  /* 0x0000000433337290 */ /* 0x000fe2000fffe13f */
[----:B------:R-:W-:Y:S01]  /*15c0*/  CS2R R94, SRZ ;  /* 0x00000000005e7805 */ /* 0x000fe2000001ff00 */
[----:B------:R-:W-:Y:S01]  /*15d0*/  UMOV UR41, UR46 ;  /* 0x0000002e00297c82 */ /* 0x000fe20008000000 */
[----:B------:R-:W-:Y:S01]  /*15e0*/  IMAD.MOV.U32 R61, RZ, RZ, RZ ;  /* 0x000000ffff3d7224 */ /* 0x000fe200078e00ff */
[----:B------:R-:W-:Y:S01]  /*15f0*/  UISETP.GE.AND UP0, UPT, UR51, 0x1, UPT ;  /* 0x000000013300788c */ /* 0x000fe2000bf06270 */
[----:B------:R-:W-:Y:S01]  /*1600*/  CS2R R64, SRZ ;  /* 0x0000000000407805 */ /* 0x000fe2000001ff00 */
[----:B------:R-:W-:Y:S01]  /*1610*/  UIADD3 UR4, UR51, 0x9f, URZ ;  /* 0x0000009f33047890 */ /* 0x000fe2000fffe03f */
[----:B------:R-:W-:Y:S02]  /*1620*/  CS2R R96, SRZ ;  /* 0x0000000000607805 */ /* 0x000fe4000001ff00 */
[----:B------:R-:W-:Y:S02]  /*1630*/  CS2R R68, SRZ ;  /* 0x0000000000447805 */ /* 0x000fe4000001ff00 */
[----:B------:R-:W-:-:S02]  /*1640*/  CS2R R98, SRZ ;  /* 0x0000000000627805 */ /* 0x000fc4000001ff00 */
[----:B------:R-:W-:Y:S01]  /*1650*/  PLOP3.LUT P1, PT, PT, PT, UP0, 0x80, 0x0 ;  /* 0x000000000000781c */ /* 0x000fe20003f2f008 */
[----:B------:R-:W-:Y:S01]  /*1660*/  UIMAD.WIDE UR4, UR4, 0x66666667, URZ ;  /* 0x66666667040478a5 */ /* 0x000fe2000f8e023f */
[----:B------:R-:W-:Y:S02]  /*1670*/  CS2R R72, SRZ ;  /* 0x0000000000487805 */ /* 0x000fe4000001ff00 */
[----:B------:R-:W-:Y:S01]  /*1680*/  CS2R R100, SRZ ;  /* 0x0000000000647805 */ /* 0x000fe2000001ff00 */
[----:B------:R-:W-:Y:S01]  /*1690*/  IMAD.MOV.U32 R76, RZ, RZ, RZ ;  /* 0x000000ffff4c7224 */ /* 0x000fe200078e00ff */
[----:B------:R-:W-:Y:S01]  /*16a0*/  USHF.R.U32.HI UR50, URZ, 0x1f, UR5 ;  /* 0x0000001f3f327899 */ /* 0x000fe20008011605 */
[----:B------:R-:W-:-:S03]  /*16b0*/  IMAD.MOV.U32 R102, RZ, RZ, RZ ;  /* 0x000000ffff667224 */ /* 0x000fc600078e00ff */
[----:B------:R-:W-:-:S03]  /*16c0*/  ULEA.HI.SX32 UR50, UR5, UR50, 0x1a ;  /* 0x0000003205327291 */ /* 0x000fc6000f8fd23f */
[----:B------:R-:W-:Y:S09]  /*16d0*/  @!P1 BRA `(.L_x_284) ;  /* 0x0000006c00bc9947 */ /* 0x000ff20003800000 */
[----:B------:R-:W0:Y:S01]  /*16e0*/  SHFL.IDX PT, R0, R23, RZ, 0x1f ;  /* 0x00001fff17007589 */ /* 0x000e2200000e0000 */
[----:B------:R-:W1:Y:S01]  /*16f0*/  S2UR UR6, SR_CgaCtaId ;  /* 0x00000000000679c3 */ /* 0x000e620000008800 */
[----:B------:R-:W-:Y:S01]  /*1700*/  UMOV UR5, 0x400 ;  /* 0x0000040000057882 */ /* 0x000fe20000000000 */
[----:B0-----:R-:W-:Y:S01]  /*1710*/  R2UR UR42, R0 ;  /* 0x00000000002a72ca */ /* 0x001fe200000e0000 */
[----:B-1----:R-:W-:-:S04]  /*1720*/  ULEA UR5, UR6, UR5, 0x18 ;  /* 0x0000000506057291 */ /* 0x002fc8000f8ec03f */
[----:B------:R-:W-:-:S04]  /*1730*/  UIADD3 UR5, UR5, 0x14400, URZ ;  /* 0x0001440005057890 */ /* 0x000fc8000fffe03f */
[----:B------:R-:W-:-:S04]  /*1740*/  ULOP3.LUT UP0, URZ, UR5, 0x9f, URZ, 0xc0, !UPT ;  /* 0x0000009f053f7892 */ /* 0x000fc8000f80c03f */
[----:B------:R-:W-:Y:S02]  /*1750*/  ULEA.HI UR4, UR42, UR42, URZ, 0x1 ;  /* 0x0000002a2a047291 */ /* 0x000fe4000f8f083f */
[----:B------:R-:W-:Y:S02]  /*1760*/  PLOP3.LUT P0, PT, PT, PT, UP0, 0x80, 0x0 ;  /* 0x000000000000781c */ /* 0x000fe40003f0f008 */
[----:B------:R-:W-:-:S04]  /*1770*/  ULOP3.LUT UR4, UR4, 0x3e, URZ, 0xc0, !UPT ;  /* 0x0000003e04047892 */ /* 0x000fc8000f8ec03f */
[----:B------:R-:W-:-:S04]  /*1780*/  UIADD3 UR4, UR42, -UR4, URZ ;  /* 0x800000042a047290 */ /* 0x000fc8000fffe03f */
[----:B------:R-:W-:-:S04]  /*1790*/  ULEA UR4, UR4, UR5, 0xc ;  /* 0x0000000504047291 */ /* 0x000fc8000f8e603f */
[----:B------:R-:W-:-:S04]  /*17a0*/  USHF.R.U32.HI UR4, URZ, 0x4, UR4 ;  /* 0x000000043f047899 */ /* 0x000fc80008011604 */
[----:B------:R-:W-:Y:S01]  /*17b0*/  ULOP3.LUT UR53, UR4, 0x3fff, URZ, 0xc0, !UPT ;  /* 0x00003fff04357892 */ /* 0x000fe2000f8ec03f */
[----:B------:R-:W-:Y:S11]  /*17c0*/  @!P0 BRA `(.L_x_285) ;  /* 0x0000000000408947 */ /* 0x000ff60003800000 */
        /* <DEDUP_REMOVED lines=16> */
.L_x_285:
[----:B------:R-:W0:Y:S01]  /*18d0*/  S2UR UR5, SR_CgaCtaId ;  /* 0x00000000000579c3 */ /* 0x000e220000008800 */
[----:B------:R-:W-:Y:S01]  /*18e0*/  ULEA.HI UR4, UR44, UR44, URZ, 0x1 ;  /* 0x0000002c2c047291 */ /* 0x000fe2000f8f083f */
[----:B------:R-:W-:Y:S01]  /*18f0*/  MOV R0, 0x400 ;  /* 0x0000040000007802 */ /* 0x000fe20000000f00 */
[----:B------:R-:W-:Y:S02]  /*1900*/  IMAD.U32 R4, RZ, RZ, UR45 ;  /* 0x0000002dff047e24 */ /* 0x000fe4000f8e00ff */
[----:B------:R-:W-:-:S03]  /*1910*/  ULOP3.LUT UR4, UR4, 0xfffffffe, URZ, 0xc0, !UPT ;  /* 0xfffffffe04047892 */ /* 0x000fc6000f8ec03f */
[----:B------:R-:W-:Y:S01]  /*1920*/  ISETP.NE.AND P0, PT, R4, 0x3, PT ;  /* 0x000000030400780c */ /* 0x000fe20003f05270 */
[----:B------:R-:W-:-:S06]  /*1930*/  UIADD3 UR4, UR44, -UR4, URZ ;  /* 0x800000042c047290 */ /* 0x000fcc000fffe03f */
[----:B------:R-:W-:-:S05]  /*1940*/  IMAD.U32 R5, RZ, RZ, UR4 ;  /* 0x00000004ff057e24 */ /* 0x000fca000f8e00ff */
[----:B------:R-:W-:Y:S01]  /*1950*/  SHF.L.U32 R5, R5, 0x1f, RZ ;  /* 0x0000001f05057819 */ /* 0x000fe200000006ff */
[----:B0-----:R-:W-:-:S05]  /*1960*/  IMAD.U32 R3, RZ, RZ, UR5 ;  /* 0x00000005ff037e24 */ /* 0x001fca000f8e00ff */
[----:B------:R-:W-:-:S04]  /*1970*/  LEA R0, R3, R0, 0x18 ;  /* 0x0000000003007211 */ /* 0x000fc800078ec0ff */
[----:B------:R-:W0:Y:S02]  /*1980*/  SYNCS.PHASECHK.TRANS64.TRYWAIT P1, [R0+URZ+0x29800], R5 ;  /* 0x02980005000075a7 */ /* 0x000e24000802017f */
[----:B0-----:R-:W-:Y:S05]  /*1990*/  @!P1 BRA `(.L_x_286) ;  /* 0x000000e400cc9947 */ /* 0x001fea0003800000 */
.L_x_424:
[----:B------:R-:W-:Y:S05]  /*19a0*/  @!P0 BRA `(.L_x_287) ;  /* 0x0000000000048947 */ /* 0x000fea0003800000 */
[----:B------:R-:W-:Y:S01]  /*19b0*/  BPT.TRAP 0x1 ;  /* 0x000000040000795c */ /* 0x000fe20000300000 */
.L_x_287:
[----:B0-----:R-:W-:Y:S02]  /*19c0*/  IMAD.U32 R5, RZ, RZ, UR52 ;  /* 0x00000034ff057e24 */ /* 0x001fe4000f8e00ff */
[----:B------:R-:W-:Y:S02]  /*19d0*/  IMAD.U32 R4, RZ, RZ, UR43 ;  /* 0x0000002bff047e24 */ /* 0x000fe4000f8e00ff */
[----:B------:R-:W-:-:S03]  /*19e0*/  IMAD R6, R5, 0x8, R0 ;  /* 0x0000000805067824 */ /* 0x000fc600078e0200 */
[----:B------:R-:W-:-:S04]  /*19f0*/  SHF.L.U32 R5, R4, 0x1f, RZ ;  /* 0x0000001f04057819 */ /* 0x000fc800000006ff */
[----:B------:R0:W1:Y:S01]  /*1a00*/  SYNCS.PHASECHK.TRANS64.TRYWAIT P1, [R6+URZ+0x29830], R5 ;  /* 0x02983005060075a7 */ /* 0x000062000802017f */
[----:B------:R-:W-:Y:S05]  /*1a10*/  @!P0 BRA `(.L_x_288) ;  /* 0x0000000000048947 */ /* 0x000fea0003800000 */
[----:B------:R-:W-:Y:S01]  /*1a20*/  BPT.TRAP 0x1 ;  /* 0x000000040000795c */ /* 0x000fe20000300000 */
.L_x_288:
[----:B------:R-:W2:Y:S01]  /*1a30*/  S2R R4, SR_TID.X ;  /* 0x0000000000047919 */ /* 0x000ea20000002100 */
[----:B------:R-:W-:Y:S01]  /*1a40*/  IMAD.MOV.U32 R87, RZ, RZ, RZ ;  /* 0x000000ffff577224 */ /* 0x000fe200078e00ff */
[----:B--2---:R-:W-:Y:S01]  /*1a50*/  LOP3.LUT P2, RZ, R4, 0x7f, RZ, 0xc0, !PT ;  /* 0x0000007f04ff7812 */ /* 0x004fe2000784c0ff */
[----:B-1----:R-:W-:-:S12]  /*1a60*/  @P1 BRA `(.L_x_289) ;  /* 0x0000000000081947 */ /* 0x002fd80003800000 */
[----:B------:R-:W1:Y:S02]  /*1a70*/  SYNCS.PHASECHK.TRANS64.TRYWAIT P1, [R6+URZ+0x29830], R5 ;  /* 0x02983005060075a7 */ /* 0x000e64000802017f */
[----:B-1----:R-:W-:Y:S05]  /*1a80*/  @!P1 BRA `(.L_x_290) ;  /* 0x000000e400a49947 */ /* 0x002fea0003800000 */
.L_x_289:
[----:B------:R-:W-:Y:S05]  /*1a90*/  WARPSYNC.ALL ;  /* 0x0000000000007948 */ /* 0x000fea0003800000 */
[----:B------:R-:W-:Y:S01]  /*1aa0*/  R2UR UR4, R0 ;  /* 0x00000000000472ca */ /* 0x000fe200000e0000 */
[----:B------:R-:W-:Y:S01]  /*1ab0*/  ULOP3.LUT UR20, UR53, 0x10000, URZ, 0xfc, !UPT ;  /* 0x0001000035147892 */ /* 0x000fe2000f8efc3f */
[----:B------:R-:W-:Y:S01]  /*1ac0*/  WARPGROUP.ARRIVE ;  /* 0x00000000000079c5 */ /* 0x000fe20000000000 */
[----:B------:R-:W-:Y:S01]  /*1ad0*/  UMOV UR25, 0x80000020 ;  /* 0x8000002000197882 */ /* 0x000fe20000000000 */
[----:B------:R-:W-:Y:S01]  /*1ae0*/  UMOV UR27, 0x80000020 ;  /* 0x80000020001b7882 */ /* 0x000fe20000000000 */
[----:B------:R-:W-:Y:S01]  /*1af0*/  UMOV UR5, UR25 ;  /* 0x0000001900057c82 */ /* 0x000fe20008000000 */
[----:B------:R-:W-:Y:S01]  /*1b00*/  UMOV UR7, 0x80000020 ;  /* 0x8000002000077882 */ /* 0x000fe20000000000 */
[----:B------:R-:W-:Y:S01]  /*1b10*/  UIADD3 UR9, UR20, 0x2, URZ ;  /* 0x0000000214097890 */ /* 0x000fe2000fffe03f */
[----:B------:R-:W-:Y:S01]  /*1b20*/  VIADD R4, R169, UR51 ;  /* 0x00000033a9047c36 */ /* 0x000fe20008000000 */
[----:B------:R-:W-:Y:S01]  /*1b30*/  UMOV UR24, UR20 ;  /* 0x0000001400187c82 */ /* 0x000fe20008000000 */
[----:B------:R-:W-:Y:S01]  /*1b40*/  UMOV UR11, 0x80000020 ;  /* 0x80000020000b7882 */ /* 0x000fe20000000000 */
[----:B------:R-:W-:Y:S01]  /*1b50*/  UIADD3 UR13, UR20, 0x200, URZ ;  /* 0x00000200140d7890 */ /* 0x000fe2000fffe03f */
[----:B------:R-:W-:Y:S01]  /*1b60*/  IMAD.U32 R7, RZ, RZ, UR50 ;  /* 0x00000032ff077e24 */ /* 0x000fe2000f8e00ff */
[----:B------:R-:W-:Y:S01]  /*1b70*/  UIADD3 UR4, UR4, 0x1a400, URZ ;  /* 0x0001a40004047890 */ /* 0x000fe2000fffe03f */
[----:B------:R-:W-:Y:S01]  /*1b80*/  P2R R15, PR, RZ, 0x1 ;  /* 0x00000001ff0f7803 */ /* 0x000fe20000000000 */
[----:B------:R-:W-:Y:S01]  /*1b90*/  UMOV UR15, 0x80000020 ;  /* 0x80000020000f7882 */ /* 0x000fe20000000000 */
[----:B------:R-:W-:Y:S01]  /*1ba0*/  UMOV UR19, 0x80000020 ;  /* 0x8000002000137882 */ /* 0x000fe20000000000 */
[----:B------:R-:W-:Y:S01]  /*1bb0*/  USHF.R.U32.HI UR4, URZ, 0x4, UR4 ;  /* 0x000000043f047899 */ /* 0x000fe20008011604 */
[----:B------:R-:W-:Y:S01]  /*1bc0*/  IMAD R7, R7, -0xa0, R4 ;  /* 0xffffff6007077824 */ /* 0x000fe200078e0204 */
[----:B------:R-:W-:Y:S01]  /*1bd0*/  UMOV UR23, 0x80000020 ;  /* 0x8000002000177882 */ /* 0x000fe20000000000 */
[----:B------:R-:W-:Y:S01]  /*1be0*/  IMAD.U32 R11, RZ, RZ, UR39 ;  /* 0x00000027ff0b7e24 */ /* 0x000fe2000f8e00ff */
[----:B------:R-:W-:Y:S01]  /*1bf0*/  ULOP3.LUT UR4, UR4, 0x3fff, URZ, 0xc0, !UPT ;  /* 0x00003fff04047892 */ /* 0x000fe2000f8ec03f */
[----:B------:R-:W2:Y:S01]  /*1c00*/  S2R R83, SR_TID.X ;  /* 0x0000000000537919 */ /* 0x000ea20000002100 */
[C---:B------:R-:W-:Y:S01]  /*1c10*/  ISETP.GT.AND P2, PT, R7.reuse, RZ, PT ;  /* 0x000000ff0700720c */ /* 0x040fe20003f44270 */
[----:B------:R-:W-:Y:S01]  /*1c20*/  UISETP.GE.AND UP0, UPT, UR51, 0xa1, UPT ;  /* 0x000000a13300788c */ /* 0x000fe2000bf06270 */
[C---:B------:R-:W-:Y:S01]  /*1c30*/  ISETP.GT.AND P5, PT, R7.reuse, 0x1, PT ;  /* 0x000000010700780c */ /* 0x040fe20003fa4270 */
[----:B------:R-:W-:Y:S01]  /*1c40*/  ULOP3.LUT UR47, UR4, 0x10000, URZ, 0xfc, !UPT ;  /* 0x00010000042f7892 */ /* 0x000fe2000f8efc3f */
[C---:B------:R-:W-:Y:S01]  /*1c50*/  ISETP.GT.AND P4, PT, R7.reuse, 0x8, PT ;  /* 0x000000080700780c */ /* 0x040fe20003f84270 */
[--C-:B------:R-:W-:Y:S01]  /*1c60*/  IMAD.MOV.U32 R86, RZ, RZ, R87.reuse ;  /* 0x000000ffff567224 */ /* 0x100fe200078e0057 */
[----:B------:R-:W-:Y:S01]  /*1c70*/  UMOV UR4, UR24 ;  /* 0x0000001800047c82 */ /* 0x000fe20008000000 */
[----:B------:R-:W-:Y:S01]  /*1c80*/  UIMAD UR28, UR52, 0x780, UR47 ;  /* 0x00000780341c78a4 */ /* 0x000fe2000f8e022f */
[C---:B------:R-:W-:Y:S01]  /*1c90*/  ISETP.GT.AND P1, PT, R7.reuse, 0x9, PT ;  /* 0x000000090700780c */ /* 0x040fe20003f24270 */
[----:B------:R-:W-:Y:S01]  /*1ca0*/  IMAD.MOV.U32 R85, RZ, RZ, R87 ;  /* 0x000000ffff557224 */ /* 0x000fe200078e0057 */
[C---:B------:R-:W-:Y:S01]  /*1cb0*/  ISETP.GT.AND P3, PT, R7.reuse, 0x10, PT ;  /* 0x000000100700780c */ /* 0x040fe20003f64270 */
[----:B------:R-:W-:Y:S01]  /*1cc0*/  UIADD3 UR6, UR28, 0x180, URZ ;  /* 0x000001801c067890 */ /* 0x000fe2000fffe03f */
[C---:B------:R-:W-:Y:S01]  /*1cd0*/  ISETP.GT.AND P0, PT, R7.reuse, 0x79, PT ;  /* 0x000000790700780c */ /* 0x040fe20003f04270 */
[----:B------:R-:W-:Y:S01]  /*1ce0*/  UIADD3 UR8, UR28, 0x200, URZ ;  /* 0x000002001c087890 */ /* 0x000fe2000fffe03f */
[----:B------:R-:W-:Y:S01]  /*1cf0*/  ISETP.GT.AND P6, PT, R7, 0x80, PT ;  /* 0x000000800700780c */ /* 0x000fe20003fc4270 */
[----:B------:R-:W-:Y:S01]  /*1d00*/  UMOV UR26, UR28 ;  /* 0x0000001c001a7c82 */ /* 0x000fe20008000000 */
[----:B------:R-:W-:Y:S01]  /*1d10*/  UIADD3 UR10, UR28, 0x2, URZ ;  /* 0x000000021c0a7890 */ /* 0x000fe2000fffe03f */
[----:B------:R-:W-:Y:S01]  /*1d20*/  QGMMA.64x32x32.F32.E4M3.E4M3 R104, gdesc[UR24], RZ, !UPT, gsb0 ;  /* 0x00600000186879f3 */ /* 0x000fe2000c0008ff */
[----:B------:R-:W-:Y:S01]  /*1d30*/  UIADD3 UR26, UR28, 0x80, URZ ;  /* 0x000000801c1a7890 */ /* 0x000fe2000fffe03f */
[----:B------:R-:W-:Y:S01]  /*1d40*/  UMOV UR27, 0x80000020 ;  /* 0x80000020001b7882 */ /* 0x000fe20000000000 */
[----:B------:R-:W-:-:S02]  /*1d50*/  UIADD3 UR12, UR28, 0x202, URZ ;  /* 0x000002021c0c7890 */ /* 0x000fc4000fffe03f */
[----:B------:R-:W-:Y:S02]  /*1d60*/  UIADD3 UR14, UR28, 0x280, URZ ;  /* 0x000002801c0e7890 */ /* 0x000fe4000fffe03f */
[----:B------:R-:W-:Y:S02]  /*1d70*/  UIADD3 UR16, UR28, 0x282, URZ ;  /* 0x000002821c107890 */ /* 0x000fe4000fffe03f */
[----:B------:R-:W-:Y:S02]  /*1d80*/  UIADD3 UR18, UR28, 0x402, URZ ;  /* 0x000004021c127890 */ /* 0x000fe4000fffe03f */
[----:B------:R-:W-:Y:S01]  /*1d90*/  UIADD3 UR22, UR28, 0x680, URZ ;  /* 0x000006801c167890 */ /* 0x000fe2000fffe03f */
[----:B------:R-:W-:Y:S02]  /*1da0*/  WARPGROUP.DEPBAR.LE gsb0, 0x0 ;  /* 0x00008000000079c5 */ /* 0x000fe40000010000 */
        /* <DEDUP_REMOVED lines=255> */
[----:B------:R-:W-:Y:S02]  /*2da0*/  FSEL R41, R41, -INF , P2 ;  /* 0xff80000029297808 */ /* 0x000fe40001000000 */
[----:B------:R-:W-:Y:S01]  /*2db0*/  FMNMX.FTZ R4, R40, R9, !PT ;  /* 0x0000000928047209 */ /* 0x000fe20007810000 */
[----:B------:R-:W-:Y:S01]  /*2dc0*/  QGMMA.64x32x32.F32.E4M3.E4M3 R24, gdesc[UR20], R24, gsb0 ;  /* 0x00600000141879f3 */ /* 0x000fe20008000818 */
[----:B------:R-:W-:Y:S02]  /*2dd0*/  FSEL R44, R44, -INF , P5 ;  /* 0xff8000002c2c7808 */ /* 0x000fe40002800000 */
[----:B------:R-:W-:Y:S02]  /*2de0*/  FMNMX.FTZ R9, R41, R4, !PT ;  /* 0x0000000429097209 */ /* 0x000fe40007810000 */
        /* <DEDUP_REMOVED lines=11> */
[----:B------:R-:W-:Y:S02]  /*2ea0*/  FMNMX.FTZ R9, R49, R4, !PT ;  /* 0x0000000431097209 */ /* 0x000fe40007810000 */
[----:B------:R-:W-:-:S02]  /*2eb0*/  FSEL R53, R53, -INF , P0 ;  /* 0xff80000035357808 */ /* 0x000fc40000000000 */
[----:B------:R-:W-:Y:S02]  /*2ec0*/  FMNMX.FTZ R4, R52, R9, !PT ;  /* 0x0000000934047209 */ /* 0x000fe40007810000 */
[----:B------:R-:W-:Y:S02]  /*2ed0*/  ISETP.GT.AND P0, PT, R7, 0x81, PT ;  /* 0x000000810700780c */ /* 0x000fe40003f04270 */
[----:B------:R-:W-:Y:S02]  /*2ee0*/  FMNMX.FTZ R9, R53, R4, !PT ;  /* 0x0000000435097209 */ /* 0x000fe40007810000 */
[----:B------:R-:W-:Y:S02]  /*2ef0*/  FSEL R51, R51, -INF , P1 ;  /* 0xff80000033337808 */ /* 0x000fe40000800000 */
[----:B------:R-:W-:Y:S02]  /*2f00*/  ISETP.GT.AND P1, PT, R7, 0x88, PT ;  /* 0x000000880700780c */ /* 0x000fe40003f24270 */
[----:B------:R-:W-:-:S02]  /*2f10*/  FSEL R54, R54, -INF , P2 ;  /* 0xff80000036367808 */ /* 0x000fc40001000000 */
[C---:B------:R-:W-:Y:S02]  /*2f20*/  ISETP.GT.AND P2, PT, R7.reuse, 0x89, PT ;  /* 0x000000890700780c */ /* 0x040fe40003f44270 */
[----:B------:R-:W-:Y:S02]  /*2f30*/  P2R R14, PR, RZ, 0x1 ;  /* 0x00000001ff0e7803 */ /* 0x000fe40000000000 */
        /* <DEDUP_REMOVED lines=9> */
[----:B------:R-:W-:Y:S02]  /*2fd0*/  FSEL R25, R25, -INF , P0 ;  /* 0xff80000019197808 */ /* 0x000fe40000000000 */
[----:B------:R-:W-:-:S02]  /*2fe0*/  FMNMX.FTZ R4, R24, R9, !PT ;  /* 0x0000000918047209 */ /* 0x000fc40007810000 */
[----:B------:R-:W-:Y:S02]  /*2ff0*/  FSEL R28, R28, -INF , P1 ;  /* 0xff8000001c1c7808 */ /* 0x000fe40000800000 */
[----:B------:R-:W-:Y:S02]  /*3000*/  FMNMX.FTZ R9, R25, R4, !PT ;  /* 0x0000000419097209 */ /* 0x000fe40007810000 */
[----:B------:R-:W-:Y:S02]  /*3010*/  ISETP.GT.AND P0, PT, R7, 0x80, PT ;  /* 0x000000800700780c */ /* 0x000fe40003f04270 */
[----:B------:R-:W-:Y:S02]  /*3020*/  FSEL R29, R29, -INF , P2 ;  /* 0xff8000001d1d7808 */ /* 0x000fe40001000000 */
[----:B------:R-:W-:Y:S02]  /*3030*/  FMNMX.FTZ R4, R28, R9, !PT ;  /* 0x000000091c047209 */ /* 0x000fe40007810000 */
[----:B------:R-:W-:-:S02]  /*3040*/  FSEL R26, R26, -INF , P0 ;  /* 0xff8000001a1a7808 */ /* 0x000fc40000000000 */
[----:B------:R-:W-:Y:S02]  /*3050*/  FSEL R32, R32, -INF , P3 ;  /* 0xff80000020207808 */ /* 0x000fe40001800000 */
[----:B------:R-:W-:Y:S02]  /*3060*/  FMNMX.FTZ R9, R29, R4, !PT ;  /* 0x000000041d097209 */ /* 0x000fe40007810000 */
[----:B------:R-:W-:Y:S02]  /*3070*/  ISETP.NE.AND P0, PT, R14, RZ, PT ;  /* 0x000000ff0e00720c */ /* 0x000fe40003f05270 */
[----:B------:R-:W-:Y:S02]  /*3080*/  FSEL R33, R33, -INF , P4 ;  /* 0xff80000021217808 */ /* 0x000fe40002000000 */
[----:B------:R-:W-:Y:S02]  /*3090*/  FMNMX.FTZ R4, R32, R9, !PT ;  /* 0x0000000920047209 */ /* 0x000fe40007810000 */
[----:B------:R-:W-:-:S02]  /*30a0*/  FSEL R27, R27, -INF , P0 ;  /* 0xff8000001b1b7808 */ /* 0x000fc40000000000 */
[----:B------:R-:W-:Y:S02]  /*30b0*/  ISETP.NE.AND P0, PT, R15, RZ, PT ;  /* 0x000000ff0f00720c */ /* 0x000fe40003f05270 */
[----:B------:R-:W-:Y:S02]  /*30c0*/  FMNMX.FTZ R15, R106, R107, !PT ;  /* 0x0000006b6a0f7209 */ /* 0x000fe40007810000 */
[----:B------:R-:W-:Y:S02]  /*30d0*/  FSEL R36, R36, -INF , P5 ;  /* 0xff80000024247808 */ /* 0x000fe40002800000 */
[----:B------:R-:W-:Y:S02]  /*30e0*/  FMNMX.FTZ R9, R33, R4, !PT ;  /* 0x0000000421097209 */ /* 0x000fe40007810000 */
[----:B------:R-:W-:Y:S02]  /*30f0*/  ISETP.GT.AND P6, PT, R7, 0x99, PT ;  /* 0x000000990700780c */ /* 0x000fe40003fc4270 */
[----:B------:R-:W-:-:S02]  /*3100*/  FMNMX.FTZ R20, R110, R15, !PT ;  /* 0x0000000f6e147209 */ /* 0x000fc40007810000 */
[----:B------:R-:W-:Y:S02]  /*3110*/  FSEL R37, R37, -INF , P6 ;  /* 0xff80000025257808 */ /* 0x000fe40003000000 */
[----:B------:R-:W-:Y:S02]  /*3120*/  FMNMX.FTZ R4, R36, R9, !PT ;  /* 0x0000000924047209 */ /* 0x000fe40007810000 */
[----:B------:R-:W-:Y:S02]  /*3130*/  FMNMX.FTZ R15, R111, R20, !PT ;  /* 0x000000146f0f7209 */ /* 0x000fe40007810000 */
[----:B------:R-:W-:Y:S02]  /*3140*/  FMNMX.FTZ R8, R37, R4, !PT ;  /* 0x0000000425087209 */ /* 0x000fe40007810000 */
[----:B------:R-:W-:Y:S02]  /*3150*/  FMNMX.FTZ R20, R114, R15, !PT ;  /* 0x0000000f72147209 */ /* 0x000fe40007810000 */
[----:B------:R-:W-:Y:S01]  /*3160*/  P2R R13, PR, RZ, 0x2 ;  /* 0x00000002ff0d7803 */ /* 0x000fe20000000000 */
[----:B------:R-:W0:Y:S01]  /*3170*/  SHFL.BFLY PT, R9, R8, 0x2, 0x1f ;  /* 0x0c401f0008097f89 */ /* 0x000e2200000e0000 */
[----:B------:R-:W-:-:S02]  /*3180*/  FMNMX.FTZ R21, R115, R20, !PT ;  /* 0x0000001473157209 */ /* 0x000fc40007810000 */
[----:B------:R-:W-:Y:S02]  /*3190*/  ISETP.GT.AND P1, PT, R7, 0x79, PT ;  /* 0x000000790700780c */ /* 0x000fe40003f24270 */
[----:B------:R-:W-:Y:S02]  /*31a0*/  FMNMX.FTZ R56, R118, R21, !PT ;  /* 0x0000001576387209 */ /* 0x000fe40007810000 */
[----:B------:R-:W-:Y:S02]  /*31b0*/  FSEL R55, R55, -INF , P1 ;  /* 0xff80000037377808 */ /* 0x000fe40000800000 */
[----:B------:R-:W-:Y:S02]  /*31c0*/  FMNMX.FTZ R21, R119, R56, !PT ;  /* 0x0000003877157209 */ /* 0x000fe40007810000 */
[----:B------:R-:W-:Y:S02]  /*31d0*/  ISETP.NE.AND P1, PT, R13, RZ, PT ;  /* 0x000000ff0d00720c */ /* 0x000fe40003f25270 */
[----:B------:R-:W-:-:S02]  /*31e0*/  FMNMX.FTZ R56, R90, R21, !PT ;  /* 0x000000155a387209 */ /* 0x000fc40007810000 */
[----:B------:R-:W-:Y:S02]  /*31f0*/  FSEL R30, R30, -INF , P1 ;  /* 0xff8000001e1e7808 */ /* 0x000fe40000800000 */
[----:B------:R-:W-:Y:S02]  /*3200*/  FMNMX.FTZ R57, R91, R56, !PT ;  /* 0x000000385b397209 */ /* 0x000fe40007810000 */
[----:B------:R-:W-:Y:S02]  /*3210*/  FSEL R35, R35, -INF , P4 ;  /* 0xff80000023237808 */ /* 0x000fe40002000000 */
        /* <DEDUP_REMOVED lines=25> */
[----:B------:R0:W-:Y:S01]  /*33b0*/  MUFU.EX2 R65, R79 ;  /* 0x0000004f00417308 */ /* 0x0001e20000000800 */
        /* <DEDUP_REMOVED lines=9> */
[----:B0-----:R-:W-:Y:S01]  /*3450*/  FSEL R79, R38, -INF , P5 ;  /* 0xff800000264f7808 */ /* 0x001fe20002800000 */
[--C-:B------:R-:W-:Y:S01]  /*3460*/  FFMA.FTZ R10, R109, UR39, -R81.reuse ;  /* 0x000000276d0a7c23 */ /* 0x100fe20008010851 */
[----:B------:R-:W-:Y:S01]  /*3470*/  FMNMX.FTZ R76, R46, R73, !PT ;  /* 0x000000492e4c7209 */ /* 0x000fe20007810000 */
[--C-:B------:R-:W-:Y:S01]  /*3480*/  FFMA.FTZ R11, R112, UR39, -R81.reuse ;  /* 0x00000027700b7c23 */ /* 0x100fe20008010851 */
[----:B------:R-:W-:-:S01]  /*3490*/  FFMA.FTZ R12, R113, UR39, -R81 ;  /* 0x00000027710c7c23 */ /* 0x000fc20008010851 */
[--C-:B------:R-:W-:Y:S01]  /*34a0*/  FFMA.FTZ R13, R116, UR39, -R81.reuse ;  /* 0x00000027740d7c23 */ /* 0x100fe20008010851 */
[----:B------:R-:W-:Y:S01]  /*34b0*/  FMNMX.FTZ R73, R47, R76, !PT ;  /* 0x0000004c2f497209 */ /* 0x000fe20007810000 */
[----:B------:R-:W-:Y:S01]  /*34c0*/  MUFU.EX2 R7, R7 ;  /* 0x0000000700077308 */ /* 0x000fe20000000800 */
[----:B-1----:R-:W-:-:S01]  /*34d0*/  FFMA.FTZ R80, R5, UR39, -R81 ;  /* 0x0000002705507c23 */ /* 0x002fc20008010851 */
        /* <DEDUP_REMOVED lines=14> */
[----:B------:R-:W1:Y:S01]  /*35c0*/  MUFU.EX2 R8, R8 ;  /* 0x0000000800087308 */ /* 0x000e620000000800 */
[----:B------:R-:W-:-:S01]  /*35d0*/  FFMA.FTZ R74, R74, UR39, -R81 ;  /* 0x000000274a4a7c23 */ /* 0x000fc20008010851 */
[--C-:B------:R-:W-:Y:S01]  /*35e0*/  FFMA.FTZ R75, R75, UR39, -R81.reuse ;  /* 0x000000274b4b7c23 */ /* 0x100fe20008010851 */
[----:B------:R-:W-:Y:S01]  /*35f0*/  FMNMX.FTZ R76, R26, R77, !PT ;  /* 0x0000004d1a4c7209 */ /* 0x000fe20007810000 */
[--C-:B------:R-:W-:Y:S01]  /*3600*/  FFMA.FTZ R24, R24, UR39, -R81.reuse ;  /* 0x0000002718187c23 */ /* 0x100fe20008010851 */
[----:B------:R-:W-:-:S01]  /*3610*/  FFMA.FTZ R25, R25, UR39, -R81 ;  /* 0x0000002719197c23 */ /* 0x000fc20008010851 */
[--C-:B------:R-:W-:Y:S01]  /*3620*/  FFMA.FTZ R28, R28, UR39, -R81.reuse ;  /* 0x000000271c1c7c23 */ /* 0x100fe20008010851 */
[----:B------:R-:W-:Y:S01]  /*3630*/  FMNMX.FTZ R77, R27, R76, !PT ;  /* 0x0000004c1b4d7209 */ /* 0x000fe20007810000 */
[----:B------:R-:W3:Y:S01]  /*3640*/  MUFU.EX2 R9, R9 ;  /* 0x0000000900097308 */ /* 0x000ee20000000800 */
        /* <DEDUP_REMOVED lines=8> */
[----:B--2---:R-:W-:Y:S01]  /*36d0*/  LOP3.LUT P2, RZ, R83, 0x7f, RZ, 0xc0, !PT ;  /* 0x0000007f53ff7812 */ /* 0x004fe2000784c0ff */
[--C-:B------:R-:W-:Y:S01]  /*36e0*/  FFMA.FTZ R29, R29, UR39, -R81.reuse ;  /* 0x000000271d1d7c23 */ /* 0x100fe20008010851 */
[----:B------:R-:W-:Y:S01]  /*36f0*/  FMNMX.FTZ R78, R77, R78, !PT ;  /* 0x0000004e4d4e7209 */ /* 0x000fe20007810000 */
[--C-:B------:R-:W-:Y:S01]  /*3700*/  FFMA.FTZ R32, R32, UR39, -R81.reuse ;  /* 0x0000002720207c23 */ /* 0x100fe20008010851 */
[----:B------:R-:W-:-:S01]  /*3710*/  FFMA.FTZ R33, R33, UR39, -R81 ;  /* 0x0000002721217c23 */ /* 0x000fc20008010851 */
[--C-:B------:R-:W-:Y:S01]  /*3720*/  FFMA.FTZ R36, R36, UR39, -R81.reuse ;  /* 0x0000002724247c23 */ /* 0x100fe20008010851 */
[----:B------:R-:W-:Y:S01]  /*3730*/  FMNMX.FTZ R38, R35, R78, !PT ;  /* 0x0000004e23267209 */ /* 0x000fe20007810000 */
[----:B------:R-:W2:Y:S01]  /*3740*/  MUFU.EX2 R10, R10 ;  /* 0x0000000a000a7308 */ /* 0x000ea20000000800 */
[----:B------:R-:W-:Y:S01]  /*3750*/  FSEL R78, R39, -INF , P6 ;  /* 0xff800000274e7808 */ /* 0x000fe20003000000 */
[--C-:B------:R-:W-:Y:S01]  /*3760*/  FFMA.FTZ R39, R44, UR39, -R81.reuse ;  /* 0x000000272c277c23 */ /* 0x100fe20008010851 */
[----:B------:R-:W-:Y:S01]  /*3770*/  FMNMX.FTZ R5, R79, R38, !PT ;  /* 0x000000264f057209 */ /* 0x000fe20007810000 */
[--C-:B------:R-:W-:Y:S01]  /*3780*/  FFMA.FTZ R44, R45, UR39, -R81.reuse ;  /* 0x000000272d2c7c23 */ /* 0x100fe20008010851 */
[----:B------:R-:W-:-:S01]  /*3790*/  FFMA.FTZ R45, R52, UR39, -R81 ;  /* 0x00000027342d7c23 */ /* 0x000fc20008010851 */
[----:B------:R-:W-:Y:S01]  /*37a0*/  IMAD.U32 R52, RZ, RZ, UR39 ;  /* 0x00000027ff347e24 */ /* 0x000fe2000f8e00ff */
[----:B------:R-:W-:Y:S01]  /*37b0*/  FMNMX.FTZ R5, R78, R5, !PT ;  /* 0x000000054e057209 */ /* 0x000fe20007810000 */
[----:B------:R-:W4:Y:S01]  /*37c0*/  MUFU.EX2 R11, R11 ;  /* 0x0000000b000b7308 */ /* 0x000f220000000800 */
[----:B------:R-:W-:-:S01]  /*37d0*/  FFMA.FTZ R37, R37, UR39, -R81 ;  /* 0x0000002725257c23 */ /* 0x000fc20008010851 */
[----:B------:R-:W-:-:S02]  /*37e0*/  @!P2 VIADD R6, R6, 0x29840 ;  /* 0x000298400606a836 */ /* 0x000fc40000000000 */
[----:B0-----:R-:W0:Y:S01]  /*37f0*/  SHFL.BFLY PT, R80, R5, 0x2, 0x1f ;  /* 0x0c401f0005507f89 */ /* 0x001e2200000e0000 */
[----:B------:R-:W-:Y:S02]  /*3800*/  IMAD.MOV.U32 R83, RZ, RZ, R87 ;  /* 0x000000ffff537224 */ /* 0x000fe400078e0057 */
[----:B------:R-:W-:Y:S01]  /*3810*/  @!P2 PRMT R6, RZ, 0x654, R6 ;  /* 0x00000654ff06a816 */ /* 0x000fe20000000006 */
[----:B------:R-:W-:Y:S03]  /*3820*/  MUFU.EX2 R12, R12 ;  /* 0x0000000c000c7308 */ /* 0x000fe60000000800 */
[----:B------:R5:W-:Y:S05]  /*3830*/  @!P2 SYNCS.ARRIVE.TRANS64.RED.A1T0 RZ, [R6+URZ], RZ ;  /* 0x000000ff06ffa9a7 */ /* 0x000bea000810043f */
[----:B------:R1:W-:Y:S08]  /*3840*/  MUFU.EX2 R38, R82 ;  /* 0x0000005200267308 */ /* 0x0003f00000000800 */
[----:B------:R-:W-:Y:S01]  /*3850*/  MUFU.EX2 R13, R13 ;  /* 0x0000000d000d7308 */ /* 0x000fe20000000800 */
[----:B-1----:R-:W-:-:S01]  /*3860*/  FADD.FTZ R82, R7, R8 ;  /* 0x0000000807527221 */ /* 0x002fc20000010000 */
[----:B0-----:R-:W-:-:S03]  /*3870*/  FMNMX.FTZ R80, R5, R80, !PT ;  /* 0x0000005005507209 */ /* 0x001fc60007810000 */
[----:B---3--:R-:W-:-:S03]  /*3880*/  FADD.FTZ R81, R9, R82 ;  /* 0x0000005209517221 */ /* 0x008fc60000010000 */
[----:B------:R-:W-:Y:S01]  /*3890*/  MUFU.EX2 R14, R14 ;  /* 0x0000000e000e7308 */ /* 0x000fe20000000800 */
[----:B------:R-:W0:Y:S01]  /*38a0*/  SHFL.BFLY PT, R5, R80, 0x1, 0x1f ;  /* 0x0c201f0050057f89 */ /* 0x000e2200000e0000 */
[----:B--2---:R-:W-:-:S04]  /*38b0*/  FADD.FTZ R84, R10, R81 ;  /* 0x000000510a547221 */ /* 0x004fc80000010000 */
[----:B----4-:R-:W-:Y:S01]  /*38c0*/  FADD.FTZ R81, R11, R84 ;  /* 0x000000540b517221 */ /* 0x010fe20000010000 */
[----:B------:R-:W-:Y:S01]  /*38d0*/  IMAD.MOV.U32 R84, RZ, RZ, R87 ;  /* 0x000000ffff547224 */ /* 0x000fe200078e0057 */
[----:B------:R-:W-:Y:S08]  /*38e0*/  MUFU.EX2 R15, R88 ;  /* 0x00000058000f7308 */ /* 0x000ff00000000800 */
[----:B------:R-:W-:Y:S08]  /*38f0*/  MUFU.EX2 R20, R20 ;  /* 0x0000001400147308 */ /* 0x000ff00000000800 */
[----:B------:R-:W-:Y:S01]  /*3900*/  MUFU.EX2 R21, R92 ;  /* 0x0000005c00157308 */ /* 0x000fe20000000800 */
[----:B0-----:R-:W-:-:S04]  /*3910*/  FMNMX.FTZ R5, R80, R5, !PT ;  /* 0x0000000550057209 */ /* 0x001fc80007810000 */
[C---:B------:R-:W-:Y:S01]  /*3920*/  FSETP.NEU.FTZ.AND P1, PT, R5.reuse, -INF , PT ;  /* 0xff8000000500780b */ /* 0x040fe20003f3d000 */
[----:B------:R-:W-:-:S02]  /*3930*/  FFMA.FTZ R49, R5, R52, -8 ;  /* 0xc100000005317423 */ /* 0x000fc40000010034 */
[----:B------:R-:W-:Y:S03]  /*3940*/  MUFU.EX2 R56, R56 ;  /* 0x0000003800387308 */ /* 0x000fe60000000800 */
[----:B------:R-:W-:Y:S02]  /*3950*/  FSEL R52, R49, RZ, P1 ;  /* 0x000000ff31347208 */ /* 0x000fe40000800000 */
[----:B------:R-:W-:-:S03]  /*3960*/  PLOP3.LUT P1, PT, PT, PT, UP0, 0x80, 0x0 ;  /* 0x000000000000781c */ /* 0x000fc60003f2f008 */
[--C-:B------:R-:W-:Y:S01]  /*3970*/  FFMA.FTZ R49, R106, UR39, -R52.reuse ;  /* 0x000000276a317c23 */ /* 0x100fe20008010834 */
[----:B------:R-:W-:-:S01]  /*3980*/  FFMA.FTZ R107, R107, UR39, -R52 ;  /* 0x000000276b6b7c23 */ /* 0x000fc20008010834 */
[--C-:B------:R-:W-:Y:S01]  /*3990*/  FFMA.FTZ R110, R110, UR39, -R52.reuse ;  /* 0x000000276e6e7c23 */ /* 0x100fe20008010834 */
[----:B------:R-:W-:-:S01]  /*39a0*/  FFMA.FTZ R111, R111, UR39, -R52 ;  /* 0x000000276f6f7c23 */ /* 0x000fc20008010834 */
[--C-:B------:R-:W-:Y:S01]  /*39b0*/  FFMA.FTZ R114, R114, UR39, -R52.reuse ;  /* 0x0000002772727c23 */ /* 0x100fe20008010834 */
        /* <DEDUP_REMOVED lines=32> */
[----:B------:R-:W5:Y:S01]  /*3bc0*/  MUFU.EX2 R114, R114 ;  /* 0x0000007200727308 */ /* 0x000f620000000800 */
        /* <DEDUP_REMOVED lines=11> */
[----:B------:R-:W-:Y:S01]  /*3c80*/  FFMA.FTZ R52, R78, UR39, -R52 ;  /* 0x000000274e347c23 */ /* 0x000fe20008010834 */
[----:B------:R-:W-:Y:S01]  /*3c90*/  F2FP.SATFINITE.E4M3.F32.PACK_AB_MERGE_C R110, R111, R110, RZ ;  /* 0x0000006e6f6e723e */ /* 0x000fe200048070ff */
[----:B------:R-:W-:Y:S01]  /*3ca0*/  FADD.FTZ R81, R13, R82 ;  /* 0x000000520d517221 */ /* 0x000fe20000010000 */
[----:B------:R-:W-:Y:S01]  /*3cb0*/  IMAD.MOV.U32 R78, RZ, RZ, R87 ;  /* 0x000000ffff4e7224 */ /* 0x000fe200078e0057 */
[----:B------:R-:W1:Y:S01]  /*3cc0*/  MUFU.EX2 R118, R118 ;  /* 0x0000007600767308 */ /* 0x000e620000000800 */
[----:B-----5:R-:W-:-:S01]  /*3cd0*/  FADD.FTZ R6, R114, R53 ;  /* 0x0000003572067221 */ /* 0x020fc20000010000 */
[C---:B------:R-:W-:Y:S01]  /*3ce0*/  FADD.FTZ R82, R14.reuse, R81 ;  /* 0x000000510e527221 */ /* 0x040fe20000010000 */
[----:B------:R-:W-:-:S02]  /*3cf0*/  F2FP.SATFINITE.E4M3.F32.PACK_AB_MERGE_C R14, R14, R13, RZ ;  /* 0x0000000d0e0e723e */ /* 0x000fc400048070ff */
[----:B------:R-:W-:Y:S01]  /*3d00*/  F2FP.SATFINITE.E4M3.F32.PACK_AB_MERGE_C R173, R80, R49, R110 ;  /* 0x0000003150ad723e */ /* 0x000fe2000480706e */
[----:B------:R-:W-:-:S01]  /*3d10*/  FADD.FTZ R81, R15, R82 ;  /* 0x000000520f517221 */ /* 0x000fc20000010000 */
[----:B------:R-:W-:Y:S01]  /*3d20*/  F2FP.SATFINITE.E4M3.F32.PACK_AB_MERGE_C R174, R12, R11, R14 ;  /* 0x0000000b0cae723e */ /* 0x000fe2000480700e */
[----:B------:R-:W2:Y:S01]  /*3d30*/  MUFU.EX2 R119, R119 ;  /* 0x0000007700777308 */ /* 0x000ea20000000800 */
[----:B0-----:R-:W-:-:S01]  /*3d40*/  FADD.FTZ R53, R115, R6 ;  /* 0x0000000673357221 */ /* 0x001fc20000010000 */
[----:B------:R-:W-:Y:S01]  /*3d50*/  FADD.FTZ R82, R20, R81 ;  /* 0x0000005114527221 */ /* 0x000fe20000010000 */
[--C-:B------:R-:W-:Y:S02]  /*3d60*/  IMAD.MOV.U32 R80, RZ, RZ, R87.reuse ;  /* 0x000000ffff507224 */ /* 0x100fe400078e0057 */
[----:B------:R-:W-:Y:S02]  /*3d70*/  IMAD.MOV.U32 R49, RZ, RZ, R87 ;  /* 0x000000ffff317224 */ /* 0x000fe400078e0057 */
[----:B------:R-:W-:-:S01]  /*3d80*/  FADD.FTZ R81, R21, R82 ;  /* 0x0000005215517221 */ /* 0x000fc20000010000 */
[----:B------:R-:W-:Y:S01]  /*3d90*/  F2FP.SATFINITE.E4M3.F32.PACK_AB_MERGE_C R21, R56, R21, RZ ;  /* 0x000000153815723e */ /* 0x000fe200048070ff */
[----:B------:R-:W0:Y:S01]  /*3da0*/  MUFU.EX2 R90, R90 ;  /* 0x0000005a005a7308 */ /* 0x000e220000000800 */
[----:B-1----:R-:W-:-:S01]  /*3db0*/  FADD.FTZ R6, R118, R53 ;  /* 0x0000003576067221 */ /* 0x002fc20000010000 */
[----:B------:R-:W-:Y:S01]  /*3dc0*/  FADD.FTZ R82, R56, R81 ;  /* 0x0000005138527221 */ /* 0x000fe20000010000 */
[----:B------:R-:W-:Y:S01]  /*3dd0*/  F2FP.SATFINITE.E4M3.F32.PACK_AB_MERGE_C R176, R20, R15, R21 ;  /* 0x0000000f14b0723e */ /* 0x000fe20004807015 */
[----:B------:R-:W-:-:S04]  /*3de0*/  IMAD.MOV.U32 R56, RZ, RZ, R87 ;  /* 0x000000ffff387224 */ /* 0x000fc800078e0057 */
        /* <DEDUP_REMOVED lines=41> */
[--C-:B------:R-:W-:Y:S01]  /*4080*/  IMAD.MOV.U32 R60, RZ, RZ, R87.reuse ;  /* 0x000000ffff3c7224 */ /* 0x100fe200078e0057 */
[----:B------:R-:W-:Y:S01]  /*4090*/  F2FP.SATFINITE.E4M3.F32.PACK_AB_MERGE_C R179, R99, R98, R102 ;  /* 0x0000006263b3723e */ /* 0x000fe20004807066 */
[----:B------:R-:W-:Y:S01]  /*40a0*/  IMAD.MOV.U32 R57, RZ, RZ, R87 ;  /* 0x000000ffff397224 */ /* 0x000fe200078e0057 */
        /* <DEDUP_REMOVED lines=30> */
[----:B------:R-:W1:Y:S01]  /*4290*/  MUFU.EX2 R70, R70 ;  /* 0x0000004600467308 */ /* 0x000e620000000800 */
[----:B--2---:R-:W-:-:S07]  /*42a0*/  FADD.FTZ R7, R67, R6 ;  /* 0x0000000643077221 */ /* 0x004fce0000010000 */
[----:B------:R-:W2:Y:S01]  /*42b0*/  MUFU.EX2 R71, R71 ;  /* 0x0000004700477308 */ /* 0x000ea20000000800 */
[----:B0-----:R-:W-:-:S01]  /*42c0*/  FADD.FTZ R9, R75, R10 ;  /* 0x0000000a4b097221 */ /* 0x001fc20000010000 */
[----:B------:R-:W-:-:S03]  /*42d0*/  F2FP.SATFINITE.E4M3.F32.PACK_AB_MERGE_C R75, R34, R75, RZ ;  /* 0x0000004b224b723e */ /* 0x000fc600048070ff */
[----:B------:R-:W-:Y:S01]  /*42e0*/  FADD.FTZ R34, R34, R9 ;  /* 0x0000000922227221 */ /* 0x000fe20000010000 */
[----:B------:R-:W-:Y:S01]  /*42f0*/  F2FP.SATFINITE.E4M3.F32.PACK_AB_MERGE_C R182, R74, R73, R75 ;  /* 0x000000494ab6723e */ /* 0x000fe2000480704b */
[----:B------:R-:W-:Y:S01]  /*4300*/  IMAD.MOV.U32 R75, RZ, RZ, R87 ;  /* 0x000000ffff4b7224 */ /* 0x000fe200078e0057 */
[----:B------:R-:W0:Y:S01]  /*4310*/  MUFU.EX2 R31, R31 ;  /* 0x0000001f001f7308 */ /* 0x000e220000000800 */
[----:B-1----:R-:W-:-:S01]  /*4320*/  FADD.FTZ R6, R70, R7 ;  /* 0x0000000746067221 */ /* 0x002fc20000010000 */
[--C-:B------:R-:W-:Y:S02]  /*4330*/  IMAD.MOV.U32 R74, RZ, RZ, R87.reuse ;  /* 0x000000ffff4a7224 */ /* 0x100fe400078e0057 */
[----:B------:R-:W-:-:S04]  /*4340*/  IMAD.MOV.U32 R73, RZ, RZ, R87 ;  /* 0x000000ffff497224 */ /* 0x000fc800078e0057 */
[----:B------:R-:W1:Y:S01]  /*4350*/  MUFU.EX2 R42, R42 ;  /* 0x0000002a002a7308 */ /* 0x000e620000000800 */
[C---:B--2---:R-:W-:Y:S01]  /*4360*/  F2FP.SATFINITE.E4M3.F32.PACK_AB_MERGE_C R70, R71.reuse, R70, RZ ;  /* 0x000000464746723e */ /* 0x044fe200048070ff */
[----:B------:R-:W-:-:S03]  /*4370*/  FADD.FTZ R71, R71, R6 ;  /* 0x0000000647477221 */ /* 0x000fc60000010000 */
[----:B------:R-:W-:Y:S01]  /*4380*/  F2FP.SATFINITE.E4M3.F32.PACK_AB_MERGE_C R183, R67, R66, R70 ;  /* 0x0000004243b7723e */ /* 0x000fe20004807046 */
[----:B------:R-:W-:Y:S02]  /*4390*/  IMAD.MOV.U32 R70, RZ, RZ, R87 ;  /* 0x000000ffff467224 */ /* 0x000fe400078e0057 */
[----:B------:R-:W2:Y:S01]  /*43a0*/  MUFU.EX2 R43, R43 ;  /* 0x0000002b002b7308 */ /* 0x000ea20000000800 */
[----:B0-----:R-:W-:-:S01]  /*43b0*/  FADD.FTZ R7, R31, R34 ;  /* 0x000000221f077221 */ /* 0x001fc20000010000 */
[--C-:B------:R-:W-:Y:S02]  /*43c0*/  IMAD.MOV.U32 R67, RZ, RZ, R87.reuse ;  /* 0x000000ffff437224 */ /* 0x100fe400078e0057 */
[----:B------:R-:W-:Y:S02]  /*43d0*/  IMAD.MOV.U32 R66, RZ, RZ, R87 ;  /* 0x000000ffff427224 */ /* 0x000fe400078e0057 */
[----:B------:R-:W-:Y:S01]  /*43e0*/  FADD.FTZ R8, R38, R7 ;  /* 0x0000000726087221 */ /* 0x000fe20000010000 */
[----:B------:R-:W-:Y:S01]  /*43f0*/  IMAD.MOV.U32 R34, RZ, RZ, R87 ;  /* 0x000000ffff227224 */ /* 0x000fe200078e0057 */
[----:B------:R-:W0:Y:S01]  /*4400*/  MUFU.EX2 R39, R39 ;  /* 0x0000002700277308 */ /* 0x000e220000000800 */
[----:B-1----:R-:W-:-:S01]  /*4410*/  FADD.FTZ R6, R42, R71 ;  /* 0x000000472a067221 */ /* 0x002fc20000010000 */
[----:B------:R-:W-:-:S06]  /*4420*/  IMAD.MOV.U32 R71, RZ, RZ, R87 ;  /* 0x000000ffff477224 */ /* 0x000fcc00078e0057 */
        /* <DEDUP_REMOVED lines=8> */
[----:B------:R-:W-:Y:S01]  /*44b0*/  F2FP.SATFINITE.E4M3.F32.PACK_AB_MERGE_C R39, R44, R39, RZ ;  /* 0x000000272c27723e */ /* 0x000fe200048070ff */
[----:B------:R-:W-:-:S03]  /*44c0*/  IMAD.MOV.U32 R44, RZ, RZ, R87 ;  /* 0x000000ffff2c7224 */ /* 0x000fc600078e0057 */
[----:B------:R-:W-:Y:S01]  /*44d0*/  F2FP.SATFINITE.E4M3.F32.PACK_AB_MERGE_C R184, R38, R31, R39 ;  /* 0x0000001f26b8723e */ /* 0x000fe20004807027 */
[--C-:B------:R-:W-:Y:S01]  /*44e0*/  IMAD.MOV.U32 R39, RZ, RZ, R87.reuse ;  /* 0x000000ffff277224 */ /* 0x100fe200078e0057 */
        /* <DEDUP_REMOVED lines=13> */
[----:B------:R-:W-:-:S06]  /*45c0*/  IMAD.MOV.U32 R47, RZ, RZ, R87 ;  /* 0x000000ffff2f7224 */ /* 0x000fcc00078e0057 */
        /* <DEDUP_REMOVED lines=13> */
[--C-:B------:R-:W-:Y:S01]  /*46a0*/  IMAD.MOV.U32 R45, RZ, RZ, R87.reuse ;  /* 0x000000ffff2d7224 */ /* 0x100fe200078e0057 */
[----:B------:R-:W1:Y:S01]  /*46b0*/  MUFU.EX2 R26, R26 ;  /* 0x0000001a001a7308 */ /* 0x000e620000000800 */
[C---:B--2---:R-:W-:Y:S01]  /*46c0*/  F2FP.SATFINITE.E4M3.F32.PACK_AB_MERGE_C R54, R55.reuse, R54, RZ ;  /* 0x000000363736723e */ /* 0x044fe200048070ff */
[----:B------:R-:W-:Y:S01]  /*46d0*/  FADD.FTZ R55, R55, R8 ;  /* 0x0000000837377221 */ /* 0x000fe20000010000 */
[--C-:B------:R-:W-:Y:S02]  /*46e0*/  IMAD.MOV.U32 R41, RZ, RZ, R87.reuse ;  /* 0x000000ffff297224 */ /* 0x100fe400078e0057 */
[----:B------:R-:W-:Y:S01]  /*46f0*/  F2FP.SATFINITE.E4M3.F32.PACK_AB_MERGE_C R187, R51, R50, R54 ;  /* 0x0000003233bb723e */ /* 0x000fe20004807036 */
[----:B------:R-:W-:Y:S02]  /*4700*/  IMAD.MOV.U32 R54, RZ, RZ, R87 ;  /* 0x000000ffff367224 */ /* 0x000fe400078e0057 */
[----:B------:R-:W2:Y:S01]  /*4710*/  MUFU.EX2 R25, R25 ;  /* 0x0000001900197308 */ /* 0x000ea20000000800 */
[----:B0-----:R-:W-:-:S01]  /*4720*/  FADD.FTZ R8, R24, R11 ;  /* 0x0000000b18087221 */ /* 0x001fc20000010000 */
[----:B------:R-:W-:-:S02]  /*4730*/  IMAD.MOV.U32 R51, RZ, RZ, R87 ;  /* 0x000000ffff337224 */ /* 0x000fc400078e0057 */
[--C-:B------:R-:W-:Y:S02]  /*4740*/  IMAD.MOV.U32 R50, RZ, RZ, R87.reuse ;  /* 0x000000ffff327224 */ /* 0x100fe400078e0057 */
[----:B------:R-:W-:Y:S02]  /*4750*/  IMAD.MOV.U32 R40, RZ, RZ, R87 ;  /* 0x000000ffff287224 */ /* 0x000fe400078e0057 */
        /* <DEDUP_REMOVED lines=9> */
[----:B------:R1:W3:Y:S01]  /*47f0*/  MUFU.EX2 R7, R76 ;  /* 0x0000004c00077308 */ /* 0x0002e20000000800 */
[----:B--2---:R-:W-:-:S07]  /*4800*/  FADD.FTZ R10, R30, R11 ;  /* 0x0000000b1e0a7221 */ /* 0x004fce0000010000 */
[----:B------:R-:W2:Y:S01]  /*4810*/  MUFU.EX2 R32, R32 ;  /* 0x0000002000207308 */ /* 0x000ea20000000800 */
[C---:B0-----:R-:W-:Y:S01]  /*4820*/  F2FP.SATFINITE.E4M3.F32.PACK_AB_MERGE_C R28, R29.reuse, R28, RZ ;  /* 0x0000001c1d1c723e */ /* 0x041fe200048070ff */
[----:B------:R-:W-:Y:S01]  /*4830*/  FADD.FTZ R29, R29, R8 ;  /* 0x000000081d1d7221 */ /* 0x000fe20000010000 */
[--C-:B-1----:R-:W-:Y:S02]  /*4840*/  IMAD.MOV.U32 R76, RZ, RZ, R87.reuse ;  /* 0x000000ffff4c7224 */ /* 0x102fe400078e0057 */
[----:B------:R-:W-:Y:S01]  /*4850*/  F2FP.SATFINITE.E4M3.F32.PACK_AB_MERGE_C R188, R25, R24, R28 ;  /* 0x0000001819bc723e */ /* 0x000fe2000480701c */
[----:B------:R-:W-:Y:S02]  /*4860*/  IMAD.MOV.U32 R28, RZ, RZ, R87 ;  /* 0x000000ffff1c7224 */ /* 0x000fe400078e0057 */
[----:B------:R-:W0:Y:S01]  /*4870*/  MUFU.EX2 R77, R77 ;  /* 0x0000004d004d7308 */ /* 0x000e220000000800 */
[----:B---3--:R-:W-:-:S01]  /*4880*/  FADD.FTZ R10, R7, R10 ;  /* 0x0000000a070a7221 */ /* 0x008fc20000010000 */
[----:B------:R-:W-:Y:S01]  /*4890*/  F2FP.SATFINITE.E4M3.F32.PACK_AB_MERGE_C R30, R7, R30, RZ ;  /* 0x0000001e071e723e */ /* 0x000fe200048070ff */
[----:B------:R-:W-:-:S02]  /*48a0*/  IMAD.MOV.U32 R25, RZ, RZ, R87 ;  /* 0x000000ffff197224 */ /* 0x000fc400078e0057 */
[--C-:B------:R-:W-:Y:S01]  /*48b0*/  IMAD.MOV.U32 R24, RZ, RZ, R87.reuse ;  /* 0x000000ffff187224 */ /* 0x100fe200078e0057 */
[----:B------:R-:W-:Y:S01]  /*48c0*/  F2FP.SATFINITE.E4M3.F32.PACK_AB_MERGE_C R189, R27, R26, R30 ;  /* 0x0000001a1bbd723e */ /* 0x000fe2000480701e */
[----:B------:R-:W-:Y:S01]  /*48d0*/  IMAD.MOV.U32 R30, RZ, RZ, R87 ;  /* 0x000000ffff1e7224 */ /* 0x000fe200078e0057 */
[----:B------:R-:W1:Y:S01]  /*48e0*/  MUFU.EX2 R33, R33 ;  /* 0x0000002100217308 */ /* 0x000e620000000800 */
[----:B--2---:R-:W-:-:S01]  /*48f0*/  FADD.FTZ R8, R32, R29 ;  /* 0x0000001d20087221 */ /* 0x004fc20000010000 */
[--C-:B------:R-:W-:Y:S02]  /*4900*/  IMAD.MOV.U32 R29, RZ, RZ, R87.reuse ;  /* 0x000000ffff1d7224 */ /* 0x100fe400078e0057 */
[--C-:B------:R-:W-:Y:S02]  /*4910*/  IMAD.MOV.U32 R27, RZ, RZ, R87.reuse ;  /* 0x000000ffff1b7224 */ /* 0x100fe400078e0057 */
[----:B------:R-:W-:Y:S02]  /*4920*/  IMAD.MOV.U32 R26, RZ, RZ, R87 ;  /* 0x000000ffff1a7224 */ /* 0x000fe400078e0057 */
[----:B------:R2:W3:Y:S01]  /*4930*/  MUFU.EX2 R6, R35 ;  /* 0x0000002300067308 */ /* 0x0004e20000000800 */
[----:B0-----:R-:W-:-:S07]  /*4940*/  FADD.FTZ R7, R77, R10 ;  /* 0x0000000a4d077221 */ /* 0x001fce0000010000 */
[----:B------:R-:W-:Y:S01]  /*4950*/  MUFU.EX2 R36, R36 ;  /* 0x0000002400247308 */ /* 0x000fe20000000800 */
[----:B-1----:R-:W-:-:S01]  /*4960*/  FADD.FTZ R9, R33, R8 ;  /* 0x0000000821097221 */ /* 0x002fc20000010000 */
[----:B--2---:R-:W-:-:S06]  /*4970*/  IMAD.MOV.U32 R35, RZ, RZ, R87 ;  /* 0x000000ffff237224 */ /* 0x004fcc00078e0057 */
[----:B------:R-:W0:Y:S01]  /*4980*/  MUFU.EX2 R37, R37 ;  /* 0x0000002500257308 */ /* 0x000e220000000800 */
[----:B---3--:R-:W-:-:S07]  /*4990*/  FADD.FTZ R8, R6, R7 ;  /* 0x0000000706087221 */ /* 0x008fce0000010000 */
[----:B------:R-:W-:Y:S08]  /*49a0*/  MUFU.EX2 R79, R79 ;  /* 0x0000004f004f7308 */ /* 0x000ff00000000800 */
[----:B------:R-:W1:Y:S01]  /*49b0*/  MUFU.EX2 R52, R52 ;  /* 0x0000003400347308 */ /* 0x000e620000000800 */
[----:B0-----:R-:W-:Y:S01]  /*49c0*/  F2FP.SATFINITE.E4M3.F32.PACK_AB_MERGE_C R7, R37, R36, RZ ;  /* 0x000000242507723e */ /* 0x001fe200048070ff */
[----:B------:R-:W-:-:S03]  /*49d0*/  FADD.FTZ R36, R36, R9 ;  /* 0x0000000924247221 */ /* 0x000fc60000010000 */
[----:B------:R-:W-:Y:S01]  /*49e0*/  F2FP.SATFINITE.E4M3.F32.PACK_AB_MERGE_C R190, R33, R32, R7 ;  /* 0x0000002021be723e */ /* 0x000fe20004807007 */
[----:B------:R-:W-:-:S01]  /*49f0*/  FADD.FTZ R7, R37, R36 ;  /* 0x0000002425077221 */ /* 0x000fc20000010000 */
[--C-:B------:R-:W-:Y:S02]  /*4a00*/  IMAD.MOV.U32 R37, RZ, RZ, R87.reuse ;  /* 0x000000ffff257224 */ /* 0x100fe400078e0057 */
[--C-:B------:R-:W-:Y:S02]  /*4a10*/  IMAD.MOV.U32 R36, RZ, RZ, R87.reuse ;  /* 0x000000ffff247224 */ /* 0x100fe400078e0057 */
[--C-:B------:R-:W-:Y:S02]  /*4a20*/  IMAD.MOV.U32 R33, RZ, RZ, R87.reuse ;  /* 0x000000ffff217224 */ /* 0x100fe400078e0057 */
[----:B------:R-:W-:Y:S01]  /*4a30*/  IMAD.MOV.U32 R32, RZ, RZ, R87 ;  /* 0x000000ffff207224 */ /* 0x000fe200078e0057 */
[----:B-1----:R-:W-:Y:S01]  /*4a40*/  F2FP.SATFINITE.E4M3.F32.PACK_AB_MERGE_C R10, R52, R79, RZ ;  /* 0x0000004f340a723e */ /* 0x002fe200048070ff */
[----:B------:R-:W-:-:S03]  /*4a50*/  FADD.FTZ R79, R79, R8 ;  /* 0x000000084f4f7221 */ /* 0x000fc60000010000 */
[----:B------:R-:W-:Y:S01]  /*4a60*/  F2FP.SATFINITE.E4M3.F32.PACK_AB_MERGE_C R191, R6, R77, R10 ;  /* 0x0000004d06bf723e */ /* 0x000fe2000480700a */
[----:B------:R-:W-:-:S01]  /*4a70*/  FADD.FTZ R6, R52, R79 ;  /* 0x0000004f34067221 */ /* 0x000fc20000010000 */
        /* <DEDUP_REMOVED lines=41> */
.L_x_301:
[----:B------:R-:W-:Y:S01]  /*4d10*/  ISETP.NE.AND P2, PT, RZ, UR42, PT ;  /* 0x0000002aff007c0c */ /* 0x000fe2000bf45270 */
[----:B------:R-:W-:-:S04]  /*4d20*/  UISETP.NE.AND UP0, UPT, UR51, 0x1, UPT ;  /* 0x000000013300788c */ /* 0x000fc8000bf05270 */
[----:B------:R-:W-:-:S04]  /*4d30*/  USEL UR43, URZ, 0x1, UP0 ;  /* 0x000000013f2b7887 */ /* 0x000fc80008000000 */
[----:B------:R-:W-:-:S04]  /*4d40*/  ULOP3.LUT UR43, UR53, UR43, URZ, 0x3c, !UPT ;  /* 0x0000002b352b7292 */ /* 0x000fc8000f8e3c3f */
[----:B------:R-:W-:Y:S08]  /*4d50*/  @P2 BRA `(.L_x_292) ;  /* 0x0000000000442947 */ /* 0x000ff00003800000 */
[----:B------:R-:W-:Y:S05]  /*4d60*/  @!P0 BRA `(.L_x_293) ;  /* 0x0000000000048947 */ /* 0x000fea0003800000 */
[----:B------:R-:W-:Y:S01]  /*4d70*/  BPT.TRAP 0x1 ;  /* 0x000000040000795c */ /* 0x000fe20000300000 */
.L_x_293:
[----:B------:R-:W0:Y:S01]  /*4d80*/  S2UR UR10, SR_CgaCtaId ;  /* 0x00000000000a79c3 */ /* 0x000e220000008800 */
[----:B------:R-:W-:Y:S01]  /*4d90*/  UIADD3 UR6, UR51, 0x1, URZ ;  /* 0x0000000133067890 */ /* 0x000fe2000fffe03f */
[----:B------:R-:W-:Y:S01]  /*4da0*/  IMAD.U32 R0, RZ, RZ, UR43 ;  /* 0x0000002bff007e24 */ /* 0x000fe2000f8e00ff */
[----:B------:R-:W-:Y:S02]  /*4db0*/  UMOV UR7, 0x400 ;  /* 0x0000040000077882 */ /* 0x000fe40000000000 */
[----:B------:R-:W-:Y:S02]  /*4dc0*/  UISETP.NE.AND UP0, UPT, UR6, 0x2, UPT ;  /* 0x000000020600788c */ /* 0x000fe4000bf05270 */
[----:B------:R-:W-:Y:S02]  /*4dd0*/  SHF.L.U32 R0, R0, 0x1f, RZ ;  /* 0x0000001f00007819 */ /* 0x000fe400000006ff */
[----:B------:R-:W-:Y:S02]  /*4de0*/  USEL UR6, UR6, URZ, UP0 ;  /* 0x0000003f06067287 */ /* 0x000fe40008000000 */
[----:B0-----:R-:W-:-:S04]  /*4df0*/  ULEA UR7, UR10, UR7, 0x18 ;  /* 0x000000070a077291 */ /* 0x001fc8000f8ec03f */
[----:B------:R-:W-:-:S09]  /*4e00*/  ULEA UR6, UR6, UR7, 0x3 ;  /* 0x0000000706067291 */ /* 0x000fd2000f8e183f */
[----:B------:R0:W1:Y:S01]  /*4e10*/  SYNCS.PHASECHK.TRANS64.TRYWAIT P1, [UR6+0x29830], R0 ;  /* 0x02983000ff0075a7 */ /* 0x0000620008020146 */
[----:B------:R-:W-:Y:S05]  /*4e20*/  @!P0 BRA `(.L_x_294) ;  /* 0x0000000000048947 */ /* 0x000fea0003800000 */
[----:B------:R-:W-:Y:S01]  /*4e30*/  BPT.TRAP 0x1 ;  /* 0x000000040000795c */ /* 0x000fe20000300000 */
.L_x_294:
[----:B-1----:R-:W-:Y:S05]  /*4e40*/  @P1 BRA `(.L_x_292) ;  /* 0x0000000000081947 */ /* 0x002fea0003800000 */
[----:B------:R-:W1:Y:S02]  /*4e50*/  SYNCS.PHASECHK.TRANS64.TRYWAIT P1, [UR6+0x29830], R0 ;  /* 0x02983000ff0075a7 */ /* 0x000e640008020146 */
[----:B-1----:R-:W-:Y:S05]  /*4e60*/  @!P1 BRA `(.L_x_295) ;  /* 0x000000b000c09947 */ /* 0x002fea0003800000 */
.L_x_292:
        /* <DEDUP_REMOVED lines=189> */
.L_x_297:
[----:B------:R-:W0:Y:S01]  /*5a40*/  S2UR UR7, SR_CgaCtaId ;  /* 0x00000000000779c3 */ /* 0x000e220000008800 */
[----:B------:R-:W-:Y:S01]  /*5a50*/  UMOV UR6, 0x400 ;  /* 0x0000040000067882 */ /* 0x000fe20000000000 */
[----:B------:R-:W-:-:S05]  /*5a60*/  IMAD.U32 R0, RZ, RZ, UR53 ;  /* 0x00000035ff007e24 */ /* 0x000fca000f8e00ff */
[----:B------:R-:W-:Y:S01]  /*5a70*/  SHF.L.U32 R0, R0, 0x1f, RZ ;  /* 0x0000001f00007819 */ /* 0x000fe200000006ff */
[----:B0-----:R-:W-:-:S04]  /*5a80*/  ULEA UR6, UR7, UR6, 0x18 ;  /* 0x0000000607067291 */ /* 0x001fc8000f8ec03f */
[----:B------:R-:W-:-:S09]  /*5a90*/  ULEA UR6, UR51, UR6, 0x3 ;  /* 0x0000000633067291 */ /* 0x000fd2000f8e183f */
[----:B------:R0:W1:Y:S01]  /*5aa0*/  SYNCS.PHASECHK.TRANS64.TRYWAIT P1, [UR6+0x29850], R0 ;  /* 0x02985000ff0075a7 */ /* 0x0000620008020146 */
[----:B------:R-:W-:Y:S05]  /*5ab0*/  @!P0 BRA `(.L_x_298) ;  /* 0x0000000000048947 */ /* 0x000fea0003800000 */
[----:B------:R-:W-:Y:S01]  /*5ac0*/  BPT.TRAP 0x1 ;  /* 0x000000040000795c */ /* 0x000fe20000300000 */
.L_x_298:
[----:B-1----:R-:W-:Y:S05]  /*5ad0*/  @P1 BRA `(.L_x_296) ;  /* 0x0000000000081947 */ /* 0x002fea0003800000 */
[----:B------:R-:W1:Y:S02]  /*5ae0*/  SYNCS.PHASECHK.TRANS64.TRYWAIT P1, [UR6+0x29850], R0 ;  /* 0x02985000ff0075a7 */ /* 0x000e640008020146 */
[----:B-1----:R-:W-:Y:S05]  /*5af0*/  @!P1 BRA `(.L_x_299) ;  /* 0x000000a400b49947 */ /* 0x002fea0003800000 */
.L_x_296:
[----:B01----:R-:W-:Y:S01]  /*5b00*/  FMNMX.FTZ R0, R152, R9, !PT ;  /* 0x0000000998007209 */ /* 0x003fe20007810000 */
[----:B------:R-:W0:Y:S01]  /*5b10*/  S2UR UR6, SR_CgaCtaId ;  /* 0x00000000000679c3 */ /* 0x000e220000008800 */
[----:B------:R-:W-:Y:S01]  /*5b20*/  MOV R14, 0x400 ;  /* 0x00000400000e7802 */ /* 0x000fe20000000f00 */
[----:B------:R-:W-:Y:S01]  /*5b30*/  WARPGROUP.ARRIVE ;  /* 0x00000000000079c5 */ /* 0x000fe20000000000 */
[----:B------:R-:W-:Y:S01]  /*5b40*/  FMNMX.FTZ R3, R153, R0, !PT ;  /* 0x0000000099037209 */ /* 0x000fe20007810000 */
[----:B------:R-:W-:Y:S01]  /*5b50*/  UMOV UR7, 0xc0000010 ;  /* 0xc000001000077882 */ /* 0x000fe20000000000 */
[----:B------:R-:W-:Y:S01]  /*5b60*/  FMNMX.FTZ R0, R154, R8, !PT ;  /* 0x000000089a007209 */ /* 0x000fe20007810000 */
[----:B------:R-:W-:Y:S01]  /*5b70*/  IMAD.U32 R195, RZ, RZ, UR39 ;  /* 0x00000027ffc37e24 */ /* 0x000fe2000f8e00ff */
[----:B------:R-:W-:Y:S01]  /*5b80*/  FMNMX.FTZ R4, R156, R3, !PT ;  /* 0x000000039c047209 */ /* 0x000fe20007810000 */
[----:B------:R-:W1:Y:S01]  /*5b90*/  S2R R196, SR_TID.X ;  /* 0x0000000000c47919 */ /* 0x000e620000002100 */
        /* <DEDUP_REMOVED lines=75> */
[----:B-1----:R-:W-:Y:S01]  /*6050*/  LOP3.LUT P1, RZ, R196, 0x7f, RZ, 0xc0, !PT ;  /* 0x0000007fc4ff7812 */ /* 0x002fe2000782c0ff */
[----:B------:R-:W1:Y:S01]  /*6060*/  SHFL.BFLY PT, R3, R4, 0x2, 0x1f ;  /* 0x0c401f0004037f89 */ /* 0x000e6200000e0000 */
[----:B------:R-:W-:-:S05]  /*6070*/  FMNMX.FTZ R5, R103, R0, !PT ;  /* 0x0000000067057209 */ /* 0x000fca0007810000 */
[----:B------:R-:W2:Y:S01]  /*6080*/  SHFL.BFLY PT, R0, R5, 0x2, 0x1f ;  /* 0x0c401f0005007f89 */ /* 0x000ea200000e0000 */
[----:B-1----:R-:W-:Y:S01]  /*6090*/  FMNMX.FTZ R10, R4, R3, !PT ;  /* 0x00000003040a7209 */ /* 0x002fe20007810000 */
[----:B0-----:R-:W-:-:S04]  /*60a0*/  IMAD.U32 R3, RZ, RZ, UR6 ;  /* 0x00000006ff037e24 */ /* 0x001fc8000f8e00ff */
[----:B------:R-:W0:Y:S01]  /*60b0*/  SHFL.BFLY PT, R11, R10, 0x1, 0x1f ;  /* 0x0c201f000a0b7f89 */ /* 0x000e2200000e0000 */
[----:B--2---:R-:W-:Y:S02]  /*60c0*/  FMNMX.FTZ R12, R5, R0, !PT ;  /* 0x00000000050c7209 */ /* 0x004fe40007810000 */
[----:B------:R-:W-:-:S03]  /*60d0*/  LEA R0, R3, R14, 0x18 ;  /* 0x0000000e03007211 */ /* 0x000fc600078ec0ff */
[----:B------:R-:W1:Y:S01]  /*60e0*/  SHFL.BFLY PT, R13, R12, 0x1, 0x1f ;  /* 0x0c201f000c0d7f89 */ /* 0x000e6200000e0000 */
[----:B------:R-:W-:-:S13]  /*60f0*/  R2UR UR6, R0 ;  /* 0x00000000000672ca */ /* 0x000fda00000e0000 */
[----:B------:R-:W-:-:S04]  /*6100*/  UIADD3 UR6, UR6, 0x400, URZ ;  /* 0x0000040006067890 */ /* 0x000fc8000fffe03f */
[----:B------:R-:W-:Y:S01]  /*6110*/  USHF.R.U32.HI UR6, URZ, 0x4, UR6 ;  /* 0x000000043f067899 */ /* 0x000fe20008011606 */
[----:B0-----:R-:W-:-:S03]  /*6120*/  FMNMX.FTZ R4, R10, R11, !PT ;  /* 0x0000000b0a047209 */ /* 0x001fc60007810000 */
[----:B------:R-:W-:Y:S02]  /*6130*/  ULOP3.LUT UR6, UR6, 0x3fff, URZ, 0xc0, !UPT ;  /* 0x00003fff06067892 */ /* 0x000fe4000f8ec03f */
[----:B------:R-:W-:-:S01]  /*6140*/  FADD.FTZ R9, -R4, R9 ;  /* 0x0000000904097221 */ /* 0x000fc20000010100 */
[----:B------:R-:W-:Y:S01]  /*6150*/  FFMA.FTZ R195, R4, R195, -8 ;  /* 0xc100000004c37423 */ /* 0x000fe200000100c3 */
[----:B------:R-:W-:Y:S01]  /*6160*/  ULOP3.LUT UR6, UR6, 0x10000, URZ, 0xfc, !UPT ;  /* 0x0001000006067892 */ /* 0x000fe2000f8efc3f */
[----:B-1----:R-:W-:Y:S01]  /*6170*/  FMNMX.FTZ R5, R12, R13, !PT ;  /* 0x0000000d0c057209 */ /* 0x002fe20007810000 */
[----:B------:R-:W-:Y:S01]  /*6180*/  FMUL.FTZ R10, R9, UR39 ;  /* 0x00000027090a7c20 */ /* 0x000fe20008410000 */
[--C-:B------:R-:W-:Y:S01]  /*6190*/  FFMA.FTZ R153, R153, UR39, -R195.reuse ;  /* 0x0000002799997c23 */ /* 0x100fe200080108c3 */
[----:B------:R-:W-:Y:S01]  /*61a0*/  UIMAD UR10, UR51, 0x500, UR6 ;  /* 0x00000500330a78a4 */ /* 0x000fe2000f8e0206 */
[----:B------:R-:W-:Y:S01]  /*61b0*/  FFMA.FTZ R11, R152, UR39, -R195 ;  /* 0x00000027980b7c23 */ /* 0x000fe200080108c3 */
[----:B------:R-:W-:-:S01]  /*61c0*/  FADD.FTZ R9, -R5, R8 ;  /* 0x0000000805097221 */ /* 0x000fc20000010100 */
[----:B------:R-:W-:Y:S01]  /*61d0*/  IMAD.U32 R152, RZ, RZ, UR39 ;  /* 0x00000027ff987e24 */ /* 0x000fe2000f8e00ff */
[----:B------:R-:W-:Y:S01]  /*61e0*/  MUFU.EX2 R8, R10 ;  /* 0x0000000a00087308 */ /* 0x000fe20000000800 */
[----:B------:R-:W-:-:S01]  /*61f0*/  FFMA.FTZ R12, R156, UR39, -R195 ;  /* 0x000000279c0c7c23 */ /* 0x000fc200080108c3 */
[----:B------:R-:W-:Y:S01]  /*6200*/  FMUL.FTZ R9, R9, UR39 ;  /* 0x0000002709097c20 */ /* 0x000fe20008410000 */
[----:B------:R-:W-:Y:S01]  /*6210*/  UMOV UR6, UR10 ;  /* 0x0000000a00067c82 */ /* 0x000fe20008000000 */
[--C-:B------:R-:W-:Y:S01]  /*6220*/  FFMA.FTZ R13, R157, UR39, -R195.reuse ;  /* 0x000000279d0d7c23 */ /* 0x100fe200080108c3 */
[----:B------:R-:W-:Y:S01]  /*6230*/  QGMMA.64x128x32.F32.E4M3.E4M3 R24, R172, gdesc[UR4], R24, gsb0 ;  /* 0x01e00004ac187df3 */ /* 0x000fe20008000818 */
[----:B------:R-:W-:Y:S01]  /*6240*/  UIADD3 UR6, UR10, 0x100, URZ ;  /* 0x000001000a067890 */ /* 0x000fe2000fffe03f */
[--C-:B------:R-:W-:Y:S01]  /*6250*/  FFMA.FTZ R14, R160, UR39, -R195.reuse ;  /* 0x00000027a00e7c23 */ /* 0x100fe200080108c3 */
[----:B------:R-:W-:Y:S01]  /*6260*/  UMOV UR7, 0xc0000010 ;  /* 0xc000001000077882 */ /* 0x000fe20000000000 */
[----:B------:R0:W-:Y:S01]  /*6270*/  MUFU.EX2 R10, R153 ;  /* 0x00000099000a7308 */ /* 0x0001e20000000800 */
        /* <DEDUP_REMOVED lines=8> */
[----:B0-----:R-:W-:-:S01]  /*6300*/  FFMA.FTZ R153, R101, UR39, -R195 ;  /* 0x0000002765997c23 */ /* 0x001fc200080108c3 */
[----:B------:R-:W-:Y:S01]  /*6310*/  FFMA.FTZ R101, R5, R152, -8 ;  /* 0xc100000005657423 */ /* 0x000fe20000010098 */
        /* <DEDUP_REMOVED lines=14> */
[----:B-1----:R-:W-:-:S01]  /*6400*/  FFMA.FTZ R7, R8, R7, R11 ;  /* 0x0000000708077223 */ /* 0x002fc2000001000b */
[--C-:B------:R-:W-:Y:S01]  /*6410*/  FFMA.FTZ R139, R139, UR39, -R101.reuse ;  /* 0x000000278b8b7c23 */ /* 0x100fe20008010865 */
[----:B------:R-:W-:-:S01]  /*6420*/  FFMA.FTZ R142, R142, UR39, -R101 ;  /* 0x000000278e8e7c23 */ /* 0x000fc20008010865 */
[----:B------:R-:W-:Y:S01]  /*6430*/  FFMA.FTZ R143, R143, UR39, -R101 ;  /* 0x000000278f8f7c23 */ /* 0x000fe20008010865 */
[----:B------:R-:W-:-:S01]  /*6440*/  FADD.FTZ R7, R10, R7 ;  /* 0x000000070a077221 */ /* 0x000fc20000010000 */
[--C-:B------:R-:W-:Y:S01]  /*6450*/  FFMA.FTZ R146, R146, UR39, -R101.reuse ;  /* 0x0000002792927c23 */ /* 0x100fe20008010865 */
        /* <DEDUP_REMOVED lines=67> */
[----:B------:R-:W-:-:S06]  /*6890*/  FFMA.FTZ R101, R103, UR39, -R101 ;  /* 0x0000002767657c23 */ /* 0x000fcc0008010865 */
        /* <DEDUP_REMOVED lines=57> */
[----:B--2---:R-:W-:Y:S01]  /*6c30*/  FADD.FTZ R7, R121, R6 ;  /* 0x0000000679077221 */ /* 0x004fe20000010000 */
[----:B------:R-:W-:-:S03]  /*6c40*/  UMOV UR7, 0xc0000010 ;  /* 0xc000001000077882 */ /* 0x000fc60000000000 */
        /* <DEDUP_REMOVED lines=35> */
[----:B------:R-:W-:Y:S02]  /*6e80*/  WARPGROUP.DEPBAR.LE gsb0, 0x0 ;  /* 0x00008000000079c5 */ /* 0x000fe40000010000 */
[----:B------:R-:W-:-:S04]  /*6e90*/  WARPGROUP.ARRIVE ;  /* 0x00000000000079c5 */ /* 0x000fc80000000000 */
[----:B------:R-:W1:Y:S01]  /*6ea0*/  MUFU.EX2 R109, R109 ;  /* 0x0000006d006d7308 */ /* 0x000e620000000800 */
[----:B--2---:R-:W-:-:S01]  /*6eb0*/  FADD.FTZ R6, R108, R7 ;  /* 0x000000076c067221 */ /* 0x004fc20000010000 */
[----:B------:R-:W-:Y:S01]  /*6ec0*/  QGMMA.64x128x32.F32.E4M3.E4M3 R24, R184, gdesc[UR4], R24, gsb0 ;  /* 0x01e00004b8187df3 */ /* 0x000fe20008000818 */
[----:B------:R-:W-:Y:S01]  /*6ed0*/  UIADD3 UR6, UR10, 0x400, URZ ;  /* 0x000004000a067890 */ /* 0x000fe2000fffe03f */
[----:B------:R-:W-:-:S04]  /*6ee0*/  UMOV UR7, 0xc0000010 ;  /* 0xc000001000077882 */ /* 0x000fc80000000000 */
[----:B------:R-:W2:Y:S01]  /*6ef0*/  MUFU.EX2 R111, R111 ;  /* 0x0000006f006f7308 */ /* 0x000ea20000000800 */
[----:B0-----:R-:W-:-:S07]  /*6f00*/  FADD.FTZ R160, R110, R163 ;  /* 0x000000a36ea07221 */ /* 0x001fce0000010000 */
[----:B------:R-:W0:Y:S01]  /*6f10*/  MUFU.EX2 R112, R112 ;  /* 0x0000007000707308 */ /* 0x000e220000000800 */
[----:B-1----:R-:W-:-:S01]  /*6f20*/  FADD.FTZ R7, R109, R6 ;  /* 0x000000066d077221 */ /* 0x002fc20000010000 */
[----:B------:R-:W-:-:S06]  /*6f30*/  IADD3 R6, -R22, 0xb, RZ ;  /* 0x0000000b16067810 */ /* 0x000fcc0007ffe1ff */
        /* <DEDUP_REMOVED lines=14> */
[----:B------:R-:W-:-:S06]  /*7020*/  IMAD.U32 R163, RZ, RZ, UR52 ;  /* 0x00000034ffa37e24 */ /* 0x000fcc000f8e00ff */
[----:B------:R-:W-:Y:S01]  /*7030*/  MUFU.EX2 R88, R88 ;  /* 0x0000005800587308 */ /* 0x000fe20000000800 */
[----:B0-----:R-:W-:-:S07]  /*7040*/  FADD.FTZ R7, R117, R160 ;  /* 0x000000a075077221 */ /* 0x001fce0000010000 */
[----:B------:R-:W0:Y:S08]  /*7050*/  MUFU.EX2 R90, R90 ;  /* 0x0000005a005a7308 */ /* 0x000e300000000800 */
[----:B------:R-:W-:Y:S08]  /*7060*/  MUFU.EX2 R89, R89 ;  /* 0x0000005900597308 */ /* 0x000ff00000000800 */
[----:B------:R-:W2:Y:S08]  /*7070*/  MUFU.EX2 R91, R91 ;  /* 0x0000005b005b7308 */ /* 0x000eb00000000800 */
[----:B------:R-:W-:Y:S08]  /*7080*/  MUFU.EX2 R92, R92 ;  /* 0x0000005c005c7308 */ /* 0x000ff00000000800 */
[----:B------:R-:W3:Y:S08]  /*7090*/  MUFU.EX2 R165, R94 ;  /* 0x0000005e00a57308 */ /* 0x000ef00000000800 */
[----:B------:R-:W-:Y:S08]  /*70a0*/  MUFU.EX2 R93, R93 ;  /* 0x0000005d005d7308 */ /* 0x000ff00000000800 */
[----:B------:R1:W4:Y:S01]  /*70b0*/  MUFU.EX2 R164, R95 ;  /* 0x0000005f00a47308 */ /* 0x0003220000000800 */
[----:B------:R-:W-:-:S02]  /*70c0*/  WARPGROUP.DEPBAR.LE gsb0, 0x0 ;  /* 0x00008000000079c5 */ /* 0x000fc40000010000 */
[----:B------:R-:W-:Y:S01]  /*70d0*/  WARPGROUP.ARRIVE ;  /* 0x00000000000079c5 */ /* 0x000fe20000000000 */
[----:B-1----:R-:W-:-:S04]  /*70e0*/  FADD.FTZ R95, R119, R162 ;  /* 0x000000a2775f7221 */ /* 0x002fc80000010000 */
[----:B------:R-:W-:Y:S01]  /*70f0*/  MUFU.EX2 R96, R96 ;  /* 0x0000006000607308 */ /* 0x000fe20000000800 */
[----:B------:R-:W-:Y:S02]  /*7100*/  @!P1 IMAD R162, R163, 0x8, R0 ;  /* 0x00000008a3a29824 */ /* 0x000fe400078e0200 */
[----:B0-----:R-:W-:Y:S01]  /*7110*/  FADD.FTZ R160, R90, R95 ;  /* 0x0000005f5aa07221 */ /* 0x001fe20000010000 */
[----:B------:R-:W-:Y:S03]  /*7120*/  QGMMA.64x128x32.F32.E4M3.E4M3 R24, R188, gdesc[UR4], R24, gsb0 ;  /* 0x01e00004bc187df3 */ /* 0x000fe60008000818 */
[----:B--2---:R-:W-:-:S01]  /*7130*/  FADD.FTZ R160, R91, R160 ;  /* 0x000000a05ba07221 */ /* 0x004fc20000010000 */
[----:B------:R0:W1:Y:S03]  /*7140*/  MUFU.EX2 R94, R98 ;  /* 0x00000062005e7308 */ /* 0x0000660000000800 */
[----:B---3--:R-:W-:-:S04]  /*7150*/  FADD.FTZ R160, R165, R160 ;  /* 0x000000a0a5a07221 */ /* 0x008fc80000010000 */
[----:B----4-:R-:W-:Y:S01]  /*7160*/  FADD.FTZ R95, R164, R160 ;  /* 0x000000a0a45f7221 */ /* 0x010fe20000010000 */
[----:B------:R-:W-:Y:S01]  /*7170*/  MUFU.EX2 R97, R97 ;  /* 0x0000006100617308 */ /* 0x000fe20000000800 */
[----:B0-----:R-:W-:-:S04]  /*7180*/  FADD.FTZ R98, R88, R7 ;  /* 0x0000000758627221 */ /* 0x001fc80000010000 */
[----:B------:R-:W-:-:S03]  /*7190*/  FADD.FTZ R7, R89, R98 ;  /* 0x0000006259077221 */ /* 0x000fc60000010000 */
[----:B------:R-:W0:Y:S01]  /*71a0*/  MUFU.EX2 R166, R99 ;  /* 0x0000006300a67308 */ /* 0x000e220000000800 */
[----:B------:R-:W-:-:S01]  /*71b0*/  FADD.FTZ R98, R92, R7 ;  /* 0x000000075c627221 */ /* 0x000fc20000010000 */
[----:B-1----:R-:W-:-:S03]  /*71c0*/  FADD.FTZ R95, R94, R95 ;  /* 0x0000005f5e5f7221 */ /* 0x002fc60000010000 */
[----:B------:R-:W-:-:S03]  /*71d0*/  FADD.FTZ R7, R93, R98 ;  /* 0x000000625d077221 */ /* 0x000fc60000010000 */
[----:B------:R-:W-:Y:S08]  /*71e0*/  MUFU.EX2 R100, R100 ;  /* 0x0000006400647308 */ /* 0x000ff00000000800 */
[----:B------:R-:W1:Y:S01]  /*71f0*/  MUFU.EX2 R102, R102 ;  /* 0x0000006600667308 */ /* 0x000e620000000800 */
[----:B0-----:R-:W-:-:S07]  /*7200*/  FADD.FTZ R95, R166, R95 ;  /* 0x0000005fa65f7221 */ /* 0x001fce0000010000 */
[----:B------:R-:W0:Y:S08]  /*7210*/  MUFU.EX2 R153, R153 ;  /* 0x0000009900997308 */ /* 0x000e300000000800 */
[----:B------:R-:W2:Y:S01]  /*7220*/  MUFU.EX2 R101, R101 ;  /* 0x0000006500657308 */ /* 0x000ea20000000800 */
[----:B-1----:R-:W-:-:S01]  /*7230*/  FADD.FTZ R95, R102, R95 ;  /* 0x0000005f665f7221 */ /* 0x002fc20000010000 */
[----:B------:R-:W-:-:S02]  /*7240*/  WARPGROUP.DEPBAR.LE gsb0, 0x0 ;  /* 0x00008000000079c5 */ /* 0x000fc40000010000 */
[----:B------:R1:W-:Y:S06]  /*7250*/  BAR.ARV R6, 0x100 ;  /* 0x000400060000751d */ /* 0x0003ec0000002000 */
[----:B-1----:R-:W-:-:S05]  /*7260*/  @!P1 VIADD R6, R162, 0x29840 ;  /* 0x00029840a2069836 */ /* 0x002fca0000000000 */
[----:B------:R-:W-:-:S04]  /*7270*/  @!P1 PRMT R6, RZ, 0x654, R6 ;  /* 0x00000654ff069816 */ /* 0x000fc80000000006 */
[----:B------:R1:W-:Y:S02]  /*7280*/  @!P1 SYNCS.ARRIVE.TRANS64.RED.A1T0 RZ, [R6+URZ], RZ ;  /* 0x000000ff06ff99a7 */ /* 0x0003e4000810043f */
[----:B-1----:R-:W-:-:S04]  /*7290*/  FADD.FTZ R6, R96, R7 ;  /* 0x0000000760067221 */ /* 0x002fc80000010000 */
[----:B------:R-:W-:-:S04]  /*72a0*/  FADD.FTZ R7, R97, R6 ;  /* 0x0000000661077221 */ /* 0x000fc80000010000 */
[----:B------:R-:W-:-:S04]  /*72b0*/  FADD.FTZ R6, R100, R7 ;  /* 0x0000000764067221 */ /* 0x000fc80000010000 */
[----:B0-----:R-:W-:Y:S01]  /*72c0*/  FADD.FTZ R7, R153, R6 ;  /* 0x0000000699077221 */ /* 0x001fe20000010000 */
[----:B--2---:R-:W-:-:S01]  /*72d0*/  FADD.FTZ R6, R101, R95 ;  /* 0x0000005f65067221 */ /* 0x004fc20000010000 */
[----:B------:R-:W-:Y:S06]  /*72e0*/  @!P0 BRA `(.L_x_300) ;  /* 0x0000000000048947 */ /* 0x000fec0003800000 */
[----:B------:R-:W-:Y:S01]  /*72f0*/  BPT.TRAP 0x1 ;  /* 0x000000040000795c */ /* 0x000fe20000300000 */
.L_x_300:
[----:B------:R-:W-:Y:S01]  /*7300*/  F2FP.SATFINITE.E4M3.F32.PACK_AB_MERGE_C R12, R13, R12, RZ ;  /* 0x0000000c0d0c723e */ /* 0x000fe200048070ff */
[----:B------:R-:W-:Y:S02]  /*7310*/  UIADD3 UR6, UR50, -0x1, URZ ;  /* 0xffffffff32067890 */ /* 0x000fe4000fffe03f */
[----:B------:R-:W-:Y:S01]  /*7320*/  ISETP.LT.AND P1, PT, RZ, UR50, PT ;  /* 0x00000032ff007c0c */ /* 0x000fe2000bf21270 */
[----:B------:R-:W-:Y:S01]  /*7330*/  UMOV UR53, UR43 ;  /* 0x0000002b00357c82 */ /* 0x000fe20008000000 */
[----:B------:R-:W-:Y:S01]  /*7340*/  F2FP.SATFINITE.E4M3.F32.PACK_AB_MERGE_C R172, R10, R11, R12 ;  /* 0x0000000b0aac723e */ /* 0x000fe2000480700c */
[----:B------:R-:W-:Y:S01]  /*7350*/  IMAD.U32 R11, RZ, RZ, UR51 ;  /* 0x00000033ff0b7e24 */ /* 0x000fe2000f8e00ff */
[----:B------:R-:W-:Y:S01]  /*7360*/  F2FP.SATFINITE.E4M3.F32.PACK_AB_MERGE_C R20, R21, R20, RZ ;  /* 0x000000141514723e */ /* 0x000fe200048070ff */
[----:B------:R-:W-:Y:S01]  /*7370*/  UMOV UR51, UR52 ;  /* 0x0000003400337c82 */ /* 0x000fe20008000000 */
[----:B------:R-:W-:Y:S01]  /*7380*/  F2FP.SATFINITE.E4M3.F32.PACK_AB_MERGE_C R154, R157, R154, RZ ;  /* 0x0000009a9d9a723e */ /* 0x000fe200048070ff */
[----:B------:R-:W-:Y:S01]  /*7390*/  IMAD R10, R11, 0x8, R0 ;  /* 0x000000080b0a7824 */ /* 0x000fe200078e0200 */
[----:B------:R-:W-:Y:S01]  /*73a0*/  F2FP.SATFINITE.E4M3.F32.PACK_AB_MERGE_C R158, R161, R158, RZ ;  /* 0x0000009ea19e723e */ /* 0x000fe200048070ff */
[----:B------:R-:W-:Y:S01]  /*73b0*/  UMOV UR50, UR6 ;  /* 0x0000000600327c82 */ /* 0x000fe20008000000 */
[----:B------:R-:W-:Y:S01]  /*73c0*/  F2FP.SATFINITE.E4M3.F32.PACK_AB_MERGE_C R140, R141, R140, RZ ;  /* 0x0000008c8d8c723e */ /* 0x000fe200048070ff */
[----:B------:R-:W-:Y:S01]  /*73d0*/  VIADD R10, R10, 0x29860 ;  /* 0x000298600a0a7836 */ /* 0x000fe20000000000 */
[----:B------:R-:W-:Y:S01]  /*73e0*/  F2FP.SATFINITE.E4M3.F32.PACK_AB_MERGE_C R142, R143, R142, RZ ;  /* 0x0000008e8f8e723e */ /* 0x000fe200048070ff */
[----:B------:R-:W-:Y:S01]  /*73f0*/  FMUL.FTZ R24, R24, R8 ;  /* 0x0000000818187220 */ /* 0x000fe20000410000 */
[----:B------:R-:W-:Y:S01]  /*7400*/  F2FP.SATFINITE.E4M3.F32.PACK_AB_MERGE_C R148, R149, R148, RZ ;  /* 0x000000949594723e */ /* 0x000fe200048070ff */
[-C--:B------:R-:W-:Y:S01]  /*7410*/  FMUL.FTZ R25, R25, R8.reuse ;  /* 0x0000000819197220 */ /* 0x080fe20000410000 */
[----:B------:R-:W-:Y:S01]  /*7420*/  PRMT R10, R3, 0x654, R10 ;  /* 0x00000654030a7816 */ /* 0x000fe2000000000a */
[----:B------:R-:W-:Y:S01]  /*7430*/  FMUL.FTZ R28, R28, R8 ;  /* 0x000000081c1c7220 */ /* 0x000fe20000410000 */
[----:B------:R-:W-:Y:S01]  /*7440*/  F2FP.SATFINITE.E4M3.F32.PACK_AB_MERGE_C R150, R151, R150, RZ ;  /* 0x000000969796723e */ /* 0x000fe200048070ff */
[----:B------:R-:W-:Y:S01]  /*7450*/  FMUL.FTZ R29, R29, R8 ;  /* 0x000000081d1d7220 */ /* 0x000fe20000410000 */
[----:B------:R-:W-:Y:S01]  /*7460*/  F2FP.SATFINITE.E4M3.F32.PACK_AB_MERGE_C R124, R125, R124, RZ ;  /* 0x0000007c7d7c723e */ /* 0x000fe200048070ff */
[----:B------:R0:W-:Y:S01]  /*7470*/  SYNCS.ARRIVE.TRANS64.RED.A1T0 RZ, [R10+URZ], RZ ;  /* 0x000000ff0aff79a7 */ /* 0x0001e2000810043f */
        /* <DEDUP_REMOVED lines=91> */
[----:B------:R-:W-:Y:S01]  /*7a30*/  F2FP.SATFINITE.E4M3.F32.PACK_AB_MERGE_C R191, R166, R94, R21 ;  /* 0x0000005ea6bf723e */ /* 0x000fe20004807015 */
[----:B0-----:R-:W-:Y:S06]  /*7a40*/  @P1 BRA `(.L_x_301) ;  /* 0xffffffd000b01947 */ /* 0x001fec000383ffff */
.L_x_291:
[----:B------:R-:W-:Y:S06]  /*7a50*/  BAR.ARV 0x8, 0x180 ;  /* 0x0206000000007b1d */ /* 0x000fec0000002000 */
[----:B------:R-:W-:Y:S05]  /*7a60*/  @!P0 BRA `(.L_x_302) ;  /* 0x0000000000048947 */ /* 0x000fea0003800000 */
[----:B------:R-:W-:Y:S01]  /*7a70*/  BPT.TRAP 0x1 ;  /* 0x000000040000795c */ /* 0x000fe20000300000 */
.L_x_302:
[----:B------:R-:W-:Y:S02]  /*7a80*/  IMAD.U32 R8, RZ, RZ, UR43 ;  /* 0x0000002bff087e24 */ /* 0x000fe4000f8e00ff */
[----:B------:R-:W-:-:S03]  /*7a90*/  IMAD.U32 R15, RZ, RZ, UR52 ;  /* 0x00000034ff0f7e24 */ /* 0x000fc6000f8e00ff */
[----:B------:R-:W-:Y:S01]  /*7aa0*/  SHF.L.U32 R8, R8, 0x1f, RZ ;  /* 0x0000001f08087819 */ /* 0x000fe200000006ff */
[----:B------:R-:W-:-:S04]  /*7ab0*/  IMAD R15, R15, 0x8, R0 ;  /* 0x000000080f0f7824 */ /* 0x000fc800078e0200 */
[----:B------:R0:W1:Y:S01]  /*7ac0*/  SYNCS.PHASECHK.TRANS64.TRYWAIT P1, [R15+URZ+0x29850], R8 ;  /* 0x029850080f0075a7 */ /* 0x000062000802017f */
[----:B------:R-:W-:Y:S05]  /*7ad0*/  @!P0 BRA `(.L_x_303) ;  /* 0x0000000000048947 */ /* 0x000fea0003800000 */
[----:B------:R-:W-:Y:S01]  /*7ae0*/  BPT.TRAP 0x1 ;  /* 0x000000040000795c */ /* 0x000fe20000300000 */
.L_x_303:
[----:B------:R-:W-:Y:S02]  /*7af0*/  VIADD R0, R0, 0x400 ;  /* 0x0000040000007836 */ /* 0x000fe40000000000 */
[----:B------:R-:W-:-:S03]  /*7b00*/  IMAD.U32 R9, RZ, RZ, UR52 ;  /* 0x00000034ff097e24 */ /* 0x000fc6000f8e00ff */
[----:B------:R-:W-:-:S04]  /*7b10*/  SHF.R.U32.HI R0, RZ, 0x4, R0 ;  /* 0x00000004ff007819 */ /* 0x000fc80000011600 */
[----:B------:R-:W-:-:S04]  /*7b20*/  LOP3.LUT R0, R0, 0x3fff, RZ, 0xc0, !PT ;  /* 0x00003fff00007812 */ /* 0x000fc800078ec0ff */
[----:B------:R-:W-:Y:S01]  /*7b30*/  LOP3.LUT R0, R0, 0x10000, RZ, 0xfc, !PT ;  /* 0x0001000000007812 */ /* 0x000fe200078efcff */
[----:B-1----:R-:W-:Y:S06]  /*7b40*/  @P1 BRA `(.L_x_304) ;  /* 0x0000000000081947 */ /* 0x002fec0003800000 */
[----:B------:R-:W1:Y:S02]  /*7b50*/  SYNCS.PHASECHK.TRANS64.TRYWAIT P1, [R15+URZ+0x29850], R8 ;  /* 0x029850080f0075a7 */ /* 0x000e64000802017f */
[----:B-1----:R-:W-:Y:S05]  /*7b60*/  @!P1 BRA `(.L_x_305) ;  /* 0x0000008400b09947 */ /* 0x002fea0003800000 */
.L_x_304:
[----:B01----:R-:W-:Y:S01]  /*7b70*/  IMAD R8, R9, 0x500, R0 ;  /* 0x0000050009087824 */ /* 0x003fe200078e0200 */
[----:B------:R-:W-:Y:S05]  /*7b80*/  WARPSYNC.ALL ;  /* 0x0000000000007948 */ /* 0x000fea0003800000 */
[----:B------:R-:W-:Y:S01]  /*7b90*/  IMAD.MOV.U32 R9, RZ, RZ, -0x3ffffff0 ;  /* 0xc0000010ff097424 */ /* 0x000fe200078e00ff */
[C---:B------:R-:W-:Y:S01]  /*7ba0*/  R2UR UR6, R8.reuse ;  /* 0x00000000080672ca */ /* 0x040fe200000e0000 */
[----:B------:R-:W-:Y:S01]  /*7bb0*/  WARPGROUP.ARRIVE ;  /* 0x00000000000079c5 */ /* 0x000fe20000000000 */
[----:B------:R-:W-:Y:S01]  /*7bc0*/  VIADD R10, R8, 0x100 ;  /* 0x00000100080a7836 */ /* 0x000fe20000000000 */
[----:B------:R-:W-:Y:S01]  /*7bd0*/  ULDC.64 UR8, c[0x0][0x9a0] ;  /* 0x0002680000087ab9 */ /* 0x000fe20000000a00 */
[----:B------:R-:W-:Y:S01]  /*7be0*/  R2UR UR7, R9 ;  /* 0x00000000090772ca */ /* 0x000fe200000e0000 */
[----:B------:R-:W-:Y:S01]  /*7bf0*/  IMAD.MOV.U32 R11, RZ, RZ, -0x3ffffff0 ;  /* 0xc0000010ff0b7424 */ /* 0x000fe200078e00ff */
[----:B------:R-:W-:Y:S01]  /*7c00*/  UISETP.NE.U32.AND UP0, UPT, UR8, URZ, UPT ;  /* 0x0000003f0800728c */ /* 0x000fe2000bf05070 */
[----:B------:R-:W-:-:S03]  /*7c10*/  IMAD.MOV.U32 R14, RZ, RZ, 0x3f800000 ;  /* 0x3f800000ff0e7424 */ /* 0x000fc600078e00ff */
[----:B------:R-:W-:-:S06]  /*7c20*/  UISETP.NE.AND.EX UP0, UPT, UR9, URZ, UPT, UP0 ;  /* 0x0000003f0900728c */ /* 0x000fcc000bf05300 */
[----:B------:R-:W-:Y:S01]  /*7c30*/  PLOP3.LUT P1, PT, PT, PT, UP0, 0x80, 0x0 ;  /* 0x000000000000781c */ /* 0x000fe20003f2f008 */
[----:B------:R-:W-:Y:S01]  /*7c40*/  QGMMA.64x128x32.F32.E4M3.E4M3 R24, R172, gdesc[UR4], R24, gsb0 ;  /* 0x01e00004ac187df3 */ /* 0x000fe20008000818 */
[----:B------:R-:W-:Y:S01]  /*7c50*/  R2UR UR6, R10 ;  /* 0x000000000a0672ca */ /* 0x000fe200000e0000 */
[----:B------:R-:W-:Y:S01]  /*7c60*/  VIADD R10, R8, 0x200 ;  /* 0x00000200080a7836 */ /* 0x000fe20000000000 */
[----:B------:R-:W-:Y:S01]  /*7c70*/  R2UR UR7, R11 ;  /* 0x000000000b0772ca */ /* 0x000fe200000e0000 */
[----:B------:R-:W-:Y:S02]  /*7c80*/  @UP0 ULDC.64 UR10, c[0x0][0x9c8] ;  /* 0x00027200000a0ab9 */ /* 0x000fe40000000a00 */
[----:B------:R-:W-:Y:S01]  /*7c90*/  @UP0 UIMAD.WIDE.U32 UR4, UR36, UR10, URZ ;  /* 0x0000000a240402a5 */ /* 0x000fe2000f8e003f */
[----:B------:R-:W-:Y:S01]  /*7ca0*/  IMAD.MOV.U32 R11, RZ, RZ, -0x3ffffff0 ;  /* 0xc0000010ff0b7424 */ /* 0x000fe200078e00ff */
[----:B------:R-:W-:Y:S02]  /*7cb0*/  WARPGROUP.DEPBAR.LE gsb0, 0x0 ;  /* 0x00008000000079c5 */ /* 0x000fe40000010000 */
[----:B------:R-:W-:-:S06]  /*7cc0*/  WARPGROUP.ARRIVE ;  /* 0x00000000000079c5 */ /* 0x000fcc0000000000 */
[----:B------:R-:W-:Y:S01]  /*7cd0*/  QGMMA.64x128x32.F32.E4M3.E4M3 R24, R176, gdesc[UR4], R24, gsb0 ;  /* 0x01e00004b0187df3 */ /* 0x000fe20008000818 */
[----:B------:R-:W-:Y:S02]  /*7ce0*/  @UP0 UIMAD UR6, UR37, UR10, URZ ;  /* 0x0000000a250602a4 */ /* 0x000fe4000f8e023f */
[----:B------:R-:W-:Y:S02]  /*7cf0*/  @UP0 USHF.R.S32.HI UR7, URZ, 0x1f, UR46 ;  /* 0x0000001f3f070899 */ /* 0x000fe4000801142e */
[----:B------:R-:W-:-:S03]  /*7d00*/  @UP0 UIMAD UR6, UR36, UR11, UR6 ;  /* 0x0000000b240602a4 */ /* 0x000fc6000f8e0206 */
[----:B------:R-:W-:Y:S01]  /*7d10*/  @UP0 ULDC.64 UR10, c[0x0][0x9d0] ;  /* 0x00027400000a0ab9 */ /* 0x000fe20000000a00 */
[----:B------:R-:W-:Y:S02]  /*7d20*/  @UP0 UIADD3 UR5, UR5, UR6, URZ ;  /* 0x0000000605050290 */ /* 0x000fe4000fffe03f */
[----:B------:R-:W-:Y:S02]  /*7d30*/  @UP0 UIMAD UR6, UR7, UR10, URZ ;  /* 0x0000000a070602a4 */ /* 0x000fe4000f8e023f */
[----:B------:R-:W-:Y:S02]  /*7d40*/  @UP0 UIMAD.WIDE.U32 UR4, UR46, UR10, UR4 ;  /* 0x0000000a2e0402a5 */ /* 0x000fe4000f8e0004 */
[----:B------:R-:W-:-:S04]  /*7d50*/  @UP0 UIMAD UR6, UR46, UR11, UR6 ;  /* 0x0000000b2e0602a4 */ /* 0x000fc8000f8e0206 */
[----:B------:R-:W-:Y:S02]  /*7d60*/  @UP0 UIADD3 UR5, UR5, UR6, URZ ;  /* 0x0000000605050290 */ /* 0x000fe4000fffe03f */
[----:B------:R-:W-:Y:S01]  /*7d70*/  @UP0 ULEA UR6, UP1, UR4, UR8, 0x2 ;  /* 0x0000000804060291 */ /* 0x000fe2000f82103f */
[----:B------:R-:W-:-:S03]  /*7d80*/  R2UR UR7, R11 ;  /* 0x000000000b0772ca */ /* 0x000fc600000e0000 */
[----:B------:R-:W-:-:S03]  /*7d90*/  @UP0 ULEA.HI.X UR5, UR4, UR9, UR5, 0x2, UP1 ;  /* 0x0000000904050291 */ /* 0x000fc600088f1405 */
[----:B------:R-:W-:Y:S01]  /*7da0*/  @UP0 UMOV UR4, UR6 ;  /* 0x0000000600040c82 */ /* 0x000fe20008000000 */
[----:B------:R-:W-:Y:S01]  /*7db0*/  R2UR UR6, R10 ;  /* 0x000000000a0672ca */ /* 0x000fe200000e0000 */
[----:B------:R-:W-:Y:S02]  /*7dc0*/  IMAD.U32 R12, RZ, RZ, UR4 ;  /* 0x00000004ff0c7e24 */ /* 0x000fe4000f8e00ff */
[----:B------:R-:W-:-:S05]  /*7dd0*/  IMAD.U32 R13, RZ, RZ, UR5 ;  /* 0x00000005ff0d7e24 */ /* 0x000fca000f8e00ff */
[----:B------:R0:W2:Y:S01]  /*7de0*/  @P1 LDG.E R14, desc[UR48][R12.64] ;  /* 0x000000300c0e1981 */ /* 0x0000a2000c1e1900 */
[----:B------:R-:W-:Y:S02]  /*7df0*/  VIADD R10, R8, 0x300 ;  /* 0x00000300080a7836 */ /* 0x000fe40000000000 */
[----:B------:R-:W-:Y:S01]  /*7e00*/  IMAD.MOV.U32 R11, RZ, RZ, -0x3ffffff0 ;  /* 0xc0000010ff0b7424 */ /* 0x000fe200078e00ff */
[----:B------:R-:W-:Y:S02]  /*7e10*/  WARPGROUP.DEPBAR.LE gsb0, 0x0 ;  /* 0x00008000000079c5 */ /* 0x000fe40000010000 */
[----:B------:R-:W-:-:S06]  /*7e20*/  WARPGROUP.ARRIVE ;  /* 0x00000000000079c5 */ /* 0x000fcc0000000000 */
[----:B------:R-:W-:Y:S01]  /*7e30*/  QGMMA.64x128x32.F32.E4M3.E4M3 R24, R180, gdesc[UR4], R24, gsb0 ;  /* 0x01e00004b4187df3 */ /* 0x000fe20008000818 */
[----:B------:R-:W-:Y:S02]  /*7e40*/  R2UR UR6, R10 ;  /* 0x000000000a0672ca */ /* 0x000fe400000e0000 */
[----:B------:R-:W-:Y:S01]  /*7e50*/  R2UR UR7, R11 ;  /* 0x000000000b0772ca */ /* 0x000fe200000e0000 */
[----:B------:R-:W-:Y:S02]  /*7e60*/  VIADD R8, R8, 0x400 ;  /* 0x0000040008087836 */ /* 0x000fe40000000000 */
[----:B------:R-:W-:Y:S01]  /*7e70*/  IMAD.MOV.U32 R9, RZ, RZ, -0x3ffffff0 ;  /* 0xc0000010ff097424 */ /* 0x000fe200078e00ff */
[----:B------:R-:W1:Y:S04]  /*7e80*/  SHFL.BFLY PT, R0, R7, 0x2, 0x1f ;  /* 0x0c401f0007007f89 */ /* 0x000e6800000e0000 */
[----:B------:R-:W3:Y:S01]  /*7e90*/  SHFL.BFLY PT, R11, R6, 0x2, 0x1f ;  /* 0x0c401f00060b7f89 */ /* 0x000ee200000e0000 */
[----:B------:R-:W-:-:S02]  /*7ea0*/  WARPGROUP.DEPBAR.LE gsb0, 0x0 ;  /* 0x00008000000079c5 */ /* 0x000fc40000010000 */
[----:B------:R-:W-:-:S06]  /*7eb0*/  WARPGROUP.ARRIVE ;  /* 0x00000000000079c5 */ /* 0x000fcc0000000000 */
[----:B------:R-:W-:Y:S01]  /*7ec0*/  QGMMA.64x128x32.F32.E4M3.E4M3 R24, R184, gdesc[UR4], R24, gsb0 ;  /* 0x01e00004b8187df3 */ /* 0x000fe20008000818 */
[----:B------:R-:W-:Y:S02]  /*7ed0*/  R2UR UR6, R8 ;  /* 0x00000000080672ca */ /* 0x000fe400000e0000 */
[----:B------:R-:W-:Y:S01]  /*7ee0*/  R2UR UR7, R9 ;  /* 0x00000000090772ca */ /* 0x000fe200000e0000 */
[----:B-1----:R-:W-:-:S01]  /*7ef0*/  FADD.FTZ R0, R0, R7 ;  /* 0x0000000700007221 */ /* 0x002fc20000010000 */
[----:B---3--:R-:W-:-:S04]  /*7f00*/  FADD.FTZ R11, R11, R6 ;  /* 0x000000060b0b7221 */ /* 0x008fc80000010000 */
[----:B------:R-:W1:Y:S04]  /*7f10*/  SHFL.BFLY PT, R9, R0, 0x1, 0x1f ;  /* 0x0c201f0000097f89 */ /* 0x000e6800000e0000 */
[----:B------:R-:W0:Y:S01]  /*7f20*/  SHFL.BFLY PT, R8, R11, 0x1, 0x1f ;  /* 0x0c201f000b087f89 */ /* 0x000e2200000e0000 */
[----:B------:R-:W-:Y:S02]  /*7f30*/  IMAD.MOV.U32 R7, RZ, RZ, RZ ;  /* 0x000000ffff077224 */ /* 0x000fe400078e00ff */
[----:B-1----:R-:W-:Y:S01]  /*7f40*/  FADD.FTZ R9, R0, R9 ;  /* 0x0000000900097221 */ /* 0x002fe20000010000 */
[----:B0-----:R-:W-:-:S04]  /*7f50*/  FADD.FTZ R12, R11, R8 ;  /* 0x000000080b0c7221 */ /* 0x001fc80000010000 */
[C---:B------:R-:W-:Y:S01]  /*7f60*/  FSETP.NE.FTZ.AND P1, PT, R9.reuse, RZ, PT ;  /* 0x000000ff0900720b */ /* 0x040fe20003f35000 */
[----:B------:R-:W-:Y:S01]  /*7f70*/  FMUL.FTZ R13, R9, 0.00390625 ;  /* 0x3b800000090d7820 */ /* 0x000fe20000410000 */
[----:B------:R-:W-:-:S04]  /*7f80*/  FMUL.FTZ R20, R12, 0.00390625 ;  /* 0x3b8000000c147820 */ /* 0x000fc80000410000 */
[----:B------:R-:W-:Y:S02]  /*7f90*/  FSETP.NE.FTZ.AND P2, PT, R13, RZ, PT ;  /* 0x000000ff0d00720b */ /* 0x000fe40003f55000 */
[----:B------:R-:W-:-:S05]  /*7fa0*/  FSETP.NE.FTZ.AND P3, PT, R20, RZ, PT ;  /* 0x000000ff1400720b */ /* 0x000fca0003f75000 */
[----:B------:R0:W-:Y:S01]  /*7fb0*/  @P1 MUFU.RCP R7, R9 ;  /* 0x0000000900071308 */ /* 0x0001e20000001000 */
[----:B------:R-:W-:Y:S01]  /*7fc0*/  FSETP.NE.FTZ.AND P1, PT, R12, RZ, PT ;  /* 0x000000ff0c00720b */ /* 0x000fe20003f35000 */
[----:B------:R-:W-:Y:S01]  /*7fd0*/  IMAD.MOV.U32 R11, RZ, RZ, RZ ;  /* 0x000000ffff0b7224 */ /* 0x000fe200078e00ff */
[----:B------:R-:W-:Y:S02]  /*7fe0*/  WARPGROUP.DEPBAR.LE gsb0, 0x0 ;  /* 0x00008000000079c5 */ /* 0x000fe40000010000 */
[----:B------:R-:W-:-:S06]  /*7ff0*/  WARPGROUP.ARRIVE ;  /* 0x00000000000079c5 */ /* 0x000fcc0000000000 */
[----:B------:R-:W-:Y:S01]  /*8000*/  QGMMA.64x128x32.F32.E4M3.E4M3 R24, R188, gdesc[UR4], R24, gsb0 ;  /* 0x01e00004bc187df3 */ /* 0x000fe20008000818 */
[----:B------:R-:W1:Y:S08]  /*8010*/  @P3 MUFU.LG2 R10, R20 ;  /* 0x00000014000a3308 */ /* 0x000e700000000c00 */
[----:B------:R-:W3:Y:S01]  /*8020*/  @P2 MUFU.LG2 R8, R13 ;  /* 0x0000000d00082308 */ /* 0x000ee20000000c00 */
[----:B------:R-:W-:-:S07]  /*8030*/  IMAD.U32 R21, RZ, RZ, UR39 ;  /* 0x00000027ff157e24 */ /* 0x000fce000f8e00ff */
[----:B------:R-:W4:Y:S01]  /*8040*/  @P1 MUFU.RCP R11, R12 ;  /* 0x0000000c000b1308 */ /* 0x000f220000001000 */
[----:B------:R-:W-:Y:S02]  /*8050*/  IMAD.U32 R88, RZ, RZ, UR39 ;  /* 0x00000027ff587e24 */ /* 0x000fe4000f8e00ff */
[----:B0-----:R-:W-:Y:S01]  /*8060*/  @P2 FMUL.FTZ R9, R21, 0.69314718246459960938 ;  /* 0x3f31721815092820 */ /* 0x001fe20000410000 */
[----:B-1----:R-:W-:Y:S01]  /*8070*/  @P3 FMUL.FTZ R10, R10, 0.69314718246459960938 ;  /* 0x3f3172180a0a3820 */ /* 0x002fe20000410000 */
[----:B------:R-:W-:Y:S01]  /*8080*/  @P3 FMUL.FTZ R21, R88, 0.69314718246459960938 ;  /* 0x3f31721858153820 */ /* 0x000fe20000410000 */
[----:B------:R-:W-:Y:S02]  /*8090*/  IMAD.MOV.U32 R0, RZ, RZ, -0x800000 ;  /* 0xff800000ff007424 */ /* 0x000fe400078e00ff */
[----:B---3--:R-:W-:Y:S01]  /*80a0*/  @P2 FMUL.FTZ R8, R8, 0.69314718246459960938 ;  /* 0x3f31721808082820 */ /* 0x008fe20000410000 */
[----:B------:R-:W-:Y:S02]  /*80b0*/  IMAD.MOV.U32 R6, RZ, RZ, -0x800000 ;  /* 0xff800000ff067424 */ /* 0x000fe400078e00ff */
[----:B------:R-:W-:Y:S01]  /*80c0*/  @P3 FFMA.FTZ R0, R21, R5, R10 ;  /* 0x0000000515003223 */ /* 0x000fe2000001000a */
[----:B--2---:R-:W-:Y:S01]  /*80d0*/  FMUL.FTZ R7, R7, R14 ;  /* 0x0000000e07077220 */ /* 0x004fe20000410000 */
[----:B------:R-:W-:Y:S01]  /*80e0*/  @P2 FFMA.FTZ R6, R9, R4, R8 ;  /* 0x0000000409062223 */ /* 0x000fe20000010008 */
[----:B----4-:R-:W-:Y:S01]  /*80f0*/  FMUL.FTZ R5, R11, R14 ;  /* 0x0000000e0b057220 */ /* 0x010fe20000410000 */
[----:B------:R-:W-:-:S02]  /*8100*/  WARPGROUP.DEPBAR.LE gsb0, 0x0 ;  /* 0x00008000000079c5 */ /* 0x000fc40000010000 */
[----:B------:R-:W-:Y:S05]  /*8110*/  @!P0 BRA `(.L_x_306) ;  /* 0x0000000000048947 */ /* 0x000fea0003800000 */
[----:B------:R-:W-:Y:S01]  /*8120*/  BPT.TRAP 0x1 ;  /* 0x000000040000795c */ /* 0x000fe20000300000 */
.L_x_306:
[----:B------:R-:W-:Y:S01]  /*8130*/  VIADD R4, R15, 0x29860 ;  /* 0x000298600f047836 */ /* 0x000fe20000000000 */
[----:B------:R-:W-:Y:S01]  /*8140*/  UIADD3 UR52, UR52, 0x1, URZ ;  /* 0x0000000134347890 */ /* 0x000fe2000fffe03f */
[-C--:B------:R-:W-:Y:S01]  /*8150*/  FMUL.FTZ R102, R24, R7.reuse ;  /* 0x0000000718667220 */ /* 0x080fe20000410000 */
[-C--:B------:R-:W-:Y:S01]  /*8160*/  FMUL.FTZ R100, R25, R7.reuse ;  /* 0x0000000719647220 */ /* 0x080fe20000410000 */
[-C--:B------:R-:W-:Y:S01]  /*8170*/  FMUL.FTZ R101, R28, R7.reuse ;  /* 0x000000071c657220 */ /* 0x080fe20000410000 */
[----:B------:R-:W-:Y:S01]  /*8180*/  PRMT R4, R3, 0x654, R4 ;  /* 0x0000065403047816 */ /* 0x000fe20000000004 */
[----:B------:R-:W-:Y:S01]  /*8190*/  UISETP.NE.AND UP0, UPT, UR52, 0x2, UPT ;  /* 0x000000023400788c */ /* 0x000fe2000bf05270 */
[-C--:B------:R-:W-:Y:S01]  /*81a0*/  FMUL.FTZ R99, R29, R7.reuse ;  /* 0x000000071d637220 */ /* 0x080fe20000410000 */
[-C--:B------:R-:W-:Y:S01]  /*81b0*/  FMUL.FTZ R98, R32, R7.reuse ;  /* 0x0000000720627220 */ /* 0x080fe20000410000 */
[----:B------:R0:W-:Y:S01]  /*81c0*/  SYNCS.ARRIVE.TRANS64.RED.A1T0 RZ, [R4+URZ], RZ ;  /* 0x000000ff04ff79a7 */ /* 0x0001e2000810043f */
        /* <DEDUP_REMOVED lines=38> */
[----:B------:R-:W-:Y:S01]  /*8430*/  USEL UR4, URZ, 0x1, UP0 ;  /* 0x000000013f047887 */ /* 0x000fe20008000000 */
        /* <DEDUP_REMOVED lines=16> */
[----:B------:R-:W-:Y:S01]  /*8540*/  PLOP3.LUT P0, PT, PT, PT, PT, 0x8, 0x0 ;  /* 0x000000000000781c */ /* 0x000fe20003f0e170 */
[-C--:B------:R-:W-:Y:S01]  /*8550*/  FMUL.FTZ R13, R79, R5.reuse ;  /* 0x000000054f0d7220 */ /* 0x080fe20000410000 */
[-C--:B------:R-:W-:Y:S01]  /*8560*/  FMUL.FTZ R12, R82, R5.reuse ;  /* 0x00000005520c7220 */ /* 0x080fe20000410000 */
[-C--:B------:R-:W-:Y:S01]  /*8570*/  FMUL.FTZ R8, R83, R5.reuse ;  /* 0x0000000553087220 */ /* 0x080fe20000410000 */
[-C--:B------:R-:W-:Y:S01]  /*8580*/  FMUL.FTZ R9, R86, R5.reuse ;  /* 0x0000000556097220 */ /* 0x080fe20000410000 */
[----:B------:R-:W-:Y:S01]  /*8590*/  FMUL.FTZ R87, R87, R5 ;  /* 0x0000000557577220 */ /* 0x000fe20000410000 */
[----:B------:R-:W-:-:S02]  /*85a0*/  UIADD3 UR44, UR44, 0x1, URZ ;  /* 0x000000012c2c7890 */ /* 0x000fc4000fffe03f */
[----:B------:R-:W-:Y:S02]  /*85b0*/  USEL UR52, UR52, URZ, UP0 ;  /* 0x0000003f34347287 */ /* 0x000fe40008000000 */
[----:B0-----:R-:W-:-:S12]  /*85c0*/  ULOP3.LUT UR43, UR43, UR4, URZ, 0x3c, !UPT ;  /* 0x000000042b2b7292 */ /* 0x001fd8000f8e3c3f */
.L_x_284:
[----:B------:R-:W0:Y:S01]  /*85d0*/  S2R R4, SR_CgaCtaId ;  /* 0x0000000000047919 */ /* 0x000e220000008800 */
[----:B------:R-:W-:Y:S01]  /*85e0*/  MOV R3, 0x400 ;  /* 0x0000040000037802 */ /* 0x000fe20000000f00 */
[----:B------:R-:W-:Y:S01]  /*85f0*/  BSSY B0, `(.L_x_307) ;  /* 0x000027d000007945 */ /* 0x000fe20003800000 */
[----:B------:R-:W-:Y:S02]  /*8600*/  BAR.SYNC.DEFER_BLOCKING 0x5, 0x180 ;  /* 0x0146000000007b1d */ /* 0x000fe40000010000 */
[----:B0-----:R-:W-:-:S05]  /*8610*/  LEA R3, R4, R3, 0x18 ;  /* 0x0000000304037211 */ /* 0x001fca00078ec0ff */
[----:B------:R-:W0:Y:S02]  /*8620*/  LDS.128 R48, [R3+0x298d0] ;  /* 0x0298d00003307984 */ /* 0x000e240000000c00 */
[----:B0-----:R-:W-:Y:S02]  /*8630*/  R2UR UR5, R49 ;  /* 0x00000000310572ca */ /* 0x001fe400000e0000 */
[----:B------:R-:W-:Y:S01]  /*8640*/  R2UR UR46, R50 ;  /* 0x00000000322e72ca */ /* 0x000fe200000e0000 */
[----:B------:R-:W-:Y:S06]  /*8650*/  BAR.ARV 0x4, 0x180 ;  /* 0x0106000000007b1d */ /* 0x000fec0000002000 */
[----:B------:R-:W-:Y:S08]  /*8660*/  @P0 BRA `(.L_x_308) ;  /* 0x0000001800ec0947 */ /* 0x000ff00003800000 */
[----:B------:R-:W0:Y:S01]  /*8670*/  S2R R54, SR_TID.X ;  /* 0x0000000000367919 */ /* 0x000e220000002100 */
[----:B------:R-:W-:Y:S01]  /*8680*/  ULDC.64 UR6, c[0x4][0x40] ;  /* 0x0100100000067ab9 */ /* 0x000fe20000000a00 */
[----:B0-----:R-:W-:-:S05]  /*8690*/  IMAD.SHL.U32 R4, R54, 0x4, RZ ;  /* 0x0000000436047824 */ /* 0x001fca00078e00ff */
[----:B------:R-:W-:-:S04]  /*86a0*/  LOP3.LUT R4, R4, 0xc, RZ, 0xc0, !PT ;  /* 0x0000000c04047812 */ /* 0x000fc800078ec0ff */
[----:B------:R-:W-:-:S05]  /*86b0*/  IADD3 R4, P0, R4, UR6, RZ ;  /* 0x0000000604047c10 */ /* 0x000fca000ff1e0ff */
[----:B------:R-:W-:Y:S01]  /*86c0*/  IMAD.X R5, RZ, RZ, UR7, P0 ;  /* 0x00000007ff057e24 */ /* 0x000fe200080e06ff */
[----:B------:R-:W-:Y:S01]  /*86d0*/  F2FP.BF16.F32.PACK_AB R21, R21, R26 ;  /* 0x0000001a1515723e */ /* 0x000fe200000010ff */
[----:B------:R-:W-:-:S03]  /*86e0*/  ULDC.64 UR6, c[0x0][0xc00] ;  /* 0x0003000000067ab9 */ /* 0x000fc60000000a00 */
[----:B------:R0:W2:Y:S01]  /*86f0*/  LDG.E.CONSTANT R48, desc[UR48][R4.64] ;  /* 0x0000003004307981 */ /* 0x0000a2000c1e9900 */
[----:B------:R-:W-:Y:S01]  /*8700*/  F2FP.BF16.F32.PACK_AB R12, R9, R12 ;  /* 0x0000000c090c723e */ /* 0x000fe200000010ff */
[----:B------:R-:W-:Y:S01]  /*8710*/  UISETP.NE.U32.AND UP0, UPT, UR6, URZ, UPT ;  /* 0x0000003f0600728c */ /* 0x000fe2000bf05070 */
[----:B------:R-:W-:Y:S01]  /*8720*/  F2FP.BF16.F32.PACK_AB R87, R87, R8 ;  /* 0x000000085757723e */ /* 0x000fe200000010ff */
[----:B------:R-:W1:Y:S01]  /*8730*/  S2R R26, SR_SWINHI ;  /* 0x00000000001a7919 */ /* 0x000e620000002f00 */
[----:B------:R-:W-:Y:S01]  /*8740*/  F2FP.BF16.F32.PACK_AB R57, R57, R60 ;  /* 0x0000003c3939723e */ /* 0x000fe200000010ff */
[----:B------:R-:W-:Y:S01]  /*8750*/  USHF.L.U32 UR8, UR36, 0x2, URZ ;  /* 0x0000000224087899 */ /* 0x000fe2000800063f */
[----:B------:R-:W-:Y:S01]  /*8760*/  F2FP.BF16.F32.PACK_AB R56, R53, R56 ;  /* 0x000000383538723e */ /* 0x000fe200000010ff */
[----:B------:R-:W-:Y:S01]  /*8770*/  UISETP.NE.AND.EX UP0, UPT, UR7, URZ, UPT, UP0 ;  /* 0x0000003f0700728c */ /* 0x000fe2000bf05300 */
[----:B------:R-:W-:Y:S01]  /*8780*/  F2FP.BF16.F32.PACK_AB R47, R47, R52 ;  /* 0x000000342f2f723e */ /* 0x000fe200000010ff */
[----:B------:R-:W-:Y:S01]  /*8790*/  USHF.L.U64.HI UR9, UR36, 0x2, UR37 ;  /* 0x0000000224097899 */ /* 0x000fe20008010225 */
[----:B0-----:R-:W-:Y:S01]  /*87a0*/  LOP3.LUT P0, R4, R54, 0x3, RZ, 0xc0, !PT ;  /* 0x0000000336047812 */ /* 0x001fe2000780c0ff */
[----:B------:R-:W-:Y:S01]  /*87b0*/  UIADD3 UR4, UP1, UR8, UR6, URZ ;  /* 0x0000000608047290 */ /* 0x000fe2000ff3e03f */
[----:B------:R-:W-:-:S02]  /*87c0*/  F2FP.BF16.F32.PACK_AB R46, R43, R46 ;  /* 0x0000002e2b2e723e */ /* 0x000fc400000010ff */
[----:B------:R-:W-:Y:S01]  /*87d0*/  ISETP.EQ.OR P0, PT, R4, 0x3, !P0 ;  /* 0x000000030400780c */ /* 0x000fe20004702670 */
[----:B------:R-:W-:Y:S01]  /*87e0*/  UIADD3.X UR6, UR9, UR7, URZ, UP1, !UPT ;  /* 0x0000000709067290 */ /* 0x000fe20008ffe43f */
[----:B------:R-:W-:Y:S02]  /*87f0*/  F2FP.BF16.F32.PACK_AB R64, R61, R64 ;  /* 0x000000403d40723e */ /* 0x000fe400000010ff */
[----:B------:R-:W-:Y:S02]  /*8800*/  F2FP.BF16.F32.PACK_AB R10, R7, R10 ;  /* 0x0000000a070a723e */ /* 0x000fe400000010ff */
[----:B------:R-:W-:Y:S02]  /*8810*/  F2FP.BF16.F32.PACK_AB R39, R39, R42 ;  /* 0x0000002a2727723e */ /* 0x000fe400000010ff */
[----:B------:R-:W-:Y:S02]  /*8820*/  F2FP.BF16.F32.PACK_AB R38, R35, R38 ;  /* 0x000000262326723e */ /* 0x000fe400000010ff */
[----:B------:R-:W-:-:S02]  /*8830*/  F2FP.BF16.F32.PACK_AB R11, R11, R14 ;  /* 0x0000000e0b0b723e */ /* 0x000fc400000010ff */
[----:B------:R-:W-:Y:S02]  /*8840*/  SEL R61, R57, R56, P0 ;  /* 0x00000038393d7207 */ /* 0x000fe40000000000 */
[----:B------:R-:W-:Y:S02]  /*8850*/  SEL R63, R12, R87, P0 ;  /* 0x000000570c3f7207 */ /* 0x000fe40000000000 */
[----:B------:R-:W-:Y:S02]  /*8860*/  SEL R54, R87, R12, P0 ;  /* 0x0000000c57367207 */ /* 0x000fe40000000000 */
[----:B------:R-:W-:Y:S02]  /*8870*/  F2FP.BF16.F32.PACK_AB R73, R73, R76 ;  /* 0x0000004c4949723e */ /* 0x000fe400000010ff */
[----:B------:R-:W-:Y:S02]  /*8880*/  F2FP.BF16.F32.PACK_AB R72, R69, R72 ;  /* 0x000000484548723e */ /* 0x000fe400000010ff */
[----:B------:R-:W-:-:S02]  /*8890*/  MOV R4, R3 ;  /* 0x0000000300047202 */ /* 0x000fc40000000f00 */
[----:B-1----:R-:W-:Y:S02]  /*88a0*/  MOV R5, R26 ;  /* 0x0000001a00057202 */ /* 0x002fe40000000f00 */
[----:B------:R-:W-:Y:S02]  /*88b0*/  F2FP.BF16.F32.PACK_AB R65, R65, R68 ;  /* 0x000000444141723e */ /* 0x000fe400000010ff */
[----:B------:R-:W-:Y:S01]  /*88c0*/  SEL R56, R56, R57, P0 ;  /* 0x0000003938387207 */ /* 0x000fe20000000000 */
[----:B------:R-:W-:Y:S01]  /*88d0*/  IMAD.WIDE R8, R171, 0x2, R4 ;  /* 0x00000002ab087825 */ /* 0x000fe200078e0204 */
[----:B------:R-:W-:Y:S02]  /*88e0*/  F2FP.BF16.F32.PACK_AB R31, R31, R34 ;  /* 0x000000221f1f723e */ /* 0x000fe400000010ff */
[----:B------:R-:W-:Y:S02]  /*88f0*/  F2FP.BF16.F32.PACK_AB R30, R27, R30 ;  /* 0x0000001e1b1e723e */ /* 0x000fe400000010ff */
[----:B------:R-:W-:-:S02]  /*8900*/  LOP3.LUT R7, R8, 0x380, RZ, 0xc0, !PT ;  /* 0x0000038008077812 */ /* 0x000fc400078ec0ff */
[----:B------:R-:W-:Y:S02]  /*8910*/  IADD3 R12, P6, R8, 0x20, RZ ;  /* 0x00000020080c7810 */ /* 0x000fe40007fde0ff */
[----:B------:R-:W-:Y:S02]  /*8920*/  SEL R57, R47, R46, P0 ;  /* 0x0000002e2f397207 */ /* 0x000fe40000000000 */
[----:B------:R-:W-:Y:S02]  /*8930*/  F2FP.BF16.F32.PACK_AB R33, R33, R36 ;  /* 0x000000242121723e */ /* 0x000fe400000010ff */
[----:B------:R-:W-:Y:S02]  /*8940*/  SEL R46, R46, R47, P0 ;  /* 0x0000002f2e2e7207 */ /* 0x000fe40000000000 */
[----:B------:R-:W-:Y:S02]  /*8950*/  SEL R53, R11, R10, P0 ;  /* 0x0000000a0b357207 */ /* 0x000fe40000000000 */
[----:B------:R-:W-:-:S02]  /*8960*/  SEL R36, R10, R11, P0 ;  /* 0x0000000b0a247207 */ /* 0x000fc40000000000 */
[----:B------:R-:W-:Y:S02]  /*8970*/  SEL R47, R39, R38, P0 ;  /* 0x00000026272f7207 */ /* 0x000fe40000000000 */
[----:B------:R-:W-:Y:S02]  /*8980*/  SHF.R.U64 R7, R7, 0x3, RZ ;  /* 0x0000000307077819 */ /* 0x000fe400000012ff */
[----:B------:R-:W-:Y:S01]  /*8990*/  F2FP.BF16.F32.PACK_AB R32, R29, R32 ;  /* 0x000000201d20723e */ /* 0x000fe200000010ff */
[----:B------:R-:W-:Y:S01]  /*89a0*/  IMAD.X R29, RZ, RZ, R9, P6 ;  /* 0x000000ffff1d7224 */ /* 0x000fe200030e0609 */
[----:B------:R-:W-:Y:S02]  /*89b0*/  SEL R55, R73, R72, P0 ;  /* 0x0000004849377207 */ /* 0x000fe40000000000 */
[----:B------:R-:W-:Y:S02]  /*89c0*/  SEL R59, R65, R64, P0 ;  /* 0x00000040413b7207 */ /* 0x000fe40000000000 */
[----:B------:R-:W-:-:S02]  /*89d0*/  SEL R38, R38, R39, P0 ;  /* 0x0000002726267207 */ /* 0x000fc40000000000 */
[----:B------:R-:W-:Y:S02]  /*89e0*/  LOP3.LUT R10, R12, 0x380, RZ, 0xc0, !PT ;  /* 0x000003800c0a7812 */ /* 0x000fe400078ec0ff */
[----:B------:R-:W-:Y:S02]  /*89f0*/  SEL R72, R72, R73, P0 ;  /* 0x0000004948487207 */ /* 0x000fe40000000000 */
[----:B------:R-:W-:Y:S02]  /*8a00*/  SEL R64, R64, R65, P0 ;  /* 0x0000004140407207 */ /* 0x000fe40000000000 */
[----:B------:R-:W-:Y:S02]  /*8a10*/  SEL R39, R31, R30, P0 ;  /* 0x0000001e1f277207 */ /* 0x000fe40000000000 */
[----:B------:R-:W-:Y:S02]  /*8a20*/  SEL R50, R30, R31, P0 ;  /* 0x0000001f1e327207 */ /* 0x000fe40000000000 */
[----:B------:R-:W-:-:S02]  /*8a30*/  IADD3 R65, P1, R8, 0x40, RZ ;  /* 0x0000004008417810 */ /* 0x000fc40007f3e0ff */
[C---:B------:R-:W-:Y:S02]  /*8a40*/  IADD3 R67, P2, R8.reuse, 0x60, RZ ;  /* 0x0000006008437810 */ /* 0x040fe40007f5e0ff */
[C---:B------:R-:W-:Y:S01]  /*8a50*/  IADD3 R30, P3, R8.reuse, 0x4000, RZ ;  /* 0x00004000081e7810 */ /* 0x040fe20007f7e0ff */
[----:B------:R-:W-:Y:S01]  /*8a60*/  IMAD.X R27, RZ, RZ, R9, P1 ;  /* 0x000000ffff1b7224 */ /* 0x000fe200008e0609 */
[C---:B------:R-:W-:Y:S02]  /*8a70*/  IADD3 R69, P4, R8.reuse, 0x4020, RZ ;  /* 0x0000402008457810 */ /* 0x040fe40007f9e0ff */
[C---:B------:R-:W-:Y:S02]  /*8a80*/  IADD3 R71, P5, R8.reuse, 0x4040, RZ ;  /* 0x0000404008477810 */ /* 0x040fe40007fbe0ff */
[----:B------:R-:W-:Y:S02]  /*8a90*/  IADD3 R73, P6, R8, 0x4060, RZ ;  /* 0x0000406008497810 */ /* 0x000fe40007fde0ff */
[----:B------:R-:W-:-:S02]  /*8aa0*/  LOP3.LUT R8, R7, R8, RZ, 0x3c, !PT ;  /* 0x0000000807087212 */ /* 0x000fc400078e3cff */
[----:B------:R-:W-:Y:S01]  /*8ab0*/  SHF.R.U64 R7, R10, 0x3, RZ ;  /* 0x000000030a077819 */ /* 0x000fe200000012ff */
[--C-:B------:R-:W-:Y:S01]  /*8ac0*/  IMAD.X R11, RZ, RZ, R9.reuse, P6 ;  /* 0x000000ffff0b7224 */ /* 0x100fe200030e0609 */
[----:B------:R-:W-:Y:S02]  /*8ad0*/  LOP3.LUT R14, R65, 0x380, RZ, 0xc0, !PT ;  /* 0x00000380410e7812 */ /* 0x000fe400078ec0ff */
[----:B------:R-:W-:Y:S02]  /*8ae0*/  F2FP.BF16.F32.PACK_AB R25, R25, R28 ;  /* 0x0000001c1919723e */ /* 0x000fe400000010ff */
[----:B------:R-:W-:Y:S01]  /*8af0*/  F2FP.BF16.F32.PACK_AB R20, R13, R20 ;  /* 0x000000140d14723e */ /* 0x000fe200000010ff */
[----:B------:R-:W-:Y:S01]  /*8b00*/  IMAD.X R13, RZ, RZ, R9, P5 ;  /* 0x000000ffff0d7224 */ /* 0x000fe200028e0609 */
[----:B------:R-:W-:Y:S02]  /*8b10*/  LOP3.LUT R28, R7, R12, RZ, 0x3c, !PT ;  /* 0x0000000c071c7212 */ /* 0x000fe400078e3cff */
[----:B------:R-:W-:-:S02]  /*8b20*/  LOP3.LUT R7, R30, 0x380, RZ, 0xc0, !PT ;  /* 0x000003801e077812 */ /* 0x000fc400078ec0ff */
[----:B------:R-:W-:Y:S02]  /*8b30*/  SHF.R.U64 R10, R14, 0x3, RZ ;  /* 0x000000030e0a7819 */ /* 0x000fe400000012ff */
[----:B------:R-:W-:Y:S02]  /*8b40*/  F2FP.BF16.F32.PACK_AB R41, R41, R44 ;  /* 0x0000002c2929723e */ /* 0x000fe400000010ff */
[----:B------:R-:W-:Y:S02]  /*8b50*/  F2FP.BF16.F32.PACK_AB R40, R37, R40 ;  /* 0x000000282528723e */ /* 0x000fe400000010ff */
[----:B------:R-:W-:Y:S02]  /*8b60*/  SEL R31, R21, R20, P0 ;  /* 0x00000014151f7207 */ /* 0x000fe40000000000 */
[----:B------:R-:W-:Y:S01]  /*8b70*/  SEL R52, R20, R21, P0 ;  /* 0x0000001514347207 */ /* 0x000fe20000000000 */
[----:B------:R-:W-:Y:S01]  /*8b80*/  IMAD.X R21, RZ, RZ, R9, P3 ;  /* 0x000000ffff157224 */ /* 0x000fe200018e0609 */
[----:B------:R-:W-:-:S02]  /*8b90*/  F2FP.BF16.F32.PACK_AB R101, R101, R102 ;  /* 0x000000666565723e */ /* 0x000fc400000010ff */
[----:B------:R-:W-:Y:S02]  /*8ba0*/  F2FP.BF16.F32.PACK_AB R100, R99, R100 ;  /* 0x000000646364723e */ /* 0x000fe400000010ff */
[----:B------:R-:W-:Y:S02]  /*8bb0*/  LOP3.LUT R20, R67, 0x380, RZ, 0xc0, !PT ;  /* 0x0000038043147812 */ /* 0x000fe400078ec0ff */
[----:B------:R-:W-:Y:S02]  /*8bc0*/  F2FP.BF16.F32.PACK_AB R97, R97, R98 ;  /* 0x000000626161723e */ /* 0x000fe400000010ff */
[----:B------:R-:W-:Y:S02]  /*8bd0*/  F2FP.BF16.F32.PACK_AB R96, R95, R96 ;  /* 0x000000605f60723e */ /* 0x000fe400000010ff */
[----:B------:R-:W-:Y:S02]  /*8be0*/  SHF.R.U64 R7, R7, 0x3, RZ ;  /* 0x0000000307077819 */ /* 0x000fe400000012ff */
[----:B------:R-:W-:-:S02]  /*8bf0*/  F2FP.BF16.F32.PACK_AB R93, R93, R94 ;  /* 0x0000005e5d5d723e */ /* 0x000fc400000010ff */
[----:B------:R-:W-:Y:S02]  /*8c00*/  F2FP.BF16.F32.PACK_AB R92, R91, R92 ;  /* 0x0000005c5b5c723e */ /* 0x000fe400000010ff */
[----:B------:R-:W-:Y:S02]  /*8c10*/  LOP3.LUT R26, R10, R65, RZ, 0x3c, !PT ;  /* 0x000000410a1a7212 */ /* 0x000fe400078e3cff */
[----:B------:R-:W-:Y:S02]  /*8c20*/  F2FP.BF16.F32.PACK_AB R89, R89, R90 ;  /* 0x0000005a5959723e */ /* 0x000fe400000010ff */
[----:B------:R-:W-:Y:S02]  /*8c30*/  F2FP.BF16.F32.PACK_AB R88, R45, R88 ;  /* 0x000000582d58723e */ /* 0x000fe400000010ff */
[----:B------:R-:W-:Y:S01]  /*8c40*/  F2FP.BF16.F32.PACK_AB R24, R15, R24 ;  /* 0x000000180f18723e */ /* 0x000fe200000010ff */
[----:B------:R-:W-:Y:S01]  /*8c50*/  IMAD.X R15, RZ, RZ, R9, P4 ;  /* 0x000000ffff0f7224 */ /* 0x000fe200020e0609 */
[----:B------:R-:W-:-:S02]  /*8c60*/  SEL R49, R41, R40, P0 ;  /* 0x0000002829317207 */ /* 0x000fc40000000000 */
[----:B------:R-:W-:Y:S02]  /*8c70*/  LOP3.LUT R10, R69, 0x380, RZ, 0xc0, !PT ;  /* 0x00000380450a7812 */ /* 0x000fe400078ec0ff */
[----:B------:R-:W-:Y:S02]  /*8c80*/  LOP3.LUT R42, R73, 0x380, RZ, 0xc0, !PT ;  /* 0x00000380492a7812 */ /* 0x000fe400078ec0ff */
[----:B------:R-:W-:Y:S02]  /*8c90*/  SEL R35, R101, R100, P0 ;  /* 0x0000006465237207 */ /* 0x000fe40000000000 */
[----:B------:R-:W-:Y:S02]  /*8ca0*/  SEL R40, R40, R41, P0 ;  /* 0x0000002928287207 */ /* 0x000fe40000000000 */
[----:B------:R-:W-:Y:S02]  /*8cb0*/  SHF.R.U64 R14, R20, 0x3, RZ ;  /* 0x00000003140e7819 */ /* 0x000fe400000012ff */
[----:B------:R-:W-:-:S02]  /*8cc0*/  SEL R100, R100, R101, P0 ;  /* 0x0000006564647207 */ /* 0x000fc40000000000 */
[----:B------:R-:W-:Y:S02]  /*8cd0*/  SEL R37, R97, R96, P0 ;  /* 0x0000006061257207 */ /* 0x000fe40000000000 */
[----:B------:R-:W-:Y:S02]  /*8ce0*/  SEL R41, R33, R32, P0 ;  /* 0x0000002021297207 */ /* 0x000fe40000000000 */
[----:B------:R-:W-:Y:S02]  /*8cf0*/  LOP3.LUT R20, R7, R30, RZ, 0x3c, !PT ;  /* 0x0000001e07147212 */ /* 0x000fe400078e3cff */
[----:B------:R-:W-:Y:S02]  /*8d00*/  SEL R96, R96, R97, P0 ;  /* 0x0000006160607207 */ /* 0x000fe40000000000 */
[----:B------:R-:W-:Y:S02]  /*8d10*/  SEL R43, R93, R92, P0 ;  /* 0x0000005c5d2b7207 */ /* 0x000fe40000000000 */
[----:B------:R-:W-:-:S02]  /*8d20*/  SEL R32, R32, R33, P0 ;  /* 0x0000002120207207 */ /* 0x000fc40000000000 */
[----:B------:R-:W-:Y:S02]  /*8d30*/  SEL R92, R92, R93, P0 ;  /* 0x0000005d5c5c7207 */ /* 0x000fe40000000000 */
[----:B------:R-:W-:Y:S02]  /*8d40*/  SEL R45, R89, R88, P0 ;  /* 0x00000058592d7207 */ /* 0x000fe40000000000 */
[----:B------:R-:W-:Y:S02]  /*8d50*/  SEL R33, R25, R24, P0 ;  /* 0x0000001819217207 */ /* 0x000fe40000000000 */
[----:B------:R-:W-:Y:S02]  /*8d60*/  SHF.R.U64 R10, R10, 0x3, RZ ;  /* 0x000000030a0a7819 */ /* 0x000fe400000012ff */
[----:B------:R-:W-:Y:S02]  /*8d70*/  SHF.R.U64 R42, R42, 0x3, RZ ;  /* 0x000000032a2a7819 */ /* 0x000fe400000012ff */
[----:B------:R-:W-:-:S02]  /*8d80*/  SEL R88, R88, R89, P0 ;  /* 0x0000005958587207 */ /* 0x000fc40000000000 */
[----:B------:R-:W-:Y:S01]  /*8d90*/  SEL R34, R24, R25, P0 ;  /* 0x0000001918227207 */ /* 0x000fe20000000000 */
[----:B------:R-:W-:Y:S01]  /*8da0*/  IMAD.X R25, RZ, RZ, R9, P2 ;  /* 0x000000ffff197224 */ /* 0x000fe200010e0609 */
[----:B------:R-:W-:Y:S02]  /*8db0*/  LOP3.LUT R24, R14, R67, RZ, 0x3c, !PT ;  /* 0x000000430e187212 */ /* 0x000fe400078e3cff */
[----:B------:R-:W-:Y:S02]  /*8dc0*/  LOP3.LUT R14, R10, R69, RZ, 0x3c, !PT ;  /* 0x000000450a0e7212 */ /* 0x000fe400078e3cff */
[----:B------:R-:W-:Y:S02]  /*8dd0*/  LOP3.LUT R10, R42, R73, RZ, 0x3c, !PT ;  /* 0x000000492a0a7212 */ /* 0x000fe400078e3cff */
[----:B------:R-:W-:Y:S02]  /*8de0*/  MOV R65, R20 ;  /* 0x0000001400417202 */ /* 0x000fe40000000f00 */
[----:B------:R-:W-:-:S02]  /*8df0*/  LOP3.LUT R12, R71, 0x380, RZ, 0xc0, !PT ;  /* 0x00000380470c7812 */ /* 0x000fc400078ec0ff */
[----:B------:R-:W-:Y:S02]  /*8e00*/  MOV R69, R8 ;  /* 0x0000000800457202 */ /* 0x000fe40000000f00 */
[----:B------:R-:W-:Y:S02]  /*8e10*/  SHF.R.U64 R12, R12, 0x3, RZ ;  /* 0x000000030c0c7819 */ /* 0x000fe400000012ff */
[----:B------:R-:W-:Y:S02]  /*8e20*/  MOV R58, R10 ;  /* 0x0000000a003a7202 */ /* 0x000fe40000000f00 */
[----:B------:R-:W-:Y:S02]  /*8e30*/  LOP3.LUT R12, R12, R71, RZ, 0x3c, !PT ;  /* 0x000000470c0c7212 */ /* 0x000fe400078e3cff */
[----:B------:R-:W-:Y:S02]  /*8e40*/  MOV R62, R14 ;  /* 0x0000000e003e7202 */ /* 0x000fe40000000f00 */
[----:B------:R-:W-:-:S02]  /*8e50*/  MOV R60, R12 ;  /* 0x0000000c003c7202 */ /* 0x000fc40000000f00 */
[----:B------:R-:W-:Y:S02]  /*8e60*/  MOV R68, R28 ;  /* 0x0000001c00447202 */ /* 0x000fe40000000f00 */
[----:B------:R-:W-:Y:S02]  /*8e70*/  MOV R67, R26 ;  /* 0x0000001a00437202 */ /* 0x000fe40000000f00 */
[----:B------:R-:W-:Y:S02]  /*8e80*/  MOV R66, R24 ;  /* 0x0000001800427202 */ /* 0x000fe40000000f00 */
[----:B------:R-:W-:Y:S02]  /*8e90*/  PLOP3.LUT P2, PT, PT, PT, UP0, 0x80, 0x0 ;  /* 0x000000000000781c */ /* 0x000fe40003f4f008 */
[----:B--2---:R-:W-:Y:S01]  /*8ea0*/  LOP3.LUT R7, R48, 0x2, RZ, 0x3c, !PT ;  /* 0x0000000230077812 */ /* 0x004fe200078e3cff */
[----:B------:R-:W-:Y:S04]  /*8eb0*/  SHFL.IDX PT, R35, R35, R48, 0x1c1f ;  /* 0x001c1f3023237589 */ /* 0x000fe800000e0000 */
[----:B------:R-:W0:Y:S04]  /*8ec0*/  SHFL.IDX PT, R100, R100, R7, 0x1c1f ;  /* 0x001c1f0764647589 */ /* 0x000e2800000e0000 */
[----:B------:R-:W-:Y:S04]  /*8ed0*/  SHFL.IDX PT, R55, R55, R48, 0x1c1f ;  /* 0x001c1f3037377589 */ /* 0x000fe800000e0000 */
[----:B------:R-:W1:Y:S04]  /*8ee0*/  SHFL.IDX PT, R72, R72, R7, 0x1c1f ;  /* 0x001c1f0748487589 */ /* 0x000e6800000e0000 */
[----:B------:R-:W-:Y:S04]  /*8ef0*/  SHFL.IDX PT, R37, R37, R48, 0x1c1f ;  /* 0x001c1f3025257589 */ /* 0x000fe800000e0000 */
[----:B------:R-:W-:Y:S04]  /*8f00*/  SHFL.IDX PT, R49, R49, R48, 0x1c1f ;  /* 0x001c1f3031317589 */ /* 0x000fe800000e0000 */
[----:B------:R-:W-:Y:S04]  /*8f10*/  SHFL.IDX PT, R59, R59, R48, 0x1c1f ;  /* 0x001c1f303b3b7589 */ /* 0x000fe800000e0000 */
[----:B------:R-:W2:Y:S01]  /*8f20*/  SHFL.IDX PT, R96, R96, R7, 0x1c1f ;  /* 0x001c1f0760607589 */ /* 0x000ea200000e0000 */
[----:B0-----:R-:W-:-:S02]  /*8f30*/  SEL R8, R35, R100, P0 ;  /* 0x0000006423087207 */ /* 0x001fc40000000000 */
[----:B------:R-:W-:Y:S01]  /*8f40*/  SEL R10, R100, R35, P0 ;  /* 0x00000023640a7207 */ /* 0x000fe20000000000 */
[----:B------:R-:W0:Y:S04]  /*8f50*/  SHFL.IDX PT, R64, R64, R7, 0x1c1f ;  /* 0x001c1f0740407589 */ /* 0x000e2800000e0000 */
[----:B------:R-:W3:Y:S01]  /*8f60*/  SHFL.IDX PT, R40, R40, R7, 0x1c1f ;  /* 0x001c1f0728287589 */ /* 0x000ee200000e0000 */
[----:B-1----:R-:W-:Y:S02]  /*8f70*/  SEL R9, R55, R72, P0 ;  /* 0x0000004837097207 */ /* 0x002fe40000000000 */
[----:B------:R-:W-:Y:S01]  /*8f80*/  SEL R11, R72, R55, P0 ;  /* 0x00000037480b7207 */ /* 0x000fe20000000000 */
[----:B------:R-:W-:Y:S04]  /*8f90*/  SHFL.IDX PT, R43, R43, R48, 0x1c1f ;  /* 0x001c1f302b2b7589 */ /* 0x000fe800000e0000 */
[----:B------:R-:W-:Y:S04]  /*8fa0*/  SHFL.IDX PT, R33, R33, R48, 0x1c1f ;  /* 0x001c1f3021217589 */ /* 0x000fe800000e0000 */
[----:B------:R-:W-:Y:S04]  /*8fb0*/  SHFL.IDX PT, R61, R61, R48, 0x1c1f ;  /* 0x001c1f303d3d7589 */ /* 0x000fe800000e0000 */
[----:B------:R-:W1:Y:S01]  /*8fc0*/  SHFL.IDX PT, R92, R92, R7, 0x1c1f ;  /* 0x001c1f075c5c7589 */ /* 0x000e6200000e0000 */
[----:B--2---:R-:W-:-:S02]  /*8fd0*/  SEL R12, R37, R96, P0 ;  /* 0x00000060250c7207 */ /* 0x004fc40000000000 */
[----:B------:R-:W-:Y:S01]  /*8fe0*/  SEL R14, R96, R37, P0 ;  /* 0x00000025600e7207 */ /* 0x000fe20000000000 */
[----:B------:R-:W2:Y:S01]  /*8ff0*/  SHFL.IDX PT, R56, R56, R7, 0x1c1f ;  /* 0x001c1f0738387589 */ /* 0x000ea200000e0000 */
[----:B0-----:R-:W-:Y:S02]  /*9000*/  SEL R13, R59, R64, P0 ;  /* 0x000000403b0d7207 */ /* 0x001fe40000000000 */
[----:B------:R-:W-:Y:S01]  /*9010*/  SEL R15, R64, R59, P0 ;  /* 0x0000003b400f7207 */ /* 0x000fe20000000000 */
[----:B------:R3:W-:Y:S04]  /*9020*/  SHFL.IDX PT, R42, R34, R7, 0x1c1f ;  /* 0x001c1f07222a7589 */ /* 0x0007e800000e0000 */
[----:B------:R-:W-:Y:S04]  /*9030*/  SHFL.IDX PT, R45, R45, R48, 0x1c1f ;  /* 0x001c1f302d2d7589 */ /* 0x000fe800000e0000 */
[----:B------:R-:W-:Y:S01]  /*9040*/  SHFL.IDX PT, R41, R41, R48, 0x1c1f ;  /* 0x001c1f3029297589 */ /* 0x000fe200000e0000 */
[----:B---3--:R-:W-:-:S03]  /*9050*/  SEL R34, R40, R49, P0 ;  /* 0x0000003128227207 */ /* 0x008fc60000000000 */
[----:B------:R-:W-:Y:S04]  /*9060*/  SHFL.IDX PT, R53, R53, R48, 0x1c1f ;  /* 0x001c1f3035357589 */ /* 0x000fe800000e0000 */
[----:B------:R-:W-:Y:S01]  /*9070*/  SHFL.IDX PT, R57, R57, R48, 0x1c1f ;  /* 0x001c1f3039397589 */ /* 0x000fe200000e0000 */
[----:B-1----:R-:W-:Y:S02]  /*9080*/  SEL R24, R43, R92, P0 ;  /* 0x0000005c2b187207 */ /* 0x002fe40000000000 */
[----:B------:R-:W-:Y:S01]  /*9090*/  SEL R26, R92, R43, P0 ;  /* 0x0000002b5c1a7207 */ /* 0x000fe20000000000 */
[----:B------:R-:W-:Y:S01]  /*90a0*/  SHFL.IDX PT, R47, R47, R48, 0x1c1f ;  /* 0x001c1f302f2f7589 */ /* 0x000fe200000e0000 */
[----:B--2---:R-:W-:Y:S02]  /*90b0*/  SEL R25, R61, R56, P0 ;  /* 0x000000383d197207 */ /* 0x004fe40000000000 */
[----:B------:R-:W-:Y:S01]  /*90c0*/  SEL R27, R56, R61, P0 ;  /* 0x0000003d381b7207 */ /* 0x000fe20000000000 */
[----:B------:R-:W-:Y:S04]  /*90d0*/  SHFL.IDX PT, R39, R39, R48, 0x1c1f ;  /* 0x001c1f3027277589 */ /* 0x000fe800000e0000 */
[----:B------:R-:W0:Y:S04]  /*90e0*/  SHFL.IDX PT, R88, R88, R7, 0x1c1f ;  /* 0x001c1f0758587589 */ /* 0x000e2800000e0000 */
[----:B------:R-:W-:Y:S04]  /*90f0*/  SHFL.IDX PT, R21, R31, R48, 0x1c1f ;  /* 0x001c1f301f157589 */ /* 0x000fe800000e0000 */
[----:B------:R-:W-:Y:S04]  /*9100*/  SHFL.IDX PT, R63, R63, R48, 0x1c1f ;  /* 0x001c1f303f3f7589 */ /* 0x000fe800000e0000 */
[----:B------:R-:W1:Y:S04]  /*9110*/  SHFL.IDX PT, R46, R46, R7, 0x1c1f ;  /* 0x001c1f072e2e7589 */ /* 0x000e6800000e0000 */
[----:B------:R-:W2:Y:S04]  /*9120*/  SHFL.IDX PT, R48, R38, R7, 0x1c1f ;  /* 0x001c1f0726307589 */ /* 0x000ea800000e0000 */
[----:B------:R-:W3:Y:S04]  /*9130*/  SHFL.IDX PT, R50, R50, R7, 0x1c1f ;  /* 0x001c1f0732327589 */ /* 0x000ee800000e0000 */
[----:B------:R4:W3:Y:S01]  /*9140*/  SHFL.IDX PT, R20, R32, R7, 0x1c1f ;  /* 0x001c1f0720147589 */ /* 0x0008e200000e0000 */
[----:B0-----:R-:W-:-:S02]  /*9150*/  SEL R28, R45, R88, P0 ;  /* 0x000000582d1c7207 */ /* 0x001fc40000000000 */
[----:B------:R-:W-:Y:S01]  /*9160*/  SEL R30, R88, R45, P0 ;  /* 0x0000002d581e7207 */ /* 0x000fe20000000000 */
[----:B------:R-:W-:Y:S01]  /*9170*/  BAR.SYNC.DEFER_BLOCKING 0x1, 0x100 ;  /* 0x0044000000007b1d */ /* 0x000fe20000010000 */
[----:B----4-:R-:W-:-:S05]  /*9180*/  SEL R32, R49, R40, P0 ;  /* 0x0000002831207207 */ /* 0x010fca0000000000 */
[----:B------:R-:W0:Y:S01]  /*9190*/  SHFL.IDX PT, R52, R52, R7, 0x1c1f ;  /* 0x001c1f0734347589 */ /* 0x000e2200000e0000 */
[----:B------:R-:W-:Y:S02]  /*91a0*/  SEL R40, R33, R42, P0 ;  /* 0x0000002a21287207 */ /* 0x000fe40000000000 */
[----:B-1----:R-:W-:Y:S01]  /*91b0*/  SEL R29, R57, R46, P0 ;  /* 0x0000002e391d7207 */ /* 0x002fe20000000000 */
[----:B------:R1:W4:Y:S01]  /*91c0*/  SHFL.IDX PT, R44, R36, R7, 0x1c1f ;  /* 0x001c1f07242c7589 */ /* 0x00032200000e0000 */
[----:B------:R-:W-:Y:S02]  /*91d0*/  SEL R31, R46, R57, P0 ;  /* 0x000000392e1f7207 */ /* 0x000fe40000000000 */
[----:B------:R-:W-:Y:S01]  /*91e0*/  SEL R42, R42, R33, P0 ;  /* 0x000000212a2a7207 */ /* 0x000fe20000000000 */
[----:B------:R-:W4:Y:S01]  /*91f0*/  SHFL.IDX PT, R54, R54, R7, 0x1c1f ;  /* 0x001c1f0736367589 */ /* 0x000f2200000e0000 */
[----:B--2---:R-:W-:Y:S02]  /*9200*/  SEL R33, R47, R48, P0 ;  /* 0x000000302f217207 */ /* 0x004fe40000000000 */
[----:B------:R-:W-:-:S02]  /*9210*/  SEL R35, R48, R47, P0 ;  /* 0x0000002f30237207 */ /* 0x000fc40000000000 */
[----:B---3--:R-:W-:Y:S02]  /*9220*/  SEL R37, R39, R50, P0 ;  /* 0x0000003227257207 */ /* 0x008fe40000000000 */
[----:B-1----:R-:W-:Y:S01]  /*9230*/  SEL R36, R41, R20, P0 ;  /* 0x0000001429247207 */ /* 0x002fe20000000000 */
[----:B------:R1:W-:Y:S01]  /*9240*/  STSM.16.M88.4 [R69], R8 ;  /* 0x0000000845007844 */ /* 0x0003e20000000200 */
[----:B------:R-:W-:Y:S02]  /*9250*/  SEL R38, R20, R41, P0 ;  /* 0x0000002914267207 */ /* 0x000fe40000000000 */
[----:B------:R-:W-:Y:S01]  /*9260*/  SEL R39, R50, R39, P0 ;  /* 0x0000002732277207 */ /* 0x000fe20000000000 */
[----:B------:R4:W-:Y:S01]  /*9270*/  STSM.16.M88.4 [R68], R12 ;  /* 0x0000000c44007844 */ /* 0x0009e20000000200 */
[----:B------:R-:W2:Y:S01]  /*9280*/  LDC R50, c[0x0][0xbe8] ;  /* 0x0002fa00ff327b82 */ /* 0x000ea20000000800 */
[----:B0-----:R-:W-:Y:S02]  /*9290*/  SEL R41, R21, R52, P0 ;  /* 0x0000003415297207 */ /* 0x001fe40000000000 */
[----:B------:R-:W-:Y:S01]  /*92a0*/  STSM.16.M88.4 [R67], R24 ;  /* 0x0000001843007844 */ /* 0x000fe20000000200 */
[----:B------:R-:W-:-:S03]  /*92b0*/  SEL R43, R52, R21, P0 ;  /* 0x00000015342b7207 */ /* 0x000fc60000000000 */
[----:B------:R-:W-:Y:S01]  /*92c0*/  STSM.16.M88.4 [R66], R28 ;  /* 0x0000001c42007844 */ /* 0x000fe20000000200 */
[----:B-1----:R-:W-:-:S03]  /*92d0*/  IMAD.U32 R8, RZ, RZ, UR4 ;  /* 0x00000004ff087e24 */ /* 0x002fc6000f8e00ff */
[----:B------:R-:W-:Y:S01]  /*92e0*/  STSM.16.M88.4 [R65], R32 ;  /* 0x0000002041007844 */ /* 0x000fe20000000200 */
[----:B------:R-:W-:Y:S01]  /*92f0*/  IMAD.U32 R9, RZ, RZ, UR6 ;  /* 0x00000006ff097e24 */ /* 0x000fe2000f8e00ff */
[----:B------:R-:W-:Y:S01]  /*9300*/  ULDC.64 UR6, c[0x0][0xc08] ;  /* 0x0003020000067ab9 */ /* 0x000fe20000000a00 */
[----:B----4-:R-:W-:Y:S01]  /*9310*/  SEL R12, R53, R44, P0 ;  /* 0x0000002c350c7207 */ /* 0x010fe20000000000 */
[----:B------:R-:W-:Y:S01]  /*9320*/  STSM.16.M88.4 [R62], R36 ;  /* 0x000000243e007844 */ /* 0x000fe20000000200 */
[----:B------:R-:W-:Y:S02]  /*9330*/  SEL R14, R44, R53, P0 ;  /* 0x000000352c0e7207 */ /* 0x000fe40000000000 */
[----:B------:R-:W-:Y:S01]  /*9340*/  SEL R13, R63, R54, P0 ;  /* 0x000000363f0d7207 */ /* 0x000fe20000000000 */
[----:B------:R-:W-:Y:S01]  /*9350*/  STSM.16.M88.4 [R60], R40 ;  /* 0x000000283c007844 */ /* 0x000fe20000000200 */
[----:B------:R-:W-:-:S05]  /*9360*/  SEL R15, R54, R63, P0 ;  /* 0x0000003f360f7207 */ /* 0x000fca0000000000 */
[----:B------:R0:W-:Y:S01]  /*9370*/  STSM.16.M88.4 [R58], R12 ;  /* 0x0000000c3a007844 */ /* 0x0001e20000000200 */
[----:B------:R-:W-:Y:S06]  /*9380*/  BAR.SYNC.DEFER_BLOCKING 0x1, 0x100 ;  /* 0x0044000000007b1d */ /* 0x000fec0000010000 */
[----:B------:R-:W3:Y:S01]  /*9390*/  @P2 LDG.E R7, desc[UR48][R8.64] ;  /* 0x0000003008072981 */ /* 0x000ee2000c1e1900 */
[----:B------:R-:W-:Y:S01]  /*93a0*/  UISETP.NE.U32.AND UP1, UPT, UR6, URZ, UPT ;  /* 0x0000003f0600728c */ /* 0x000fe2000bf25070 */
[----:B--2---:R-:W-:Y:S01]  /*93b0*/  ISETP.NE.AND P1, PT, R50, 0x1, PT ;  /* 0x000000013200780c */ /* 0x004fe20003f25270 */
[----:B------:R-:W-:Y:S01]  /*93c0*/  UMOV UR4, URZ ;  /* 0x0000003f00047c82 */ /* 0x000fe20008000000 */
[----:B0-----:R-:W-:Y:S01]  /*93d0*/  IMAD.U32 R13, RZ, RZ, UR40 ;  /* 0x00000028ff0d7e24 */ /* 0x001fe2000f8e00ff */
[----:B------:R-:W-:-:S06]  /*93e0*/  UISETP.NE.AND.EX UP1, UPT, UR7, URZ, UPT, UP1 ;  /* 0x0000003f0700728c */ /* 0x000fcc000bf25310 */
[----:B------:R-:W-:-:S04]  /*93f0*/  PLOP3.LUT P0, PT, PT, PT, UP1, 0x80, 0x0 ;  /* 0x000000000000781c */ /* 0x000fc80003f0f018 */
[----:B------:R-:W0:Y:S01]  /*9400*/  @P1 LDC R10, c[0x0][0xbec] ;  /* 0x0002fb00ff0a1b82 */ /* 0x000e220000000800 */
[----:B------:R-:W-:-:S03]  /*9410*/  @UP1 UIADD3 UR6, UP2, UR8, UR6, URZ ;  /* 0x0000000608061290 */ /* 0x000fc6000ff5e03f */
[----:B------:R-:W-:Y:S01]  /*9420*/  ULDC UR8, c[0x0][0xa88] ;  /* 0x0002a20000087ab9 */ /* 0x000fe20000000800 */
[----:B------:R-:W-:Y:S02]  /*9430*/  @UP1 UIADD3.X UR7, UR9, UR7, URZ, UP2, !UPT ;  /* 0x0000000709071290 */ /* 0x000fe400097fe43f */
[----:B------:R-:W-:Y:S01]  /*9440*/  IMAD.U32 R14, RZ, RZ, UR6 ;  /* 0x00000006ff0e7e24 */ /* 0x000fe2000f8e00ff */
[----:B------:R-:W1:Y:S03]  /*9450*/  @P1 LDC R20, c[0x0][0xbf0] ;  /* 0x0002fc00ff141b82 */ /* 0x000e660000000800 */
[----:B------:R-:W-:Y:S01]  /*9460*/  IMAD.U32 R15, RZ, RZ, UR7 ;  /* 0x00000007ff0f7e24 */ /* 0x000fe2000f8e00ff */
[----:B---3--:R-:W-:Y:S01]  /*9470*/  @P2 R2UR UR4, R7 ;  /* 0x00000000070422ca */ /* 0x008fe200000e0000 */
[----:B------:R-:W-:-:S06]  /*9480*/  IMAD.U32 R7, RZ, RZ, UR8 ;  /* 0x00000008ff077e24 */ /* 0x000fcc000f8e00ff */
[----:B------:R2:W5:Y:S01]  /*9490*/  @P0 LDG.E R7, desc[UR48][R14.64] ;  /* 0x000000300e070981 */ /* 0x000562000c1e1900 */
[----:B01----:R-:W-:Y:S07]  /*94a0*/  @P0 BRA `(.L_x_309) ;  /* 0x0000000000100947 */ /* 0x003fee0003800000 */
[----:B------:R-:W-:Y:S05]  /*94b0*/  @!P2 BRA `(.L_x_309) ;  /* 0x00000000000ca947 */ /* 0x000fea0003800000 */
[----:B------:R-:W3:Y:S04]  /*94c0*/  LDG.E R12, desc[UR48][R8.64] ;  /* 0x00000030080c7981 */ /* 0x000ee8000c1e1900 */
[----:B-----5:R-:W3:Y:S02]  /*94d0*/  LDG.E R7, desc[UR48][R8.64+0x4] ;  /* 0x0000043008077981 */ /* 0x020ee4000c1e1900 */
[----:B---3--:R-:W-:-:S07]  /*94e0*/  IMAD.IADD R7, R7, 0x1, -R12 ;  /* 0x0000000107077824 */ /* 0x008fce00078e0a0c */
.L_x_309:
[----:B------:R-:W-:Y:S01]  /*94f0*/  USHF.R.S32.HI UR14, URZ, 0x1f, UR41 ;  /* 0x0000001f3f0e7899 */ /* 0x000fe20008011429 */
[----:B------:R-:W-:Y:S01]  /*9500*/  IMAD R13, R13, 0x80, R170 ;  /* 0x000000800d0d7824 */ /* 0x000fe200078e02aa */
[----:B------:R-:W-:Y:S01]  /*9510*/  ULDC.64 UR12, c[0x0][0xb90] ;  /* 0x0002e400000c7ab9 */ /* 0x000fe20000000a00 */
[----:B------:R-:W-:Y:S01]  /*9520*/  USHF.R.S32.HI UR9, URZ, 0x1f, UR4 ;  /* 0x0000001f3f097899 */ /* 0x000fe20008011404 */
[----:B-----5:R-:W-:Y:S01]  /*9530*/  IMAD R53, R7, R50, RZ ;  /* 0x0000003207357224 */ /* 0x020fe200078e02ff */
[----:B------:R-:W-:Y:S01]  /*9540*/  UIMAD UR10, UR14, UR12, URZ ;  /* 0x0000000c0e0a72a4 */ /* 0x000fe2000f8e023f */
[----:B------:R-:W-:Y:S01]  /*9550*/  @P1 IMAD.HI.U32 R9, R13, R10, RZ ;  /* 0x0000000a0d091227 */ /* 0x000fe200078e00ff */
[----:B------:R-:W-:Y:S01]  /*9560*/  UMOV UR8, UR4 ;  /* 0x0000000400087c82 */ /* 0x000fe20008000000 */
[----:B------:R-:W-:Y:S02]  /*9570*/  USEL UR37, UR37, URZ, !UP0 ;  /* 0x0000003f25257287 */ /* 0x000fe4000c000000 */
[----:B------:R-:W-:Y:S01]  /*9580*/  UIMAD.WIDE.U32 UR6, UR41, UR12, UR8 ;  /* 0x0000000c290672a5 */ /* 0x000fe2000f8e0008 */
[----:B------:R-:W-:Y:S01]  /*9590*/  IMAD.MOV.U32 R8, RZ, RZ, R13 ;  /* 0x000000ffff087224 */ /* 0x000fe200078e000d */
[----:B------:R-:W-:Y:S01]  /*95a0*/  UIMAD UR10, UR41, UR13, UR10 ;  /* 0x0000000d290a72a4 */ /* 0x000fe2000f8e020a */
[----:B------:R-:W-:Y:S01]  /*95b0*/  @P1 SHF.R.U32.HI R8, RZ, R20, R9 ;  /* 0x00000014ff081219 */ /* 0x000fe20000011609 */
[----:B------:R-:W-:Y:S01]  /*95c0*/  USEL UR36, UR36, URZ, !UP0 ;  /* 0x0000003f24247287 */ /* 0x000fe2000c000000 */
[----:B------:R-:W-:Y:S01]  /*95d0*/  IMAD R9, R18, 0x40, R2 ;  /* 0x0000004012097824 */ /* 0x000fe200078e0202 */
[----:B------:R-:W-:Y:S01]  /*95e0*/  ULDC.64 UR12, c[0x0][0xb98] ;  /* 0x0002e600000c7ab9 */ /* 0x000fe20000000a00 */
[----:B------:R-:W-:Y:S01]  /*95f0*/  UIADD3 UR7, UR7, UR10, URZ ;  /* 0x0000000a07077290 */ /* 0x000fe2000fffe03f */
[----:B------:R-:W-:Y:S01]  /*9600*/  IMAD.MOV R11, RZ, RZ, -R8 ;  /* 0x000000ffff0b7224 */ /* 0x000fe200078e0a08 */
[----:B------:R-:W-:Y:S01]  /*9610*/  UIMAD UR8, UR37, UR12, URZ ;  /* 0x0000000c250872a4 */ /* 0x000fe2000f8e023f */
[----:B------:R-:W-:Y:S01]  /*9620*/  IMAD.WIDE R4, R9, 0x2, R4 ;  /* 0x0000000209047825 */ /* 0x000fe200078e0204 */
[----:B------:R-:W-:Y:S01]  /*9630*/  UIMAD.WIDE.U32 UR6, UR36, UR12, UR6 ;  /* 0x0000000c240672a5 */ /* 0x000fe2000f8e0006 */
[----:B------:R-:W-:Y:S01]  /*9640*/  SHF.R.S32.HI R9, RZ, 0x1f, R8 ;  /* 0x0000001fff097819 */ /* 0x000fe20000011408 */
[----:B------:R-:W-:Y:S01]  /*9650*/  UIMAD UR8, UR36, UR13, UR8 ;  /* 0x0000000d240872a4 */ /* 0x000fe2000f8e0208 */
[----:B------:R-:W-:Y:S01]  /*9660*/  IMAD R11, R50, R11, R13 ;  /* 0x0000000b320b7224 */ /* 0x000fe200078e020d */
[----:B--2---:R-:W-:Y:S01]  /*9670*/  IADD3 R15, P3, R4, 0x2000, RZ ;  /* 0x00002000040f7810 */ /* 0x004fe20007f7e0ff */
[----:B------:R-:W-:Y:S01]  /*9680*/  ULDC.64 UR10, c[0x0][0xaa0] ;  /* 0x0002a800000a7ab9 */ /* 0x000fe20000000a00 */
[----:B------:R-:W-:-:S02]  /*9690*/  IADD3 R8, P2, R8, UR6, RZ ;  /* 0x0000000608087c10 */ /* 0x000fc4000ff5e0ff */
[----:B------:R-:W-:Y:S01]  /*96a0*/  IMAD.U32 R10, RZ, RZ, UR8 ;  /* 0x00000008ff0a7e24 */ /* 0x000fe2000f8e00ff */
[----:B------:R-:W-:Y:S02]  /*96b0*/  LOP3.LUT R12, R15, 0x380, RZ, 0xc0, !PT ;  /* 0x000003800f0c7812 */ /* 0x000fe400078ec0ff */
[----:B------:R-:W-:Y:S02]  /*96c0*/  IADD3 R25, P0, R4, 0x1000, RZ ;  /* 0x0000100004197810 */ /* 0x000fe40007f1e0ff */
[----:B------:R-:W-:Y:S01]  /*96d0*/  IADD3.X R9, R9, UR7, R10, P2, !PT ;  /* 0x0000000709097c10 */ /* 0x000fe200097fe40a */
[----:B------:R-:W-:Y:S01]  /*96e0*/  ULDC.64 UR6, c[0x0][0xb88] ;  /* 0x0002e20000067ab9 */ /* 0x000fe20000000a00 */
[----:B------:R-:W-:Y:S02]  /*96f0*/  SHF.R.S32.HI R10, RZ, 0x1f, R11 ;  /* 0x0000001fff0a7819 */ /* 0x000fe4000001140b */
[----:B------:R-:W-:Y:S01]  /*9700*/  SHF.R.U64 R12, R12, 0x3, RZ ;  /* 0x000000030c0c7819 */ /* 0x000fe200000012ff */
[----:B------:R-:W-:Y:S01]  /*9710*/  IMAD.WIDE.U32 R8, R11, UR6, R8 ;  /* 0x000000060b087c25 */ /* 0x000fe2000f8e0008 */
[----:B------:R-:W-:-:S02]  /*9720*/  LOP3.LUT R24, R25, 0x380, RZ, 0xc0, !PT ;  /* 0x0000038019187812 */ /* 0x000fc400078ec0ff */
[----:B------:R-:W-:Y:S01]  /*9730*/  LOP3.LUT R12, R12, R15, RZ, 0x3c, !PT ;  /* 0x0000000f0c0c7212 */ /* 0x000fe200078e3cff */
[----:B------:R-:W-:Y:S01]  /*9740*/  IMAD R14, R10, UR6, RZ ;  /* 0x000000060a0e7c24 */ /* 0x000fe2000f8e02ff */
[----:B------:R-:W-:Y:S02]  /*9750*/  SHF.R.U64 R24, R24, 0x3, RZ ;  /* 0x0000000318187819 */ /* 0x000fe400000012ff */
[----:B------:R-:W-:Y:S01]  /*9760*/  IADD3 R13, P2, R4, 0x3000, RZ ;  /* 0x00003000040d7810 */ /* 0x000fe20007f5e0ff */
[----:B------:R-:W-:Y:S01]  /*9770*/  IMAD R15, R11, UR7, R14 ;  /* 0x000000070b0f7c24 */ /* 0x000fe2000f8e020e */
[----:B------:R-:W-:Y:S01]  /*9780*/  ULDC.64 UR6, c[0x0][0xb50] ;  /* 0x0002d40000067ab9 */ /* 0x000fe20000000a00 */
[----:B------:R-:W-:Y:S01]  /*9790*/  LOP3.LUT R24, R24, R25, RZ, 0x3c, !PT ;  /* 0x0000001918187212 */ /* 0x000fe200078e3cff */
[----:B------:R-:W-:Y:S01]  /*97a0*/  IMAD.X R25, RZ, RZ, R5, P0 ;  /* 0x000000ffff197224 */ /* 0x000fe200000e0605 */
[----:B------:R-:W-:Y:S01]  /*97b0*/  LOP3.LUT P0, RZ, R19, 0x3, RZ, 0xc0, !PT ;  /* 0x0000000313ff7812 */ /* 0x000fe2000780c0ff */
[----:B------:R-:W-:Y:S01]  /*97c0*/  IMAD.IADD R9, R9, 0x1, R15 ;  /* 0x0000000109097824 */ /* 0x000fe200078e020f */
[----:B------:R-:W-:Y:S01]  /*97d0*/  LEA R15, P4, R8, UR6, 0x2 ;  /* 0x00000006080f7c11 */ /* 0x000fe2000f8810ff */
[----:B------:R-:W-:Y:S01]  /*97e0*/  IMAD.X R11, RZ, RZ, R5, P2 ;  /* 0x000000ffff0b7224 */ /* 0x000fe200010e0605 */
[----:B------:R-:W-:-:S02]  /*97f0*/  LOP3.LUT R10, R13, 0x380, RZ, 0xc0, !PT ;  /* 0x000003800d0a7812 */ /* 0x000fc400078ec0ff */
[----:B------:R-:W-:Y:S01]  /*9800*/  LEA.HI.X R26, R8, UR7, R9, 0x2, P4 ;  /* 0x00000007081a7c11 */ /* 0x000fe2000a0f1409 */
[----:B------:R-:W-:Y:S01]  /*9810*/  SHFL.IDX PT, R20, R15, RZ, 0x1c1f ;  /* 0x001c1fff0f147589 */ /* 0x000fe200000e0000 */
[----:B------:R-:W-:Y:S01]  /*9820*/  IMAD.U32 R9, RZ, RZ, UR40 ;  /* 0x00000028ff097e24 */ /* 0x000fe2000f8e00ff */
[C---:B------:R-:W-:Y:S02]  /*9830*/  IADD3 R45, P6, R4.reuse, 0x4000, RZ ;  /* 0x00004000042d7810 */ /* 0x040fe40007fde0ff */
[----:B------:R-:W0:Y:S01]  /*9840*/  SHFL.IDX PT, R21, R26, RZ, 0x1c1f ;  /* 0x001c1fff1a157589 */ /* 0x000e2200000e0000 */
[----:B------:R-:W-:Y:S01]  /*9850*/  IMAD R28, R9, 0x80, R168 ;  /* 0x00000080091c7824 */ /* 0x000fe200078e02a8 */
[----:B------:R-:W-:Y:S02]  /*9860*/  IADD3 R41, P5, R4, 0x5000, RZ ;  /* 0x0000500004297810 */ /* 0x000fe40007fbe0ff */
[----:B------:R-:W-:Y:S01]  /*9870*/  SHFL.IDX PT, R48, R15, 0x1, 0x1c1f ;  /* 0x003c1f000f307f89 */ /* 0x000fe200000e0000 */
[C---:B------:R-:W-:Y:S01]  /*9880*/  VIADD R8, R28.reuse, 0x8 ;  /* 0x000000081c087836 */ /* 0x040fe20000000000 */
[----:B------:R-:W-:-:S02]  /*9890*/  ISETP.GE.OR P2, PT, R28, R53, P0 ;  /* 0x000000351c00720c */ /* 0x000fc40000746670 */
[----:B------:R-:W1:Y:S01]  /*98a0*/  SHFL.IDX PT, R49, R26, 0x1, 0x1c1f ;  /* 0x003c1f001a317f89 */ /* 0x000e6200000e0000 */
[----:B------:R-:W-:Y:S02]  /*98b0*/  IADD3 R37, P4, R4, 0x6000, RZ ;  /* 0x0000600004257810 */ /* 0x000fe40007f9e0ff */
[----:B------:R-:W-:Y:S02]  /*98c0*/  ISETP.GE.OR P0, PT, R8, R53, P0 ;  /* 0x000000350800720c */ /* 0x000fe40000706670 */
[----:B------:R-:W-:Y:S02]  /*98d0*/  LOP3.LUT R9, R4, 0x380, RZ, 0xc0, !PT ;  /* 0x0000038004097812 */ /* 0x000fe400078ec0ff */
[----:B------:R-:W-:Y:S02]  /*98e0*/  SHF.R.U64 R10, R10, 0x3, RZ ;  /* 0x000000030a0a7819 */ /* 0x000fe400000012ff */
[----:B------:R-:W-:Y:S02]  /*98f0*/  LOP3.LUT R44, R45, 0x380, RZ, 0xc0, !PT ;  /* 0x000003802d2c7812 */ /* 0x000fe400078ec0ff */
[----:B------:R-:W-:-:S02]  /*9900*/  LOP3.LUT R40, R41, 0x380, RZ, 0xc0, !PT ;  /* 0x0000038029287812 */ /* 0x000fc400078ec0ff */
[----:B------:R-:W-:Y:S02]  /*9910*/  LOP3.LUT R36, R37, 0x380, RZ, 0xc0, !PT ;  /* 0x0000038025247812 */ /* 0x000fe400078ec0ff */
[----:B------:R-:W-:Y:S01]  /*9920*/  SHF.R.U64 R9, R9, 0x3, RZ ;  /* 0x0000000309097819 */ /* 0x000fe200000012ff */
[----:B0-----:R0:W-:Y:S01]  /*9930*/  @!P2 ST.E desc[UR48][R20.64], R6 ;  /* 0x000000061400a985 */ /* 0x0011e2000c101930 */
[----:B------:R-:W-:Y:S01]  /*9940*/  LOP3.LUT R10, R10, R13, RZ, 0x3c, !PT ;  /* 0x0000000d0a0a7212 */ /* 0x000fe200078e3cff */
[--C-:B------:R-:W-:Y:S01]  /*9950*/  IMAD.X R13, RZ, RZ, R5.reuse, P3 ;  /* 0x000000ffff0d7224 */ /* 0x100fe200018e0605 */
[----:B------:R-:W-:Y:S02]  /*9960*/  IADD3 R14, P3, R4, 0x7000, RZ ;  /* 0x00007000040e7810 */ /* 0x000fe40007f7e0ff */
[----:B------:R-:W-:Y:S02]  /*9970*/  SHF.R.U64 R44, R44, 0x3, RZ ;  /* 0x000000032c2c7819 */ /* 0x000fe400000012ff */
[----:B------:R-:W-:Y:S01]  /*9980*/  SHF.R.U64 R40, R40, 0x3, RZ ;  /* 0x0000000328287819 */ /* 0x000fe200000012ff */
[----:B-1----:R1:W-:Y:S01]  /*9990*/  @!P0 ST.E desc[UR48][R48.64], R0 ;  /* 0x0000000030008985 */ /* 0x0023e2000c101930 */
[----:B------:R-:W-:Y:S01]  /*99a0*/  SHF.R.U64 R36, R36, 0x3, RZ ;  /* 0x0000000324247819 */ /* 0x000fe200000012ff */
[--C-:B------:R-:W-:Y:S01]  /*99b0*/  IMAD.X R29, RZ, RZ, R5.reuse, P3 ;  /* 0x000000ffff1d7224 */ /* 0x100fe200018e0605 */
[----:B------:R-:W-:Y:S01]  /*99c0*/  LOP3.LUT R4, R9, R4, RZ, 0x3c, !PT ;  /* 0x0000000409047212 */ /* 0x000fe200078e3cff */
[----:B0-----:R-:W0:Y:S01]  /*99d0*/  @P1 LDC R21, c[0x0][0xbec] ;  /* 0x0002fb00ff151b82 */ /* 0x001e220000000800 */
[----:B------:R-:W-:Y:S01]  /*99e0*/  LOP3.LUT R44, R44, R45, RZ, 0x3c, !PT ;  /* 0x0000002d2c2c7212 */ /* 0x000fe200078e3cff */
[--C-:B------:R-:W-:Y:S01]  /*99f0*/  IMAD.X R45, RZ, RZ, R5.reuse, P6 ;  /* 0x000000ffff2d7224 */ /* 0x100fe200030e0605 */
[----:B------:R-:W-:Y:S01]  /*9a00*/  LOP3.LUT R40, R40, R41, RZ, 0x3c, !PT ;  /* 0x0000002928287212 */ /* 0x000fe200078e3cff */
[--C-:B------:R-:W-:Y:S01]  /*9a10*/  IMAD.X R41, RZ, RZ, R5.reuse, P5 ;  /* 0x000000ffff297224 */ /* 0x100fe200028e0605 */
[----:B------:R-:W-:Y:S01]  /*9a20*/  LOP3.LUT R36, R36, R37, RZ, 0x3c, !PT ;  /* 0x0000002524247212 */ /* 0x000fe200078e3cff */
[----:B------:R-:W-:Y:S01]  /*9a30*/  IMAD.X R37, RZ, RZ, R5, P4 ;  /* 0x000000ffff257224 */ /* 0x000fe200020e0605 */
[----:B------:R2:W5:Y:S01]  /*9a40*/  LD.E.128 R32, desc[UR48][R4.64] ;  /* 0x0000003004207980 */ /* 0x000562000c101d00 */
[----:B------:R-:W-:Y:S01]  /*9a50*/  LOP3.LUT R7, R14, 0x380, RZ, 0xc0, !PT ;  /* 0x000003800e077812 */ /* 0x000fe200078ec0ff */
[----:B------:R-:W-:-:S02]  /*9a60*/  UIMAD UR8, UR9, UR10, URZ ;  /* 0x0000000a090872a4 */ /* 0x000fc4000f8e023f */
[----:B------:R-:W-:Y:S01]  /*9a70*/  UIMAD.WIDE.U32 UR6, UR4, UR10, URZ ;  /* 0x0000000a040672a5 */ /* 0x000fe2000f8e003f */
[----:B------:R-:W-:Y:S01]  /*9a80*/  SHF.R.U64 R7, R7, 0x3, RZ ;  /* 0x0000000307077819 */ /* 0x000fe200000012ff */
[----:B-1----:R-:W-:Y:S01]  /*9a90*/  IMAD R0, R17, 0x20, R18 ;  /* 0x0000002011007824 */ /* 0x002fe200078e0212 */
[----:B------:R-:W5:Y:S01]  /*9aa0*/  LD.E.128 R24, desc[UR48][R24.64] ;  /* 0x0000003018187980 */ /* 0x000f62000c101d00 */
[----:B--2---:R-:W1:Y:S01]  /*9ab0*/  @P1 LDC R5, c[0x0][0xbf0] ;  /* 0x0002fc00ff051b82 */ /* 0x004e620000000800 */
[----:B------:R-:W-:Y:S01]  /*9ac0*/  UIMAD UR8, UR4, UR11, UR8 ;  /* 0x0000000b040872a4 */ /* 0x000fe2000f8e0208 */
[----:B------:R-:W-:Y:S01]  /*9ad0*/  LOP3.LUT R28, R7, R14, RZ, 0x3c, !PT ;  /* 0x0000000e071c7212 */ /* 0x000fe200078e3cff */
[----:B------:R-:W-:Y:S01]  /*9ae0*/  IMAD.U32 R7, RZ, RZ, UR40 ;  /* 0x00000028ff077e24 */ /* 0x000fe2000f8e00ff */
[----:B------:R-:W-:Y:S01]  /*9af0*/  ULDC.64 UR10, c[0x0][0xae8] ;  /* 0x0002ba00000a7ab9 */ /* 0x000fe20000000a00 */
[----:B------:R-:W-:Y:S01]  /*9b00*/  UIADD3 UR7, UR7, UR8, URZ ;  /* 0x0000000807077290 */ /* 0x000fe2000fffe03f */
[----:B------:R-:W5:Y:S01]  /*9b10*/  LD.E.128 R12, desc[UR48][R12.64] ;  /* 0x000000300c0c7980 */ /* 0x000f62000c101d00 */
[----:B------:R-:W-:Y:S01]  /*9b20*/  UIMAD UR4, UR14, UR10, URZ ;  /* 0x0000000a0e0472a4 */ /* 0x000fe2000f8e023f */
[----:B------:R-:W-:Y:S01]  /*9b30*/  IMAD R6, R7, 0x80, R0 ;  /* 0x0000008007067824 */ /* 0x000fe200078e0200 */
[----:B------:R-:W-:Y:S01]  /*9b40*/  UIMAD.WIDE.U32 UR6, UR41, UR10, UR6 ;  /* 0x0000000a290672a5 */ /* 0x000fe2000f8e0006 */
[----:B------:R-:W5:Y:S01]  /*9b50*/  LD.E.128 R8, desc[UR48][R10.64] ;  /* 0x000000300a087980 */ /* 0x000f62000c101d00 */
[----:B------:R-:W-:Y:S01]  /*9b60*/  UIMAD UR4, UR41, UR11, UR4 ;  /* 0x0000000b290472a4 */ /* 0x000fe2000f8e0204 */
[----:B0-----:R-:W-:Y:S01]  /*9b70*/  @P1 IMAD.HI.U32 R0, R6, R21, RZ ;  /* 0x0000001506001227 */ /* 0x001fe200078e00ff */
[----:B------:R-:W-:Y:S01]  /*9b80*/  ULDC.64 UR8, c[0x0][0xaf0] ;  /* 0x0002bc0000087ab9 */ /* 0x000fe20000000a00 */
[----:B------:R-:W5:Y:S01]  /*9b90*/  LD.E.128 R44, desc[UR48][R44.64] ;  /* 0x000000302c2c7980 */ /* 0x000f62000c101d00 */
[----:B------:R-:W-:-:S02]  /*9ba0*/  UIADD3 UR7, UR7, UR4, URZ ;  /* 0x0000000407077290 */ /* 0x000fc4000fffe03f */
[----:B------:R-:W-:Y:S01]  /*9bb0*/  UIMAD UR4, UR37, UR8, URZ ;  /* 0x00000008250472a4 */ /* 0x000fe2000f8e023f */
[----:B------:R-:W-:Y:S01]  /*9bc0*/  IMAD.MOV.U32 R7, RZ, RZ, R6 ;  /* 0x000000ffff077224 */ /* 0x000fe200078e0006 */
[----:B------:R-:W-:Y:S01]  /*9bd0*/  UIMAD.WIDE.U32 UR6, UR36, UR8, UR6 ;  /* 0x00000008240672a5 */ /* 0x000fe2000f8e0006 */
[----:B------:R-:W5:Y:S01]  /*9be0*/  LD.E.128 R40, desc[UR48][R40.64] ;  /* 0x0000003028287980 */ /* 0x000f62000c101d00 */
[----:B------:R-:W-:Y:S01]  /*9bf0*/  UIMAD UR4, UR36, UR9, UR4 ;  /* 0x00000009240472a4 */ /* 0x000fe2000f8e0204 */
[----:B-1----:R-:W-:-:S03]  /*9c00*/  @P1 SHF.R.U32.HI R7, RZ, R5, R0 ;  /* 0x00000005ff071219 */ /* 0x002fc60000011600 */
[----:B------:R-:W-:Y:S01]  /*9c10*/  UIADD3 UR4, UR7, UR4, URZ ;  /* 0x0000000407047290 */ /* 0x000fe2000fffe03f */
[----:B------:R-:W-:Y:S01]  /*9c20*/  IMAD.U32 R4, RZ, RZ, UR6 ;  /* 0x00000006ff047e24 */ /* 0x000fe2000f8e00ff */
[----:B------:R-:W5:Y:S01]  /*9c30*/  LD.E.128 R36, desc[UR48][R36.64] ;  /* 0x0000003024247980 */ /* 0x000f62000c101d00 */
[--C-:B------:R-:W-:Y:S01]  /*9c40*/  SHF.R.S32.HI R0, RZ, 0x1f, R7.reuse ;  /* 0x0000001fff007819 */ /* 0x100fe20000011407 */
[----:B------:R-:W-:Y:S02]  /*9c50*/  IMAD.MOV R21, RZ, RZ, -R7 ;  /* 0x000000ffff157224 */ /* 0x000fe400078e0a07 */
[----:B------:R-:W-:Y:S01]  /*9c60*/  IMAD.U32 R5, RZ, RZ, UR7 ;  /* 0x00000007ff057e24 */ /* 0x000fe2000f8e00ff */
[----:B------:R-:W-:Y:S01]  /*9c70*/  ULDC.64 UR6, c[0x0][0xae0] ;  /* 0x0002b80000067ab9 */ /* 0x000fe20000000a00 */
[----:B------:R-:W-:Y:S01]  /*9c80*/  IMAD R21, R50, R21, R6 ;  /* 0x0000001532157224 */ /* 0x000fe200078e0206 */
[----:B------:R-:W5:Y:S01]  /*9c90*/  LD.E.128 R28, desc[UR48][R28.64] ;  /* 0x000000301c1c7980 */ /* 0x000f62000c101d00 */
[----:B------:R-:W-:-:S02]  /*9ca0*/  IMAD R0, R0, UR6, RZ ;  /* 0x0000000600007c24 */ /* 0x000fc4000f8e02ff */
[----:B------:R-:W-:Y:S01]  /*9cb0*/  IMAD.U32 R5, RZ, RZ, UR4 ;  /* 0x00000004ff057e24 */ /* 0x000fe2000f8e00ff */
[----:B------:R-:W-:Y:S01]  /*9cc0*/  @!PT LDS RZ, [RZ] ;  /* 0x00000000fffff984 */ /* 0x000fe20000000800 */
[----:B------:R-:W-:Y:S01]  /*9cd0*/  @!PT LDS RZ, [RZ] ;  /* 0x00000000fffff984 */ /* 0x000fe20000000800 */
[----:B------:R-:W-:Y:S01]  /*9ce0*/  @!PT LDS RZ, [RZ] ;  /* 0x00000000fffff984 */ /* 0x000fe20000000800 */
[----:B------:R-:W-:Y:S01]  /*9cf0*/  @!PT LDS RZ, [RZ] ;  /* 0x00000000fffff984 */ /* 0x000fe20000000800 */
[----:B------:R0:W-:Y:S06]  /*9d00*/  MEMBAR.ALL.CTA ;  /* 0x0000000000007992 */ /* 0x0001ec0000008000 */
[----:B0-----:R-:W0:Y:S01]  /*9d10*/  FENCE.VIEW.ASYNC.S ;  /* 0x00000000000073c6 */ /* 0x001e220000000000 */
[C---:B------:R-:W-:Y:S01]  /*9d20*/  IMAD R49, R7.reuse, UR7, R0 ;  /* 0x0000000707317c24 */ /* 0x040fe2000f8e0200 */
[----:B------:R-:W-:Y:S01]  /*9d30*/  SHF.R.S32.HI R0, RZ, 0x1f, R21 ;  /* 0x0000001fff007819 */ /* 0x000fe20000011415 */
[----:B------:R-:W-:Y:S01]  /*9d40*/  IMAD.WIDE.U32 R4, R7, UR6, R4 ;  /* 0x0000000607047c25 */ /* 0x000fe2000f8e0004 */
[----:B------:R-:W-:-:S03]  /*9d50*/  ULDC.64 UR6, c[0x0][0xad8] ;  /* 0x0002b60000067ab9 */ /* 0x000fc60000000a00 */
[----:B------:R-:W-:Y:S02]  /*9d60*/  IMAD.U32 R55, RZ, RZ, UR40 ;  /* 0x00000028ff377e24 */ /* 0x000fe4000f8e00ff */
[----:B------:R-:W-:Y:S02]  /*9d70*/  IMAD.IADD R5, R5, 0x1, R49 ;  /* 0x0000000105057824 */ /* 0x000fe400078e0231 */
[----:B------:R-:W-:Y:S02]  /*9d80*/  IMAD R6, R0, UR6, RZ ;  /* 0x0000000600067c24 */ /* 0x000fe4000f8e02ff */
[----:B------:R-:W-:Y:S02]  /*9d90*/  IMAD R48, R55, 0x80, R18 ;  /* 0x0000008037307824 */ /* 0x000fe400078e0212 */
[C---:B------:R-:W-:Y:S02]  /*9da0*/  IMAD R7, R21.reuse, UR7, R6 ;  /* 0x0000000715077c24 */ /* 0x040fe4000f8e0206 */
[----:B------:R-:W-:Y:S01]  /*9db0*/  IMAD.WIDE.U32 R4, R21, UR6, R4 ;  /* 0x0000000615047c25 */ /* 0x000fe2000f8e0004 */
[----:B------:R-:W-:Y:S01]  /*9dc0*/  ISETP.GE.AND P2, PT, R48, R53, PT ;  /* 0x000000353000720c */ /* 0x000fe20003f46270 */
[----:B------:R-:W-:-:S02]  /*9dd0*/  ULDC.64 UR6, c[0x0][0xa80] ;  /* 0x0002a00000067ab9 */ /* 0x000fc40000000a00 */
[----:B------:R-:W-:Y:S01]  /*9de0*/  VIADD R3, R3, 0x29820 ;  /* 0x0002982003037836 */ /* 0x000fe20000000000 */
[----:B------:R-:W-:Y:S01]  /*9df0*/  LEA R20, P3, R4, UR6, 0x1 ;  /* 0x0000000604147c11 */ /* 0x000fe2000f8608ff */
[----:B------:R-:W-:Y:S02]  /*9e00*/  IMAD.IADD R5, R5, 0x1, R7 ;  /* 0x0000000105057824 */ /* 0x000fe400078e0207 */
[----:B------:R-:W-:Y:S01]  /*9e10*/  VIADD R0, R48, 0x20 ;  /* 0x0000002030007836 */ /* 0x000fe20000000000 */
[----:B------:R-:W-:Y:S02]  /*9e20*/  PRMT R3, RZ, 0x654, R3 ;  /* 0x00000654ff037816 */ /* 0x000fe40000000003 */
[----:B------:R-:W-:Y:S02]  /*9e30*/  LEA.HI.X R21, R4, UR7, R5, 0x1, P3 ;  /* 0x0000000704157c11 */ /* 0x000fe400098f0c05 */
[-C--:B------:R-:W-:Y:S01]  /*9e40*/  ISETP.GE.AND P0, PT, R0, R53.reuse, PT ;  /* 0x000000350000720c */ /* 0x080fe20003f06270 */
[----:B------:R-:W-:Y:S01]  /*9e50*/  VIADD R0, R48, 0x40 ;  /* 0x0000004030007836 */ /* 0x000fe20000000000 */
[----:B0-----:R0:W-:Y:S01]  /*9e60*/  SYNCS.ARRIVE.TRANS64.RED.A1T0 RZ, [R3+URZ], RZ ;  /* 0x000000ff03ff79a7 */ /* 0x0011e2000810043f */
[----:B------:R1:W2:Y:S01]  /*9e70*/  SHFL.IDX PT, R7, R20, RZ, 0x181f ;  /* 0x00181fff14077589 */ /* 0x0002a200000e0000 */
[----:B------:R-:W-:Y:S02]  /*9e80*/  BSSY B1, `(.L_x_310) ;  /* 0x000000d000017945 */ /* 0x000fe40003800000 */
[----:B------:R-:W-:Y:S01]  /*9e90*/  ISETP.GE.AND P1, PT, R0, R53, PT ;  /* 0x000000350000720c */ /* 0x000fe20003f26270 */
[----:B0-----:R1:W0:Y:S01]  /*9ea0*/  SHFL.IDX PT, R3, R21, RZ, 0x181f ;  /* 0x00181fff15037589 */ /* 0x00122200000e0000 */
[----:B------:R-:W-:Y:S11]  /*9eb0*/  @P2 BRA `(.L_x_311) ;  /* 0x0000000000242947 */ /* 0x000ff60003800000 */
[----:B------:R-:W-:Y:S02]  /*9ec0*/  ULDC UR4, c[0x0][0xac8] ;  /* 0x0002b20000047ab9 */ /* 0x000fe40000000800 */
[----:B------:R-:W-:Y:S02]  /*9ed0*/  ISETP.GE.AND P2, PT, R2, UR4, PT ;  /* 0x0000000402007c0c */ /* 0x000fe4000bf46270 */
[----:B------:R-:W-:-:S11]  /*9ee0*/  ISETP.GE.AND P3, PT, R16, UR4, PT ;  /* 0x0000000410007c0c */ /* 0x000fd6000bf66270 */
[-C--:B--2---:R-:W-:Y:S02]  /*9ef0*/  @!P2 LEA R4, P4, R2, R7.reuse, 0x1 ;  /* 0x000000070204a211 */ /* 0x084fe400078808ff */
[----:B------:R-:W-:Y:S02]  /*9f00*/  @!P3 LEA R6, P5, R16, R7, 0x1 ;  /* 0x000000071006b211 */ /* 0x000fe400078a08ff */
[-C--:B0-----:R-:W-:Y:S02]  /*9f10*/  @!P2 LEA.HI.X R5, R2, R3.reuse, R193, 0x1, P4 ;  /* 0x000000030205a211 */ /* 0x081fe400020f0cc1 */
[----:B------:R-:W-:-:S03]  /*9f20*/  @!P3 LEA.HI.X R7, R16, R3, R192, 0x1, P5 ;  /* 0x000000031007b211 */ /* 0x000fc600028f0cc0 */
[----:B-----5:R3:W-:Y:S04]  /*9f30*/  @!P2 ST.E.128 desc[UR48][R4.64], R32 ;  /* 0x000000200400a985 */ /* 0x0207e8000c101d30 */
[----:B------:R3:W-:Y:S02]  /*9f40*/  @!P3 ST.E.128 desc[UR48][R6.64], R44 ;  /* 0x0000002c0600b985 */ /* 0x0007e4000c101d30 */
.L_x_311:
[----:B------:R-:W-:Y:S05]  /*9f50*/  BSYNC B1 ;  /* 0x0000000000017941 */ /* 0x000fea0003800000 */
.L_x_310:
[----:B0-----:R0:W4:Y:S01]  /*9f60*/  SHFL.IDX PT, R3, R21, 0x1, 0x181f ;  /* 0x00381f0015037f89 */ /* 0x00112200000e0000 */
[----:B------:R-:W-:Y:S03]  /*9f70*/  BSSY B1, `(.L_x_312) ;  /* 0x000000c000017945 */ /* 0x000fe60003800000 */
[----:B--23--:R0:W2:Y:S01]  /*9f80*/  SHFL.IDX PT, R7, R20, 0x1, 0x181f ;  /* 0x00381f0014077f89 */ /* 0x00c0a200000e0000 */
[----:B------:R-:W-:Y:S05]  /*9f90*/  @P0 BRA `(.L_x_313) ;  /* 0x0000000000240947 */ /* 0x000fea0003800000 */
[----:B------:R-:W-:Y:S02]  /*9fa0*/  ULDC UR4, c[0x0][0xac8] ;  /* 0x0002b20000047ab9 */ /* 0x000fe40000000800 */
[----:B------:R-:W-:Y:S02]  /*9fb0*/  ISETP.GE.AND P3, PT, R2, UR4, PT ;  /* 0x0000000402007c0c */ /* 0x000fe4000bf66270 */
[----:B------:R-:W-:-:S11]  /*9fc0*/  ISETP.GE.AND P4, PT, R16, UR4, PT ;  /* 0x0000000410007c0c */ /* 0x000fd6000bf86270 */
[-C--:B--2---:R-:W-:Y:S02]  /*9fd0*/  @!P3 LEA R4, P0, R2, R7.reuse, 0x1 ;  /* 0x000000070204b211 */ /* 0x084fe400078008ff */
[----:B------:R-:W-:Y:S02]  /*9fe0*/  @!P4 LEA R6, P2, R16, R7, 0x1 ;  /* 0x000000071006c211 */ /* 0x000fe400078408ff */
[-C--:B----4-:R-:W-:Y:S02]  /*9ff0*/  @!P3 LEA.HI.X R5, R2, R3.reuse, R193, 0x1, P0 ;  /* 0x000000030205b211 */ /* 0x090fe400000f0cc1 */
[----:B------:R-:W-:-:S03]  /*a000*/  @!P4 LEA.HI.X R7, R16, R3, R192, 0x1, P2 ;  /* 0x000000031007c211 */ /* 0x000fc600010f0cc0 */
[----:B-----5:R3:W-:Y:S04]  /*a010*/  @!P3 ST.E.128 desc[UR48][R4.64], R24 ;  /* 0x000000180400b985 */ /* 0x0207e8000c101d30 */
[----:B------:R3:W-:Y:S02]  /*a020*/  @!P4 ST.E.128 desc[UR48][R6.64], R40 ;  /* 0x000000280600c985 */ /* 0x0007e4000c101d30 */
.L_x_313:
[----:B------:R-:W-:Y:S05]  /*a030*/  BSYNC B1 ;  /* 0x0000000000017941 */ /* 0x000fea0003800000 */
.L_x_312:
[----:B----4-:R4:W0:Y:S01]  /*a040*/  SHFL.IDX PT, R3, R21, 0x2, 0x181f ;  /* 0x00581f0015037f89 */ /* 0x01082200000e0000 */
        /* <DEDUP_REMOVED lines=12> */
.L_x_315:
[----:B------:R-:W-:Y:S05]  /*a110*/  BSYNC B1 ;  /* 0x0000000000017941 */ /* 0x000fea0003800000 */
.L_x_314:
[----:B------:R-:W-:Y:S01]  /*a120*/  VIADD R0, R48, 0x60 ;  /* 0x0000006030007836 */ /* 0x000fe20000000000 */
[----:B01--4-:R-:W4:Y:S04]  /*a130*/  SHFL.IDX PT, R21, R21, 0x3, 0x181f ;  /* 0x00781f0015157f89 */ /* 0x013f2800000e0000 */
[----:B------:R-:W-:Y:S01]  /*a140*/  ISETP.GE.AND P0, PT, R0, R53, PT ;  /* 0x000000350000720c */ /* 0x000fe20003f06270 */
[----:B------:R0:W1:-:S12]  /*a150*/  SHFL.IDX PT, R3, R20, 0x3, 0x181f ;  /* 0x00781f0014037f89 */ /* 0x00005800000e0000 */
[----:B0-----:R-:W-:Y:S05]  /*a160*/  @P0 BRA `(.L_x_316) ;  /* 0x0000000c00140947 */ /* 0x001fea0003800000 */
[----:B------:R-:W-:Y:S02]  /*a170*/  ULDC UR4, c[0x0][0xac8] ;  /* 0x0002b20000047ab9 */ /* 0x000fe40000000800 */
[----:B------:R-:W-:-:S13]  /*a180*/  ISETP.GE.AND P1, PT, R2, UR4, PT ;  /* 0x0000000402007c0c */ /* 0x000fda000bf26270 */
[----:B-1-3--:R-:W-:-:S04]  /*a190*/  @!P1 LEA R4, P0, R2, R3, 0x1 ;  /* 0x0000000302049211 */ /* 0x00afc800078008ff */
[----:B----4-:R-:W-:Y:S02]  /*a1a0*/  @!P1 LEA.HI.X R5, R2, R21, R193, 0x1, P0 ;  /* 0x0000001502059211 */ /* 0x010fe400000f0cc1 */
[----:B------:R-:W-:-:S03]  /*a1b0*/  ISETP.GE.AND P0, PT, R16, UR4, PT ;  /* 0x0000000410007c0c */ /* 0x000fc6000bf06270 */
[----:B-----5:R0:W-:Y:S10]  /*a1c0*/  @!P1 ST.E.128 desc[UR48][R4.64], R8 ;  /* 0x0000000804009985 */ /* 0x0201f4000c101d30 */
[----:B------:R-:W-:Y:S05]  /*a1d0*/  @P0 BRA `(.L_x_316) ;  /* 0x0000000800f80947 */ /* 0x000fea0003800000 */
[----:B0-----:R-:W-:-:S04]  /*a1e0*/  LEA R4, P0, R16, R3, 0x1 ;  /* 0x0000000310047211 */ /* 0x001fc800078008ff */
[----:B------:R-:W-:-:S05]  /*a1f0*/  LEA.HI.X R5, R16, R21, R192, 0x1, P0 ;  /* 0x0000001510057211 */ /* 0x000fca00000f0cc0 */
[----:B------:R0:W-:Y:S01]  /*a200*/  ST.E.128 desc[UR48][R4.64], R28 ;  /* 0x0000001c04007985 */ /* 0x0001e2000c101d30 */
[----:B------:R-:W-:Y:S05]  /*a210*/  BRA `(.L_x_316) ;  /* 0x0000000800e87947 */ /* 0x000fea0003800000 */
.L_x_308:
[----:B------:R-:W-:Y:S01]  /*a220*/  ULDC.64 UR6, c[0x0][0xc00] ;  /* 0x0003000000067ab9 */ /* 0x000fe20000000a00 */
[----:B------:R-:W-:Y:S01]  /*a230*/  ULDC UR4, c[0x0][0xa88] ;  /* 0x0002a20000047ab9 */ /* 0x000fe20000000800 */
[----:B------:R-:W-:Y:S01]  /*a240*/  UISETP.NE.U32.AND UP0, UPT, UR6, URZ, UPT ;  /* 0x0000003f0600728c */ /* 0x000fe2000bf05070 */
[----:B------:R-:W0:Y:S03]  /*a250*/  LDC R11, c[0x0][0xbe8] ;  /* 0x0002fa00ff0b7b82 */ /* 0x000e260000000800 */
[----:B------:R-:W-:-:S03]  /*a260*/  UISETP.NE.AND.EX UP0, UPT, UR7, URZ, UPT, UP0 ;  /* 0x0000003f0700728c */ /* 0x000fc6000bf05300 */
[----:B------:R-:W-:Y:S02]  /*a270*/  ULDC.64 UR6, c[0x0][0xc00] ;  /* 0x0003000000067ab9 */ /* 0x000fe40000000a00 */
[----:B------:R-:W-:Y:S01]  /*a280*/  UIMAD.WIDE UR6, UR36, 0x4, UR6 ;  /* 0x00000004240678a5 */ /* 0x000fe2000f8e0206 */
[----:B------:R-:W-:-:S05]  /*a290*/  PLOP3.LUT P2, PT, PT, PT, UP0, 0x80, 0x0 ;  /* 0x000000000000781c */ /* 0x000fca0003f4f008 */
[----:B------:R-:W-:Y:S02]  /*a2a0*/  IMAD.U32 R4, RZ, RZ, UR6 ;  /* 0x00000006ff047e24 */ /* 0x000fe4000f8e00ff */
[----:B------:R-:W-:Y:S01]  /*a2b0*/  IMAD.U32 R5, RZ, RZ, UR7 ;  /* 0x00000007ff057e24 */ /* 0x000fe2000f8e00ff */
[----:B------:R-:W-:Y:S02]  /*a2c0*/  ULDC.64 UR6, c[0x0][0xc08] ;  /* 0x0003020000067ab9 */ /* 0x000fe40000000a00 */
[----:B------:R-:W-:-:S03]  /*a2d0*/  UISETP.NE.U32.AND UP1, UPT, UR6, URZ, UPT ;  /* 0x0000003f0600728c */ /* 0x000fc6000bf25070 */
[----:B------:R-:W2:Y:S01]  /*a2e0*/  @P2 LDG.E R3, desc[UR48][R4.64] ;  /* 0x0000003004032981 */ /* 0x000ea2000c1e1900 */
[----:B------:R-:W-:Y:S01]  /*a2f0*/  UISETP.NE.AND.EX UP1, UPT, UR7, URZ, UPT, UP1 ;  /* 0x0000003f0700728c */ /* 0x000fe2000bf25310 */
[----:B------:R-:W-:-:S05]  /*a300*/  IMAD.U32 R0, RZ, RZ, UR4 ;  /* 0x00000004ff007e24 */ /* 0x000fca000f8e00ff */
[----:B------:R-:W-:-:S05]  /*a310*/  PLOP3.LUT P3, PT, PT, PT, UP1, 0x80, 0x0 ;  /* 0x000000000000781c */ /* 0x000fca0003f6f018 */
[----:B------:R-:W-:Y:S02]  /*a320*/  @UP1 ULDC.64 UR6, c[0x0][0xc08] ;  /* 0x0003020000061ab9 */ /* 0x000fe40000000a00 */
[----:B------:R-:W-:-:S06]  /*a330*/  @UP1 UIMAD.WIDE UR6, UR36, 0x4, UR6 ;  /* 0x00000004240618a5 */ /* 0x000fcc000f8e0206 */
[----:B------:R-:W-:Y:S02]  /*a340*/  IMAD.U32 R6, RZ, RZ, UR6 ;  /* 0x00000006ff067e24 */ /* 0x000fe4000f8e00ff */
[----:B------:R-:W-:-:S05]  /*a350*/  IMAD.U32 R7, RZ, RZ, UR7 ;  /* 0x00000007ff077e24 */ /* 0x000fca000f8e00ff */
[----:B------:R1:W5:Y:S01]  /*a360*/  @P3 LDG.E R0, desc[UR48][R6.64] ;  /* 0x0000003006003981 */ /* 0x000362000c1e1900 */
[----:B0-----:R-:W-:Y:S01]  /*a370*/  ISETP.NE.AND P0, PT, R11, 0x1, PT ;  /* 0x000000010b00780c */ /* 0x001fe20003f05270 */
[----:B------:R-:W-:Y:S01]  /*a380*/  UMOV UR4, URZ ;  /* 0x0000003f00047c82 */ /* 0x000fe20008000000 */
[----:B------:R-:W-:Y:S01]  /*a390*/  USHF.R.S32.HI UR10, URZ, 0x1f, UR41 ;  /* 0x0000001f3f0a7899 */ /* 0x000fe20008011429 */
[----:B------:R-:W-:-:S10]  /*a3a0*/  ISETP.GE.AND P1, PT, R194, 0x80, PT ;  /* 0x00000080c200780c */ /* 0x000fd40003f26270 */
[----:B------:R-:W0:Y:S01]  /*a3b0*/  @P0 LDC R9, c[0x0][0xbec] ;  /* 0x0002fb00ff090b82 */ /* 0x000e220000000800 */
[----:B--2---:R-:W-:-:S13]  /*a3c0*/  @P2 R2UR UR4, R3 ;  /* 0x00000000030422ca */ /* 0x004fda00000e0000 */
[----:B------:R-:W-:Y:S01]  /*a3d0*/  USHF.R.S32.HI UR9, URZ, 0x1f, UR4 ;  /* 0x0000001f3f097899 */ /* 0x000fe20008011404 */
[----:B01----:R-:W-:Y:S11]  /*a3e0*/  @P3 BRA `(.L_x_317) ;  /* 0x0000000000103947 */ /* 0x003ff60003800000 */
[----:B------:R-:W-:Y:S05]  /*a3f0*/  @!P2 BRA `(.L_x_317) ;  /* 0x00000000000ca947 */ /* 0x000fea0003800000 */
[----:B------:R-:W2:Y:S04]  /*a400*/  LDG.E R3, desc[UR48][R4.64] ;  /* 0x0000003004037981 */ /* 0x000ea8000c1e1900 */
[----:B-----5:R-:W2:Y:S02]  /*a410*/  LDG.E R0, desc[UR48][R4.64+0x4] ;  /* 0x0000043004007981 */ /* 0x020ea4000c1e1900 */
[----:B--2---:R-:W-:-:S07]  /*a420*/  IMAD.IADD R0, R0, 0x1, -R3 ;  /* 0x0000000100007824 */ /* 0x004fce00078e0a03 */
.L_x_317:
[----:B------:R-:W-:Y:S01]  /*a430*/  USEL UR36, UR36, URZ, !UP0 ;  /* 0x0000003f24247287 */ /* 0x000fe2000c000000 */
[----:B------:R-:W-:Y:S01]  /*a440*/  BSSY B1, `(.L_x_318) ;  /* 0x000002d000017945 */ /* 0x000fe20003800000 */
[----:B------:R-:W-:-:S03]  /*a450*/  USEL UR37, UR37, URZ, !UP0 ;  /* 0x0000003f25257287 */ /* 0x000fc6000c000000 */
[----:B------:R-:W-:Y:S09]  /*a460*/  @P1 BRA `(.L_x_319) ;  /* 0x0000000000a81947 */ /* 0x000ff20003800000 */
[----:B------:R-:W0:Y:S01]  /*a470*/  S2R R4, SR_TID.X ;  /* 0x0000000000047919 */ /* 0x000e220000002100 */
[----:B------:R-:W1:Y:S01]  /*a480*/  LDC R6, c[0x0][0xbe8] ;  /* 0x0002fa00ff067b82 */ /* 0x000e620000000800 */
[----:B------:R-:W-:-:S04]  /*a490*/  IMAD.U32 R3, RZ, RZ, UR40 ;  /* 0x00000028ff037e24 */ /* 0x000fc8000f8e00ff */
[----:B0-----:R-:W-:Y:S02]  /*a4a0*/  IMAD R3, R3, 0x80, R4 ;  /* 0x0000008003037824 */ /* 0x001fe400078e0204 */
[----:B-1---5:R-:W-:Y:S02]  /*a4b0*/  IMAD R4, R0, R6, RZ ;  /* 0x0000000600047224 */ /* 0x022fe400078e02ff */
[----:B------:R-:W-:-:S05]  /*a4c0*/  VIADD R5, R3, 0xffffff80 ;  /* 0xffffff8003057836 */ /* 0x000fca0000000000 */
[----:B------:R-:W-:-:S13]  /*a4d0*/  ISETP.GE.AND P1, PT, R5, R4, PT ;  /* 0x000000040500720c */ /* 0x000fda0003f26270 */
[----:B------:R-:W-:Y:S05]  /*a4e0*/  @P1 BRA `(.L_x_319) ;  /* 0x0000000000881947 */ /* 0x000fea0003800000 */
[----:B------:R-:W-:Y:S01]  /*a4f0*/  ISETP.NE.AND P1, PT, R6, 0x1, PT ;  /* 0x000000010600780c */ /* 0x000fe20003f25270 */
[----:B------:R-:W-:Y:S01]  /*a500*/  ULDC.64 UR12, c[0x0][0xb90] ;  /* 0x0002e400000c7ab9 */ /* 0x000fe20000000a00 */
[----:B------:R-:W-:Y:S01]  /*a510*/  UMOV UR6, UR4 ;  /* 0x0000000400067c82 */ /* 0x000fe20008000000 */
[----:B------:R-:W-:Y:S01]  /*a520*/  UIMAD UR8, UR10, UR12, URZ ;  /* 0x0000000c0a0872a4 */ /* 0x000fe2000f8e023f */
[----:B------:R-:W-:Y:S02]  /*a530*/  UMOV UR7, UR9 ;  /* 0x0000000900077c82 */ /* 0x000fe40008000000 */
[----:B------:R-:W-:Y:S02]  /*a540*/  UIMAD.WIDE.U32 UR6, UR41, UR12, UR6 ;  /* 0x0000000c290672a5 */ /* 0x000fe4000f8e0006 */
[----:B------:R-:W-:-:S03]  /*a550*/  UIMAD UR8, UR41, UR13, UR8 ;  /* 0x0000000d290872a4 */ /* 0x000fc6000f8e0208 */
[----:B------:R-:W-:Y:S02]  /*a560*/  ULDC.64 UR12, c[0x0][0xb98] ;  /* 0x0002e600000c7ab9 */ /* 0x000fe40000000a00 */
[----:B------:R-:W0:Y:S01]  /*a570*/  @P1 LDC R4, c[0x0][0xbec] ;  /* 0x0002fb00ff041b82 */ /* 0x000e220000000800 */
[----:B------:R-:W-:Y:S02]  /*a580*/  UIADD3 UR7, UR7, UR8, URZ ;  /* 0x0000000807077290 */ /* 0x000fe4000fffe03f */
[----:B------:R-:W-:Y:S02]  /*a590*/  UIMAD UR8, UR37, UR12, URZ ;  /* 0x0000000c250872a4 */ /* 0x000fe4000f8e023f */
[----:B------:R-:W-:Y:S02]  /*a5a0*/  UIMAD.WIDE.U32 UR6, UR36, UR12, UR6 ;  /* 0x0000000c240672a5 */ /* 0x000fe4000f8e0006 */
[----:B------:R-:W-:Y:S01]  /*a5b0*/  UIMAD UR8, UR36, UR13, UR8 ;  /* 0x0000000d240872a4 */ /* 0x000fe2000f8e0208 */
[----:B------:R-:W1:Y:S02]  /*a5c0*/  @P1 LDC R8, c[0x0][0xbf0] ;  /* 0x0002fc00ff081b82 */ /* 0x000e640000000800 */
[----:B------:R-:W-:Y:S01]  /*a5d0*/  ULDC.64 UR12, c[0x0][0xb88] ;  /* 0x0002e200000c7ab9 */ /* 0x000fe20000000a00 */
[----:B0-----:R-:W-:-:S04]  /*a5e0*/  @P1 IMAD.HI.U32 R3, R5, R4, RZ ;  /* 0x0000000405031227 */ /* 0x001fc800078e00ff */
[----:B------:R-:W-:Y:S01]  /*a5f0*/  IMAD.MOV.U32 R4, RZ, RZ, R5 ;  /* 0x000000ffff047224 */ /* 0x000fe200078e0005 */
[----:B-1----:R-:W-:Y:S01]  /*a600*/  @P1 SHF.R.U32.HI R4, RZ, R8, R3 ;  /* 0x00000008ff041219 */ /* 0x002fe20000011603 */
[----:B------:R-:W-:-:S04]  /*a610*/  IMAD.U32 R8, RZ, RZ, UR8 ;  /* 0x00000008ff087e24 */ /* 0x000fc8000f8e00ff */
[----:B------:R-:W-:-:S04]  /*a620*/  IMAD.MOV R3, RZ, RZ, -R4 ;  /* 0x000000ffff037224 */ /* 0x000fc800078e0a04 */
[----:B------:R-:W-:Y:S01]  /*a630*/  IMAD R3, R6, R3, R5 ;  /* 0x0000000306037224 */ /* 0x000fe200078e0205 */
[----:B------:R-:W-:Y:S02]  /*a640*/  SHF.R.S32.HI R5, RZ, 0x1f, R4 ;  /* 0x0000001fff057819 */ /* 0x000fe40000011404 */
[----:B------:R-:W-:Y:S02]  /*a650*/  IADD3 R4, P1, R4, UR6, RZ ;  /* 0x0000000604047c10 */ /* 0x000fe4000ff3e0ff */
[----:B------:R-:W-:Y:S02]  /*a660*/  SHF.R.S32.HI R6, RZ, 0x1f, R3 ;  /* 0x0000001fff067819 */ /* 0x000fe40000011403 */
[----:B------:R-:W-:Y:S01]  /*a670*/  IADD3.X R5, R5, UR7, R8, P1, !PT ;  /* 0x0000000705057c10 */ /* 0x000fe20008ffe408 */
[----:B------:R-:W-:Y:S02]  /*a680*/  ULDC.64 UR6, c[0x0][0xb50] ;  /* 0x0002d40000067ab9 */ /* 0x000fe40000000a00 */
[----:B------:R-:W-:-:S02]  /*a690*/  IMAD R6, R6, UR12, RZ ;  /* 0x0000000c06067c24 */ /* 0x000fc4000f8e02ff */
[----:B------:R-:W-:-:S04]  /*a6a0*/  IMAD.WIDE.U32 R4, R3, UR12, R4 ;  /* 0x0000000c03047c25 */ /* 0x000fc8000f8e0004 */
[----:B------:R-:W-:Y:S01]  /*a6b0*/  IMAD R7, R3, UR13, R6 ;  /* 0x0000000d03077c24 */ /* 0x000fe2000f8e0206 */
[----:B------:R-:W-:-:S03]  /*a6c0*/  LEA R6, P1, R4, UR6, 0x2 ;  /* 0x0000000604067c11 */ /* 0x000fc6000f8210ff */
[----:B------:R-:W-:-:S05]  /*a6d0*/  IMAD.IADD R3, R5, 0x1, R7 ;  /* 0x0000000105037824 */ /* 0x000fca00078e0207 */
[----:B------:R-:W-:Y:S01]  /*a6e0*/  LEA.HI.X R7, R4, UR7, R3, 0x2, P1 ;  /* 0x0000000704077c11 */ /* 0x000fe200088f1403 */
[----:B------:R-:W-:-:S05]  /*a6f0*/  IMAD.MOV.U32 R3, RZ, RZ, -0x800000 ;  /* 0xff800000ff037424 */ /* 0x000fca00078e00ff */
[----:B------:R0:W-:Y:S02]  /*a700*/  STG.E desc[UR48][R6.64], R3 ;  /* 0x0000000306007986 */ /* 0x0001e4000c101930 */
.L_x_319:
[----:B------:R-:W-:Y:S05]  /*a710*/  BSYNC B1 ;  /* 0x0000000000017941 */ /* 0x000fea0003800000 */
.L_x_318:
[----:B------:R-:W1:Y:S01]  /*a720*/  @P0 LDC R5, c[0x0][0xbf0] ;  /* 0x0002fc00ff050b82 */ /* 0x000e620000000800 */
[----:B------:R-:W-:Y:S01]  /*a730*/  ULDC.64 UR12, c[0x0][0xaa0] ;  /* 0x0002a800000c7ab9 */ /* 0x000fe20000000a00 */
[----:B0-----:R-:W-:Y:S01]  /*a740*/  IMAD R3, R17, 0x20, R18 ;  /* 0x0000002011037824 */ /* 0x001fe200078e0212 */
[----:B------:R-:W-:Y:S01]  /*a750*/  UIMAD UR8, UR9, UR12, URZ ;  /* 0x0000000c090872a4 */ /* 0x000fe2000f8e023f */
[----:B------:R-:W-:Y:S01]  /*a760*/  IMAD.U32 R8, RZ, RZ, UR40 ;  /* 0x00000028ff087e24 */ /* 0x000fe2000f8e00ff */
[----:B------:R-:W-:Y:S01]  /*a770*/  UIMAD.WIDE.U32 UR6, UR4, UR12, URZ ;  /* 0x0000000c040672a5 */ /* 0x000fe2000f8e003f */
[----:B------:R-:W-:Y:S01]  /*a780*/  IMAD.U32 R13, RZ, RZ, UR40 ;  /* 0x00000028ff0d7e24 */ /* 0x000fe2000f8e00ff */
[----:B------:R-:W-:Y:S01]  /*a790*/  UIMAD UR8, UR4, UR13, UR8 ;  /* 0x0000000d040872a4 */ /* 0x000fe2000f8e0208 */
[----:B------:R-:W-:Y:S01]  /*a7a0*/  IMAD R8, R8, 0x80, R3 ;  /* 0x0000008008087824 */ /* 0x000fe200078e0203 */
[----:B------:R-:W-:Y:S01]  /*a7b0*/  BSSY B1, `(.L_x_320) ;  /* 0x0000036000017945 */ /* 0x000fe20003800000 */
[----:B------:R-:W-:Y:S01]  /*a7c0*/  ULDC.64 UR12, c[0x0][0xae8] ;  /* 0x0002ba00000c7ab9 */ /* 0x000fe20000000a00 */
[----:B------:R-:W-:Y:S01]  /*a7d0*/  UIADD3 UR7, UR7, UR8, URZ ;  /* 0x0000000807077290 */ /* 0x000fe2000fffe03f */
[----:B------:R-:W-:Y:S01]  /*a7e0*/  @P0 IMAD.HI.U32 R4, R8, R9, RZ ;  /* 0x0000000908040227 */ /* 0x000fe200078e00ff */
[----:B------:R-:W-:-:S02]  /*a7f0*/  UIMAD UR4, UR10, UR12, URZ ;  /* 0x0000000c0a0472a4 */ /* 0x000fc4000f8e023f */
[----:B------:R-:W-:Y:S01]  /*a800*/  UIMAD.WIDE.U32 UR6, UR41, UR12, UR6 ;  /* 0x0000000c290672a5 */ /* 0x000fe2000f8e0006 */
[----:B------:R-:W-:Y:S01]  /*a810*/  IMAD.MOV.U32 R3, RZ, RZ, R8 ;  /* 0x000000ffff037224 */ /* 0x000fe200078e0008 */
[----:B------:R-:W-:Y:S01]  /*a820*/  UIMAD UR4, UR41, UR13, UR4 ;  /* 0x0000000d290472a4 */ /* 0x000fe2000f8e0204 */
[----:B------:R-:W-:-:S03]  /*a830*/  ULDC.64 UR8, c[0x0][0xaf0] ;  /* 0x0002bc0000087ab9 */ /* 0x000fc60000000a00 */
[----:B------:R-:W-:Y:S02]  /*a840*/  UIADD3 UR7, UR7, UR4, URZ ;  /* 0x0000000407077290 */ /* 0x000fe4000fffe03f */
[----:B------:R-:W-:Y:S01]  /*a850*/  UIMAD UR4, UR37, UR8, URZ ;  /* 0x00000008250472a4 */ /* 0x000fe2000f8e023f */
[----:B-1----:R-:W-:Y:S01]  /*a860*/  @P0 SHF.R.U32.HI R3, RZ, R5, R4 ;  /* 0x00000005ff030219 */ /* 0x002fe20000011604 */
[----:B------:R-:W-:Y:S02]  /*a870*/  UIMAD.WIDE.U32 UR6, UR36, UR8, UR6 ;  /* 0x00000008240672a5 */ /* 0x000fe4000f8e0006 */
[----:B------:R-:W-:Y:S01]  /*a880*/  UIMAD UR4, UR36, UR9, UR4 ;  /* 0x00000009240472a4 */ /* 0x000fe2000f8e0204 */
[--C-:B------:R-:W-:Y:S01]  /*a890*/  SHF.R.S32.HI R4, RZ, 0x1f, R3.reuse ;  /* 0x0000001fff047819 */ /* 0x100fe20000011403 */
[----:B------:R-:W-:Y:S01]  /*a8a0*/  IMAD.MOV R7, RZ, RZ, -R3 ;  /* 0x000000ffff077224 */ /* 0x000fe200078e0a03 */
[----:B------:R-:W-:Y:S01]  /*a8b0*/  ULDC.64 UR8, c[0x0][0xae0] ;  /* 0x0002b80000087ab9 */ /* 0x000fe20000000a00 */
[----:B------:R-:W-:-:S02]  /*a8c0*/  UIADD3 UR4, UR7, UR4, URZ ;  /* 0x0000000407047290 */ /* 0x000fc4000fffe03f */
[----:B------:R-:W-:Y:S02]  /*a8d0*/  IMAD.U32 R5, RZ, RZ, UR7 ;  /* 0x00000007ff057e24 */ /* 0x000fe4000f8e00ff */
[----:B------:R-:W-:Y:S02]  /*a8e0*/  IMAD R6, R4, UR8, RZ ;  /* 0x0000000804067c24 */ /* 0x000fe4000f8e02ff */
[----:B------:R-:W-:Y:S01]  /*a8f0*/  IMAD.U32 R4, RZ, RZ, UR6 ;  /* 0x00000006ff047e24 */ /* 0x000fe2000f8e00ff */
[----:B------:R-:W-:Y:S01]  /*a900*/  ULDC.64 UR6, c[0x0][0xad8] ;  /* 0x0002b60000067ab9 */ /* 0x000fe20000000a00 */
[----:B------:R-:W-:Y:S02]  /*a910*/  IMAD.U32 R5, RZ, RZ, UR4 ;  /* 0x00000004ff057e24 */ /* 0x000fe4000f8e00ff */
[----:B------:R-:W-:Y:S02]  /*a920*/  IMAD R7, R11, R7, R8 ;  /* 0x000000070b077224 */ /* 0x000fe400078e0208 */
[----:B------:R-:W-:-:S02]  /*a930*/  IMAD R9, R3, UR9, R6 ;  /* 0x0000000903097c24 */ /* 0x000fc4000f8e0206 */
[----:B------:R-:W-:Y:S01]  /*a940*/  IMAD.WIDE.U32 R4, R3, UR8, R4 ;  /* 0x0000000803047c25 */ /* 0x000fe2000f8e0004 */
[----:B------:R-:W-:-:S03]  /*a950*/  SHF.R.S32.HI R3, RZ, 0x1f, R7 ;  /* 0x0000001fff037819 */ /* 0x000fc60000011407 */
[----:B------:R-:W-:Y:S02]  /*a960*/  IMAD.IADD R5, R5, 0x1, R9 ;  /* 0x0000000105057824 */ /* 0x000fe400078e0209 */
[----:B------:R-:W-:Y:S02]  /*a970*/  IMAD R6, R3, UR6, RZ ;  /* 0x0000000603067c24 */ /* 0x000fe4000f8e02ff */
[----:B------:R-:W-:Y:S02]  /*a980*/  IMAD R8, R13, 0x80, R18 ;  /* 0x000000800d087824 */ /* 0x000fe400078e0212 */
[----:B-----5:R-:W-:Y:S02]  /*a990*/  IMAD R11, R0, R11, RZ ;  /* 0x0000000b000b7224 */ /* 0x020fe400078e02ff */
[C---:B------:R-:W-:Y:S02]  /*a9a0*/  IMAD R3, R7.reuse, UR7, R6 ;  /* 0x0000000707037c24 */ /* 0x040fe4000f8e0206 */
[----:B------:R-:W-:Y:S01]  /*a9b0*/  IMAD.WIDE.U32 R4, R7, UR6, R4 ;  /* 0x0000000607047c25 */ /* 0x000fe2000f8e0004 */
[----:B------:R-:W-:Y:S01]  /*a9c0*/  ISETP.GE.AND P2, PT, R8, R11, PT ;  /* 0x0000000b0800720c */ /* 0x000fe20003f46270 */
[----:B------:R-:W-:-:S02]  /*a9d0*/  ULDC.64 UR6, c[0x0][0xa80] ;  /* 0x0002a00000067ab9 */ /* 0x000fc40000000a00 */
[----:B------:R-:W-:Y:S01]  /*a9e0*/  IMAD.IADD R3, R5, 0x1, R3 ;  /* 0x0000000105037824 */ /* 0x000fe200078e0203 */
[----:B------:R-:W-:Y:S01]  /*a9f0*/  LEA R6, P3, R4, UR6, 0x1 ;  /* 0x0000000604067c11 */ /* 0x000fe2000f8608ff */
[----:B------:R-:W-:-:S03]  /*aa00*/  VIADD R0, R8, 0x20 ;  /* 0x0000002008007836 */ /* 0x000fc60000000000 */
[----:B------:R-:W-:Y:S01]  /*aa10*/  LEA.HI.X R3, R4, UR7, R3, 0x1, P3 ;  /* 0x0000000704037c11 */ /* 0x000fe200098f0c03 */
[----:B------:R0:W1:Y:S01]  /*aa20*/  SHFL.IDX PT, R7, R6, RZ, 0x181f ;  /* 0x00181fff06077589 */ /* 0x00006200000e0000 */
[-C--:B------:R-:W-:Y:S01]  /*aa30*/  ISETP.GE.AND P1, PT, R0, R11.reuse, PT ;  /* 0x0000000b0000720c */ /* 0x080fe20003f26270 */
[----:B------:R-:W-:Y:S02]  /*aa40*/  VIADD R0, R8, 0x40 ;  /* 0x0000004008007836 */ /* 0x000fe40000000000 */
[----:B------:R0:W2:Y:S03]  /*aa50*/  SHFL.IDX PT, R5, R3, RZ, 0x181f ;  /* 0x00181fff03057589 */ /* 0x0000a600000e0000 */
[----:B------:R-:W-:Y:S01]  /*aa60*/  ISETP.GE.AND P0, PT, R0, R11, PT ;  /* 0x0000000b0000720c */ /* 0x000fe20003f06270 */
[----:B------:R-:W-:-:S12]  /*aa70*/  @P2 BRA `(.L_x_321) ;  /* 0x0000000000242947 */ /* 0x000fd80003800000 */
[----:B------:R-:W-:Y:S02]  /*aa80*/  ULDC UR4, c[0x0][0xac8] ;  /* 0x0002b20000047ab9 */ /* 0x000fe40000000800 */
[----:B------:R-:W-:Y:S02]  /*aa90*/  ISETP.GE.AND P4, PT, R2, UR4, PT ;  /* 0x0000000402007c0c */ /* 0x000fe4000bf86270 */
[----:B------:R-:W-:-:S11]  /*aaa0*/  ISETP.GE.AND P5, PT, R16, UR4, PT ;  /* 0x0000000410007c0c */ /* 0x000fd6000bfa6270 */
[-C--:B-1----:R-:W-:Y:S02]  /*aab0*/  @!P4 LEA R12, P2, R2, R7.reuse, 0x1 ;  /* 0x00000007020cc211 */ /* 0x082fe400078408ff */
[----:B------:R-:W-:Y:S02]  /*aac0*/  @!P5 LEA R4, P3, R16, R7, 0x1 ;  /* 0x000000071004d211 */ /* 0x000fe400078608ff */
[-C--:B--2---:R-:W-:Y:S02]  /*aad0*/  @!P4 LEA.HI.X R13, R2, R5.reuse, R193, 0x1, P2 ;  /* 0x00000005020dc211 */ /* 0x084fe400010f0cc1 */
[----:B------:R-:W-:-:S03]  /*aae0*/  @!P5 LEA.HI.X R5, R16, R5, R192, 0x1, P3 ;  /* 0x000000051005d211 */ /* 0x000fc600018f0cc0 */
[----:B------:R3:W-:Y:S04]  /*aaf0*/  @!P4 ST.E.128 desc[UR48][R12.64], RZ ;  /* 0x000000ff0c00c985 */ /* 0x0007e8000c101d30 */
[----:B------:R3:W-:Y:S02]  /*ab00*/  @!P5 ST.E.128 desc[UR48][R4.64], RZ ;  /* 0x000000ff0400d985 */ /* 0x0007e4000c101d30 */
.L_x_321:
[----:B------:R-:W-:Y:S05]  /*ab10*/  BSYNC B1 ;  /* 0x0000000000017941 */ /* 0x000fea0003800000 */
.L_x_320:
[----:B--23--:R2:W3:Y:S01]  /*ab20*/  SHFL.IDX PT, R5, R3, 0x1, 0x181f ;  /* 0x00381f0003057f89 */ /* 0x00c4e200000e0000 */
[----:B------:R-:W-:Y:S03]  /*ab30*/  BSSY B1, `(.L_x_322) ;  /* 0x000000c000017945 */ /* 0x000fe60003800000 */
[----:B-1----:R2:W1:Y:S01]  /*ab40*/  SHFL.IDX PT, R7, R6, 0x1, 0x181f ;  /* 0x00381f0006077f89 */ /* 0x00246200000e0000 */
[----:B------:R-:W-:Y:S05]  /*ab50*/  @P1 BRA `(.L_x_323) ;  /* 0x0000000000241947 */ /* 0x000fea0003800000 */
[----:B------:R-:W-:Y:S02]  /*ab60*/  ULDC UR4, c[0x0][0xac8] ;  /* 0x0002b20000047ab9 */ /* 0x000fe40000000800 */
[----:B------:R-:W-:Y:S02]  /*ab70*/  ISETP.GE.AND P3, PT, R2, UR4, PT ;  /* 0x0000000402007c0c */ /* 0x000fe4000bf66270 */
[----:B------:R-:W-:-:S11]  /*ab80*/  ISETP.GE.AND P4, PT, R16, UR4, PT ;  /* 0x0000000410007c0c */ /* 0x000fd6000bf86270 */
[-C--:B-1----:R-:W-:Y:S02]  /*ab90*/  @!P3 LEA R12, P1, R2, R7.reuse, 0x1 ;  /* 0x00000007020cb211 */ /* 0x082fe400078208ff */
[----:B------:R-:W-:Y:S02]  /*aba0*/  @!P4 LEA R4, P2, R16, R7, 0x1 ;  /* 0x000000071004c211 */ /* 0x000fe400078408ff */
[-C--:B---3--:R-:W-:Y:S02]  /*abb0*/  @!P3 LEA.HI.X R13, R2, R5.reuse, R193, 0x1, P1 ;  /* 0x00000005020db211 */ /* 0x088fe400008f0cc1 */
[----:B------:R-:W-:-:S03]  /*abc0*/  @!P4 LEA.HI.X R5, R16, R5, R192, 0x1, P2 ;  /* 0x000000051005c211 */ /* 0x000fc600010f0cc0 */
[----:B------:R4:W-:Y:S04]  /*abd0*/  @!P3 ST.E.128 desc[UR48][R12.64], RZ ;  /* 0x000000ff0c00b985 */ /* 0x0009e8000c101d30 */
[----:B------:R4:W-:Y:S02]  /*abe0*/  @!P4 ST.E.128 desc[UR48][R4.64], RZ ;  /* 0x000000ff0400c985 */ /* 0x0009e4000c101d30 */
.L_x_323:
[----:B------:R-:W-:Y:S05]  /*abf0*/  BSYNC B1 ;  /* 0x0000000000017941 */ /* 0x000fea0003800000 */
.L_x_322:
[----:B---34-:R3:W4:Y:S01]  /*ac00*/  SHFL.IDX PT, R5, R3, 0x2, 0x181f ;  /* 0x00581f0003057f89 */ /* 0x01872200000e0000 */
        /* <DEDUP_REMOVED lines=8> */
[-C--:B----4-:R-:W-:Y:S02]  /*ac90*/  @!P2 LEA.HI.X R13, R2, R5.reuse, R193, 0x1, P0 ;  /* 0x00000005020da211 */ /* 0x090fe400000f0cc1 */
[----:B------:R-:W-:-:S03]  /*aca0*/  @!P3 LEA.HI.X R5, R16, R5, R192, 0x1, P1 ;  /* 0x000000051005b211 */ /* 0x000fc600008f0cc0 */
[----:B------:R1:W-:Y:S04]  /*acb0*/  @!P2 ST.E.128 desc[UR48][R12.64], RZ ;  /* 0x000000ff0c00a985 */ /* 0x0003e8000c101d30 */
[----:B------:R1:W-:Y:S02]  /*acc0*/  @!P3 ST.E.128 desc[UR48][R4.64], RZ ;  /* 0x000000ff0400b985 */ /* 0x0003e4000c101d30 */
.L_x_325:
[----:B------:R-:W-:Y:S05]  /*acd0*/  BSYNC B1 ;  /* 0x0000000000017941 */ /* 0x000fea0003800000 */
.L_x_324:
[----:B------:R-:W-:Y:S01]  /*ace0*/  VIADD R0, R8, 0x60 ;  /* 0x0000006008007836 */ /* 0x000fe20000000000 */
[----:B0-23--:R-:W0:Y:S04]  /*acf0*/  SHFL.IDX PT, R3, R3, 0x3, 0x181f ;  /* 0x00781f0003037f89 */ /* 0x00de2800000e0000 */
[----:B------:R-:W-:Y:S01]  /*ad00*/  ISETP.GE.AND P0, PT, R0, R11, PT ;  /* 0x0000000b0000720c */ /* 0x000fe20003f06270 */
[----:B-1--4-:R1:W2:-:S12]  /*ad10*/  SHFL.IDX PT, R5, R6, 0x3, 0x181f ;  /* 0x00781f0006057f89 */ /* 0x01229800000e0000 */
[----:B-1----:R-:W-:Y:S05]  /*ad20*/  @P0 BRA `(.L_x_316) ;  /* 0x0000000000240947 */ /* 0x002fea0003800000 */
[----:B------:R-:W-:Y:S02]  /*ad30*/  ULDC UR4, c[0x0][0xac8] ;  /* 0x0002b20000047ab9 */ /* 0x000fe40000000800 */
[----:B------:R-:W-:Y:S02]  /*ad40*/  ISETP.GE.AND P2, PT, R2, UR4, PT ;  /* 0x0000000402007c0c */ /* 0x000fe4000bf46270 */
[----:B------:R-:W-:-:S11]  /*ad50*/  ISETP.GE.AND P3, PT, R16, UR4, PT ;  /* 0x0000000410007c0c */ /* 0x000fd6000bf66270 */
[-C--:B--2---:R-:W-:Y:S02]  /*ad60*/  @!P2 LEA R6, P0, R2, R5.reuse, 0x1 ;  /* 0x000000050206a211 */ /* 0x084fe400078008ff */
[----:B------:R-:W-:Y:S02]  /*ad70*/  @!P3 LEA R4, P1, R16, R5, 0x1 ;  /* 0x000000051004b211 */ /* 0x000fe400078208ff */
[-C--:B0-----:R-:W-:Y:S02]  /*ad80*/  @!P2 LEA.HI.X R7, R2, R3.reuse, R193, 0x1, P0 ;  /* 0x000000030207a211 */ /* 0x081fe400000f0cc1 */
[----:B------:R-:W-:-:S03]  /*ad90*/  @!P3 LEA.HI.X R5, R16, R3, R192, 0x1, P1 ;  /* 0x000000031005b211 */ /* 0x000fc600008f0cc0 */
[----:B------:R1:W-:Y:S04]  /*ada0*/  @!P2 ST.E.128 desc[UR48][R6.64], RZ ;  /* 0x000000ff0600a985 */ /* 0x0003e8000c101d30 */
[----:B------:R1:W-:Y:S02]  /*adb0*/  @!P3 ST.E.128 desc[UR48][R4.64], RZ ;  /* 0x000000ff0400b985 */ /* 0x0003e4000c101d30 */
.L_x_316:
[----:B------:R-:W-:Y:S05]  /*adc0*/  BSYNC B0 ;  /* 0x0000000000007941 */ /* 0x000fea0003800000 */
.L_x_307:
[----:B------:R-:W-:Y:S02]  /*add0*/  ULDC UR4, c[0x0][0xc3c] ;  /* 0x00030f0000047ab9 */ /* 0x000fe40000000800 */
[----:B------:R-:W-:-:S13]  /*ade0*/  ISETP.GE.AND P0, PT, R51, UR4, PT ;  /* 0x0000000433007c0c */ /* 0x000fda000bf06270 */
[----:B------:R-:W-:Y:S05]  /*adf0*/  @!P0 BRA `(.L_x_326) ;  /* 0xffffff6000088947 */ /* 0x000fea000383ffff */
[----:B------:R-:W-:Y:S05]  /*ae00*/  EXIT ;  /* 0x000000000000794d */ /* 0x000fea0003800000 */
.L_x_281:
[----:B------:R-:W-:-:S08]  /*ae10*/  NOP ;  /* 0x0000000000007918 */ /* 0x000fd00000000000 */
[----:B------:R-:W0:-:S00]  /*ae20*/  USETMAXREG.DEALLOC.CTAPOOL 0x18 ;  /* 0x00000018000079c8 */ /* 0x000e0000080e0500 */
[----:B0-----:R-:W2:Y:S01]  /*ae30*/  LDL.LU R2, [R1+0x8] ;  /* 0x0000080001027983 */ /* 0x001ea20000300800 */
[----:B------:R-:W-:-:S06]  /*ae40*/  LOP3.LUT R0, R0, 0x3, RZ, 0xc0, !PT ;  /* 0x0000000300007812 */ /* 0x000fcc00078ec0ff */
[----:B------:R-:W0:Y:S02]  /*ae50*/  SHFL.IDX PT, R0, R0, RZ, 0x1f ;  /* 0x00001fff00007589 */ /* 0x000e2400000e0000 */
[----:B0-----:R-:W-:Y:S01]  /*ae60*/  ISETP.NE.AND P0, PT, R0, RZ, PT ;  /* 0x000000ff0000720c */ /* 0x001fe20003f05270 */
[----:B------:R-:W-:Y:S01]  /*ae70*/  IMAD.MOV.U32 R0, RZ, RZ, RZ ;  /* 0x000000ffff007224 */ /* 0x000fe200078e00ff */
[----:B--2---:R-:W-:-:S11]  /*ae80*/  LOP3.LUT R2, R2, 0xfffffffd, RZ, 0xc0, !PT ;  /* 0xfffffffd02027812 */ /* 0x004fd600078ec0ff */
[----:B------:R-:W-:-:S05]  /*ae90*/  @P0 LOP3.LUT R2, R2, 0x2, RZ, 0xfc, !PT ;  /* 0x0000000202020812 */ /* 0x000fca00078efcff */
[----:B------:R0:W-:Y:S01]  /*aea0*/  STL [R1+0x8], R2 ;  /* 0x0000080201007387 */ /* 0x0001e20000100800 */
[----:B------:R-:W-:Y:S05]  /*aeb0*/  @!P0 BRA `(.L_x_327) ;  /* 0x00000000002c8947 */ /* 0x000fea0003800000 */
[----:B------:R-:W1:Y:S08]  /*aec0*/  S2UR UR5, SR_CgaCtaId ;  /* 0x00000000000579c3 */ /* 0x000e700000008800 */
[----:B------:R-:W-:Y:S06]  /*aed0*/  BAR.SYNC.DEFER_BLOCKING 0x5, 0x180 ;  /* 0x0146000000007b1d */ /* 0x000fec0000010000 */
[----:B------:R-:W-:-:S02]  /*aee0*/  UMOV UR4, 0x400 ;  /* 0x0000040000047882 */ /* 0x000fc40000000000 */
[----:B-1----:R-:W-:-:S09]  /*aef0*/  ULEA UR4, UR5, UR4, 0x18 ;  /* 0x0000000405047291 */ /* 0x002fd2000f8ec03f */
[----:B------:R-:W1:Y:S04]  /*af00*/  LDS.128 R4, [UR4+0x298d0] ;  /* 0x0298d004ff047984 */ /* 0x000e680008000c00 */
[----:B-1----:R1:W-:Y:S01]  /*af10*/  STL [R1+0x14], R5 ;  /* 0x0000140501007387 */ /* 0x0023e20000100800 */
[----:B------:R-:W-:Y:S02]  /*af20*/  R2UR UR45, R7 ;  /* 0x00000000072d72ca */ /* 0x000fe400000e0000 */
[----:B------:R-:W-:Y:S01]  /*af30*/  R2UR UR36, R6 ;  /* 0x00000000062472ca */ /* 0x000fe200000e0000 */
[----:B------:R1:W-:Y:S01]  /*af40*/  STL [R1+0x10], R4 ;  /* 0x0000100401007387 */ /* 0x0003e20000100800 */
[----:B------:R-:W-:Y:S06]  /*af50*/  BAR.ARV 0x4, 0x180 ;  /* 0x0106000000007b1d */ /* 0x000fec0000002000 */
[----:B------:R-:W-:Y:S07]  /*af60*/  BRA `(.L_x_328) ;  /* 0x0000000800247947 */ /* 0x000fee0003800000 */
.L_x_327:
[----:B0-----:R-:W0:Y:S01]  /*af70*/  S2R R2, SR_TID.X ;  /* 0x0000000000027919 */ /* 0x001e220000002100 */
[----:B------:R-:W-:Y:S01]  /*af80*/  ULDC UR4, c[0x0][0xc3c] ;  /* 0x00030f0000047ab9 */ /* 0x000fe20000000800 */
[----:B------:R-:W1:Y:S01]  /*af90*/  LDC R9, c[0x0][0xc38] ;  /* 0x00030e00ff097b82 */ /* 0x000e620000000800 */
[----:B0-----:R-:W-:-:S04]  /*afa0*/  LOP3.LUT R5, R2, 0x1f, RZ, 0xc0, !PT ;  /* 0x0000001f02057812 */ /* 0x001fc800078ec0ff */
[----:B------:R-:W-:-:S04]  /*afb0*/  ISETP.NE.AND P0, PT, R5, 0x1f, PT ;  /* 0x0000001f0500780c */ /* 0x000fc80003f05270 */
[----:B------:R-:W-:-:S13]  /*afc0*/  ISETP.GE.OR P1, PT, R5, UR4, !P0 ;  /* 0x0000000405007c0c */ /* 0x000fda000c726670 */
[----:B------:R-:W0:Y:S02]  /*afd0*/  @!P1 LDC.64 R2, c[0x0][0xc80] ;  /* 0x00032000ff029b82 */ /* 0x000e240000000a00 */
[----:B0-----:R-:W-:-:S05]  /*afe0*/  @!P1 IMAD.WIDE.U32 R2, R5, 0x4, R2 ;  /* 0x0000000405029825 */ /* 0x001fca00078e0002 */
[----:B------:R-:W2:Y:S01]  /*aff0*/  @!P1 LDG.E R0, desc[UR48][R2.64] ;  /* 0x0000003002009981 */ /* 0x000ea2000c1e1900 */
[C---:B------:R-:W-:Y:S01]  /*b000*/  ISETP.NE.AND P1, PT, R5.reuse, RZ, PT ;  /* 0x000000ff0500720c */ /* 0x040fe20003f25270 */
[----:B------:R-:W-:Y:S01]  /*b010*/  UMOV UR45, URZ ;  /* 0x0000003f002d7c82 */ /* 0x000fe20008000000 */
[C---:B------:R-:W-:Y:S02]  /*b020*/  ISETP.GE.U32.AND P2, PT, R5.reuse, 0x2, PT ;  /* 0x000000020500780c */ /* 0x040fe40003f46070 */
[C---:B------:R-:W-:Y:S02]  /*b030*/  ISETP.GE.U32.AND P3, PT, R5.reuse, 0x4, PT ;  /* 0x000000040500780c */ /* 0x040fe40003f66070 */
[C---:B------:R-:W-:Y:S02]  /*b040*/  ISETP.GE.U32.AND P4, PT, R5.reuse, 0x8, PT ;  /* 0x000000080500780c */ /* 0x040fe40003f86070 */
[----:B------:R-:W-:Y:S01]  /*b050*/  ISETP.GE.U32.AND P5, PT, R5, 0x10, PT ;  /* 0x000000100500780c */ /* 0x000fe20003fa6070 */
[----:B--2---:R-:W0:Y:S02]  /*b060*/  SHFL.UP PT, R4, R0, 0x1, RZ ;  /* 0x0420000000047989 */ /* 0x004e2400000e00ff */
[----:B0-----:R-:W-:-:S05]  /*b070*/  SEL R7, R4, RZ, P1 ;  /* 0x000000ff04077207 */ /* 0x001fca0000800000 */
[----:B------:R-:W-:-:S05]  /*b080*/  IMAD.IADD R7, R0, 0x1, R7 ;  /* 0x0000000100077824 */ /* 0x000fca00078e0207 */
[----:B------:R-:W0:Y:S02]  /*b090*/  SHFL.UP PT, R4, R7, 0x2, RZ ;  /* 0x0440000007047989 */ /* 0x000e2400000e00ff */
[----:B0-----:R-:W-:-:S05]  /*b0a0*/  SEL R4, R4, RZ, P2 ;  /* 0x000000ff04047207 */ /* 0x001fca0001000000 */
[----:B------:R-:W-:-:S05]  /*b0b0*/  IMAD.IADD R4, R7, 0x1, R4 ;  /* 0x0000000107047824 */ /* 0x000fca00078e0204 */
[----:B------:R-:W0:Y:S02]  /*b0c0*/  SHFL.UP PT, R6, R4, 0x4, RZ ;  /* 0x0480000004067989 */ /* 0x000e2400000e00ff */
[----:B0-----:R-:W-:-:S05]  /*b0d0*/  SEL R3, R6, RZ, P3 ;  /* 0x000000ff06037207 */ /* 0x001fca0001800000 */
[----:B------:R-:W-:Y:S02]  /*b0e0*/  IMAD.IADD R3, R4, 0x1, R3 ;  /* 0x0000000104037824 */ /* 0x000fe400078e0203 */
[----:B------:R-:W0:Y:S03]  /*b0f0*/  S2R R4, SR_CTAID.X ;  /* 0x0000000000047919 */ /* 0x000e260000002500 */
[----:B------:R-:W2:Y:S02]  /*b100*/  SHFL.UP PT, R2, R3, 0x8, RZ ;  /* 0x0500000003027989 */ /* 0x000ea400000e00ff */
[----:B--2---:R-:W-:-:S05]  /*b110*/  SEL R2, R2, RZ, P4 ;  /* 0x000000ff02027207 */ /* 0x004fca0002000000 */
[----:B------:R-:W-:-:S05]  /*b120*/  IMAD.IADD R8, R3, 0x1, R2 ;  /* 0x0000000103087824 */ /* 0x000fca00078e0202 */
[----:B------:R-:W2:Y:S02]  /*b130*/  SHFL.UP PT, R2, R8, 0x10, RZ ;  /* 0x0600000008027989 */ /* 0x000ea400000e00ff */
[----:B--2---:R-:W-:-:S05]  /*b140*/  SEL R7, R2, RZ, P5 ;  /* 0x000000ff02077207 */ /* 0x004fca0002800000 */
[----:B------:R-:W-:-:S05]  /*b150*/  IMAD.IADD R2, R8, 0x1, R7 ;  /* 0x0000000108027824 */ /* 0x000fca00078e0207 */
[----:B------:R-:W1:Y:S02]  /*b160*/  SHFL.IDX PT, R6, R2, 0x1f, 0x1f ;  /* 0x03e01f0002067f89 */ /* 0x000e6400000e0000 */
[----:B-1----:R-:W-:Y:S02]  /*b170*/  IMAD R7, R6, R9, RZ ;  /* 0x0000000906077224 */ /* 0x002fe400078e02ff */
[----:B------:R-:W-:Y:S02]  /*b180*/  IMAD.MOV.U32 R6, RZ, RZ, RZ ;  /* 0x000000ffff067224 */ /* 0x000fe400078e00ff */
[----:B------:R-:W-:Y:S01]  /*b190*/  IMAD.MOV.U32 R10, RZ, RZ, R7 ;  /* 0x000000ffff0a7224 */ /* 0x000fe200078e0007 */
[----:B0-----:R-:W-:-:S13]  /*b1a0*/  ISETP.GT.AND P6, PT, R7, R4, PT ;  /* 0x000000040700720c */ /* 0x001fda0003fc4270 */
[----:B------:R-:W-:Y:S05]  /*b1b0*/  @P6 BRA `(.L_x_329) ;  /* 0x0000000000a46947 */ /* 0x000fea0003800000 */
[----:B------:R-:W-:Y:S01]  /*b1c0*/  IMAD.MOV.U32 R7, RZ, RZ, R10 ;  /* 0x000000ffff077224 */ /* 0x000fe200078e000a */
[----:B------:R-:W-:Y:S01]  /*b1d0*/  UMOV UR45, URZ ;  /* 0x0000003f002d7c82 */ /* 0x000fe20008000000 */
[----:B------:R-:W-:Y:S01]  /*b1e0*/  ULDC UR6, c[0x0][0xc3c] ;  /* 0x00030f0000067ab9 */ /* 0x000fe20000000800 */
[----:B------:R-:W-:-:S05]  /*b1f0*/  ULDC UR5, c[0x0][0xc3c] ;  /* 0x00030f0000057ab9 */ /* 0x000fca0000000800 */
.L_x_333:
[----:B------:R-:W-:-:S03]  /*b200*/  UIADD3 UR4, UR45, 0x1f, URZ ;  /* 0x0000001f2d047890 */ /* 0x000fc6000fffe03f */
[----:B------:R-:W-:Y:S01]  /*b210*/  UMOV UR45, UR5 ;  /* 0x00000005002d7c82 */ /* 0x000fe20008000000 */
[----:B------:R-:W-:-:S06]  /*b220*/  UISETP.GE.AND UP0, UPT, UR4, UR6, UPT ;  /* 0x000000060400728c */ /* 0x000fcc000bf06270 */
[----:B------:R-:W-:-:S13]  /*b230*/  PLOP3.LUT P6, PT, PT, PT, UP0, 0x40, 0x0 ;  /* 0x000000000000781c */ /* 0x000fda0003fce808 */
[----:B------:R-:W-:Y:S05]  /*b240*/  @!P6 BRA `(.L_x_330) ;  /* 0x000000040034e947 */ /* 0x000fea0003800000 */
[----:B------:R-:W-:Y:S01]  /*b250*/  UMOV UR45, UR4 ;  /* 0x00000004002d7c82 */ /* 0x000fe20008000000 */
[----:B------:R-:W-:Y:S01]  /*b260*/  BSSY B0, `(.L_x_331) ;  /* 0x0000008000007945 */ /* 0x000fe20003800000 */
[----:B------:R-:W-:Y:S02]  /*b270*/  VIADD R9, R5, UR45 ;  /* 0x0000002d05097c36 */ /* 0x000fe40008000000 */
[----:B------:R-:W-:-:S03]  /*b280*/  IMAD.MOV.U32 R0, RZ, RZ, RZ ;  /* 0x000000ffff007224 */ /* 0x000fc600078e00ff */
[----:B------:R-:W-:-:S13]  /*b290*/  ISETP.GE.OR P6, PT, R9, UR6, !P0 ;  /* 0x0000000609007c0c */ /* 0x000fda000c7c6670 */
[----:B------:R-:W-:Y:S05]  /*b2a0*/  @P6 BRA `(.L_x_332) ;  /* 0x00000000000c6947 */ /* 0x000fea0003800000 */
[----:B------:R-:W0:Y:S02]  /*b2b0*/  LDC.64 R2, c[0x0][0xc80] ;  /* 0x00032000ff027b82 */ /* 0x000e240000000a00 */
[----:B0-----:R-:W-:-:S05]  /*b2c0*/  IMAD.WIDE R2, R9, 0x4, R2 ;  /* 0x0000000409027825 */ /* 0x001fca00078e0202 */
[----:B------:R0:W5:Y:S02]  /*b2d0*/  LDG.E R0, desc[UR48][R2.64] ;  /* 0x0000003002007981 */ /* 0x000164000c1e1900 */
.L_x_332:
[----:B------:R-:W-:Y:S05]  /*b2e0*/  BSYNC B0 ;  /* 0x0000000000007941 */ /* 0x000fea0003800000 */
.L_x_331:
[----:B0----5:R-:W0:Y:S02]  /*b2f0*/  SHFL.UP PT, R2, R0, 0x1, RZ ;  /* 0x0420000000027989 */ /* 0x021e2400000e00ff */
[----:B0-----:R-:W-:-:S05]  /*b300*/  SEL R3, R2, RZ, P1 ;  /* 0x000000ff02037207 */ /* 0x001fca0000800000 */
[----:B------:R-:W-:-:S05]  /*b310*/  IMAD.IADD R3, R0, 0x1, R3 ;  /* 0x0000000100037824 */ /* 0x000fca00078e0203 */
[----:B------:R-:W0:Y:S02]  /*b320*/  SHFL.UP PT, R2, R3, 0x2, RZ ;  /* 0x0440000003027989 */ /* 0x000e2400000e00ff */
        /* <DEDUP_REMOVED lines=11> */
[----:B------:R-:W0:Y:S03]  /*b3e0*/  LDC R9, c[0x0][0xc38] ;  /* 0x00030e00ff097b82 */ /* 0x000e260000000800 */
[----:B------:R-:W0:Y:S02]  /*b3f0*/  SHFL.IDX PT, R12, R2, 0x1f, 0x1f ;  /* 0x03e01f00020c7f89 */ /* 0x000e2400000e0000 */
[----:B0-----:R-:W-:-:S04]  /*b400*/  IMAD R12, R12, R9, RZ ;  /* 0x000000090c0c7224 */ /* 0x001fc800078e02ff */
[----:B------:R-:W-:-:S05]  /*b410*/  IMAD.IADD R7, R12, 0x1, R7 ;  /* 0x000000010c077824 */ /* 0x000fca00078e0207 */
[----:B------:R-:W-:-:S13]  /*b420*/  ISETP.GT.AND P6, PT, R7, R4, PT ;  /* 0x000000040700720c */ /* 0x000fda0003fc4270 */
[----:B------:R-:W-:Y:S05]  /*b430*/  @!P6 BRA `(.L_x_333) ;  /* 0xfffffffc0070e947 */ /* 0x000fea000383ffff */
[----:B------:R-:W-:-:S07]  /*b440*/  IMAD.MOV.U32 R10, RZ, RZ, R12 ;  /* 0x000000ffff0a7224 */ /* 0x000fce00078e000c */
.L_x_329:
[----:B------:R-:W-:-:S04]  /*b450*/  IMAD.IADD R8, R7, 0x1, -R10 ;  /* 0x0000000107087824 */ /* 0x000fc800078e0a0a */
[----:B------:R-:W-:-:S05]  /*b460*/  IMAD R3, R2, R9, R8 ;  /* 0x0000000902037224 */ /* 0x000fca00078e0208 */
[----:B------:R-:W-:-:S13]  /*b470*/  ISETP.GT.AND P0, PT, R3, R4, PT ;  /* 0x000000040300720c */ /* 0x000fda0003f04270 */
[----:B------:R-:W-:Y:S02]  /*b480*/  VOTEU.ANY UR5, UPT, !P0 ;  /* 0x0000000000057886 */ /* 0x000fe400040e0100 */
[----:B------:R-:W-:Y:S02]  /*b490*/  UPOPC UR4, UR5 ;  /* 0x00000005000472bf */ /* 0x000fe40008000000 */
[----:B------:R-:W-:-:S04]  /*b4a0*/  ISETP.NE.AND P0, PT, RZ, UR5, PT ;  /* 0x00000005ff007c0c */ /* 0x000fc8000bf05270 */
[----:B------:R-:W-:-:S05]  /*b4b0*/  IMAD.U32 R11, RZ, RZ, UR4 ;  /* 0x00000004ff0b7e24 */ /* 0x000fca000f8e00ff */
[----:B------:R-:W0:Y:S02]  /*b4c0*/  SHFL.IDX PT, R0, R0, R11, 0x1f ;  /* 0x00001f0b00007589 */ /* 0x000e2400000e0000 */
[----:B0-----:R-:W-:-:S04]  /*b4d0*/  IABS R7, R0 ;  /* 0x0000000000077213 */ /* 0x001fc80000000000 */
[----:B------:R-:W0:Y:S08]  /*b4e0*/  I2F.RP R10, R7 ;  /* 0x00000007000a7306 */ /* 0x000e300000209400 */
[----:B0-----:R-:W0:Y:S02]  /*b4f0*/  MUFU.RCP R10, R10 ;  /* 0x0000000a000a7308 */ /* 0x001e240000001000 */
[----:B0-----:R-:W-:-:S06]  /*b500*/  VIADD R3, R10, 0xffffffe ;  /* 0x0ffffffe0a037836 */ /* 0x001fcc0000000000 */
[----:B------:R-:W0:Y:S01]  /*b510*/  F2I.FTZ.U32.TRUNC.NTZ R3, R3 ;  /* 0x0000000300037305 */ /* 0x000e22000021f000 */
[----:B------:R-:W-:Y:S05]  /*b520*/  @!P0 BRA `(.L_x_334) ;  /* 0x00000000000c8947 */ /* 0x000fea0003800000 */
[----:B------:R-:W-:-:S06]  /*b530*/  UIADD3 UR5, UR4, -0x1, URZ ;  /* 0xffffffff04057890 */ /* 0x000fcc000fffe03f */
[----:B------:R-:W-:-:S05]  /*b540*/  IMAD.U32 R11, RZ, RZ, UR5 ;  /* 0x00000005ff0b7e24 */ /* 0x000fca000f8e00ff */
[----:B------:R1:W2:Y:S02]  /*b550*/  SHFL.IDX PT, R6, R2, R11, 0x1f ;  /* 0x00001f0b02067589 */ /* 0x0002a400000e0000 */
.L_x_334:
[--C-:B01----:R-:W-:Y:S01]  /*b560*/  IMAD.MOV R2, RZ, RZ, -R3.reuse ;  /* 0x000000ffff027224 */ /* 0x103fe200078e0a03 */
[----:B------:R-:W-:Y:S01]  /*b570*/  UIADD3 UR45, UR4, UR45, URZ ;  /* 0x0000002d042d7290 */ /* 0x000fe2000fffe03f */
[----:B--2---:R-:W-:Y:S02]  /*b580*/  IMAD R6, R6, R9, R8 ;  /* 0x0000000906067224 */ /* 0x004fe400078e0208 */
[----:B------:R-:W-:Y:S02]  /*b590*/  IMAD R9, R2, R7, RZ ;  /* 0x0000000702097224 */ /* 0x000fe400078e02ff */
[----:B------:R-:W-:Y:S01]  /*b5a0*/  IMAD.MOV.U32 R2, RZ, RZ, RZ ;  /* 0x000000ffff027224 */ /* 0x000fe200078e00ff */
[----:B------:R1:W-:Y:S03]  /*b5b0*/  STL [R1+0x10], R6 ;  /* 0x0000100601007387 */ /* 0x0003e60000100800 */
[----:B------:R-:W-:-:S04]  /*b5c0*/  IMAD.HI.U32 R2, R3, R9, R2 ;  /* 0x0000000903027227 */ /* 0x000fc800078e0002 */
[----:B------:R-:W-:Y:S01]  /*b5d0*/  IMAD.IADD R9, R4, 0x1, -R6 ;  /* 0x0000000104097824 */ /* 0x000fe200078e0a06 */
[----:B------:R-:W-:-:S04]  /*b5e0*/  IABS R4, R0 ;  /* 0x0000000000047213 */ /* 0x000fc80000000000 */
[----:B------:R-:W-:Y:S01]  /*b5f0*/  IABS R3, R9 ;  /* 0x0000000900037213 */ /* 0x000fe20000000000 */
[----:B------:R-:W-:-:S04]  /*b600*/  IMAD.MOV R4, RZ, RZ, -R4 ;  /* 0x000000ffff047224 */ /* 0x000fc800078e0a04 */
[----:B------:R-:W-:-:S04]  /*b610*/  IMAD.HI.U32 R2, R2, R3, RZ ;  /* 0x0000000302027227 */ /* 0x000fc800078e00ff */
[----:B------:R-:W-:Y:S01]  /*b620*/  IMAD R4, R2, R4, R3 ;  /* 0x0000000402047224 */ /* 0x000fe200078e0203 */
[----:B------:R-:W-:-:S04]  /*b630*/  LOP3.LUT R3, R9, R0, RZ, 0x3c, !PT ;  /* 0x0000000009037212 */ /* 0x000fc800078e3cff */
[----:B------:R-:W-:Y:S02]  /*b640*/  ISETP.GT.U32.AND P1, PT, R7, R4, PT ;  /* 0x000000040700720c */ /* 0x000fe40003f24070 */
[----:B------:R-:W-:-:S11]  /*b650*/  ISETP.GE.AND P2, PT, R3, RZ, PT ;  /* 0x000000ff0300720c */ /* 0x000fd60003f46270 */
[----:B------:R-:W-:Y:S02]  /*b660*/  @!P1 IMAD.IADD R4, R4, 0x1, -R7 ;  /* 0x0000000104049824 */ /* 0x000fe400078e0a07 */
[----:B------:R-:W-:Y:S01]  /*b670*/  @!P1 VIADD R2, R2, 0x1 ;  /* 0x0000000102029836 */ /* 0x000fe20000000000 */
[----:B------:R-:W-:Y:S02]  /*b680*/  ISETP.NE.AND P1, PT, R0, RZ, PT ;  /* 0x000000ff0000720c */ /* 0x000fe40003f25270 */
[----:B------:R-:W-:-:S13]  /*b690*/  ISETP.GE.U32.AND P0, PT, R4, R7, PT ;  /* 0x000000070400720c */ /* 0x000fda0003f06070 */
[----:B------:R-:W-:-:S04]  /*b6a0*/  @P0 VIADD R2, R2, 0x1 ;  /* 0x0000000102020836 */ /* 0x000fc80000000000 */
[----:B------:R-:W-:Y:S01]  /*b6b0*/  @!P2 IMAD.MOV R2, RZ, RZ, -R2 ;  /* 0x000000ffff02a224 */ /* 0x000fe200078e0a02 */
[----:B------:R-:W-:-:S04]  /*b6c0*/  @!P1 LOP3.LUT R2, RZ, R0, RZ, 0x33, !PT ;  /* 0x00000000ff029212 */ /* 0x000fc800078e33ff */
[----:B------:R-:W-:Y:S01]  /*b6d0*/  R2UR UR36, R2 ;  /* 0x00000000022472ca */ /* 0x000fe200000e0000 */
[----:B------:R-:W-:-:S04]  /*b6e0*/  IMAD.MOV R3, RZ, RZ, -R2 ;  /* 0x000000ffff037224 */ /* 0x000fc800078e0a02 */
[----:B------:R-:W-:-:S05]  /*b6f0*/  IMAD R0, R0, R3, R9 ;  /* 0x0000000300007224 */ /* 0x000fca00078e0209 */
[----:B------:R1:W-:Y:S01]  /*b700*/  STL [R1+0x14], R0 ;  /* 0x0000140001007387 */ /* 0x0003e20000100800 */
[----:B------:R-:W-:Y:S05]  /*b710*/  BRA `(.L_x_335) ;  /* 0x00000000000c7947 */ /* 0x000fea0003800000 */
.L_x_330:
[----:B------:R0:W-:Y:S01]  /*b720*/  STL [R1+0x10], R4 ;  /* 0x0000100401007387 */ /* 0x0001e20000100800 */
[----:B------:R-:W-:-:S03]  /*b730*/  UMOV UR36, URZ ;  /* 0x0000003f00247c82 */ /* 0x000fc60008000000 */
[----:B------:R0:W-:Y:S02]  /*b740*/  STL [R1+0x14], RZ ;  /* 0x000014ff01007387 */ /* 0x0001e40000100800 */
.L_x_335:
[----:B------:R-:W2:Y:S04]  /*b750*/  LDL R2, [R1+0x14] ;  /* 0x0000140001027983 */ /* 0x000ea80000100800 */
[----:B0-----:R-:W3:Y:S01]  /*b760*/  LDL R4, [R1+0x10] ;  /* 0x0000100001047983 */ /* 0x001ee20000100800 */
[----:B------:R-:W-:-:S13]  /*b770*/  ISETP.NE.AND P0, PT, R5, RZ, PT ;  /* 0x000000ff0500720c */ /* 0x000fda0003f05270 */
[----:B------:R-:W0:Y:S01]  /*b780*/  @!P0 S2R R3, SR_CgaCtaId ;  /* 0x0000000000038919 */ /* 0x000e220000008800 */
[----:B-1----:R-:W-:Y:S01]  /*b790*/  @!P0 MOV R0, 0x400 ;  /* 0x0000040000008802 */ /* 0x002fe20000000f00 */
[----:B------:R-:W-:Y:S02]  /*b7a0*/  IMAD.U32 R6, RZ, RZ, UR36 ;  /* 0x00000024ff067e24 */ /* 0x000fe4000f8e00ff */
[----:B------:R-:W-:Y:S01]  /*b7b0*/  IMAD.U32 R7, RZ, RZ, UR45 ;  /* 0x0000002dff077e24 */ /* 0x000fe2000f8e00ff */
[----:B0-----:R-:W-:Y:S01]  /*b7c0*/  @!P0 LEA R0, R3, R0, 0x18 ;  /* 0x0000000003008211 */ /* 0x001fe200078ec0ff */
[----:B--2---:R-:W-:-:S05]  /*b7d0*/  IMAD.MOV.U32 R5, RZ, RZ, R2 ;  /* 0x000000ffff057224 */ /* 0x004fca00078e0002 */
[----:B---3--:R2:W-:Y:S01]  /*b7e0*/  @!P0 STS.128 [R0+0x298d0], R4 ;  /* 0x0298d00400008388 */ /* 0x0085e20000000c00 */
[----:B------:R-:W-:Y:S06]  /*b7f0*/  BAR.ARV 0x5, 0x180 ;  /* 0x0146000000007b1d */ /* 0x000fec0000002000 */
.L_x_328:
[----:B--2---:R-:W-:Y:S01]  /*b800*/  IMAD.MOV.U32 R0, RZ, RZ, 0x1 ;  /* 0x00000001ff007424 */ /* 0x004fe200078e00ff */
[----:B------:R-:W-:Y:S01]  /*b810*/  ULDC UR4, c[0x0][0xc3c] ;  /* 0x00030f0000047ab9 */ /* 0x000fe20000000800 */
[----:B------:R2:W-:Y:S01]  /*b820*/  STL [R1+0x28], RZ ;  /* 0x000028ff01007387 */ /* 0x0005e20000100800 */
[----:B------:R-:W-:Y:S01]  /*b830*/  UISETP.GE.AND UP0, UPT, UR45, UR4, UPT ;  /* 0x000000042d00728c */ /* 0x000fe2000bf06270 */
[----:B------:R-:W-:Y:S02]  /*b840*/  IMAD.MOV.U32 R18, RZ, RZ, RZ ;  /* 0x000000ffff127224 */ /* 0x000fe400078e00ff */
[----:B------:R2:W-:Y:S03]  /*b850*/  STL [R1], R0 ;  /* 0x0000000001007387 */ /* 0x0005e60000100800 */
[----:B------:R-:W-:-:S13]  /*b860*/  PLOP3.LUT P0, PT, PT, PT, UP0, 0x80, 0x0 ;  /* 0x000000000000781c */ /* 0x000fda0003f0f008 */
[----:B--2---:R-:W-:Y:S05]  /*b870*/  @P0 BRA `(.L_x_336) ;  /* 0x00000044000c0947 */ /* 0x004fea0003800000 */
[----:B------:R-:W2:Y:S01]  /*b880*/  S2R R11, SR_TID.X ;  /* 0x00000000000b7919 */ /* 0x000ea20000002100 */
[----:B------:R-:W3:Y:S01]  /*b890*/  S2UR UR5, SR_CgaCtaId ;  /* 0x00000000000579c3 */ /* 0x000ee20000008800 */
[----:B------:R-:W-:Y:S01]  /*b8a0*/  UMOV UR4, 0x400 ;  /* 0x0000040000047882 */ /* 0x000fe20000000000 */
[----:B------:R-:W-:Y:S01]  /*b8b0*/  IMAD.MOV.U32 R18, RZ, RZ, RZ ;  /* 0x000000ffff127224 */ /* 0x000fe200078e00ff */
[----:B------:R-:W-:Y:S01]  /*b8c0*/  ULDC UR43, c[0x0][0xc] ;  /* 0x00000300002b7ab9 */ /* 0x000fe20000000800 */
[----:B------:R-:W-:Y:S02]  /*b8d0*/  ULOP3.LUT UR39, UR38, 0x1, URZ, 0xfc, !UPT ;  /* 0x0000000126277892 */ /* 0x000fe4000f8efc3f */
[----:B------:R-:W-:Y:S01]  /*b8e0*/  ULOP3.LUT UR44, UR38, 0x2, URZ, 0xfc, !UPT ;  /* 0x00000002262c7892 */ /* 0x000fe2000f8efc3f */
[----:B------:R-:W-:Y:S01]  /*b8f0*/  ULDC.64 UR52, c[0x0][0x198] ;  /* 0x0000660000347ab9 */ /* 0x000fe20000000a00 */
[----:B---3--:R-:W-:-:S06]  /*b900*/  ULEA UR4, UR5, UR4, 0x18 ;  /* 0x0000000405047291 */ /* 0x008fcc000f8ec03f */
[----:B------:R-:W-:Y:S01]  /*b910*/  IMAD.U32 R17, RZ, RZ, UR4 ;  /* 0x00000004ff117e24 */ /* 0x000fe2000f8e00ff */
[C---:B--2---:R-:W-:Y:S01]  /*b920*/  LOP3.LUT R10, R11.reuse, 0x7f, RZ, 0xc0, !PT ;  /* 0x0000007f0b0a7812 */ /* 0x044fe200078ec0ff */
[C---:B-1----:R-:W-:Y:S01]  /*b930*/  IMAD.SHL.U32 R4, R11.reuse, 0x80, RZ ;  /* 0x000000800b047824 */ /* 0x042fe200078e00ff */
[C---:B------:R-:W-:Y:S01]  /*b940*/  LOP3.LUT P0, RZ, R11.reuse, 0x4, RZ, 0xc0, !PT ;  /* 0x000000040bff7812 */ /* 0x040fe2000780c0ff */
[C---:B------:R-:W-:Y:S01]  /*b950*/  IMAD.SHL.U32 R3, R11.reuse, 0x10, RZ ;  /* 0x000000100b037824 */ /* 0x040fe200078e00ff */
[----:B------:R-:W-:Y:S01]  /*b960*/  SHF.R.U32.HI R5, RZ, 0x5, R10 ;  /* 0x00000005ff057819 */ /* 0x000fe2000001160a */
[C---:B0-----:R-:W-:Y:S01]  /*b970*/  IMAD.SHL.U32 R2, R11.reuse, 0x20, RZ ;  /* 0x000000200b027824 */ /* 0x041fe200078e00ff */
[----:B------:R-:W-:Y:S01]  /*b980*/  LOP3.LUT R6, R4, 0x380, RZ, 0xc0, !PT ;  /* 0x0000038004067812 */ /* 0x000fe200078ec0ff */
[----:B------:R-:W-:Y:S01]  /*b990*/  IMAD.SHL.U32 R8, R11, 0x4, RZ ;  /* 0x000000040b087824 */ /* 0x000fe200078e00ff */
[----:B------:R-:W-:Y:S01]  /*b9a0*/  LOP3.LUT R0, R3, 0x1b0, RZ, 0xc0, !PT ;  /* 0x000001b003007812 */ /* 0x000fe200078ec0ff */
[----:B------:R-:W-:-:S02]  /*b9b0*/  IMAD.SHL.U32 R7, R5, 0x200, RZ ;  /* 0x0000020005077824 */ /* 0x000fc400078e00ff */
[----:B------:R-:W-:Y:S02]  /*b9c0*/  IMAD R6, R5, 0x10, R6 ;  /* 0x0000001005067824 */ /* 0x000fe400078e0206 */
[----:B------:R-:W-:Y:S01]  /*b9d0*/  IMAD.SHL.U32 R5, R11, 0x2, RZ ;  /* 0x000000020b057824 */ /* 0x000fe200078e00ff */
[----:B------:R-:W-:-:S04]  /*b9e0*/  LOP3.LUT R9, R7, 0x60, R2, 0xf8, !PT ;  /* 0x0000006007097812 */ /* 0x000fc800078ef802 */
[----:B------:R-:W-:Y:S02]  /*b9f0*/  LOP3.LUT R0, R0, 0x30, R5, 0x78, !PT ;  /* 0x0000003000007812 */ /* 0x000fe400078e7805 */
[----:B------:R-:W-:-:S04]  /*ba00*/  LOP3.LUT R5, R7, 0x40, R3, 0xf8, !PT ;  /* 0x0000004007057812 */ /* 0x000fc800078ef803 */
[----:B------:R-:W-:Y:S02]  /*ba10*/  LOP3.LUT R0, R5, R0, RZ, 0xfc, !PT ;  /* 0x0000000005007212 */ /* 0x000fe400078efcff */
[----:B------:R-:W-:-:S04]  /*ba20*/  LOP3.LUT R5, R2, 0x80, RZ, 0xc0, !PT ;  /* 0x0000008002057812 */ /* 0x000fc800078ec0ff */
[----:B------:R-:W-:-:S04]  /*ba30*/  LOP3.LUT R5, R5, 0x10, R11, 0xf8, !PT ;  /* 0x0000001005057812 */ /* 0x000fc800078ef80b */
[----:B------:R-:W-:Y:S02]  /*ba40*/  LOP3.LUT R7, R5, 0x10, R8, 0x78, !PT ;  /* 0x0000001005077812 */ /* 0x000fe400078e7808 */
[----:B------:R-:W-:Y:S02]  /*ba50*/  LOP3.LUT R5, R6, 0x70, R3, 0x78, !PT ;  /* 0x0000007006057812 */ /* 0x000fe400078e7803 */
[----:B------:R-:W-:Y:S02]  /*ba60*/  LOP3.LUT R6, R9, 0x100, R2, 0xf8, !PT ;  /* 0x0000010009067812 */ /* 0x000fe400078ef802 */
[----:B------:R-:W-:Y:S02]  /*ba70*/  LOP3.LUT R5, R5, 0xc00, R4, 0xf8, !PT ;  /* 0x00000c0005057812 */ /* 0x000fe400078ef804 */
[----:B------:R-:W-:-:S03]  /*ba80*/  LOP3.LUT R4, R6, R7, RZ, 0xfc, !PT ;  /* 0x0000000706047212 */ /* 0x000fc600078efcff */
[----:B------:R0:W-:Y:S04]  /*ba90*/  STL [R1+0x1c], R5 ;  /* 0x00001c0501007387 */ /* 0x0001e80000100800 */
[----:B------:R1:W-:Y:S01]  /*baa0*/  STL [R1+0x18], R4 ;  /* 0x0000180401007387 */ /* 0x0003e20000100800 */
[----:B0-----:R-:W-:Y:S02]  /*bab0*/  SHF.R.U32.HI R5, RZ, 0x2, R10 ;  /* 0x00000002ff057819 */ /* 0x001fe4000001160a */
[----:B-1----:R-:W-:Y:S01]  /*bac0*/  LOP3.LUT R4, R3, 0x30, RZ, 0xc0, !PT ;  /* 0x0000003003047812 */ /* 0x002fe200078ec0ff */
[----:B------:R-:W-:-:S05]  /*bad0*/  IMAD.MOV.U32 R3, RZ, RZ, 0x40 ;  /* 0x00000040ff037424 */ /* 0x000fca00078e00ff */
[----:B------:R-:W-:Y:S02]  /*bae0*/  SEL R6, R3, 0xffffffc0, !P0 ;  /* 0xffffffc003067807 */ /* 0x000fe40004000000 */
[----:B------:R-:W-:Y:S01]  /*baf0*/  LOP3.LUT R3, R5, 0x60, R2, 0xf8, !PT ;  /* 0x0000006005037812 */ /* 0x000fe200078ef802 */
[----:B------:R-:W-:Y:S02]  /*bb00*/  IMAD.IADD R2, R17, 0x1, R0 ;  /* 0x0000000111027824 */ /* 0x000fe400078e0200 */
[----:B------:R-:W-:Y:S01]  /*bb10*/  IMAD.MOV.U32 R0, RZ, RZ, 0x1 ;  /* 0x00000001ff007424 */ /* 0x000fe200078e00ff */
[----:B------:R-:W-:Y:S04]  /*bb20*/  STL [R1+0x20], R6 ;  /* 0x0000200601007387 */ /* 0x000fe80000100800 */
[----:B------:R0:W-:Y:S04]  /*bb30*/  STL [R1+0x24], R2 ;  /* 0x0000240201007387 */ /* 0x0001e80000100800 */
[----:B------:R1:W-:Y:S04]  /*bb40*/  STL [R1], R0 ;  /* 0x0000000001007387 */ /* 0x0003e80000100800 */
[----:B------:R2:W-:Y:S01]  /*bb50*/  STL [R1+0x28], RZ ;  /* 0x000028ff01007387 */ /* 0x0005e20000100800 */
[----:B0-----:R-:W-:-:S02]  /*bb60*/  LOP3.LUT R2, R4, 0x40, RZ, 0xfc, !PT ;  /* 0x0000004004027812 */ /* 0x001fc400078efcff */
[----:B-1----:R-:W-:-:S07]  /*bb70*/  LOP3.LUT R0, R4, 0x80, RZ, 0xfc, !PT ;  /* 0x0000008004007812 */ /* 0x002fce00078efcff */
.L_x_407:
[----:B------:R-:W-:Y:S01]  /*bb80*/  ULDC.64 UR4, c[0x0][0xc88] ;  /* 0x0003220000047ab9 */ /* 0x000fe20000000a00 */
[----:B------:R-:W-:Y:S01]  /*bb90*/  ULDC.64 UR6, c[0x0][0xa18] ;  /* 0x0002860000067ab9 */ /* 0x000fe20000000a00 */
[----:B------:R-:W-:-:S06]  /*bba0*/  UIMAD.WIDE UR4, UR45, 0x4, UR4 ;  /* 0x000000042d0478a5 */ /* 0x000fcc000f8e0204 */
[----:B------:R-:W-:Y:S02]  /*bbb0*/  IMAD.U32 R2, RZ, RZ, UR4 ;  /* 0x00000004ff027e24 */ /* 0x000fe4000f8e00ff */
[----:B------:R-:W-:Y:S01]  /*bbc0*/  IMAD.U32 R3, RZ, RZ, UR5 ;  /* 0x00000005ff037e24 */ /* 0x000fe2000f8e00ff */
[----:B------:R-:W-:Y:S01]  /*bbd0*/  UISETP.NE.U32.AND UP0, UPT, UR6, URZ, UPT ;  /* 0x0000003f0600728c */ /* 0x000fe2000bf05070 */
[----:B------:R-:W-:-:S03]  /*bbe0*/  ULDC.64 UR4, c[0x0][0xa28] ;  /* 0x00028a0000047ab9 */ /* 0x000fc60000000a00 */
[----:B------:R-:W3:Y:S01]  /*bbf0*/  LDG.E R2, desc[UR48][R2.64] ;  /* 0x0000003002027981 */ /* 0x000ee2000c1e1900 */
[----:B------:R-:W-:Y:S02]  /*bc00*/  UISETP.NE.AND.EX UP0, UPT, UR7, URZ, UPT, UP0 ;  /* 0x0000003f0700728c */ /* 0x000fe4000bf05300 */
[----:B------:R-:W-:Y:S01]  /*bc10*/  UISETP.NE.U32.AND UP1, UPT, UR4, URZ, UPT ;  /* 0x0000003f0400728c */ /* 0x000fe2000bf25070 */
[----:B------:R-:W-:-:S03]  /*bc20*/  ULDC UR8, c[0x0][0x288] ;  /* 0x0000a20000087ab9 */ /* 0x000fc60000000800 */
[----:B------:R-:W-:Y:S01]  /*bc30*/  UISETP.NE.AND.EX UP1, UPT, UR5, URZ, UPT, UP1 ;  /* 0x0000003f0500728c */ /* 0x000fe2000bf25310 */
[----:B------:R-:W-:Y:S01]  /*bc40*/  PLOP3.LUT P3, PT, PT, PT, UP0, 0x80, 0x0 ;  /* 0x000000000000781c */ /* 0x000fe20003f6f008 */
[----:B------:R-:W-:-:S04]  /*bc50*/  IMAD.U32 R19, RZ, RZ, UR8 ;  /* 0x00000008ff137e24 */ /* 0x000fc8000f8e00ff */
[----:B------:R-:W-:Y:S02]  /*bc60*/  PLOP3.LUT P2, PT, PT, PT, UP1, 0x80, 0x0 ;  /* 0x000000000000781c */ /* 0x000fe40003f4f018 */
[----:B---3--:R-:W-:-:S13]  /*bc70*/  R2UR UR46, R2 ;  /* 0x00000000022e72ca */ /* 0x008fda00000e0000 */
[----:B------:R-:W-:Y:S02]  /*bc80*/  USHF.R.S32.HI UR50, URZ, 0x1f, UR46 ;  /* 0x0000001f3f327899 */ /* 0x000fe4000801142e */
[----:B------:R-:W-:Y:S02]  /*bc90*/  USHF.L.U32 UR47, UR46, 0x2, URZ ;  /* 0x000000022e2f7899 */ /* 0x000fe4000800063f */
[----:B------:R-:W-:Y:S02]  /*bca0*/  USHF.L.U64.HI UR51, UR46, 0x2, UR50 ;  /* 0x000000022e337899 */ /* 0x000fe40008010232 */
[----:B------:R-:W-:Y:S02]  /*bcb0*/  @UP0 UIADD3 UR6, UP3, UR47, UR6, URZ ;  /* 0x000000062f060290 */ /* 0x000fe4000ff7e03f */
[----:B------:R-:W-:Y:S02]  /*bcc0*/  @UP1 ULEA UR4, UP2, UR46, UR4, 0x2 ;  /* 0x000000042e041291 */ /* 0x000fe4000f84103f */
[----:B------:R-:W-:-:S02]  /*bcd0*/  @UP0 UIADD3.X UR7, UR51, UR7, URZ, UP3, !UPT ;  /* 0x0000000733070290 */ /* 0x000fc40009ffe43f */
[----:B------:R-:W-:Y:S01]  /*bce0*/  @UP1 ULEA.HI.X UR5, UR46, UR5, UR50, 0x2, UP2 ;  /* 0x000000052e051291 */ /* 0x000fe200090f1432 */
[----:B------:R-:W-:-:S03]  /*bcf0*/  IMAD.U32 R2, RZ, RZ, UR6 ;  /* 0x00000006ff027e24 */ /* 0x000fc6000f8e00ff */
[----:B------:R-:W-:Y:S01]  /*bd00*/  IMAD.U32 R3, RZ, RZ, UR7 ;  /* 0x00000007ff037e24 */ /* 0x000fe2000f8e00ff */
[----:B------:R-:W-:-:S04]  /*bd10*/  ULDC.64 UR6, c[0x0][0xa08] ;  /* 0x0002820000067ab9 */ /* 0x000fc80000000a00 */
[----:B0-----:R0:W5:Y:S01]  /*bd20*/  @P3 LDG.E R19, desc[UR48][R2.64] ;  /* 0x0000003002133981 */ /* 0x001162000c1e1900 */
[----:B------:R-:W-:Y:S01]  /*bd30*/  ISETP.NE.U32.AND P1, PT, RZ, UR6, PT ;  /* 0x00000006ff007c0c */ /* 0x000fe2000bf25070 */
[----:B------:R-:W-:Y:S01]  /*bd40*/  UIADD3 UR6, UP1, UR47, UR6, URZ ;  /* 0x000000062f067290 */ /* 0x000fe2000ff3e03f */
[----:B0-----:R-:W-:Y:S02]  /*bd50*/  IMAD.U32 R2, RZ, RZ, UR4 ;  /* 0x00000004ff027e24 */ /* 0x001fe4000f8e00ff */
[----:B------:R-:W-:Y:S01]  /*bd60*/  IMAD.U32 R3, RZ, RZ, UR5 ;  /* 0x00000005ff037e24 */ /* 0x000fe2000f8e00ff */
[----:B------:R-:W-:Y:S02]  /*bd70*/  ULDC.64 UR4, c[0x0][0xa00] ;  /* 0x0002800000047ab9 */ /* 0x000fe40000000a00 */
[----:B------:R-:W-:Y:S01]  /*bd80*/  ISETP.NE.U32.AND P0, PT, RZ, UR4, PT ;  /* 0x00000004ff007c0c */ /* 0x000fe2000bf05070 */
[----:B------:R-:W-:Y:S01]  /*bd90*/  UIADD3 UR4, UP0, UR47, UR4, URZ ;  /* 0x000000042f047290 */ /* 0x000fe2000ff1e03f */
[----:B------:R-:W-:Y:S01]  /*bda0*/  ISETP.NE.AND.EX P1, PT, RZ, UR7, PT, P1 ;  /* 0x00000007ff007c0c */ /* 0x000fe2000bf25310 */
[----:B-1----:R0:W3:Y:S01]  /*bdb0*/  @P2 LDG.E R7, desc[UR48][R2.64] ;  /* 0x0000003002072981 */ /* 0x0020e2000c1e1900 */
[----:B------:R-:W-:Y:S01]  /*bdc0*/  ISETP.NE.AND.EX P0, PT, RZ, UR5, PT, P0 ;  /* 0x00000005ff007c0c */ /* 0x000fe2000bf05300 */
[----:B------:R-:W-:Y:S01]  /*bdd0*/  UIADD3.X UR5, UR51, UR5, URZ, UP0, !UPT ;  /* 0x0000000533057290 */ /* 0x000fe200087fe43f */
[----:B------:R-:W-:Y:S01]  /*bde0*/  IMAD.U32 R4, RZ, RZ, UR6 ;  /* 0x00000006ff047e24 */ /* 0x000fe2000f8e00ff */
[----:B------:R-:W-:Y:S01]  /*bdf0*/  UIADD3.X UR7, UR51, UR7, URZ, UP1, !UPT ;  /* 0x0000000733077290 */ /* 0x000fe20008ffe43f */
[----:B0-----:R-:W-:-:S03]  /*be00*/  IMAD.U32 R2, RZ, RZ, UR4 ;  /* 0x00000004ff027e24 */ /* 0x001fc6000f8e00ff */
[----:B------:R-:W-:Y:S02]  /*be10*/  IMAD.U32 R3, RZ, RZ, UR5 ;  /* 0x00000005ff037e24 */ /* 0x000fe4000f8e00ff */
[----:B------:R-:W-:-:S04]  /*be20*/  IMAD.U32 R5, RZ, RZ, UR7 ;  /* 0x00000007ff057e24 */ /* 0x000fc8000f8e00ff */
[----:B------:R0:W5:Y:S04]  /*be30*/  @P0 LDG.E R0, desc[UR48][R2.64] ;  /* 0x0000003002000981 */ /* 0x000168000c1e1900 */
[----:B------:R0:W5:Y:S01]  /*be40*/  @P1 LDG.E R6, desc[UR48][R4.64] ;  /* 0x0000003004061981 */ /* 0x000162000c1e1900 */
[----:B------:R-:W-:Y:S01]  /*be50*/  UMOV UR41, URZ ;  /* 0x0000003f00297c82 */ /* 0x000fe20008000000 */
[----:B---3--:R-:W-:Y:S01]  /*be60*/  @P2 R2UR UR41, R7 ;  /* 0x00000000072922ca */ /* 0x008fe200000e0000 */
[----:B0-----:R-:W-:-:S14]  /*be70*/  @P3 BRA `(.L_x_337) ;  /* 0x0000000000103947 */ /* 0x001fdc0003800000 */
[----:B------:R-:W-:Y:S05]  /*be80*/  @!P0 BRA `(.L_x_337) ;  /* 0x00000000000c8947 */ /* 0x000fea0003800000 */
[----:B-----5:R-:W3:Y:S04]  /*be90*/  LDG.E R19, desc[UR48][R2.64] ;  /* 0x0000003002137981 */ /* 0x020ee8000c1e1900 */
[----:B------:R-:W3:Y:S02]  /*bea0*/  LDG.E R2, desc[UR48][R2.64+0x4] ;  /* 0x0000043002027981 */ /* 0x000ee4000c1e1900 */
[----:B---3--:R-:W-:-:S07]  /*beb0*/  IMAD.IADD R19, R2, 0x1, -R19 ;  /* 0x0000000102137824 */ /* 0x008fce00078e0a13 */
.L_x_337:
[----:B------:R-:W-:Y:S01]  /*bec0*/  UMOV UR54, URZ ;  /* 0x0000003f00367c82 */ /* 0x000fe20008000000 */
[----:B-----5:R-:W-:Y:S01]  /*bed0*/  @P0 R2UR UR54, R0 ;  /* 0x00000000003602ca */ /* 0x020fe200000e0000 */
[----:B------:R-:W-:Y:S01]  /*bee0*/  IMAD.U32 R0, RZ, RZ, UR46 ;  /* 0x0000002eff007e24 */ /* 0x000fe2000f8e00ff */
[----:B------:R-:W-:Y:S01]  /*bef0*/  ULDC.64 UR6, c[0x0][0xa20] ;  /* 0x0002880000067ab9 */ /* 0x000fe20000000a00 */
[----:B------:R-:W-:Y:S01]  /*bf00*/  UMOV UR42, URZ ;  /* 0x0000003f002a7c82 */ /* 0x000fe20008000000 */
[----:B------:R-:W-:Y:S01]  /*bf10*/  ISETP.NE.U32.AND P0, PT, RZ, UR6, PT ;  /* 0x00000006ff007c0c */ /* 0x000fe2000bf05070 */
[----:B------:R-:W-:Y:S01]  /*bf20*/  ULDC.64 UR4, c[0x0][0x418] ;  /* 0x0001060000047ab9 */ /* 0x000fe20000000a00 */
[----:B------:R0:W-:Y:S01]  /*bf30*/  STL [R1+0x4], R0 ;  /* 0x0000040001007387 */ /* 0x0001e20000100800 */
[----:B------:R-:W-:Y:S01]  /*bf40*/  @P1 R2UR UR42, R6 ;  /* 0x00000000062a12ca */ /* 0x000fe200000e0000 */
[----:B------:R-:W-:Y:S01]  /*bf50*/  UISETP.NE.U32.AND UP0, UPT, UR4, URZ, UPT ;  /* 0x0000003f0400728c */ /* 0x000fe2000bf05070 */
[----:B------:R-:W-:-:S02]  /*bf60*/  ISETP.NE.AND.EX P0, PT, RZ, UR7, PT, P0 ;  /* 0x00000007ff007c0c */ /* 0x000fc4000bf05300 */
[----:B------:R-:W-:Y:S01]  /*bf70*/  ULDC UR4, c[0x0][0x424] ;  /* 0x0001090000047ab9 */ /* 0x000fe20000000800 */
[----:B------:R-:W-:-:S03]  /*bf80*/  UISETP.NE.AND.EX UP0, UPT, UR5, URZ, UPT, UP0 ;  /* 0x0000003f0500728c */ /* 0x000fc6000bf05300 */
[----:B------:R-:W-:Y:S01]  /*bf90*/  ULDC UR5, c[0x0][0x2f0] ;  /* 0x0000bc0000057ab9 */ /* 0x000fe20000000800 */
[----:B------:R-:W-:-:S04]  /*bfa0*/  USEL UR4, UR4, 0x1, UP0 ;  /* 0x0000000104047887 */ /* 0x000fc80008000000 */
[----:B------:R-:W-:Y:S02]  /*bfb0*/  UIMAD UR4, UR4, UR5, URZ ;  /* 0x00000005040472a4 */ /* 0x000fe4000f8e023f */
[----:B------:R-:W-:Y:S01]  /*bfc0*/  UIADD3 UR42, UR42, UR41, URZ ;  /* 0x000000292a2a7290 */ /* 0x000fe2000fffe03f */
[----:B0-----:R-:W-:Y:S11]  /*bfd0*/  @!P0 BRA `(.L_x_338) ;  /* 0x00000000001c8947 */ /* 0x001ff60003800000 */
[----:B------:R-:W-:-:S04]  /*bfe0*/  UIADD3 UR4, UP0, UR47, UR6, URZ ;  /* 0x000000062f047290 */ /* 0x000fc8000ff1e03f */
[----:B------:R-:W-:Y:S02]  /*bff0*/  UIADD3.X UR5, UR51, UR7, URZ, UP0, !UPT ;  /* 0x0000000733057290 */ /* 0x000fe400087fe43f */
[----:B------:R-:W-:-:S04]  /*c000*/  IMAD.U32 R2, RZ, RZ, UR4 ;  /* 0x00000004ff027e24 */ /* 0x000fc8000f8e00ff */
[----:B------:R-:W-:-:S05]  /*c010*/  IMAD.U32 R3, RZ, RZ, UR5 ;  /* 0x00000005ff037e24 */ /* 0x000fca000f8e00ff */
[----:B------:R-:W3:Y:S02]  /*c020*/  LDG.E R2, desc[UR48][R2.64] ;  /* 0x0000003002027981 */ /* 0x000ee4000c1e1900 */
[----:B---3--:R-:W-:Y:S01]  /*c030*/  R2UR UR4, R2 ;  /* 0x00000000020472ca */ /* 0x008fe200000e0000 */
[----:B------:R-:W-:-:S14]  /*c040*/  BRA `(.L_x_339) ;  /* 0x0000000000187947 */ /* 0x000fdc0003800000 */
.L_x_338:
[----:B------:R-:W-:Y:S05]  /*c050*/  @!P1 BRA `(.L_x_339) ;  /* 0x0000000000149947 */ /* 0x000fea0003800000 */
[----:B------:R-:W3:Y:S04]  /*c060*/  LDG.E R0, desc[UR48][R4.64] ;  /* 0x0000003004007981 */ /* 0x000ee8000c1e1900 */
[----:B------:R-:W4:Y:S01]  /*c070*/  LDG.E R4, desc[UR48][R4.64+0x4] ;  /* 0x0000043004047981 */ /* 0x000f22000c1e1900 */
[----:B---3--:R-:W-:Y:S02]  /*c080*/  R2UR UR5, R0 ;  /* 0x00000000000572ca */ /* 0x008fe400000e0000 */
[----:B----4-:R-:W-:-:S13]  /*c090*/  R2UR UR4, R4 ;  /* 0x00000000040472ca */ /* 0x010fda00000e0000 */
[----:B------:R-:W-:-:S12]  /*c0a0*/  UIADD3 UR4, -UR5, UR4, URZ ;  /* 0x0000000405047290 */ /* 0x000fd8000fffe13f */
.L_x_339:
[----:B------:R-:W-:Y:S01]  /*c0b0*/  UIADD3 UR41, -UR41, UR4, URZ ;  /* 0x0000000429297290 */ /* 0x000fe2000fffe13f */
[----:B------:R-:W-:Y:S03]  /*c0c0*/  BSSY B7, `(.L_x_340) ;  /* 0x000031c000077945 */ /* 0x000fe60003800000 */
[----:B------:R-:W-:Y:S02]  /*c0d0*/  UIADD3 UR4, UR41, 0x9f, URZ ;  /* 0x0000009f29047890 */ /* 0x000fe4000fffe03f */
[----:B------:R-:W-:Y:S02]  /*c0e0*/  ISETP.LT.AND P0, PT, RZ, UR41, PT ;  /* 0x00000029ff007c0c */ /* 0x000fe4000bf01270 */
[----:B------:R-:W-:-:S04]  /*c0f0*/  UIMAD.WIDE UR4, UR4, 0x66666667, URZ ;  /* 0x66666667040478a5 */ /* 0x000fc8000f8e023f */
[----:B------:R-:W-:-:S04]  /*c100*/  USHF.R.U32.HI UR40, URZ, 0x1f, UR5 ;  /* 0x0000001f3f287899 */ /* 0x000fc80008011605 */
[----:B------:R-:W-:-:S03]  /*c110*/  ULEA.HI.SX32 UR40, UR5, UR40, 0x1a ;  /* 0x0000002805287291 */ /* 0x000fc6000f8fd23f */
[----:B------:R-:W-:Y:S09]  /*c120*/  @P0 BRA `(.L_x_341) ;  /* 0x0000000000480947 */ /* 0x000ff20003800000 */
[----:B------:R-:W0:Y:S02]  /*c130*/  S2R R0, SR_TID.X ;  /* 0x0000000000007919 */ /* 0x000e240000002100 */
[----:B0-----:R-:W-:-:S04]  /*c140*/  LOP3.LUT R0, R0, 0x7f, RZ, 0xc0, !PT ;  /* 0x0000007f00007812 */ /* 0x001fc800078ec0ff */
[----:B------:R-:W-:-:S13]  /*c150*/  ISETP.NE.AND P0, PT, R0, RZ, PT ;  /* 0x000000ff0000720c */ /* 0x000fda0003f05270 */
[----:B------:R-:W-:Y:S05]  /*c160*/  @P0 BRA `(.L_x_342) ;  /* 0x0000003000440947 */ /* 0x000fea0003800000 */
[----:B------:R-:W0:Y:S01]  /*c170*/  S2R R3, SR_LANEID ;  /* 0x0000000000037919 */ /* 0x000e220000000000 */
[----:B------:R-:W-:Y:S02]  /*c180*/  VOTEU.ANY UR4, UPT, PT ;  /* 0x0000000000047886 */ /* 0x000fe400038e0100 */
[----:B------:R-:W0:Y:S08]  /*c190*/  FLO.U32 R0, UR4 ;  /* 0x0000000400007d00 */ /* 0x000e3000080e0000 */
[----:B------:R-:W1:Y:S01]  /*c1a0*/  POPC R5, UR4 ;  /* 0x0000000400057d09 */ /* 0x000e620008000000 */
[----:B0-----:R-:W-:-:S02]  /*c1b0*/  ISETP.EQ.U32.AND P0, PT, R0, R3, PT ;  /* 0x000000030000720c */ /* 0x001fc40003f02070 */
[----:B------:R-:W1:Y:S11]  /*c1c0*/  LDC.64 R2, c[0x0][0xc60] ;  /* 0x00031800ff027b82 */ /* 0x000e760000000a00 */
[----:B-1----:R-:W3:Y:S01]  /*c1d0*/  @P0 ATOMG.E.ADD.STRONG.GPU PT, R3, desc[UR48][R2.64], R5 ;  /* 0x00000005020309a8 */ /* 0x002ee200081ee1f0 */
[----:B------:R-:W0:Y:S02]  /*c1e0*/  S2R R4, SR_LTMASK ;  /* 0x0000000000047919 */ /* 0x000e240000003900 */
[----:B0-----:R-:W-:-:S04]  /*c1f0*/  LOP3.LUT R4, R4, UR4, RZ, 0xc0, !PT ;  /* 0x0000000404047c12 */ /* 0x001fc8000f8ec0ff */
[----:B------:R-:W0:Y:S01]  /*c200*/  POPC R7, R4 ;  /* 0x0000000400077309 */ /* 0x000e220000000000 */
[----:B---3--:R-:W0:Y:S02]  /*c210*/  SHFL.IDX PT, R0, R3, R0, 0x1f ;  /* 0x00001f0003007589 */ /* 0x008e2400000e0000 */
[----:B0-----:R-:W-:-:S05]  /*c220*/  IADD3 R0, R0, UR43, R7 ;  /* 0x0000002b00007c10 */ /* 0x001fca000fffe007 */
[----:B------:R0:W-:Y:S01]  /*c230*/  STL [R1+0x10], R0 ;  /* 0x0000100001007387 */ /* 0x0001e20000100800 */
[----:B------:R-:W-:Y:S05]  /*c240*/  BRA `(.L_x_342) ;  /* 0x00000030000c7947 */ /* 0x000fea0003800000 */
.L_x_341:
[----:B------:R-:W-:Y:S01]  /*c250*/  VIADD R0, R17, 0x1a400 ;  /* 0x0001a40011007836 */ /* 0x000fe20000000000 */
[----:B------:R-:W-:Y:S04]  /*c260*/  BSSY B6, `(.L_x_343) ;  /* 0x0000013000067945 */ /* 0x000fe80003800000 */
[----:B------:R-:W-:-:S13]  /*c270*/  LOP3.LUT P0, RZ, R0, 0x1bf, RZ, 0xc0, !PT ;  /* 0x000001bf00ff7812 */ /* 0x000fda000780c0ff */
[----:B------:R-:W-:Y:S05]  /*c280*/  @!P0 BRA `(.L_x_344) ;  /* 0x0000000000408947 */ /* 0x000fea0003800000 */
[----:B------:R-:W-:Y:S01]  /*c290*/  MOV R2, 0x0 ;  /* 0x0000000000027802 */ /* 0x000fe20000000f00 */
[----:B------:R-:W-:Y:S01]  /*c2a0*/  ULDC.64 UR6, c[0x4][0xa0] ;  /* 0x0100280000067ab9 */ /* 0x000fe20000000a00 */
[----:B------:R-:W-:Y:S01]  /*c2b0*/  ULDC.64 UR8, c[0x4][0xa8] ;  /* 0x01002a0000087ab9 */ /* 0x000fe20000000a00 */
[----:B------:R-:W-:Y:S01]  /*c2c0*/  ULDC.64 UR4, c[0x4][0x8] ;  /* 0x0100020000047ab9 */ /* 0x000fe20000000a00 */
[----:B------:R-:W-:Y:S02]  /*c2d0*/  IMAD.U32 R4, RZ, RZ, UR6 ;  /* 0x00000006ff047e24 */ /* 0x000fe4000f8e00ff */
        /* <DEDUP_REMOVED lines=10> */
[----:B0-2---:R-:W-:Y:S05]  /*c380*/  CALL.ABS.NOINC R2 ;  /* 0x0000000002007343 */ /* 0x005fea0003c00000 */
.L_x_344:
[----:B------:R-:W-:Y:S05]  /*c390*/  BSYNC B6 ;  /* 0x0000000000067941 */ /* 0x000fea0003800000 */
.L_x_343:
[----:B------:R-:W3:Y:S01]  /*c3a0*/  LDL.LU R16, [R1+0x8] ;  /* 0x0000080001107983 */ /* 0x000ee20000300800 */
[----:B------:R-:W-:Y:S01]  /*c3b0*/  VIADD R0, R17, 0xa400 ;  /* 0x0000a40011007836 */ /* 0x000fe20000000000 */
[----:B------:R-:W-:Y:S04]  /*c3c0*/  BSSY B6, `(.L_x_345) ;  /* 0x0000016000067945 */ /* 0x000fe80003800000 */
[----:B------:R-:W-:Y:S02]  /*c3d0*/  LOP3.LUT P0, RZ, R0, 0x3ff, RZ, 0xc0, !PT ;  /* 0x000003ff00ff7812 */ /* 0x000fe4000780c0ff */
[----:B---3--:R-:W-:-:S11]  /*c3e0*/  LOP3.LUT R16, R16, 0xfffffffe, RZ, 0xc0, !PT ;  /* 0xfffffffe10107812 */ /* 0x008fd600078ec0ff */
[----:B------:R-:W-:-:S05]  /*c3f0*/  @P0 LOP3.LUT R16, R16, 0x1, RZ, 0xfc, !PT ;  /* 0x0000000110100812 */ /* 0x000fca00078efcff */
[----:B------:R0:W-:Y:S01]  /*c400*/  STL [R1+0x8], R16 ;  /* 0x0000081001007387 */ /* 0x0001e20000100800 */
[----:B------:R-:W-:Y:S05]  /*c410*/  @!P0 BRA `(.L_x_346) ;  /* 0x0000000000408947 */ /* 0x000fea0003800000 */
[----:B------:R-:W-:Y:S01]  /*c420*/  MOV R2, 0x0 ;  /* 0x0000000000027802 */ /* 0x000fe20000000f00 */
[----:B------:R-:W-:Y:S01]  /*c430*/  ULDC.64 UR6, c[0x4][0xa0] ;  /* 0x0100280000067ab9 */ /* 0x000fe20000000a00 */
[----:B------:R-:W-:Y:S01]  /*c440*/  ULDC.64 UR8, c[0x4][0xa8] ;  /* 0x01002a0000087ab9 */ /* 0x000fe20000000a00 */
[----:B------:R-:W-:Y:S01]  /*c450*/  ULDC.64 UR4, c[0x4][0x10] ;  /* 0x0100040000047ab9 */ /* 0x000fe20000000a00 */
[----:B------:R-:W-:Y:S02]  /*c460*/  IMAD.U32 R4, RZ, RZ, UR6 ;  /* 0x00000006ff047e24 */ /* 0x000fe4000f8e00ff */
[----:B------:R-:W1:Y:S01]  /*c470*/  LDC.64 R2, c[0x4][R2] ;  /* 0x0100000002027b82 */ /* 0x000e620000000a00 */
        /* <DEDUP_REMOVED lines=10> */
.L_x_346:
[----:B------:R-:W-:Y:S05]  /*c520*/  BSYNC B6 ;  /* 0x0000000000067941 */ /* 0x000fea0003800000 */
.L_x_345:
        /* <DEDUP_REMOVED lines=20> */
.L_x_348:
[----:B------:R-:W-:Y:S05]  /*c670*/  BSYNC B6 ;  /* 0x0000000000067941 */ /* 0x000fea0003800000 */
.L_x_347:
[----:B------:R-:W-:Y:S01]  /*c680*/  LOP3.LUT P6, RZ, R16, 0x1, RZ, 0xc0, !PT ;  /* 0x0000000110ff7812 */ /* 0x000fe200078cc0ff */
[----:B------:R-:W-:-:S12]  /*c690*/  BSSY B6, `(.L_x_349) ;  /* 0x0000012000067945 */ /* 0x000fd80003800000 */
        /* <DEDUP_REMOVED lines=17> */
.L_x_350:
[----:B------:R-:W-:Y:S05]  /*c7b0*/  BSYNC B6 ;  /* 0x0000000000067941 */ /* 0x000fea0003800000 */
.L_x_349:
[----:B------:R-:W3:Y:S01]  /*c7c0*/  LDL R8, [R1+0x4] ;  /* 0x0000040001087983 */ /* 0x000ee20000100800 */
[----:B------:R-:W-:Y:S02]  /*c7d0*/  ULDC.64 UR4, c[0x0][0x9f8] ;  /* 0x00027e0000047ab9 */ /* 0x000fe40000000a00 */
[----:B------:R-:W-:-:S04]  /*c7e0*/  UISETP.NE.U32.AND UP0, UPT, UR4, URZ, UPT ;  /* 0x0000003f0400728c */ /* 0x000fc8000bf05070 */
[----:B------:R-:W-:-:S06]  /*c7f0*/  UISETP.NE.AND.EX UP0, UPT, UR5, URZ, UPT, UP0 ;  /* 0x0000003f0500728c */ /* 0x000fcc000bf05300 */
[----:B------:R-:W-:-:S05]  /*c800*/  PLOP3.LUT P0, PT, PT, PT, UP0, 0x80, 0x0 ;  /* 0x000000000000781c */ /* 0x000fca0003f0f008 */
[----:B------:R-:W-:-:S04]  /*c810*/  @UP0 UIADD3 UR4, UP1, UR47, UR4, URZ ;  /* 0x000000042f040290 */ /* 0x000fc8000ff3e03f */
[----:B------:R-:W-:Y:S02]  /*c820*/  @UP0 UIADD3.X UR5, UR51, UR5, URZ, UP1, !UPT ;  /* 0x0000000533050290 */ /* 0x000fe40008ffe43f */
[----:B------:R-:W-:-:S04]  /*c830*/  IMAD.U32 R2, RZ, RZ, UR4 ;  /* 0x00000004ff027e24 */ /* 0x000fc8000f8e00ff */
[----:B------:R-:W-:Y:S01]  /*c840*/  IMAD.U32 R3, RZ, RZ, UR5 ;  /* 0x00000005ff037e24 */ /* 0x000fe2000f8e00ff */
[----:B------:R-:W1:Y:S01]  /*c850*/  S2R R0, SR_TID.X ;  /* 0x0000000000007919 */ /* 0x000e620000002100 */
[----:B------:R-:W-:-:S03]  /*c860*/  ULDC.64 UR4, c[0x0][0xa08] ;  /* 0x0002820000047ab9 */ /* 0x000fc60000000a00 */
[----:B---3--:R3:W4:Y:S01]  /*c870*/  @P0 LDG.E R8, desc[UR48][R2.64] ;  /* 0x0000003002080981 */ /* 0x008722000c1e1900 */
[----:B-1----:R-:W-:-:S04]  /*c880*/  SHF.R.U32.HI R0, RZ, 0x5, R0 ;  /* 0x00000005ff007819 */ /* 0x002fc80000011600 */
[----:B------:R-:W-:Y:S01]  /*c890*/  LOP3.LUT R0, R0, 0x3, RZ, 0xc0, !PT ;  /* 0x0000000300007812 */ /* 0x000fe200078ec0ff */
[----:B---3--:R-:W1:Y:S01]  /*c8a0*/  LDC.64 R2, c[0x0][0x418] ;  /* 0x00010600ff027b82 */ /* 0x008e620000000a00 */
[----:B----4-:R-:W-:Y:S01]  /*c8b0*/  SHF.R.S32.HI R9, RZ, 0x1f, R8 ;  /* 0x0000001fff097819 */ /* 0x010fe20000011408 */
[----:B------:R3:W-:Y:S01]  /*c8c0*/  @P0 STL [R1+0x4], R8 ;  /* 0x0000040801000387 */ /* 0x0007e20000100800 */
[----:B-1----:R-:W-:Y:S01]  /*c8d0*/  LOP3.LUT P0, RZ, R2, UR4, RZ, 0xfc, !PT ;  /* 0x0000000402ff7c12 */ /* 0x002fe2000f80fcff */
[----:B------:R-:W-:Y:S02]  /*c8e0*/  UMOV UR4, 0xffffffff ;  /* 0xffffffff00047882 */ /* 0x000fe40000000000 */
[----:B------:R3:W-:Y:S01]  /*c8f0*/  STL [R1+0xc], R9 ;  /* 0x00000c0901007387 */ /* 0x0007e20000100800 */
[----:B------:R-:W-:-:S04]  /*c900*/  LOP3.LUT P0, RZ, R3, UR5, RZ, 0xfc, P0 ;  /* 0x0000000503ff7c12 */ /* 0x000fc8000800fcff */
[----:B0-----:R-:W-:Y:S01]  /*c910*/  SEL R16, R8, RZ, !P0 ;  /* 0x000000ff08107207 */ /* 0x001fe20004000000 */
[----:B------:R-:W-:Y:S08]  /*c920*/  BRA.DIV UR4, `(.L_x_351) ;  /* 0x0000003a04547947 */ /* 0x000ff0000b800000 */
[----:B------:R0:W1:Y:S02]  /*c930*/  SHFL.IDX PT, R14, R0, RZ, 0x1f ;  /* 0x00001fff000e7589 */ /* 0x00006400000e0000 */
.L_x_426:
[----:B0-----:R-:W4:Y:S01]  /*c940*/  LDL.LU R0, [R1+0x8] ;  /* 0x0000080001007983 */ /* 0x001f220000300800 */
[----:B------:R-:W-:Y:S02]  /*c950*/  PLOP3.LUT P1, PT, PT, PT, PT, 0x8, 0x0 ;  /* 0x000000000000781c */ /* 0x000fe40003f2e170 */
[----:B-1----:R-:W-:Y:S02]  /*c960*/  ISETP.NE.AND P0, PT, R14, RZ, PT ;  /* 0x000000ff0e00720c */ /* 0x002fe40003f05270 */
[----:B----4-:R-:W-:-:S09]  /*c970*/  LOP3.LUT R0, R0, 0xfffffffe, RZ, 0xc0, !PT ;  /* 0xfffffffe00007812 */ /* 0x010fd200078ec0ff */
[----:B------:R-:W-:-:S05]  /*c980*/  @P1 LOP3.LUT R0, R0, 0x1, RZ, 0xfc, !PT ;  /* 0x0000000100001812 */ /* 0x000fca00078efcff */
[----:B------:R0:W-:Y:S01]  /*c990*/  STL [R1+0x8], R0 ;  /* 0x0000080001007387 */ /* 0x0001e20000100800 */
[----:B------:R-:W-:Y:S05]  /*c9a0*/  @P0 BRA `(.L_x_352) ;  /* 0x0000000400940947 */ /* 0x000fea0003800000 */
[----:B------:R-:W-:-:S06]  /*c9b0*/  UIADD3 UR4, UR40, -0x1, URZ ;  /* 0xffffffff28047890 */ /* 0x000fcc000fffe03f */
[----:B0-----:R-:W-:Y:S01]  /*c9c0*/  IMAD.U32 R0, RZ, RZ, UR4 ;  /* 0x00000004ff007e24 */ /* 0x001fe2000f8e00ff */
[----:B------:R-:W-:-:S03]  /*c9d0*/  UMOV UR4, 0xffffffff ;  /* 0xffffffff00047882 */ /* 0x000fc60000000000 */
[----:B------:R-:W-:Y:S05]  /*c9e0*/  BRA.DIV UR4, `(.L_x_353) ;  /* 0x0000003a04447947 */ /* 0x000fea000b800000 */
[----:B------:R-:W-:-:S13]  /*c9f0*/  ELECT P6, URZ, PT ;  /* 0x00000000003f782f */ /* 0x000fda00038c0000 */
.L_x_429:
[----:B------:R-:W-:Y:S05]  /*ca00*/  @!P6 BRA `(.L_x_352) ;  /* 0x00000004007ce947 */ /* 0x000fea0003800000 */
[----:B------:R-:W-:-:S04]  /*ca10*/  ISETP.NE.U32.AND P0, PT, R2, RZ, PT ;  /* 0x000000ff0200720c */ /* 0x000fc80003f05070 */
[----:B------:R-:W-:-:S13]  /*ca20*/  ISETP.NE.AND.EX P0, PT, R3, RZ, PT, P0 ;  /* 0x000000ff0300720c */ /* 0x000fda0003f05300 */
[----:B------:R-:W-:Y:S05]  /*ca30*/  @!P0 BRA `(.L_x_354) ;  /* 0x0000000000448947 */ /* 0x000fea0003800000 */
[----:B------:R-:W0:Y:S01]  /*ca40*/  LDC R7, c[0x0][0x43c] ;  /* 0x00010f00ff077b82 */ /* 0x000e220000000800 */
[----:B------:R-:W-:Y:S01]  /*ca50*/  ULDC.64 UR4, c[0x0][0x428] ;  /* 0x00010a0000047ab9 */ /* 0x000fe20000000a00 */
[----:B0-----:R-:W-:-:S13]  /*ca60*/  ISETP.NE.AND P0, PT, R7, 0x1, PT ;  /* 0x000000010700780c */ /* 0x001fda0003f05270 */
[----:B------:R-:W0:Y:S02]  /*ca70*/  @P0 LDC.64 R4, c[0x0][0x440] ;  /* 0x00011000ff040b82 */ /* 0x000e240000000a00 */
        /* <DEDUP_REMOVED lines=13> */
.L_x_354:
[----:B0-----:R-:W4:Y:S01]  /*cb50*/  LDL R3, [R1] ;  /* 0x0000000001037983 */ /* 0x001f220000100800 */
[----:B------:R-:W-:Y:S01]  /*cb60*/  IMAD R2, R18, 0x8, R17 ;  /* 0x0000000812027824 */ /* 0x000fe200078e0211 */
[----:B---3--:R-:W0:Y:S02]  /*cb70*/  S2R R8, SR_TID.X ;  /* 0x0000000000087919 */ /* 0x008e240000002100 */
[----:B0-----:R-:W-:-:S04]  /*cb80*/  LOP3.LUT R8, R8, 0x7f, RZ, 0xc0, !PT ;  /* 0x0000007f08087812 */ /* 0x001fc800078ec0ff */
[----:B------:R-:W-:Y:S02]  /*cb90*/  ISETP.NE.AND P1, PT, R8, RZ, PT ;  /* 0x000000ff0800720c */ /* 0x000fe40003f25270 */
[----:B----4-:R-:W-:-:S04]  /*cba0*/  SHF.L.U32 R3, R3, 0x1f, RZ ;  /* 0x0000001f03037819 */ /* 0x010fc800000006ff */
[----:B------:R-:W0:Y:S02]  /*cbb0*/  SYNCS.PHASECHK.TRANS64.TRYWAIT P0, [R2+URZ+0x29880], R3 ;  /* 0x02988003020075a7 */ /* 0x000e24000800017f */
[----:B0-----:R-:W-:Y:S05]  /*cbc0*/  @!P0 BRA `(.L_x_355) ;  /* 0x0000003400ec8947 */ /* 0x001fea0003800000 */
.L_x_430:
        /* <DEDUP_REMOVED lines=8> */
.L_x_356:
[----:B------:R-:W-:Y:S01]  /*cc50*/  IMAD.MOV.U32 R4, RZ, RZ, 0xa0 ;  /* 0x000000a0ff047424 */ /* 0x000fe200078e00ff */
[----:B------:R-:W-:Y:S01]  /*cc60*/  R2UR UR33, R2 ;  /* 0x00000000022172ca */ /* 0x000fe200000e0000 */
[----:B------:R-:W-:Y:S01]  /*cc70*/  UIADD3 UR4, UP0, UR52, 0x470, URZ ;  /* 0x0000047034047890 */ /* 0x000fe2000ff1e03f */
[----:B-----5:R-:W-:Y:S01]  /*cc80*/  R2UR UR37, R16 ;  /* 0x00000000102572ca */ /* 0x020fe200000e0000 */
[----:B------:R-:W-:Y:S01]  /*cc90*/  IMAD R0, R0, R4, UR42 ;  /* 0x0000002a00007e24 */ /* 0x000fe2000f8e0204 */
[----:B------:R-:W-:Y:S01]  /*cca0*/  UMOV UR6, 0x0 ;  /* 0x0000000000067882 */ /* 0x000fe20000000000 */
[----:B------:R-:W-:Y:S01]  /*ccb0*/  IMAD R4, R18, 0x5000, R17 ;  /* 0x0000500012047824 */ /* 0x000fe200078e0211 */
[----:B------:R-:W-:Y:S02]  /*ccc0*/  UIADD3.X UR5, URZ, UR53, URZ, UP0, !UPT ;  /* 0x000000353f057290 */ /* 0x000fe400087fe43f */
[----:B------:R-:W-:Y:S01]  /*ccd0*/  R2UR UR35, R0 ;  /* 0x00000000002372ca */ /* 0x000fe200000e0000 */
[----:B------:R-:W-:Y:S01]  /*cce0*/  UMOV UR7, 0x14f00000 ;  /* 0x14f0000000077882 */ /* 0x000fe20000000000 */
[----:B------:R-:W-:Y:S01]  /*ccf0*/  R2UR UR32, R4 ;  /* 0x00000000042072ca */ /* 0x000fe200000e0000 */
[----:B------:R-:W-:-:S02]  /*cd00*/  UMOV UR34, URZ ;  /* 0x0000003f00227c82 */ /* 0x000fc40008000000 */
[----:B------:R-:W-:-:S10]  /*cd10*/  UIADD3 UR33, UR33, 0x29870, URZ ;  /* 0x0002987021217890 */ /* 0x000fd4000fffe03f */
[----:B------:R-:W-:-:S09]  /*cd20*/  UIADD3 UR32, UR32, 0xa400, URZ ;  /* 0x0000a40020207890 */ /* 0x000fd2000fffe03f */
[----:B------:R1:W-:Y:S01]  /*cd30*/  UTMALDG.4D [UR32], [UR4], desc[UR6] ;  /* 0x00000620040075b4 */ /* 0x0003e20008019000 */
[----:B------:R-:W3:Y:S02]  /*cd40*/  SYNCS.PHASECHK.TRANS64.TRYWAIT P0, [R2+URZ+0x29840], R3 ;  /* 0x02984003020075a7 */ /* 0x000ee4000800017f */
[----:B-1-3--:R-:W-:Y:S05]  /*cd50*/  @!P0 BRA `(.L_x_357) ;  /* 0x00000034009c8947 */ /* 0x00afea0003800000 */
.L_x_431:
[----:B------:R-:W-:Y:S05]  /*cd60*/  @P1 BRA `(.L_x_358) ;  /* 0x00000000001c1947 */ /* 0x000fea0003800000 */
[----:B------:R-:W3:Y:S01]  /*cd70*/  S2R R4, SR_TID.X ;  /* 0x0000000000047919 */ /* 0x000ee20000002100 */
[----:B01----:R-:W-:-:S04]  /*cd80*/  IMAD.MOV.U32 R3, RZ, RZ, 0x7800 ;  /* 0x00007800ff037424 */ /* 0x003fc800078e00ff */
[----:B------:R4:W-:Y:S01]  /*cd90*/  SYNCS.ARRIVE.TRANS64 RZ, [R2+URZ+0x29830], R3 ;  /* 0x0298300302ff79a7 */ /* 0x0009e2000800003f */
[----:B---3--:R-:W-:-:S04]  /*cda0*/  LOP3.LUT R4, R4, 0x1f, RZ, 0xc0, !PT ;  /* 0x0000001f04047812 */ /* 0x008fc800078ec0ff */
[----:B------:R-:W-:-:S13]  /*cdb0*/  ISETP.NE.AND P0, PT, R4, RZ, PT ;  /* 0x000000ff0400720c */ /* 0x000fda0003f05270 */
[----:B----4-:R-:W-:Y:S05]  /*cdc0*/  @!P0 BRA `(.L_x_358) ;  /* 0x0000000000048947 */ /* 0x010fea0003800000 */
[----:B------:R-:W-:Y:S01]  /*cdd0*/  BPT.TRAP 0x1 ;  /* 0x000000040000795c */ /* 0x000fe20000300000 */
.L_x_358:
[----:B01----:R-:W3:Y:S01]  /*cde0*/  LDL.LU R3, [R1+0x8] ;  /* 0x0000080001037983 */ /* 0x003ee20000300800 */
[----:B------:R-:W-:Y:S01]  /*cdf0*/  R2UR UR27, R0 ;  /* 0x00000000001b72ca */ /* 0x000fe200000e0000 */
[----:B------:R-:W-:Y:S01]  /*ce00*/  IMAD R0, R18, 0x7800, R17 ;  /* 0x0000780012007824 */ /* 0x000fe200078e0211 */
[----:B------:R-:W-:Y:S01]  /*ce10*/  R2UR UR25, R2 ;  /* 0x00000000021972ca */ /* 0x000fe200000e0000 */
[----:B------:R-:W-:Y:S01]  /*ce20*/  UIADD3 UR4, UP0, UR52, 0x370, URZ ;  /* 0x0000037034047890 */ /* 0x000fe2000ff1e03f */
[----:B------:R-:W-:Y:S01]  /*ce30*/  PLOP3.LUT P0, PT, PT, PT, PT, 0x80, 0x0 ;  /* 0x000000000000781c */ /* 0x000fe20003f0f070 */
[----:B------:R-:W-:Y:S01]  /*ce40*/  UMOV UR6, 0x0 ;  /* 0x0000000000067882 */ /* 0x000fe20000000000 */
[----:B------:R-:W-:Y:S01]  /*ce50*/  R2UR UR8, R0 ;  /* 0x00000000000872ca */ /* 0x000fe200000e0000 */
[----:B------:R-:W-:Y:S01]  /*ce60*/  UIADD3.X UR5, URZ, UR53, URZ, UP0, !UPT ;  /* 0x000000353f057290 */ /* 0x000fe200087fe43f */
[----:B------:R-:W-:Y:S01]  /*ce70*/  R2UR UR29, R16 ;  /* 0x00000000101d72ca */ /* 0x000fe200000e0000 */
[----:B------:R-:W-:Y:S01]  /*ce80*/  UMOV UR7, 0x14f00000 ;  /* 0x14f0000000077882 */ /* 0x000fe20000000000 */
[----:B------:R-:W-:Y:S01]  /*ce90*/  UMOV UR26, URZ ;  /* 0x0000003f001a7c82 */ /* 0x000fe20008000000 */
[----:B------:R-:W-:Y:S01]  /*cea0*/  UMOV UR28, UR36 ;  /* 0x00000024001c7c82 */ /* 0x000fe20008000000 */
[----:B------:R-:W-:Y:S01]  /*ceb0*/  UMOV UR18, 0x40 ;  /* 0x0000004000127882 */ /* 0x000fe20000000000 */
[----:B------:R-:W-:Y:S01]  /*cec0*/  UMOV UR20, UR36 ;  /* 0x0000002400147c82 */ /* 0x000fe20008000000 */
[----:B------:R-:W-:Y:S01]  /*ced0*/  UMOV UR19, UR27 ;  /* 0x0000001b00137c82 */ /* 0x000fe20008000000 */
[----:B------:R-:W-:Y:S01]  /*cee0*/  UIADD3 UR25, UR25, 0x29830, URZ ;  /* 0x0002983019197890 */ /* 0x000fe2000fffe03f */
[----:B------:R-:W-:Y:S01]  /*cef0*/  UMOV UR10, 0x80 ;  /* 0x00000080000a7882 */ /* 0x000fe20000000000 */
[----:B------:R-:W-:-:S02]  /*cf00*/  UMOV UR12, UR36 ;  /* 0x00000024000c7c82 */ /* 0x000fc40008000000 */
[----:B------:R-:W-:Y:S02]  /*cf10*/  UIADD3 UR24, UR8, 0x1a400, URZ ;  /* 0x0001a40008187890 */ /* 0x000fe4000fffe03f */
[----:B------:R-:W-:Y:S02]  /*cf20*/  UIADD3 UR16, UR8, 0x1cc00, URZ ;  /* 0x0001cc0008107890 */ /* 0x000fe4000fffe03f */
[----:B------:R-:W-:Y:S01]  /*cf30*/  UIADD3 UR8, UR8, 0x1f400, URZ ;  /* 0x0001f40008087890 */ /* 0x000fe2000fffe03f */
[----:B------:R-:W-:Y:S01]  /*cf40*/  UMOV UR21, UR29 ;  /* 0x0000001d00157c82 */ /* 0x000fe20008000000 */
[----:B------:R-:W-:Y:S01]  /*cf50*/  UMOV UR17, UR25 ;  /* 0x0000001900117c82 */ /* 0x000fe20008000000 */
[----:B------:R-:W-:Y:S01]  /*cf60*/  UMOV UR11, UR27 ;  /* 0x0000001b000b7c82 */ /* 0x000fe20008000000 */
[----:B------:R-:W-:Y:S01]  /*cf70*/  UMOV UR13, UR29 ;  /* 0x0000001d000d7c82 */ /* 0x000fe20008000000 */
[----:B------:R1:W-:Y:S01]  /*cf80*/  UTMALDG.4D [UR24], [UR4], desc[UR6] ;  /* 0x00000618040075b4 */ /* 0x0003e20008019000 */
[----:B------:R-:W-:Y:S01]  /*cf90*/  UMOV UR9, UR25 ;  /* 0x0000001900097c82 */ /* 0x000fe20008000000 */
[----:B------:R1:W-:Y:S02]  /*cfa0*/  UTMALDG.4D [UR16], [UR4], desc[UR6] ;  /* 0x00000610040075b4 */ /* 0x0003e40008019000 */
[----:B------:R1:W-:Y:S01]  /*cfb0*/  UTMALDG.4D [UR8], [UR4], desc[UR6] ;  /* 0x00000608040075b4 */ /* 0x0003e20008019000 */
[----:B---3--:R-:W-:-:S04]  /*cfc0*/  LOP3.LUT R3, R3, 0xfffffffe, RZ, 0xc0, !PT ;  /* 0xfffffffe03037812 */ /* 0x008fc800078ec0ff */
[----:B------:R-:W-:-:S05]  /*cfd0*/  @P0 LOP3.LUT R3, R3, 0x1, RZ, 0xfc, !PT ;  /* 0x0000000103030812 */ /* 0x000fca00078efcff */
[----:B------:R1:W-:Y:S01]  /*cfe0*/  STL [R1+0x8], R3 ;  /* 0x0000080301007387 */ /* 0x0003e20000100800 */
[----:B------:R-:W-:Y:S01]  /*cff0*/  NOP ;  /* 0x0000000000007918 */ /* 0x000fe20000000000 */
.L_x_352:
[----:B------:R-:W-:Y:S05]  /*d000*/  WARPSYNC.ALL ;  /* 0x0000000000007948 */ /* 0x000fea0003800000 */
[----:B0-----:R-:W-:Y:S01]  /*d010*/  VIADD R0, R17, 0x14400 ;  /* 0x0001440011007836 */ /* 0x001fe20000000000 */
[----:B-1----:R-:W-:Y:S01]  /*d020*/  USHF.R.S32.HI UR4, URZ, 0x1f, UR54 ;  /* 0x0000001f3f047899 */ /* 0x002fe20008011436 */
[----:B------:R-:W-:Y:S01]  /*d030*/  BAR.SYNC.DEFER_BLOCKING 0x8, 0x180 ;  /* 0x0206000000007b1d */ /* 0x000fe20000010000 */
[----:B------:R-:W-:Y:S02]  /*d040*/  USHF.R.S32.HI UR47, URZ, 0x1f, UR36 ;  /* 0x0000001f3f2f7899 */ /* 0x000fe40008011424 */
[----:B------:R-:W-:-:S03]  /*d050*/  LOP3.LUT P0, RZ, R0, 0x1bf, RZ, 0xc0, !PT ;  /* 0x000001bf00ff7812 */ /* 0x000fc6000780c0ff */
[----:B------:R-:W-:Y:S01]  /*d060*/  ULDC.64 UR6, c[0x0][0x298] ;  /* 0x0000a60000067ab9 */ /* 0x000fe20000000a00 */
[----:B------:R-:W-:Y:S01]  /*d070*/  ULDC.64 UR8, c[0x0][0xa00] ;  /* 0x0002800000087ab9 */ /* 0x000fe20000000a00 */
[----:B------:R-:W-:Y:S01]  /*d080*/  UIMAD UR4, UR4, UR6, URZ ;  /* 0x00000006040472a4 */ /* 0x000fe2000f8e023f */
[----:B------:R-:W-:Y:S01]  /*d090*/  BSSY B6, `(.L_x_359) ;  /* 0x0000019000067945 */ /* 0x000fe20003800000 */
[----:B------:R-:W-:Y:S02]  /*d0a0*/  UISETP.NE.U32.AND UP0, UPT, UR8, URZ, UPT ;  /* 0x0000003f0800728c */ /* 0x000fe4000bf05070 */
[----:B------:R-:W-:Y:S02]  /*d0b0*/  UIMAD.WIDE.U32 UR56, UR54, UR6, URZ ;  /* 0x00000006363872a5 */ /* 0x000fe4000f8e003f */
[----:B------:R-:W-:Y:S02]  /*d0c0*/  UIMAD UR4, UR54, UR7, UR4 ;  /* 0x00000007360472a4 */ /* 0x000fe4000f8e0204 */
[----:B------:R-:W-:-:S02]  /*d0d0*/  UISETP.NE.AND.EX UP0, UPT, UR9, URZ, UPT, UP0 ;  /* 0x0000003f0900728c */ /* 0x000fc4000bf05300 */
[----:B------:R-:W-:Y:S02]  /*d0e0*/  UIADD3 UR51, UR57, UR4, URZ ;  /* 0x0000000439337290 */ /* 0x000fe4000fffe03f */
[----:B------:R-:W-:Y:S02]  /*d0f0*/  USEL UR46, UR46, URZ, !UP0 ;  /* 0x0000003f2e2e7287 */ /* 0x000fe4000c000000 */
[----:B------:R-:W-:Y:S01]  /*d100*/  USEL UR37, UR50, URZ, !UP0 ;  /* 0x0000003f32257287 */ /* 0x000fe2000c000000 */
[----:B------:R-:W-:Y:S11]  /*d110*/  @!P0 BRA `(.L_x_360) ;  /* 0x0000000000408947 */ /* 0x000ff60003800000 */
        /* <DEDUP_REMOVED lines=11> */
[----:B---3--:R-:W-:Y:S02]  /*d1d0*/  IMAD.MOV.U32 R8, RZ, RZ, 0x70 ;  /* 0x00000070ff087424 */ /* 0x008fe400078e00ff */
[----:B------:R-:W-:Y:S02]  /*d1e0*/  IMAD.MOV.U32 R12, RZ, RZ, 0x1 ;  /* 0x00000001ff0c7424 */ /* 0x000fe400078e00ff */
[----:B------:R-:W-:-:S07]  /*d1f0*/  IMAD.MOV.U32 R13, RZ, RZ, RZ ;  /* 0x000000ffff0d7224 */ /* 0x000fce00078e00ff */
[----:B------:R-:W-:-:S07]  /*d200*/  LEPC R20, `(.L_x_360) ;  /* 0x000000001014794e */ /* 0x000fce0000000000 */
[----:B0-2---:R-:W-:Y:S05]  /*d210*/  CALL.ABS.NOINC R2 ;  /* 0x0000000002007343 */ /* 0x005fea0003c00000 */
.L_x_360:
[----:B------:R-:W-:Y:S05]  /*d220*/  BSYNC B6 ;  /* 0x0000000000067941 */ /* 0x000fea0003800000 */
.L_x_359:
[----:B------:R-:W4:Y:S01]  /*d230*/  LDL.LU R0, [R1+0x14] ;  /* 0x0000140001007983 */ /* 0x000f220000300800 */
[----:B---3--:R-:W0:Y:S01]  /*d240*/  LDC R8, c[0x0][0x448] ;  /* 0x00011200ff087b82 */ /* 0x008e220000000800 */
[----:B------:R-:W-:Y:S01]  /*d250*/  ULDC.64 UR8, c[0x0][0x2d8] ;  /* 0x0000b60000087ab9 */ /* 0x000fe20000000a00 */
[----:B------:R-:W1:Y:S01]  /*d260*/  S2R R2, SR_TID.X ;  /* 0x0000000000027919 */ /* 0x000e620000002100 */
[----:B------:R-:W3:Y:S01]  /*d270*/  S2R R3, SR_TID.X ;  /* 0x0000000000037919 */ /* 0x000ee20000002100 */
[----:B0-----:R-:W-:Y:S02]  /*d280*/  ISETP.NE.AND P0, PT, R8, 0x1, PT ;  /* 0x000000010800780c */ /* 0x001fe40003f05270 */
[----:B-1----:R-:W-:-:S04]  /*d290*/  LOP3.LUT R2, R2, 0x7f, RZ, 0xc0, !PT ;  /* 0x0000007f02027812 */ /* 0x002fc800078ec0ff */
[----:B------:R-:W-:Y:S01]  /*d2a0*/  SHF.R.U32.HI R2, RZ, 0x2, R2 ;  /* 0x00000002ff027819 */ /* 0x000fe20000011602 */
[----:B---3--:R-:W-:-:S06]  /*d2b0*/  IMAD.SHL.U32 R4, R3, 0x20, RZ ;  /* 0x0000002003047824 */ /* 0x008fcc00078e00ff */
[----:B------:R-:W0:Y:S01]  /*d2c0*/  @P0 LDC R3, c[0x0][0x450] ;  /* 0x00011400ff030b82 */ /* 0x000e220000000800 */
[----:B------:R-:W-:-:S07]  /*d2d0*/  LOP3.LUT R4, R2, 0x60, R4, 0xf8, !PT ;  /* 0x0000006002047812 */ /* 0x000fce00078ef804 */
[----:B------:R-:W1:Y:S01]  /*d2e0*/  @P0 LDC R2, c[0x0][0x44c] ;  /* 0x00011300ff020b82 */ /* 0x000e620000000800 */
[----:B------:R-:W3:Y:S01]  /*d2f0*/  S2R R9, SR_TID.X ;  /* 0x0000000000097919 */ /* 0x000ee20000002100 */
[----:B------:R-:W-:Y:S01]  /*d300*/  UIMAD UR6, UR47, UR8, URZ ;  /* 0x000000082f0672a4 */ /* 0x000fe2000f8e023f */
[----:B------:R-:W-:Y:S02]  /*d310*/  UMOV UR50, UR56 ;  /* 0x0000003800327c82 */ /* 0x000fe40008000000 */
[----:B------:R-:W-:Y:S02]  /*d320*/  UIMAD.WIDE.U32 UR4, UR36, UR8, UR50 ;  /* 0x00000008240472a5 */ /* 0x000fe4000f8e0032 */
[----:B------:R-:W-:-:S03]  /*d330*/  UIMAD UR6, UR36, UR9, UR6 ;  /* 0x00000009240672a4 */ /* 0x000fc6000f8e0206 */
[----:B------:R-:W-:Y:S01]  /*d340*/  ULDC.64 UR8, c[0x0][0x2e0] ;  /* 0x0000b80000087ab9 */ /* 0x000fe20000000a00 */
[----:B------:R-:W-:Y:S02]  /*d350*/  UIADD3 UR5, UR5, UR6, URZ ;  /* 0x0000000605057290 */ /* 0x000fe4000fffe03f */
[----:B------:R-:W-:Y:S02]  /*d360*/  UIMAD UR6, UR37, UR8, URZ ;  /* 0x00000008250672a4 */ /* 0x000fe4000f8e023f */
[----:B------:R-:W-:Y:S02]  /*d370*/  UIMAD.WIDE.U32 UR4, UR46, UR8, UR4 ;  /* 0x000000082e0472a5 */ /* 0x000fe4000f8e0004 */
[----:B------:R-:W-:-:S03]  /*d380*/  UIMAD UR6, UR46, UR9, UR6 ;  /* 0x000000092e0672a4 */ /* 0x000fc6000f8e0206 */
[----:B------:R-:W-:Y:S01]  /*d390*/  ULDC.64 UR8, c[0x0][0x2d0] ;  /* 0x0000b40000087ab9 */ /* 0x000fe20000000a00 */
[----:B------:R-:W-:Y:S01]  /*d3a0*/  UIADD3 UR5, UR5, UR6, URZ ;  /* 0x0000000605057290 */ /* 0x000fe2000fffe03f */
[----:B---3--:R-:W-:-:S05]  /*d3b0*/  IMAD.SHL.U32 R9, R9, 0x10, RZ ;  /* 0x0000001009097824 */ /* 0x008fca00078e00ff */
[----:B------:R-:W-:-:S04]  /*d3c0*/  LOP3.LUT R9, R9, 0x30, RZ, 0xc0, !PT ;  /* 0x0000003009097812 */ /* 0x000fc800078ec0ff */
[C---:B------:R-:W-:Y:S02]  /*d3d0*/  LOP3.LUT R11, R9.reuse, 0x40, RZ, 0xfc, !PT ;  /* 0x00000040090b7812 */ /* 0x040fe400078efcff */
[----:B------:R-:W-:Y:S01]  /*d3e0*/  LOP3.LUT R9, R9, 0x80, RZ, 0xfc, !PT ;  /* 0x0000008009097812 */ /* 0x000fe200078efcff */
[----:B----4-:R-:W-:-:S05]  /*d3f0*/  IMAD.SHL.U32 R0, R0, 0x80, RZ ;  /* 0x0000008000007824 */ /* 0x010fca00078e00ff */
[----:B------:R-:W-:-:S05]  /*d400*/  LOP3.LUT R4, R4, R0, RZ, 0xfc, !PT ;  /* 0x0000000004047212 */ /* 0x000fca00078efcff */
[----:B-1----:R-:W-:-:S04]  /*d410*/  @P0 IMAD.HI.U32 R5, R4, R2, RZ ;  /* 0x0000000204050227 */ /* 0x002fc800078e00ff */
[----:B------:R-:W-:Y:S01]  /*d420*/  IMAD.MOV.U32 R2, RZ, RZ, R4 ;  /* 0x000000ffff027224 */ /* 0x000fe200078e0004 */
[----:B0-----:R-:W-:-:S05]  /*d430*/  @P0 SHF.R.U32.HI R2, RZ, R3, R5 ;  /* 0x00000003ff020219 */ /* 0x001fca0000011605 */
[----:B------:R-:W-:-:S04]  /*d440*/  IMAD.MOV R6, RZ, RZ, -R2 ;  /* 0x000000ffff067224 */ /* 0x000fc800078e0a02 */
[----:B------:R-:W-:Y:S01]  /*d450*/  IMAD R6, R8, R6, R4 ;  /* 0x0000000608067224 */ /* 0x000fe200078e0204 */
[----:B------:R-:W-:Y:S01]  /*d460*/  SHF.R.S32.HI R4, RZ, 0x1f, R2 ;  /* 0x0000001fff047819 */ /* 0x000fe20000011402 */
[----:B------:R-:W-:-:S04]  /*d470*/  IMAD.U32 R3, RZ, RZ, UR8 ;  /* 0x00000008ff037e24 */ /* 0x000fc8000f8e00ff */
[----:B------:R-:W-:Y:S01]  /*d480*/  IMAD R4, R4, UR8, RZ ;  /* 0x0000000804047c24 */ /* 0x000fe2000f8e02ff */
[----:B------:R-:W-:-:S03]  /*d490*/  SHF.R.S32.HI R7, RZ, 0x1f, R6 ;  /* 0x0000001fff077819 */ /* 0x000fc60000011406 */
[C---:B------:R-:W-:Y:S02]  /*d4a0*/  IMAD R4, R2.reuse, UR9, R4 ;  /* 0x0000000902047c24 */ /* 0x040fe4000f8e0204 */
[----:B------:R-:W-:Y:S01]  /*d4b0*/  IMAD.WIDE.U32 R2, R2, R3, UR4 ;  /* 0x0000000402027e25 */ /* 0x000fe2000f8e0003 */
[----:B------:R-:W-:-:S03]  /*d4c0*/  ULDC.64 UR4, c[0x0][0x2c8] ;  /* 0x0000b20000047ab9 */ /* 0x000fc60000000a00 */
[----:B------:R-:W-:Y:S02]  /*d4d0*/  IMAD.IADD R3, R3, 0x1, R4 ;  /* 0x0000000103037824 */ /* 0x000fe400078e0204 */
[----:B------:R-:W-:Y:S02]  /*d4e0*/  IMAD R7, R7, UR4, RZ ;  /* 0x0000000407077c24 */ /* 0x000fe4000f8e02ff */
[----:B------:R-:W-:-:S04]  /*d4f0*/  IMAD.WIDE.U32 R4, R6, UR4, R2 ;  /* 0x0000000406047c25 */ /* 0x000fc8000f8e0002 */
[----:B------:R-:W-:Y:S01]  /*d500*/  IMAD R2, R6, UR5, R7 ;  /* 0x0000000506027c24 */ /* 0x000fe2000f8e0207 */
[----:B------:R-:W-:Y:S02]  /*d510*/  ULDC.64 UR4, c[0x0][0x280] ;  /* 0x0000a00000047ab9 */ /* 0x000fe40000000a00 */
[----:B------:R-:W-:Y:S01]  /*d520*/  IADD3 R3, P0, R4, UR4, RZ ;  /* 0x0000000404037c10 */ /* 0x000fe2000ff1e0ff */
[----:B------:R-:W-:Y:S02]  /*d530*/  ULDC UR4, c[0x0][0x2b8] ;  /* 0x0000ae0000047ab9 */ /* 0x000fe40000000800 */
[----:B------:R-:W-:Y:S02]  /*d540*/  ISETP.GE.AND P2, PT, R9, UR4, PT ;  /* 0x0000000409007c0c */ /* 0x000fe4000bf46270 */
[----:B------:R0:W5:Y:S01]  /*d550*/  LDL R9, [R1+0x24] ;  /* 0x0000240001097983 */ /* 0x0001620000100800 */
[----:B------:R-:W1:Y:S01]  /*d560*/  S2R R7, SR_TID.X ;  /* 0x0000000000077919 */ /* 0x000e620000002100 */
[----:B------:R-:W-:-:S02]  /*d570*/  IADD3.X R2, R5, UR5, R2, P0, !PT ;  /* 0x0000000505027c10 */ /* 0x000fc400087fe402 */
[----:B------:R-:W-:Y:S01]  /*d580*/  ISETP.GE.AND P1, PT, R11, UR4, PT ;  /* 0x000000040b007c0c */ /* 0x000fe2000bf26270 */
[----:B-1----:R-:W-:-:S05]  /*d590*/  IMAD.SHL.U32 R10, R7, 0x10, RZ ;  /* 0x00000010070a7824 */ /* 0x002fca00078e00ff */
[----:B------:R-:W-:-:S04]  /*d5a0*/  LOP3.LUT R10, R10, 0x30, RZ, 0xc0, !PT ;  /* 0x000000300a0a7812 */ /* 0x000fc800078ec0ff */
[----:B------:R-:W-:Y:S01]  /*d5b0*/  ISETP.GE.AND P0, PT, R10, UR4, PT ;  /* 0x000000040a007c0c */ /* 0x000fe2000bf06270 */
[----:B------:R-:W-:-:S03]  /*d5c0*/  UMOV UR4, 0xffffffff ;  /* 0xffffffff00047882 */ /* 0x000fc60000000000 */
[----:B0-----:R-:W-:Y:S09]  /*d5d0*/  BRA.DIV UR4, `(.L_x_361) ;  /* 0x0000002e04907947 */ /* 0x001ff2000b800000 */
[----:B------:R-:W0:Y:S01]  /*d5e0*/  S2R R6, SR_TID.X ;  /* 0x0000000000067919 */ /* 0x000e220000002100 */
[----:B------:R-:W-:Y:S01]  /*d5f0*/  IMAD R4, R19, R8, RZ ;  /* 0x0000000813047224 */ /* 0x000fe200078e02ff */
[----:B------:R-:W-:Y:S01]  /*d600*/  SHFL.IDX PT, R5, R2, RZ, 0x1c1f ;  /* 0x001c1fff02057589 */ /* 0x000fe200000e0000 */
[----:B0-----:R-:W-:-:S04]  /*d610*/  LOP3.LUT R6, R6, 0x7f, RZ, 0xc0, !PT ;  /* 0x0000007f06067812 */ /* 0x001fc800078ec0ff */
[----:B------:R-:W-:Y:S02]  /*d620*/  SHF.R.U32.HI R7, RZ, 0x2, R6 ;  /* 0x00000002ff077819 */ /* 0x000fe40000011606 */
[----:B------:R-:W0:Y:S03]  /*d630*/  SHFL.IDX PT, R6, R3, RZ, 0x1c1f ;  /* 0x001c1fff03067589 */ /* 0x000e2600000e0000 */
[----:B------:R-:W-:-:S05]  /*d640*/  IMAD.IADD R0, R7, 0x1, R0 ;  /* 0x0000000107007824 */ /* 0x000fca00078e0200 */
[----:B------:R-:W-:-:S13]  /*d650*/  ISETP.GE.AND P4, PT, R0, R4, PT ;  /* 0x000000040000720c */ /* 0x000fda0003f86270 */
[----:B0-----:R-:W-:-:S05]  /*d660*/  @!P4 IADD3 R6, P3, R10, R6, RZ ;  /* 0x000000060a06c210 */ /* 0x001fca0007f7e0ff */
[----:B------:R-:W-:-:S04]  /*d670*/  @!P4 IMAD.X R5, RZ, RZ, R5, P3 ;  /* 0x000000ffff05c224 */ /* 0x000fc800018e0605 */
[----:B------:R-:W-:Y:S02]  /*d680*/  @!P4 IMAD.MOV.U32 R7, RZ, RZ, R5 ;  /* 0x000000ffff07c224 */ /* 0x000fe400078e0005 */
[----:B------:R-:W-:-:S03]  /*d690*/  VIADD R5, R0, 0x20 ;  /* 0x0000002000057836 */ /* 0x000fc60000000000 */
[----:B------:R-:W-:Y:S01]  /*d6a0*/  @!PT LDS RZ, [RZ] ;  /* 0x00000000fffff984 */ /* 0x000fe20000000800 */
[----:B-----5:R-:W-:Y:S02]  /*d6b0*/  @!P4 LDGSTS.E.BYPASS.LTC128B.128 [R9+0x14400], desc[UR48][R6.64], !P0 ;  /* 0x144000000609cfae */ /* 0x020fe4000c101d70 */
[----:B------:R-:W-:Y:S02]  /*d6c0*/  ISETP.GE.AND P3, PT, R5, R4, PT ;  /* 0x000000040500720c */ /* 0x000fe40003f66270 */
[----:B------:R-:W-:Y:S04]  /*d6d0*/  @!P4 LDGSTS.E.BYPASS.LTC128B.128 [R9+0x16400], desc[UR48][R6.64+0x40], !P1 ;  /* 0x164000400609cfae */ /* 0x000fe8000c901d70 */
[----:B------:R0:W-:Y:S04]  /*d6e0*/  @!P4 LDGSTS.E.BYPASS.LTC128B.128 [R9+0x18400], desc[UR48][R6.64+0x80], !P2 ;  /* 0x184000800609cfae */ /* 0x0001e8000d101d70 */
[----:B------:R-:W-:Y:S04]  /*d6f0*/  SHFL.IDX PT, R5, R2, 0x1, 0x1c1f ;  /* 0x003c1f0002057f89 */ /* 0x000fe800000e0000 */
[----:B0-----:R-:W0:Y:S02]  /*d700*/  SHFL.IDX PT, R6, R3, 0x1, 0x1c1f ;  /* 0x003c1f0003067f89 */ /* 0x001e2400000e0000 */
[----:B0-----:R-:W-:-:S05]  /*d710*/  @!P3 IADD3 R6, P4, R10, R6, RZ ;  /* 0x000000060a06b210 */ /* 0x001fca0007f9e0ff */
        /* <DEDUP_REMOVED lines=8> */
[----:B0-----:R-:W0:Y:S04]  /*d7a0*/  SHFL.IDX PT, R6, R3, 0x2, 0x1c1f ;  /* 0x005c1f0003067f89 */ /* 0x001e2800000e0000 */
[----:B------:R-:W1:Y:S02]  /*d7b0*/  SHFL.IDX PT, R3, R3, 0x3, 0x1c1f ;  /* 0x007c1f0003037f89 */ /* 0x000e6400000e0000 */
[----:B0-----:R-:W-:-:S05]  /*d7c0*/  @!P3 IADD3 R6, P4, R10, R6, RZ ;  /* 0x000000060a06b210 */ /* 0x001fca0007f9e0ff */
[----:B------:R-:W-:-:S04]  /*d7d0*/  @!P3 IMAD.X R5, RZ, RZ, R5, P4 ;  /* 0x000000ffff05b224 */ /* 0x000fc800020e0605 */
[----:B------:R-:W-:Y:S02]  /*d7e0*/  @!P3 IMAD.MOV.U32 R7, RZ, RZ, R5 ;  /* 0x000000ffff07b224 */ /* 0x000fe400078e0005 */
[----:B------:R0:W3:Y:S04]  /*d7f0*/  SHFL.IDX PT, R5, R2, 0x3, 0x1c1f ;  /* 0x007c1f0002057f89 */ /* 0x0000e800000e0000 */
[----:B------:R0:W-:Y:S04]  /*d800*/  @!P3 LDGSTS.E.BYPASS.LTC128B.128 [R9+0x15400], desc[UR48][R6.64], !P0 ;  /* 0x154000000609bfae */ /* 0x0001e8000c101d70 */
[----:B------:R0:W-:Y:S04]  /*d810*/  @!P3 LDGSTS.E.BYPASS.LTC128B.128 [R9+0x17400], desc[UR48][R6.64+0x40], !P1 ;  /* 0x174000400609bfae */ /* 0x0001e8000c901d70 */
[----:B-1----:R0:W-:Y:S02]  /*d820*/  @!P3 LDGSTS.E.BYPASS.LTC128B.128 [R9+0x19400], desc[UR48][R6.64+0x80], !P2 ;  /* 0x194000800609bfae */ /* 0x0021e4000d101d70 */
.L_x_440:
[----:B------:R-:W-:Y:S01]  /*d830*/  VIADD R0, R0, 0x60 ;  /* 0x0000006000007836 */ /* 0x000fe20000000000 */
[----:B------:R-:W-:Y:S04]  /*d840*/  BSSY B0, `(.L_x_362) ;  /* 0x000000b000007945 */ /* 0x000fe80003800000 */
[----:B------:R-:W-:-:S13]  /*d850*/  ISETP.GE.AND P3, PT, R0, R4, PT ;  /* 0x000000040000720c */ /* 0x000fda0003f66270 */
[----:B------:R-:W-:Y:S05]  /*d860*/  @P3 BRA `(.L_x_363) ;  /* 0x0000000000203947 */ /* 0x000fea0003800000 */
[----:B0-----:R-:W-:-:S05]  /*d870*/  IADD3 R2, P3, R10, R3, RZ ;  /* 0x000000030a027210 */ /* 0x001fca0007f7e0ff */
[----:B---3--:R-:W-:-:S05]  /*d880*/  IMAD.X R3, RZ, RZ, R5, P3 ;  /* 0x000000ffff037224 */ /* 0x008fca00018e0605 */
[----:B------:R-:W-:Y:S01]  /*d890*/  @!PT LDS RZ, [RZ] ;  /* 0x00000000fffff984 */ /* 0x000fe20000000800 */
[----:B------:R-:W-:Y:S01]  /*d8a0*/  @!PT LDS RZ, [RZ] ;  /* 0x00000000fffff984 */ /* 0x000fe20000000800 */
[----:B------:R-:W-:Y:S01]  /*d8b0*/  @!PT LDS RZ, [RZ] ;  /* 0x00000000fffff984 */ /* 0x000fe20000000800 */
[----:B------:R1:W-:Y:S04]  /*d8c0*/  LDGSTS.E.BYPASS.LTC128B.128 [R9+0x15c00], desc[UR48][R2.64], !P0 ;  /* 0x15c0000002097fae */ /* 0x0003e8000c101d70 */
[----:B------:R1:W-:Y:S04]  /*d8d0*/  LDGSTS.E.BYPASS.LTC128B.128 [R9+0x17c00], desc[UR48][R2.64+0x40], !P1 ;  /* 0x17c0004002097fae */ /* 0x0003e8000c901d70 */
[----:B------:R1:W-:Y:S02]  /*d8e0*/  LDGSTS.E.BYPASS.LTC128B.128 [R9+0x19c00], desc[UR48][R2.64+0x80], !P2 ;  /* 0x19c0008002097fae */ /* 0x0003e4000d101d70 */
.L_x_363:
[----:B------:R-:W-:Y:S05]  /*d8f0*/  BSYNC B0 ;  /* 0x0000000000007941 */ /* 0x000fea0003800000 */
.L_x_362:
[----:B------:R-:W-:Y:S01]  /*d900*/  NOP ;  /* 0x0000000000007918 */ /* 0x000fe20000000000 */
[----:B------:R-:W-:-:S13]  /*d910*/  PLOP3.LUT P0, PT, PT, PT, PT, 0x80, 0x0 ;  /* 0x000000000000781c */ /* 0x000fda0003f0f070 */
.L_x_364:
[----:B------:R-:W-:Y:S02]  /*d920*/  PLOP3.LUT P1, PT, P1, P0, PT, 0xa2, 0x0 ;  /* 0x000000000000781c */ /* 0x000fe40000f21472 */
[----:B------:R-:W-:-:S08]  /*d930*/  @P0 R2UR P1, UR4, R17 ;  /* 0x00000000110402ca */ /* 0x000fd00000020000 */
[----:B------:R-:W-:-:S05]  /*d940*/  @P0 PLOP3.LUT P0, PT, P1, PT, PT, 0x80, 0x0 ;  /* 0x000000000000081c */ /* 0x000fca0000f0f070 */
[----:B------:R-:W-:Y:S01]  /*d950*/  @!P1 SYNCS.ARRIVE.TRANS64.RED.A0T1 RZ, [UR4+0x29800], RZ ;  /* 0x029800ffffff99a7 */ /* 0x000fe20008200404 */
[----:B------:R-:W-:Y:S07]  /*d960*/  @!P1 ARRIVES.LDGSTSBAR.64.TRANSCNT [UR4+0x29800] ;  /* 0x02980000ff0099b0 */ /* 0x000fee0008000a84 */
[----:B------:R-:W-:Y:S05]  /*d970*/  @P0 BRA.U.ANY `(.L_x_364) ;  /* 0xfffffffd00e80947 */ /* 0x000fea000393ffff */
[----:B01----:R-:W4:Y:S02]  /*d980*/  LDL.LU R2, [R1+0x28] ;  /* 0x0000280001027983 */ /* 0x003f240000300800 */
[----:B----4-:R-:W-:-:S05]  /*d990*/  VIADD R2, R2, 0x1 ;  /* 0x0000000102027836 */ /* 0x010fca0000000000 */
[----:B------:R0:W-:Y:S01]  /*d9a0*/  STL [R1+0x28], R2 ;  /* 0x0000280201007387 */ /* 0x0001e20000100800 */
[----:B------:R-:W-:-:S04]  /*d9b0*/  LEA.HI R0, R2, R2, RZ, 0x1 ;  /* 0x0000000202007211 */ /* 0x000fc800078f08ff */
[----:B------:R-:W-:-:S05]  /*d9c0*/  LOP3.LUT R0, R0, 0xfffffffe, RZ, 0xc0, !PT ;  /* 0xfffffffe00007812 */ /* 0x000fca00078ec0ff */
[----:B------:R-:W-:-:S05]  /*d9d0*/  IMAD.IADD R0, R2, 0x1, -R0 ;  /* 0x0000000102007824 */ /* 0x000fca00078e0a00 */
[----:B------:R-:W-:Y:S01]  /*d9e0*/  SHF.L.U32 R0, R0, 0x1f, RZ ;  /* 0x0000001f00007819 */ /* 0x000fe200000006ff */
[----:B------:R-:W-:Y:S01]  /*d9f0*/  NOP ;  /* 0x0000000000007918 */ /* 0x000fe20000000000 */
[----:B------:R0:W-:Y:S01]  /*da00*/  SYNCS.ARRIVE.TRANS64.A1T0 RZ, [R17+URZ+0x29800], RZ ;  /* 0x029800ff11ff79a7 */ /* 0x0001e2000810003f */
[----:B------:R-:W-:Y:S01]  /*da10*/  BSSY B0, `(.L_x_365) ;  /* 0x0000003000007945 */ /* 0x000fe20003800000 */
[----:B------:R-:W1:Y:S03]  /*da20*/  SYNCS.PHASECHK.TRANS64.TRYWAIT P0, [R17+URZ+0x29820], R0 ;  /* 0x02982000110075a7 */ /* 0x000e66000800017f */
[----:B01----:R-:W-:Y:S05]  /*da30*/  @!P0 BRA `(.L_x_366) ;  /* 0x0000002c00c48947 */ /* 0x003fea0003800000 */
.L_x_441:
[----:B------:R-:W-:Y:S05]  /*da40*/  BSYNC B0 ;  /* 0x0000000000007941 */ /* 0x000fea0003800000 */
.L_x_365:
[----:B------:R-:W-:-:S06]  /*da50*/  UISETP.GE.AND UP0, UPT, UR41, 0xa1, UPT ;  /* 0x000000a12900788c */ /* 0x000fcc000bf06270 */
[----:B------:R-:W-:-:S13]  /*da60*/  PLOP3.LUT P0, PT, PT, PT, UP0, 0x80, 0x0 ;  /* 0x000000000000781c */ /* 0x000fda0003f0f008 */
[----:B------:R-:W-:Y:S05]  /*da70*/  @!P0 BRA `(.L_x_367) ;  /* 0x0000000c00fc8947 */ /* 0x000fea0003800000 */
[----:B0-----:R0:W5:Y:S01]  /*da80*/  LDL.LU R0, [R1] ;  /* 0x0000000001007983 */ /* 0x0011620000300800 */
[----:B------:R-:W-:Y:S01]  /*da90*/  UIADD3 UR4, UR40, -0x2, URZ ;  /* 0xfffffffe28047890 */ /* 0x000fe2000fffe03f */
[----:B------:R-:W-:-:S05]  /*daa0*/  IMAD.MOV.U32 R3, RZ, RZ, R18 ;  /* 0x000000ffff037224 */ /* 0x000fca00078e0012 */
[----:B------:R-:W-:-:S07]  /*dab0*/  IMAD.U32 R2, RZ, RZ, UR4 ;  /* 0x00000004ff027e24 */ /* 0x000fce000f8e00ff */
.L_x_389:
[----:B-1----:R-:W4:Y:S01]  /*dac0*/  LDL R4, [R1+0x8] ;  /* 0x0000080001047983 */ /* 0x002f220000100800 */
[----:B------:R-:W-:Y:S01]  /*dad0*/  VIADD R18, R3, 0x1 ;  /* 0x0000000103127836 */ /* 0x000fe20000000000 */
[----:B------:R-:W-:Y:S05]  /*dae0*/  YIELD ;  /* 0x0000000000007946 */ /* 0x000fea0003800000 */
[C---:B------:R-:W-:Y:S01]  /*daf0*/  ISETP.NE.AND P0, PT, R18.reuse, 0x2, PT ;  /* 0x000000021200780c */ /* 0x040fe20003f05270 */
[----:B------:R-:W-:Y:S03]  /*db00*/  BSSY B0, `(.L_x_368) ;  /* 0x0000089000007945 */ /* 0x000fe60003800000 */
[----:B------:R-:W-:-:S02]  /*db10*/  SEL R18, R18, RZ, P0 ;  /* 0x000000ff12127207 */ /* 0x000fc40000000000 */
[----:B----4-:R-:W-:Y:S02]  /*db20*/  LOP3.LUT P1, RZ, R4, 0x1, RZ, 0xc0, !PT ;  /* 0x0000000104ff7812 */ /* 0x010fe4000782c0ff */
[----:B------:R-:W-:-:S04]  /*db30*/  SEL R4, RZ, 0x1, P0 ;  /* 0x00000001ff047807 */ /* 0x000fc80000000000 */
[----:B-----5:R-:W-:-:S05]  /*db40*/  LOP3.LUT R9, R0, R4, RZ, 0x3c, !PT ;  /* 0x0000000400097212 */ /* 0x020fca00078e3cff */
[----:B------:R1:W-:Y:S02]  /*db50*/  STL [R1], R9 ;  /* 0x0000000901007387 */ /* 0x0003e40000100800 */
[----:B------:R-:W-:Y:S05]  /*db60*/  @!P1 BRA `(.L_x_369) ;  /* 0x0000000800089947 */ /* 0x000fea0003800000 */
[----:B------:R-:W-:Y:S01]  /*db70*/  ULDC.64 UR4, c[0x0][0x418] ;  /* 0x0001060000047ab9 */ /* 0x000fe20000000a00 */
[----:B------:R-:W-:Y:S01]  /*db80*/  IMAD.MOV.U32 R8, RZ, RZ, R2 ;  /* 0x000000ffff087224 */ /* 0x000fe200078e0002 */
[----:B------:R-:W-:-:S04]  /*db90*/  ISETP.NE.U32.AND P0, PT, RZ, UR4, PT ;  /* 0x00000004ff007c0c */ /* 0x000fc8000bf05070 */
[----:B------:R-:W-:-:S13]  /*dba0*/  ISETP.NE.AND.EX P0, PT, RZ, UR5, PT, P0 ;  /* 0x00000005ff007c0c */ /* 0x000fda000bf05300 */
[----:B------:R-:W-:Y:S05]  /*dbb0*/  @!P0 BRA `(.L_x_370) ;  /* 0x00000000004c8947 */ /* 0x000fea0003800000 */
[----:B------:R-:W4:Y:S01]  /*dbc0*/  LDL R10, [R1+0xc] ;  /* 0x00000c00010a7983 */ /* 0x000f220000100800 */
[----:B------:R-:W0:Y:S01]  /*dbd0*/  LDC R8, c[0x0][0x43c] ;  /* 0x00010f00ff087b82 */ /* 0x000e220000000800 */
[----:B------:R-:W-:Y:S02]  /*dbe0*/  ULDC.64 UR6, c[0x0][0x428] ;  /* 0x00010a0000067ab9 */ /* 0x000fe40000000a00 */
[----:B------:R-:W2:Y:S01]  /*dbf0*/  LDL R7, [R1+0x4] ;  /* 0x0000040001077983 */ /* 0x000ea20000100800 */
[----:B0-----:R-:W-:-:S13]  /*dc00*/  ISETP.NE.AND P0, PT, R8, 0x1, PT ;  /* 0x000000010800780c */ /* 0x001fda0003f05270 */
[----:B---3--:R-:W0:Y:S02]  /*dc10*/  @P0 LDC.64 R4, c[0x0][0x440] ;  /* 0x00011000ff040b82 */ /* 0x008e240000000a00 */
[----:B0-----:R-:W-:-:S04]  /*dc20*/  @P0 IMAD.HI.U32 R6, R2, R4, RZ ;  /* 0x0000000402060227 */ /* 0x001fc800078e00ff */
[----:B------:R-:W-:Y:S01]  /*dc30*/  IMAD.MOV.U32 R4, RZ, RZ, R2 ;  /* 0x000000ffff047224 */ /* 0x000fe200078e0002 */
[----:B------:R-:W-:-:S05]  /*dc40*/  @P0 SHF.R.U32.HI R4, RZ, R5, R6 ;  /* 0x00000005ff040219 */ /* 0x000fca0000011606 */
[----:B------:R-:W-:-:S04]  /*dc50*/  IMAD.MOV R5, RZ, RZ, -R4 ;  /* 0x000000ffff057224 */ /* 0x000fc800078e0a04 */
[----:B------:R-:W-:Y:S01]  /*dc60*/  IMAD R8, R8, R5, R2 ;  /* 0x0000000508087224 */ /* 0x000fe200078e0202 */
[----:B------:R-:W-:Y:S01]  /*dc70*/  SHF.R.S32.HI R5, RZ, 0x1f, R4 ;  /* 0x0000001fff057819 */ /* 0x000fe20000011404 */
[----:B----4-:R-:W-:-:S04]  /*dc80*/  IMAD R6, R10, UR6, RZ ;  /* 0x000000060a067c24 */ /* 0x010fc8000f8e02ff */
[C---:B--2---:R-:W-:Y:S02]  /*dc90*/  IMAD R6, R7.reuse, UR7, R6 ;  /* 0x0000000707067c24 */ /* 0x044fe4000f8e0206 */
[----:B------:R-:W-:-:S04]  /*dca0*/  IMAD.WIDE.U32 R4, R7, UR6, R4 ;  /* 0x0000000607047c25 */ /* 0x000fc8000f8e0004 */
[----:B------:R-:W-:Y:S01]  /*dcb0*/  IMAD.IADD R5, R6, 0x1, R5 ;  /* 0x0000000106057824 */ /* 0x000fe200078e0205 */
[----:B------:R-:W-:-:S04]  /*dcc0*/  LEA R6, P0, R4, UR4, 0x2 ;  /* 0x0000000404067c11 */ /* 0x000fc8000f8010ff */
[----:B------:R-:W-:-:S05]  /*dcd0*/  LEA.HI.X R7, R4, UR5, R5, 0x2, P0 ;  /* 0x0000000504077c11 */ /* 0x000fca00080f1405 */
[----:B------:R4:W5:Y:S04]  /*dce0*/  LDG.E R16, desc[UR48][R6.64] ;  /* 0x0000003006107981 */ /* 0x000968000c1e1900 */
.L_x_370:
[----:B------:R-:W4:Y:S01]  /*dcf0*/  S2R R4, SR_TID.X ;  /* 0x0000000000047919 */ /* 0x000f220000002100 */
[----:B---3--:R-:W-:Y:S01]  /*dd00*/  IMAD R5, R18, 0x8, R17 ;  /* 0x0000000812057824 */ /* 0x008fe200078e0211 */
[----:B------:R-:W-:Y:S01]  /*dd10*/  BSSY B1, `(.L_x_371) ;  /* 0x0000006000017945 */ /* 0x000fe20003800000 */
[----:B----4-:R-:W-:Y:S02]  /*dd20*/  LOP3.LUT R6, R4, 0x7f, RZ, 0xc0, !PT ;  /* 0x0000007f04067812 */ /* 0x010fe400078ec0ff */
[----:B------:R-:W-:Y:S02]  /*dd30*/  SHF.L.U32 R4, R9, 0x1f, RZ ;  /* 0x0000001f09047819 */ /* 0x000fe400000006ff */
[----:B------:R-:W-:Y:S02]  /*dd40*/  ISETP.NE.AND P1, PT, R6, RZ, PT ;  /* 0x000000ff0600720c */ /* 0x000fe40003f25270 */
[----:B------:R-:W3:Y:S02]  /*dd50*/  SYNCS.PHASECHK.TRANS64.TRYWAIT P0, [R5+URZ+0x29880], R4 ;  /* 0x02988004050075a7 */ /* 0x000ee4000800017f */
[----:B---3--:R-:W-:Y:S09]  /*dd60*/  @!P0 BRA `(.L_x_372) ;  /* 0x0000002c000c8947 */ /* 0x008ff20003800000 */
.L_x_442:
[----:B------:R-:W-:Y:S05]  /*dd70*/  BSYNC B1 ;  /* 0x0000000000017941 */ /* 0x000fea0003800000 */
.L_x_371:
[----:B------:R-:W-:Y:S04]  /*dd80*/  BSSY B1, `(.L_x_373) ;  /* 0x0000009000017945 */ /* 0x000fe80003800000 */
[----:B------:R-:W-:Y:S05]  /*dd90*/  @P1 BRA `(.L_x_374) ;  /* 0x00000000001c1947 */ /* 0x000fea0003800000 */
[----:B------:R-:W4:Y:S02]  /*dda0*/  S2R R6, SR_TID.X ;  /* 0x0000000000067919 */ /* 0x000f240000002100 */
[----:B----4-:R-:W-:Y:S01]  /*ddb0*/  LOP3.LUT R7, R6, 0x1f, RZ, 0xc0, !PT ;  /* 0x0000001f06077812 */ /* 0x010fe200078ec0ff */
[----:B------:R-:W-:-:S03]  /*ddc0*/  IMAD.MOV.U32 R6, RZ, RZ, 0x5000 ;  /* 0x00005000ff067424 */ /* 0x000fc600078e00ff */
[----:B------:R-:W-:Y:S01]  /*ddd0*/  ISETP.NE.AND P0, PT, R7, RZ, PT ;  /* 0x000000ff0700720c */ /* 0x000fe20003f05270 */
[----:B------:R4:W-:-:S12]  /*dde0*/  SYNCS.ARRIVE.TRANS64 RZ, [R5+URZ+0x29870], R6 ;  /* 0x0298700605ff79a7 */ /* 0x0009d8000800003f */
[----:B----4-:R-:W-:Y:S05]  /*ddf0*/  @!P0 BRA `(.L_x_374) ;  /* 0x0000000000048947 */ /* 0x010fea0003800000 */
[----:B------:R-:W-:Y:S01]  /*de00*/  BPT.TRAP 0x1 ;  /* 0x000000040000795c */ /* 0x000fe20000300000 */
.L_x_374:
[----:B------:R-:W-:Y:S05]  /*de10*/  BSYNC B1 ;  /* 0x0000000000017941 */ /* 0x000fea0003800000 */
.L_x_373:
[----:B------:R-:W-:Y:S01]  /*de20*/  IMAD.MOV.U32 R10, RZ, RZ, RZ ;  /* 0x000000ffff0a7224 */ /* 0x000fe200078e00ff */
[----:B------:R-:W-:Y:S01]  /*de30*/  UIADD3 UR4, UP0, UR52, 0x470, URZ ;  /* 0x0000047034047890 */ /* 0x000fe2000ff1e03f */
[----:B------:R-:W-:Y:S01]  /*de40*/  IMAD.MOV.U32 R6, RZ, RZ, 0xa0 ;  /* 0x000000a0ff067424 */ /* 0x000fe200078e00ff */
[----:B------:R-:W-:Y:S01]  /*de50*/  PLOP3.LUT P0, PT, PT, PT, PT, 0x80, 0x0 ;  /* 0x000000000000781c */ /* 0x000fe20003f0f070 */
[----:B------:R-:W-:Y:S01]  /*de60*/  IMAD R7, R18, 0x5000, R17 ;  /* 0x0000500012077824 */ /* 0x000fe200078e0211 */
[----:B------:R-:W-:Y:S01]  /*de70*/  R2UR UR10, R10 ;  /* 0x000000000a0a72ca */ /* 0x000fe200000e0000 */
[----:B------:R-:W-:Y:S01]  /*de80*/  IMAD R6, R8, R6, UR42 ;  /* 0x0000002a08067e24 */ /* 0x000fe2000f8e0206 */
[----:B------:R-:W-:Y:S01]  /*de90*/  UIADD3.X UR5, URZ, UR53, URZ, UP0, !UPT ;  /* 0x000000353f057290 */ /* 0x000fe200087fe43f */
[----:B------:R-:W-:Y:S01]  /*dea0*/  VIADD R7, R7, 0xa400 ;  /* 0x0000a40007077836 */ /* 0x000fe20000000000 */
[----:B------:R-:W-:Y:S01]  /*deb0*/  UMOV UR6, 0x0 ;  /* 0x0000000000067882 */ /* 0x000fe20000000000 */
[----:B------:R-:W-:Y:S01]  /*dec0*/  VIADD R8, R5, 0x29870 ;  /* 0x0002987005087836 */ /* 0x000fe20000000000 */
[----:B------:R-:W-:-:S09]  /*ded0*/  UMOV UR7, 0x14f00000 ;  /* 0x14f0000000077882 */ /* 0x000fd20000000000 */
.L_x_375:
        /* <DEDUP_REMOVED lines=9> */
[----:B----4-:R-:W-:Y:S05]  /*df70*/  @P0 BRA.U.ANY `(.L_x_375) ;  /* 0xfffffffd00d80947 */ /* 0x010fea000393ffff */
[----:B------:R-:W4:Y:S01]  /*df80*/  SYNCS.PHASECHK.TRANS64.TRYWAIT P0, [R5+URZ+0x29840], R4 ;  /* 0x02984004050075a7 */ /* 0x000f22000800017f */
[----:B------:R-:W-:Y:S04]  /*df90*/  BSSY B1, `(.L_x_376) ;  /* 0x0000002000017945 */ /* 0x000fe80003800000 */
[----:B----4-:R-:W-:Y:S05]  /*dfa0*/  @!P0 BRA `(.L_x_377) ;  /* 0x0000002800908947 */ /* 0x010fea0003800000 */
.L_x_443:
[----:B------:R-:W-:Y:S05]  /*dfb0*/  BSYNC B1 ;  /* 0x0000000000017941 */ /* 0x000fea0003800000 */
.L_x_376:
[----:B------:R-:W-:Y:S01]  /*dfc0*/  BSSY B1, `(.L_x_378) ;  /* 0x000000b000017945 */ /* 0x000fe20003800000 */
[----:B------:R-:W-:Y:S02]  /*dfd0*/  IMAD.MOV.U32 R8, RZ, RZ, 0x0 ;  /* 0x00000000ff087424 */ /* 0x000fe400078e00ff */
[----:B-1----:R-:W-:Y:S01]  /*dfe0*/  IMAD.MOV.U32 R9, RZ, RZ, 0x14f00000 ;  /* 0x14f00000ff097424 */ /* 0x002fe200078e00ff */
[----:B------:R-:W-:Y:S06]  /*dff0*/  @P1 BRA `(.L_x_379) ;  /* 0x00000000001c1947 */ /* 0x000fec0003800000 */
[----:B------:R-:W1:Y:S01]  /*e000*/  S2R R7, SR_TID.X ;  /* 0x0000000000077919 */ /* 0x000e620000002100 */
[----:B---34-:R-:W-:-:S04]  /*e010*/  IMAD.MOV.U32 R4, RZ, RZ, 0x7800 ;  /* 0x00007800ff047424 */ /* 0x018fc800078e00ff */
[----:B------:R3:W-:Y:S01]  /*e020*/  SYNCS.ARRIVE.TRANS64 RZ, [R5+URZ+0x29830], R4 ;  /* 0x0298300405ff79a7 */ /* 0x0007e2000800003f */
[----:B-1----:R-:W-:-:S04]  /*e030*/  LOP3.LUT R7, R7, 0x1f, RZ, 0xc0, !PT ;  /* 0x0000001f07077812 */ /* 0x002fc800078ec0ff */
[----:B------:R-:W-:-:S13]  /*e040*/  ISETP.NE.AND P0, PT, R7, RZ, PT ;  /* 0x000000ff0700720c */ /* 0x000fda0003f05270 */
[----:B---3--:R-:W-:Y:S05]  /*e050*/  @!P0 BRA `(.L_x_379) ;  /* 0x0000000000048947 */ /* 0x008fea0003800000 */
[----:B------:R-:W-:Y:S01]  /*e060*/  BPT.TRAP 0x1 ;  /* 0x000000040000795c */ /* 0x000fe20000300000 */
.L_x_379:
[----:B------:R-:W-:Y:S05]  /*e070*/  BSYNC B1 ;  /* 0x0000000000017941 */ /* 0x000fea0003800000 */
.L_x_378:
[----:B------:R-:W-:Y:S01]  /*e080*/  R2UR UR10, R10 ;  /* 0x000000000a0a72ca */ /* 0x000fe200000e0000 */
[----:B---34-:R-:W-:Y:S01]  /*e090*/  IMAD R4, R18, 0x7800, R17 ;  /* 0x0000780012047824 */ /* 0x018fe200078e0211 */
[----:B------:R-:W-:Y:S01]  /*e0a0*/  R2UR UR6, R8 ;  /* 0x00000000080672ca */ /* 0x000fe200000e0000 */
[----:B------:R-:W-:Y:S01]  /*e0b0*/  UIADD3 UR4, UP0, UR52, 0x370, URZ ;  /* 0x0000037034047890 */ /* 0x000fe2000ff1e03f */
[----:B------:R-:W-:Y:S01]  /*e0c0*/  R2UR UR7, R9 ;  /* 0x00000000090772ca */ /* 0x000fe200000e0000 */
[----:B------:R-:W-:Y:S01]  /*e0d0*/  VIADD R5, R5, 0x29830 ;  /* 0x0002983005057836 */ /* 0x000fe20000000000 */
[----:B------:R-:W-:Y:S01]  /*e0e0*/  PLOP3.LUT P0, PT, PT, PT, PT, 0x80, 0x0 ;  /* 0x000000000000781c */ /* 0x000fe20003f0f070 */
[----:B------:R-:W-:Y:S01]  /*e0f0*/  VIADD R7, R4, 0x1a400 ;  /* 0x0001a40004077836 */ /* 0x000fe20000000000 */
[----:B------:R-:W-:-:S12]  /*e100*/  UIADD3.X UR5, URZ, UR53, URZ, UP0, !UPT ;  /* 0x000000353f057290 */ /* 0x000fd800087fe43f */
.L_x_380:
        /* <DEDUP_REMOVED lines=10> */
[----:B------:R-:W-:Y:S01]  /*e1b0*/  R2UR UR6, R8 ;  /* 0x00000000080672ca */ /* 0x000fe200000e0000 */
[----:B------:R-:W-:Y:S01]  /*e1c0*/  VIADD R7, R4, 0x1cc00 ;  /* 0x0001cc0004077836 */ /* 0x000fe20000000000 */
[----:B------:R-:W-:Y:S01]  /*e1d0*/  R2UR UR7, R9 ;  /* 0x00000000090772ca */ /* 0x000fe200000e0000 */
[----:B------:R-:W-:Y:S01]  /*e1e0*/  UMOV UR10, 0x40 ;  /* 0x00000040000a7882 */ /* 0x000fe20000000000 */
[----:B------:R-:W-:-:S13]  /*e1f0*/  PLOP3.LUT P0, PT, PT, PT, PT, 0x80, 0x0 ;  /* 0x000000000000781c */ /* 0x000fda0003f0f070 */
.L_x_381:
        /* <DEDUP_REMOVED lines=15> */
.L_x_382:
        /* <DEDUP_REMOVED lines=10> */
.L_x_369:
[----:B------:R-:W-:Y:S05]  /*e390*/  BSYNC B0 ;  /* 0x0000000000007941 */ /* 0x000fea0003800000 */
.L_x_368:
[----:B------:R-:W-:-:S06]  /*e3a0*/  UISETP.NE.AND UP0, UPT, UR39, 0x3, UPT ;  /* 0x000000032700788c */ /* 0x000fcc000bf05270 */
[----:B------:R-:W-:-:S13]  /*e3b0*/  PLOP3.LUT P0, PT, PT, PT, UP0, 0x80, 0x0 ;  /* 0x000000000000781c */ /* 0x000fda0003f0f008 */
[----:B------:R-:W-:Y:S05]  /*e3c0*/  @!P0 BRA `(.L_x_383) ;  /* 0x0000000000048947 */ /* 0x000fea0003800000 */
[----:B------:R-:W-:Y:S01]  /*e3d0*/  BPT.TRAP 0x1 ;  /* 0x000000040000795c */ /* 0x000fe20000300000 */
.L_x_383:
[----:B------:R-:W-:Y:S01]  /*e3e0*/  IMAD.U32 R4, RZ, RZ, UR44 ;  /* 0x0000002cff047e24 */ /* 0x000fe2000f8e00ff */
[----:B------:R-:W-:Y:S01]  /*e3f0*/  BSSY B0, `(.L_x_384) ;  /* 0x0000007000007945 */ /* 0x000fe20003800000 */
[----:B------:R-:W-:-:S03]  /*e400*/  IMAD R19, R3, 0x8, R17 ;  /* 0x0000000803137824 */ /* 0x000fc600078e0211 */
[----:B------:R-:W-:Y:S02]  /*e410*/  ISETP.NE.AND P1, PT, R4, 0x3, PT ;  /* 0x000000030400780c */ /* 0x000fe40003f25270 */
[----:B------:R-:W-:-:S04]  /*e420*/  LOP3.LUT R4, R0, 0x1, RZ, 0x3c, !PT ;  /* 0x0000000100047812 */ /* 0x000fc800078e3cff */
[----:B------:R-:W-:-:S04]  /*e430*/  SHF.L.U32 R4, R4, 0x1f, RZ ;  /* 0x0000001f04047819 */ /* 0x000fc800000006ff */
[----:B------:R-:W4:Y:S02]  /*e440*/  SYNCS.PHASECHK.TRANS64.TRYWAIT P0, [R19+URZ+0x29870], R4 ;  /* 0x02987004130075a7 */ /* 0x000f24000800017f */
[----:B----4-:R-:W-:Y:S05]  /*e450*/  @!P0 BRA `(.L_x_385) ;  /* 0x0000002400788947 */ /* 0x010fea0003800000 */
.L_x_444:
[----:B------:R-:W-:Y:S05]  /*e460*/  BSYNC B0 ;  /* 0x0000000000007941 */ /* 0x000fea0003800000 */
.L_x_384:
[----:B------:R-:W-:Y:S05]  /*e470*/  @!P1 BRA `(.L_x_386) ;  /* 0x0000000000049947 */ /* 0x000fea0003800000 */
[----:B------:R-:W-:Y:S01]  /*e480*/  BPT.TRAP 0x1 ;  /* 0x000000040000795c */ /* 0x000fe20000300000 */
.L_x_386:
[----:B------:R-:W-:Y:S01]  /*e490*/  SHF.L.U32 R0, R0, 0x1f, RZ ;  /* 0x0000001f00007819 */ /* 0x000fe200000006ff */
[----:B------:R-:W-:-:S03]  /*e4a0*/  IMAD R12, R3, 0x5000, RZ ;  /* 0x00005000030c7824 */ /* 0x000fc600078e02ff */
[----:B------:R-:W5:Y:S02]  /*e4b0*/  SYNCS.PHASECHK.TRANS64.TRYWAIT P0, [R19+URZ+0x29860], R0 ;  /* 0x02986000130075a7 */ /* 0x000f64000800017f */
[----:B-----5:R-:W-:Y:S05]  /*e4c0*/  @!P0 BRA `(.L_x_387) ;  /* 0x0000002400708947 */ /* 0x020fea0003800000 */
.L_x_445:
[----:B----4-:R-:W4:Y:S04]  /*e4d0*/  LDL R4, [R1+0x1c] ;  /* 0x00001c0001047983 */ /* 0x010f280000100800 */
[----:B------:R-:W5:Y:S04]  /*e4e0*/  LDL R3, [R1+0x20] ;  /* 0x0000200001037983 */ /* 0x000f680000100800 */
[----:B------:R-:W2:Y:S01]  /*e4f0*/  LDL R13, [R1+0x18] ;  /* 0x00001800010d7983 */ /* 0x000ea20000100800 */
[----:B------:R-:W-:Y:S05]  /*e500*/  WARPSYNC.ALL ;  /* 0x0000000000007948 */ /* 0x000fea0003800000 */
[----:B----4-:R-:W-:-:S05]  /*e510*/  LOP3.LUT R0, R12, R4, RZ, 0xfc, !PT ;  /* 0x000000040c007212 */ /* 0x010fca00078efcff */
[----:B------:R-:W-:Y:S01]  /*e520*/  IMAD.IADD R0, R17, 0x1, R0 ;  /* 0x0000000111007824 */ /* 0x000fe200078e0200 */
[----:B--2---:R-:W-:-:S03]  /*e530*/  LOP3.LUT R20, R12, R13, RZ, 0xfc, !PT ;  /* 0x0000000d0c147212 */ /* 0x004fc600078efcff */
[----:B-----5:R-:W-:Y:S01]  /*e540*/  IMAD.IADD R3, R3, 0x1, R0 ;  /* 0x0000000103037824 */ /* 0x020fe200078e0200 */
[----:B-1----:R-:W1:Y:S01]  /*e550*/  LDSM.16.MT88.4 R8, [R0+0xa400] ;  /* 0x00a400000008783b */ /* 0x002e620000004200 */
[----:B------:R-:W-:Y:S01]  /*e560*/  IMAD.IADD R20, R17, 0x1, R20 ;  /* 0x0000000111147824 */ /* 0x000fe200078e0214 */
[C-C-:B-1----:R-:W-:Y:S02]  /*e570*/  PRMT R4, R8.reuse, 0x6420, R9.reuse ;  /* 0x0000642008047816 */ /* 0x142fe40000000009 */
[----:B---3--:R-:W-:Y:S02]  /*e580*/  PRMT R5, R8, 0x7531, R9 ;  /* 0x0000753108057816 */ /* 0x008fe40000000009 */
        /* <DEDUP_REMOVED lines=9> */
[----:B------:R-:W1:Y:S02]  /*e620*/  LDSM.16.MT88.4 R8, [R0+0xb400] ;  /* 0x00b400000008783b */ /* 0x000e640000004200 */
        /* <DEDUP_REMOVED lines=55> */
.L_x_388:
[----:B------:R-:W3:Y:S01]  /*e9a0*/  S2R R0, SR_TID.X ;  /* 0x0000000000007919 */ /* 0x000ee20000002100 */
[----:B--2---:R2:W-:Y:S01]  /*e9b0*/  SYNCS.ARRIVE.TRANS64.A1T0 RZ, [R19+URZ+0x29850], RZ ;  /* 0x029850ff13ff79a7 */ /* 0x0045e2000810003f */
[----:B---3--:R-:W-:Y:S01]  /*e9c0*/  LOP3.LUT R0, R0, 0x7f, RZ, 0xc0, !PT ;  /* 0x0000007f00007812 */ /* 0x008fe200078ec0ff */
[----:B------:R-:W-:Y:S03]  /*e9d0*/  BAR.SYNC.DEFER_BLOCKING 0x2, 0x80 ;  /* 0x0082000000007b1d */ /* 0x000fe60000010000 */
[----:B------:R-:W-:-:S03]  /*e9e0*/  ISETP.NE.AND P0, PT, R0, RZ, PT ;  /* 0x000000ff0000720c */ /* 0x000fc60003f05270 */
[----:B------:R4:W5:Y:S10]  /*e9f0*/  LDL R0, [R1] ;  /* 0x0000000001007983 */ /* 0x0009740000100800 */
[----:B--2---:R-:W-:-:S05]  /*ea00*/  @!P0 VIADD R19, R19, 0x29880 ;  /* 0x0002988013138836 */ /* 0x004fca0000000000 */
[----:B------:R-:W-:-:S04]  /*ea10*/  @!P0 PRMT R19, RZ, 0x654, R19 ;  /* 0x00000654ff138816 */ /* 0x000fc80000000013 */
[----:B------:R4:W-:Y:S01]  /*ea20*/  @!P0 SYNCS.ARRIVE.TRANS64.RED.A1T0 RZ, [R19+URZ], RZ ;  /* 0x000000ff13ff89a7 */ /* 0x0009e2000810043f */
[C---:B------:R-:W-:Y:S01]  /*ea30*/  ISETP.GT.AND P0, PT, R2.reuse, RZ, PT ;  /* 0x000000ff0200720c */ /* 0x040fe20003f04270 */
[----:B------:R-:W-:Y:S02]  /*ea40*/  VIADD R2, R2, 0xffffffff ;  /* 0xffffffff02027836 */ /* 0x000fe40000000000 */
[----:B------:R-:W-:-:S10]  /*ea50*/  IMAD.MOV.U32 R3, RZ, RZ, R18 ;  /* 0x000000ffff037224 */ /* 0x000fd400078e0012 */
[----:B----4-:R-:W-:Y:S05]  /*ea60*/  @P0 BRA `(.L_x_389) ;  /* 0xfffffff000140947 */ /* 0x010fea000383ffff */
.L_x_367:
[----:B-1----:R-:W1:Y:S01]  /*ea70*/  S2R R4, SR_TID.X ;  /* 0x0000000000047919 */ /* 0x002e620000002100 */
[----:B------:R-:W-:Y:S01]  /*ea80*/  BSSY B0, `(.L_x_390) ;  /* 0x0000011000007945 */ /* 0x000fe20003800000 */
[----:B-1----:R-:W-:-:S04]  /*ea90*/  LOP3.LUT R4, R4, 0x7f, RZ, 0xc0, !PT ;  /* 0x0000007f04047812 */ /* 0x002fc800078ec0ff */
[----:B------:R-:W-:-:S13]  /*eaa0*/  ISETP.NE.AND P0, PT, R4, RZ, PT ;  /* 0x000000ff0400720c */ /* 0x000fda0003f05270 */
[----:B------:R-:W-:Y:S05]  /*eab0*/  @P0 BRA `(.L_x_391) ;  /* 0x0000000000340947 */ /* 0x000fea0003800000 */
[----:B------:R-:W1:Y:S01]  /*eac0*/  S2R R3, SR_LANEID ;  /* 0x0000000000037919 */ /* 0x000e620000000000 */
[----:B------:R-:W-:Y:S02]  /*ead0*/  VOTEU.ANY UR4, UPT, PT ;  /* 0x0000000000047886 */ /* 0x000fe400038e0100 */
[----:B0----5:R-:W1:Y:S08]  /*eae0*/  FLO.U32 R0, UR4 ;  /* 0x0000000400007d00 */ /* 0x021e7000080e0000 */
[----:B---3--:R-:W0:Y:S01]  /*eaf0*/  POPC R5, UR4 ;  /* 0x0000000400057d09 */ /* 0x008e220008000000 */
[----:B-1----:R-:W-:-:S02]  /*eb00*/  ISETP.EQ.U32.AND P1, PT, R0, R3, PT ;  /* 0x000000030000720c */ /* 0x002fc40003f22070 */
[----:B------:R-:W0:Y:S11]  /*eb10*/  LDC.64 R2, c[0x0][0xc60] ;  /* 0x00031800ff027b82 */ /* 0x000e360000000a00 */
[----:B0-----:R-:W3:Y:S01]  /*eb20*/  @P1 ATOMG.E.ADD.STRONG.GPU PT, R3, desc[UR48][R2.64], R5 ;  /* 0x00000005020319a8 */ /* 0x001ee200081ee1f0 */
[----:B------:R-:W0:Y:S02]  /*eb30*/  S2R R4, SR_LTMASK ;  /* 0x0000000000047919 */ /* 0x000e240000003900 */
[----:B0-----:R-:W-:-:S04]  /*eb40*/  LOP3.LUT R4, R4, UR4, RZ, 0xc0, !PT ;  /* 0x0000000404047c12 */ /* 0x001fc8000f8ec0ff */
[----:B------:R-:W0:Y:S01]  /*eb50*/  POPC R7, R4 ;  /* 0x0000000400077309 */ /* 0x000e220000000000 */
[----:B---3--:R-:W0:Y:S02]  /*eb60*/  SHFL.IDX PT, R0, R3, R0, 0x1f ;  /* 0x00001f0003007589 */ /* 0x008e2400000e0000 */
[----:B0-----:R-:W-:-:S05]  /*eb70*/  IADD3 R0, R0, UR43, R7 ;  /* 0x0000002b00007c10 */ /* 0x001fca000fffe007 */
[----:B------:R1:W-:Y:S02]  /*eb80*/  STL [R1+0x10], R0 ;  /* 0x0000100001007387 */ /* 0x0003e40000100800 */
.L_x_391:
[----:B------:R-:W-:Y:S05]  /*eb90*/  BSYNC B0 ;  /* 0x0000000000007941 */ /* 0x000fea0003800000 */
.L_x_390:
[----:B------:R-:W-:-:S06]  /*eba0*/  UISETP.NE.AND UP0, UPT, UR39, 0x3, UPT ;  /* 0x000000032700788c */ /* 0x000fcc000bf05270 */
[----:B------:R-:W-:-:S13]  /*ebb0*/  PLOP3.LUT P1, PT, PT, PT, UP0, 0x80, 0x0 ;  /* 0x000000000000781c */ /* 0x000fda0003f2f008 */
[----:B------:R-:W-:Y:S05]  /*ebc0*/  @!P1 BRA `(.L_x_392) ;  /* 0x0000000000049947 */ /* 0x000fea0003800000 */
[----:B------:R-:W-:Y:S01]  /*ebd0*/  BPT.TRAP 0x1 ;  /* 0x000000040000795c */ /* 0x000fe20000300000 */
.L_x_392:
[----:B------:R-:W4:Y:S01]  /*ebe0*/  LDL R2, [R1] ;  /* 0x0000000001027983 */ /* 0x000f220000100800 */
[----:B------:R-:W-:Y:S01]  /*ebf0*/  IMAD R16, R18, 0x8, R17 ;  /* 0x0000000812107824 */ /* 0x000fe200078e0211 */
[----:B------:R-:W-:Y:S01]  /*ec00*/  BSSY B0, `(.L_x_393) ;  /* 0x0000007000007945 */ /* 0x000fe20003800000 */
[----:B01---5:R-:W-:-:S05]  /*ec10*/  IMAD.U32 R0, RZ, RZ, UR44 ;  /* 0x0000002cff007e24 */ /* 0x023fca000f8e00ff */
[----:B------:R-:W-:Y:S02]  /*ec20*/  ISETP.NE.AND P2, PT, R0, 0x3, PT ;  /* 0x000000030000780c */ /* 0x000fe40003f45270 */
[----:B----4-:R-:W-:-:S04]  /*ec30*/  LOP3.LUT R3, R2, 0x1, RZ, 0x3c, !PT ;  /* 0x0000000102037812 */ /* 0x010fc800078e3cff */
[----:B------:R-:W-:-:S04]  /*ec40*/  SHF.L.U32 R3, R3, 0x1f, RZ ;  /* 0x0000001f03037819 */ /* 0x000fc800000006ff */
[----:B------:R-:W0:Y:S02]  /*ec50*/  SYNCS.PHASECHK.TRANS64.TRYWAIT P1, [R16+URZ+0x29870], R3 ;  /* 0x02987003100075a7 */ /* 0x000e24000802017f */
[----:B0-----:R-:W-:Y:S05]  /*ec60*/  @!P1 BRA `(.L_x_394) ;  /* 0x0000001c009c9947 */ /* 0x001fea0003800000 */
.L_x_446:
[----:B------:R-:W-:Y:S05]  /*ec70*/  BSYNC B0 ;  /* 0x0000000000007941 */ /* 0x000fea0003800000 */
.L_x_393:
[----:B------:R-:W-:Y:S05]  /*ec80*/  @!P2 BRA `(.L_x_395) ;  /* 0x000000000004a947 */ /* 0x000fea0003800000 */
[----:B------:R-:W-:Y:S01]  /*ec90*/  BPT.TRAP 0x1 ;  /* 0x000000040000795c */ /* 0x000fe20000300000 */
.L_x_395:
[----:B------:R-:W0:Y:S02]  /*eca0*/  LDL R0, [R1] ;  /* 0x0000000001007983 */ /* 0x000e240000100800 */
[----:B0-----:R-:W-:-:S04]  /*ecb0*/  SHF.L.U32 R3, R0, 0x1f, RZ ;  /* 0x0000001f00037819 */ /* 0x001fc800000006ff */
[----:B------:R-:W0:Y:S02]  /*ecc0*/  SYNCS.PHASECHK.TRANS64.TRYWAIT P1, [R16+URZ+0x29860], R3 ;  /* 0x02986003100075a7 */ /* 0x000e24000802017f */
[----:B0-----:R-:W-:Y:S05]  /*ecd0*/  @!P1 BRA `(.L_x_396) ;  /* 0x0000001c00949947 */ /* 0x001fea0003800000 */
.L_x_447:
[----:B------:R-:W4:Y:S04]  /*ece0*/  LDL R2, [R1+0x1c] ;  /* 0x00001c0001027983 */ /* 0x000f280000100800 */
[----:B------:R-:W0:Y:S04]  /*ecf0*/  LDL R13, [R1+0x20] ;  /* 0x00002000010d7983 */ /* 0x000e280000100800 */
[----:B------:R-:W5:Y:S01]  /*ed00*/  LDL R12, [R1+0x18] ;  /* 0x00001800010c7983 */ /* 0x000f620000100800 */
[----:B------:R-:W-:Y:S01]  /*ed10*/  IMAD R0, R18, 0x5000, RZ ;  /* 0x0000500012007824 */ /* 0x000fe200078e02ff */
[----:B------:R-:W-:Y:S05]  /*ed20*/  WARPSYNC.ALL ;  /* 0x0000000000007948 */ /* 0x000fea0003800000 */
[----:B----4-:R-:W-:-:S05]  /*ed30*/  LOP3.LUT R2, R0, R2, RZ, 0xfc, !PT ;  /* 0x0000000200027212 */ /* 0x010fca00078efcff */
[----:B------:R-:W-:Y:S01]  /*ed40*/  IMAD.IADD R2, R17, 0x1, R2 ;  /* 0x0000000111027824 */ /* 0x000fe200078e0202 */
[----:B-----5:R-:W-:-:S03]  /*ed50*/  LOP3.LUT R0, R0, R12, RZ, 0xfc, !PT ;  /* 0x0000000c00007212 */ /* 0x020fc600078efcff */
[----:B0-----:R-:W-:Y:S01]  /*ed60*/  IMAD.IADD R3, R13, 0x1, R2 ;  /* 0x000000010d037824 */ /* 0x001fe200078e0202 */
[----:B---3--:R-:W0:Y:S01]  /*ed70*/  LDSM.16.MT88.4 R4, [R2+0xa400] ;  /* 0x00a400000204783b */ /* 0x008e220000004200 */
[----:B------:R-:W-:Y:S01]  /*ed80*/  IMAD.IADD R0, R17, 0x1, R0 ;  /* 0x0000000111007824 */ /* 0x000fe200078e0200 */
        /* <DEDUP_REMOVED lines=11> */
[----:B------:R-:W0:Y:S02]  /*ee40*/  LDSM.16.MT88.4 R4, [R2+0xb400] ;  /* 0x00b400000204783b */ /* 0x000e240000004200 */
        /* <DEDUP_REMOVED lines=55> */
.L_x_397:
[----:B------:R-:W3:Y:S01]  /*f1c0*/  LDL.LU R2, [R1] ;  /* 0x0000000001027983 */ /* 0x000ee20000300800 */
[----:B0-----:R0:W-:Y:S01]  /*f1d0*/  SYNCS.ARRIVE.TRANS64.A1T0 RZ, [R16+URZ+0x29850], RZ ;  /* 0x029850ff10ff79a7 */ /* 0x0011e2000810003f */
[----:B------:R-:W-:Y:S02]  /*f1e0*/  VIADD R18, R18, 0x1 ;  /* 0x0000000112127836 */ /* 0x000fe40000000000 */
[----:B0-----:R-:W-:-:S05]  /*f1f0*/  @!P0 VIADD R16, R16, 0x29880 ;  /* 0x0002988010108836 */ /* 0x001fca0000000000 */
[----:B------:R-:W-:Y:S01]  /*f200*/  @!P0 PRMT R16, RZ, 0x654, R16 ;  /* 0x00000654ff108816 */ /* 0x000fe20000000010 */
[----:B------:R-:W-:Y:S06]  /*f210*/  BAR.SYNC.DEFER_BLOCKING 0x2, 0x80 ;  /* 0x0082000000007b1d */ /* 0x000fec0000010000 */
[----:B------:R4:W-:Y:S01]  /*f220*/  @!P0 SYNCS.ARRIVE.TRANS64.RED.A1T0 RZ, [R16+URZ], RZ ;  /* 0x000000ff10ff89a7 */ /* 0x0009e2000810043f */
[----:B------:R-:W-:-:S04]  /*f230*/  ISETP.NE.AND P0, PT, R18, 0x2, PT ;  /* 0x000000021200780c */ /* 0x000fc80003f05270 */
[----:B-1----:R-:W-:Y:S02]  /*f240*/  SEL R0, RZ, 0x1, P0 ;  /* 0x00000001ff007807 */ /* 0x002fe40000000000 */
[----:B------:R-:W-:Y:S02]  /*f250*/  SEL R18, R18, RZ, P0 ;  /* 0x000000ff12127207 */ /* 0x000fe40000000000 */
[----:B---3--:R-:W-:-:S05]  /*f260*/  LOP3.LUT R2, R2, R0, RZ, 0x3c, !PT ;  /* 0x0000000002027212 */ /* 0x008fca00078e3cff */
[----:B------:R4:W-:Y:S02]  /*f270*/  STL [R1], R2 ;  /* 0x0000000201007387 */ /* 0x0009e40000100800 */
.L_x_342:
[----:B------:R-:W-:Y:S05]  /*f280*/  BSYNC B7 ;  /* 0x0000000000077941 */ /* 0x000fea0003800000 */
.L_x_340:
[----:B0-----:R-:W3:Y:S02]  /*f290*/  LDL R0, [R1+0x8] ;  /* 0x0000080001007983 */ /* 0x001ee40000100800 */
[----:B---3--:R-:W-:-:S13]  /*f2a0*/  LOP3.LUT P0, RZ, R0, 0x2, RZ, 0xc0, !PT ;  /* 0x0000000200ff7812 */ /* 0x008fda000780c0ff */
[----:B------:R-:W-:Y:S05]  /*f2b0*/  @!P0 BRA `(.L_x_398) ;  /* 0x0000000000348947 */ /* 0x000fea0003800000 */
[----:B------:R-:W0:Y:S08]  /*f2c0*/  S2UR UR5, SR_CgaCtaId ;  /* 0x00000000000579c3 */ /* 0x000e300000008800 */
[----:B------:R-:W-:Y:S06]  /*f2d0*/  BAR.SYNC.DEFER_BLOCKING 0x5, 0x180 ;  /* 0x0146000000007b1d */ /* 0x000fec0000010000 */
[----:B------:R-:W-:-:S02]  /*f2e0*/  UMOV UR4, 0x400 ;  /* 0x0000040000047882 */ /* 0x000fc40000000000 */
[----:B0-----:R-:W-:-:S06]  /*f2f0*/  ULEA UR4, UR5, UR4, 0x18 ;  /* 0x0000000405047291 */ /* 0x001fcc000f8ec03f */
[----:B------:R-:W-:-:S05]  /*f300*/  IMAD.U32 R17, RZ, RZ, UR4 ;  /* 0x00000004ff117e24 */ /* 0x000fca000f8e00ff */
[----:B------:R-:W0:Y:S04]  /*f310*/  LDS.128 R4, [R17+0x298d0] ;  /* 0x0298d00011047984 */ /* 0x000e280000000c00 */
[----:B0-----:R0:W-:Y:S01]  /*f320*/  STL.64 [R1+0x10], R4 ;  /* 0x0000100401007387 */ /* 0x0011e20000100a00 */
[----:B----4-:R-:W-:Y:S02]  /*f330*/  IMAD.MOV.U32 R2, RZ, RZ, R6 ;  /* 0x000000ffff027224 */ /* 0x010fe400078e0006 */
[----:B------:R-:W-:-:S03]  /*f340*/  IMAD.MOV.U32 R0, RZ, RZ, R7 ;  /* 0x000000ffff007224 */ /* 0x000fc600078e0007 */
[----:B------:R-:W-:Y:S02]  /*f350*/  R2UR UR36, R2 ;  /* 0x00000000022472ca */ /* 0x000fe400000e0000 */
[----:B------:R-:W-:Y:S01]  /*f360*/  R2UR UR45, R0 ;  /* 0x00000000002d72ca */ /* 0x000fe200000e0000 */
[----:B------:R-:W-:Y:S06]  /*f370*/  BAR.ARV 0x4, 0x180 ;  /* 0x0106000000007b1d */ /* 0x000fec0000002000 */
[----:B------:R-:W-:Y:S08]  /*f380*/  BRA `(.L_x_399) ;  /* 0x0000000800387947 */ /* 0x000ff00003800000 */
.L_x_398:
[----:B----4-:R-:W0:Y:S01]  /*f390*/  S2R R2, SR_TID.X ;  /* 0x0000000000027919 */ /* 0x010e220000002100 */
[----:B------:R-:W-:Y:S01]  /*f3a0*/  ULDC UR4, c[0x0][0xc3c] ;  /* 0x00030f0000047ab9 */ /* 0x000fe20000000800 */
[----:B------:R-:W3:Y:S01]  /*f3b0*/  LDL.LU R0, [R1+0x10] ;  /* 0x0000100001007983 */ /* 0x000ee20000300800 */
[----:B0-----:R-:W-:-:S04]  /*f3c0*/  LOP3.LUT R10, R2, 0x1f, RZ, 0xc0, !PT ;  /* 0x0000001f020a7812 */ /* 0x001fc800078ec0ff */
[C---:B------:R-:W-:Y:S01]  /*f3d0*/  ISETP.NE.AND P0, PT, R10.reuse, 0x1f, PT ;  /* 0x0000001f0a00780c */ /* 0x040fe20003f05270 */
[----:B------:R-:W-:-:S05]  /*f3e0*/  VIADD R5, R10, UR45 ;  /* 0x0000002d0a057c36 */ /* 0x000fca0008000000 */
[----:B------:R-:W-:Y:S01]  /*f3f0*/  ISETP.GE.OR P1, PT, R5, UR4, !P0 ;  /* 0x0000000405007c0c */ /* 0x000fe2000c726670 */
[----:B------:R-:W-:-:S12]  /*f400*/  ULDC UR4, c[0x0][0xc3c] ;  /* 0x00030f0000047ab9 */ /* 0x000fd80000000800 */
[----:B------:R-:W0:Y:S02]  /*f410*/  @!P1 LDC.64 R2, c[0x0][0xc80] ;  /* 0x00032000ff029b82 */ /* 0x000e240000000a00 */
[----:B0-----:R-:W-:-:S04]  /*f420*/  @!P1 IMAD.WIDE R2, R5, 0x4, R2 ;  /* 0x0000000405029825 */ /* 0x001fc800078e0202 */
[----:B------:R-:W-:-:S06]  /*f430*/  IMAD.MOV.U32 R5, RZ, RZ, RZ ;  /* 0x000000ffff057224 */ /* 0x000fcc00078e00ff */
[----:B------:R-:W4:Y:S01]  /*f440*/  @!P1 LDG.E R5, desc[UR48][R2.64] ;  /* 0x0000003002059981 */ /* 0x000f22000c1e1900 */
[C---:B------:R-:W-:Y:S02]  /*f450*/  ISETP.NE.AND P1, PT, R10.reuse, RZ, PT ;  /* 0x000000ff0a00720c */ /* 0x040fe40003f25270 */
[C---:B------:R-:W-:Y:S02]  /*f460*/  ISETP.GE.U32.AND P2, PT, R10.reuse, 0x2, PT ;  /* 0x000000020a00780c */ /* 0x040fe40003f46070 */
[C---:B------:R-:W-:Y:S02]  /*f470*/  ISETP.GE.U32.AND P3, PT, R10.reuse, 0x4, PT ;  /* 0x000000040a00780c */ /* 0x040fe40003f66070 */
[C---:B------:R-:W-:Y:S02]  /*f480*/  ISETP.GE.U32.AND P4, PT, R10.reuse, 0x8, PT ;  /* 0x000000080a00780c */ /* 0x040fe40003f86070 */
[----:B------:R-:W-:Y:S01]  /*f490*/  ISETP.GE.U32.AND P5, PT, R10, 0x10, PT ;  /* 0x000000100a00780c */ /* 0x000fe20003fa6070 */
[----:B---3--:R-:W-:-:S02]  /*f4a0*/  IMAD.MOV.U32 R9, RZ, RZ, R0 ;  /* 0x000000ffff097224 */ /* 0x008fc400078e0000 */
[----:B----4-:R-:W0:Y:S02]  /*f4b0*/  SHFL.UP PT, R0, R5, 0x1, RZ ;  /* 0x0420000005007989 */ /* 0x010e2400000e00ff */
        /* <DEDUP_REMOVED lines=11> */
[----:B------:R-:W0:Y:S04]  /*f570*/  SHFL.UP PT, R0, R8, 0x10, RZ ;  /* 0x0600000008007989 */ /* 0x000e2800000e00ff */
[----:B------:R-:W-:Y:S01]  /*f580*/  SHFL.IDX PT, R4, R9, 0x1, 0x1f ;  /* 0x00201f0009047f89 */ /* 0x000fe200000e0000 */
[----:B0-----:R-:W-:-:S05]  /*f590*/  SEL R3, R0, RZ, P5 ;  /* 0x000000ff00037207 */ /* 0x001fca0002800000 */
[----:B------:R-:W-:Y:S02]  /*f5a0*/  IMAD.IADD R2, R8, 0x1, R3 ;  /* 0x0000000108027824 */ /* 0x000fe400078e0203 */
[----:B------:R-:W0:Y:S03]  /*f5b0*/  LDC R3, c[0x0][0xc38] ;  /* 0x00030e00ff037b82 */ /* 0x000e260000000800 */
[----:B------:R-:W0:Y:S04]  /*f5c0*/  SHFL.IDX PT, R6, R2, 0x1f, 0x1f ;  /* 0x03e01f0002067f89 */ /* 0x000e2800000e0000 */
[----:B------:R-:W1:Y:S01]  /*f5d0*/  SHFL.IDX PT, R0, R9, RZ, 0x1f ;  /* 0x00001fff09007589 */ /* 0x000e6200000e0000 */
[----:B0-----:R-:W-:-:S04]  /*f5e0*/  IMAD R6, R6, R3, RZ ;  /* 0x0000000306067224 */ /* 0x001fc800078e02ff */
[----:B------:R-:W-:-:S05]  /*f5f0*/  IMAD.IADD R4, R4, 0x1, R6 ;  /* 0x0000000104047824 */ /* 0x000fca00078e0206 */
[----:B-1----:R-:W-:-:S13]  /*f600*/  ISETP.GT.AND P6, PT, R4, R0, PT ;  /* 0x000000000400720c */ /* 0x002fda0003fc4270 */
[----:B------:R-:W-:Y:S05]  /*f610*/  @P6 BRA `(.L_x_400) ;  /* 0x0000000000906947 */ /* 0x000fea0003800000 */
.L_x_404:
[----:B------:R-:W-:-:S04]  /*f620*/  UIADD3 UR45, UR45, 0x1f, URZ ;  /* 0x0000001f2d2d7890 */ /* 0x000fc8000fffe03f */
[----:B------:R-:W-:-:S06]  /*f630*/  UISETP.GE.AND UP0, UPT, UR45, UR4, UPT ;  /* 0x000000042d00728c */ /* 0x000fcc000bf06270 */
[----:B------:R-:W-:-:S13]  /*f640*/  PLOP3.LUT P6, PT, PT, PT, UP0, 0x40, 0x0 ;  /* 0x000000000000781c */ /* 0x000fda0003fce808 */
[----:B------:R-:W-:Y:S05]  /*f650*/  @!P6 BRA `(.L_x_401) ;  /* 0x000000040038e947 */ /* 0x000fea0003800000 */
[----:B------:R-:W0:Y:S01]  /*f660*/  S2R R2, SR_TID.X ;  /* 0x0000000000027919 */ /* 0x000e220000002100 */
[----:B------:R-:W-:Y:S01]  /*f670*/  BSSY B0, `(.L_x_402) ;  /* 0x0000009000007945 */ /* 0x000fe20003800000 */
[----:B------:R-:W-:Y:S01]  /*f680*/  IMAD.MOV.U32 R5, RZ, RZ, RZ ;  /* 0x000000ffff057224 */ /* 0x000fe200078e00ff */
[----:B0-----:R-:W-:-:S05]  /*f690*/  LOP3.LUT R2, R2, 0x1f, RZ, 0xc0, !PT ;  /* 0x0000001f02027812 */ /* 0x001fca00078ec0ff */
[----:B------:R-:W-:-:S05]  /*f6a0*/  VIADD R6, R2, UR45 ;  /* 0x0000002d02067c36 */ /* 0x000fca0008000000 */
[----:B------:R-:W-:-:S13]  /*f6b0*/  ISETP.GE.OR P6, PT, R6, UR4, !P0 ;  /* 0x0000000406007c0c */ /* 0x000fda000c7c6670 */
[----:B------:R-:W-:Y:S05]  /*f6c0*/  @P6 BRA `(.L_x_403) ;  /* 0x00000000000c6947 */ /* 0x000fea0003800000 */
[----:B------:R-:W0:Y:S02]  /*f6d0*/  LDC.64 R2, c[0x0][0xc80] ;  /* 0x00032000ff027b82 */ /* 0x000e240000000a00 */
[----:B0-----:R-:W-:-:S05]  /*f6e0*/  IMAD.WIDE R2, R6, 0x4, R2 ;  /* 0x0000000406027825 */ /* 0x001fca00078e0202 */
[----:B------:R0:W5:Y:S02]  /*f6f0*/  LDG.E R5, desc[UR48][R2.64] ;  /* 0x0000003002057981 */ /* 0x000164000c1e1900 */
.L_x_403:
[----:B------:R-:W-:Y:S05]  /*f700*/  BSYNC B0 ;  /* 0x0000000000007941 */ /* 0x000fea0003800000 */
.L_x_402:
        /* <DEDUP_REMOVED lines=21> */
.L_x_400:
[----:B------:R-:W-:-:S04]  /*f860*/  IMAD.IADD R6, R4, 0x1, -R6 ;  /* 0x0000000104067824 */ /* 0x000fc800078e0a06 */
[----:B------:R-:W-:-:S05]  /*f870*/  IMAD R4, R2, R3, R6 ;  /* 0x0000000302047224 */ /* 0x000fca00078e0206 */
[----:B------:R-:W-:-:S13]  /*f880*/  ISETP.GT.AND P0, PT, R4, R0, PT ;  /* 0x000000000400720c */ /* 0x000fda0003f04270 */
[----:B------:R-:W-:Y:S02]  /*f890*/  VOTEU.ANY UR5, UPT, !P0 ;  /* 0x0000000000057886 */ /* 0x000fe400040e0100 */
[----:B------:R-:W-:Y:S02]  /*f8a0*/  UPOPC UR4, UR5 ;  /* 0x00000005000472bf */ /* 0x000fe40008000000 */
[----:B------:R-:W-:-:S04]  /*f8b0*/  ISETP.NE.AND P0, PT, RZ, UR5, PT ;  /* 0x00000005ff007c0c */ /* 0x000fc8000bf05270 */
[----:B------:R-:W-:-:S06]  /*f8c0*/  IMAD.U32 R4, RZ, RZ, UR4 ;  /* 0x00000004ff047e24 */ /* 0x000fcc000f8e00ff */
[----:B------:R0:W1:Y:S02]  /*f8d0*/  SHFL.IDX PT, R4, R5, R4, 0x1f ;  /* 0x00001f0405047589 */ /* 0x00006400000e0000 */
[----:B0-----:R-:W-:Y:S01]  /*f8e0*/  IMAD.MOV.U32 R5, RZ, RZ, RZ ;  /* 0x000000ffff057224 */ /* 0x001fe200078e00ff */
[----:B------:R-:W-:Y:S06]  /*f8f0*/  @!P0 BRA `(.L_x_405) ;  /* 0x00000000000c8947 */ /* 0x000fec0003800000 */
[----:B------:R-:W-:-:S06]  /*f900*/  UIADD3 UR5, UR4, -0x1, URZ ;  /* 0xffffffff04057890 */ /* 0x000fcc000fffe03f */
[----:B------:R-:W-:-:S06]  /*f910*/  IMAD.U32 R5, RZ, RZ, UR5 ;  /* 0x00000005ff057e24 */ /* 0x000fcc000f8e00ff */
[----:B------:R0:W3:Y:S02]  /*f920*/  SHFL.IDX PT, R5, R2, R5, 0x1f ;  /* 0x00001f0502057589 */ /* 0x0000e400000e0000 */
.L_x_405:
[----:B---3--:R-:W-:Y:S01]  /*f930*/  IMAD R7, R5, R3, R6 ;  /* 0x0000000305077224 */ /* 0x008fe200078e0206 */
[----:B-1----:R-:W-:Y:S01]  /*f940*/  IABS R5, R4 ;  /* 0x0000000400057213 */ /* 0x002fe20000000000 */
[----:B------:R-:W-:Y:S02]  /*f950*/  UIADD3 UR45, UR4, UR45, URZ ;  /* 0x0000002d042d7290 */ /* 0x000fe4000fffe03f */
[----:B------:R-:W-:Y:S01]  /*f960*/  IMAD.IADD R0, R0, 0x1, -R7 ;  /* 0x0000000100007824 */ /* 0x000fe200078e0a07 */
[----:B0-----:R-:W0:Y:S01]  /*f970*/  I2F.RP R2, R5 ;  /* 0x0000000500027306 */ /* 0x001e220000209400 */
[----:B------:R1:W-:Y:S07]  /*f980*/  STL [R1+0x10], R7 ;  /* 0x0000100701007387 */ /* 0x0003ee0000100800 */
[----:B0-----:R-:W0:Y:S02]  /*f990*/  MUFU.RCP R2, R2 ;  /* 0x0000000200027308 */ /* 0x001e240000001000 */
[----:B0-----:R-:W-:-:S06]  /*f9a0*/  VIADD R2, R2, 0xffffffe ;  /* 0x0ffffffe02027836 */ /* 0x001fcc0000000000 */
[----:B------:R-:W0:Y:S02]  /*f9b0*/  F2I.FTZ.U32.TRUNC.NTZ R3, R2 ;  /* 0x0000000200037305 */ /* 0x000e24000021f000 */
[----:B0-----:R-:W-:-:S04]  /*f9c0*/  IMAD.MOV R2, RZ, RZ, -R3 ;  /* 0x000000ffff027224 */ /* 0x001fc800078e0a03 */
[----:B------:R-:W-:Y:S02]  /*f9d0*/  IMAD R6, R2, R5, RZ ;  /* 0x0000000502067224 */ /* 0x000fe400078e02ff */
[----:B------:R-:W-:-:S04]  /*f9e0*/  IMAD.MOV.U32 R2, RZ, RZ, RZ ;  /* 0x000000ffff027224 */ /* 0x000fc800078e00ff */
[----:B------:R-:W-:Y:S01]  /*f9f0*/  IMAD.HI.U32 R2, R3, R6, R2 ;  /* 0x0000000603027227 */ /* 0x000fe200078e0002 */
[----:B------:R-:W-:Y:S02]  /*fa00*/  IABS R6, R4 ;  /* 0x0000000400067213 */ /* 0x000fe40000000000 */
[----:B------:R-:W-:-:S03]  /*fa10*/  IABS R3, R0 ;  /* 0x0000000000037213 */ /* 0x000fc60000000000 */
[----:B------:R-:W-:Y:S02]  /*fa20*/  IMAD.MOV R6, RZ, RZ, -R6 ;  /* 0x000000ffff067224 */ /* 0x000fe400078e0a06 */
[----:B------:R-:W-:-:S04]  /*fa30*/  IMAD.HI.U32 R2, R2, R3, RZ ;  /* 0x0000000302027227 */ /* 0x000fc800078e00ff */
[----:B------:R-:W-:-:S05]  /*fa40*/  IMAD R3, R2, R6, R3 ;  /* 0x0000000602037224 */ /* 0x000fca00078e0203 */
[----:B------:R-:W-:-:S13]  /*fa50*/  ISETP.GT.U32.AND P1, PT, R5, R3, PT ;  /* 0x000000030500720c */ /* 0x000fda0003f24070 */
[----:B------:R-:W-:Y:S02]  /*fa60*/  @!P1 IMAD.IADD R3, R3, 0x1, -R5 ;  /* 0x0000000103039824 */ /* 0x000fe400078e0a05 */
[----:B------:R-:W-:Y:S01]  /*fa70*/  @!P1 VIADD R2, R2, 0x1 ;  /* 0x0000000102029836 */ /* 0x000fe20000000000 */
[----:B------:R-:W-:Y:S02]  /*fa80*/  ISETP.NE.AND P1, PT, R4, RZ, PT ;  /* 0x000000ff0400720c */ /* 0x000fe40003f25270 */
[----:B------:R-:W-:Y:S02]  /*fa90*/  ISETP.GE.U32.AND P0, PT, R3, R5, PT ;  /* 0x000000050300720c */ /* 0x000fe40003f06070 */
[----:B------:R-:W-:-:S04]  /*faa0*/  LOP3.LUT R3, R0, R4, RZ, 0x3c, !PT ;  /* 0x0000000400037212 */ /* 0x000fc800078e3cff */
[----:B------:R-:W-:-:S07]  /*fab0*/  ISETP.GE.AND P2, PT, R3, RZ, PT ;  /* 0x000000ff0300720c */ /* 0x000fce0003f46270 */
[----:B------:R-:W-:-:S06]  /*fac0*/  @P0 VIADD R2, R2, 0x1 ;  /* 0x0000000102020836 */ /* 0x000fcc0000000000 */
[----:B------:R-:W-:Y:S01]  /*fad0*/  @!P2 IMAD.MOV R2, RZ, RZ, -R2 ;  /* 0x000000ffff02a224 */ /* 0x000fe200078e0a02 */
[----:B------:R-:W-:-:S04]  /*fae0*/  @!P1 LOP3.LUT R2, RZ, R4, RZ, 0x33, !PT ;  /* 0x00000004ff029212 */ /* 0x000fc800078e33ff */
[----:B------:R-:W-:Y:S01]  /*faf0*/  R2UR UR36, R2 ;  /* 0x00000000022472ca */ /* 0x000fe200000e0000 */
[----:B------:R-:W-:-:S04]  /*fb00*/  IMAD.MOV R3, RZ, RZ, -R2 ;  /* 0x000000ffff037224 */ /* 0x000fc800078e0a02 */
[----:B------:R-:W-:-:S05]  /*fb10*/  IMAD R0, R4, R3, R0 ;  /* 0x0000000304007224 */ /* 0x000fca00078e0200 */
[----:B------:R1:W-:Y:S01]  /*fb20*/  STL [R1+0x14], R0 ;  /* 0x0000140001007387 */ /* 0x0003e20000100800 */
[----:B------:R-:W-:Y:S05]  /*fb30*/  BRA `(.L_x_406) ;  /* 0x0000000000107947 */ /* 0x000fea0003800000 */
.L_x_401:
[----:B------:R0:W-:Y:S01]  /*fb40*/  STL [R1+0x10], R0 ;  /* 0x0000100001007387 */ /* 0x0001e20000100800 */
[----:B------:R-:W-:Y:S01]  /*fb50*/  ULDC UR45, c[0x0][0xc3c] ;  /* 0x00030f00002d7ab9 */ /* 0x000fe20000000800 */
[----:B------:R-:W-:Y:S02]  /*fb60*/  UMOV UR36, URZ ;  /* 0x0000003f00247c82 */ /* 0x000fe40008000000 */
[----:B------:R0:W-:Y:S03]  /*fb70*/  STL [R1+0x14], RZ ;  /* 0x000014ff01007387 */ /* 0x0001e60000100800 */
.L_x_406:
[----:B------:R-:W3:Y:S04]  /*fb80*/  LDL R3, [R1+0x10] ;  /* 0x0000100001037983 */ /* 0x000ee80000100800 */
[----:B------:R-:W4:Y:S01]  /*fb90*/  LDL R2, [R1+0x14] ;  /* 0x0000140001027983 */ /* 0x000f220000100800 */
[----:B------:R-:W-:Y:S02]  /*fba0*/  IMAD.U32 R6, RZ, RZ, UR36 ;  /* 0x00000024ff067e24 */ /* 0x000fe4000f8e00ff */
[----:B-1----:R-:W-:Y:S01]  /*fbb0*/  IMAD.U32 R7, RZ, RZ, UR45 ;  /* 0x0000002dff077e24 */ /* 0x002fe2000f8e00ff */
[----:B0-----:R-:W0:Y:S02]  /*fbc0*/  S2R R0, SR_TID.X ;  /* 0x0000000000007919 */ /* 0x001e240000002100 */
[----:B0-----:R-:W-:Y:S01]  /*fbd0*/  LOP3.LUT R0, R0, 0x1f, RZ, 0xc0, !PT ;  /* 0x0000001f00007812 */ /* 0x001fe200078ec0ff */
[----:B------:R-:W-:Y:S03]  /*fbe0*/  BAR.SYNC.DEFER_BLOCKING 0x4, 0x180 ;  /* 0x0106000000007b1d */ /* 0x000fe60000010000 */
[----:B------:R-:W-:-:S13]  /*fbf0*/  ISETP.NE.AND P0, PT, R0, RZ, PT ;  /* 0x000000ff0000720c */ /* 0x000fda0003f05270 */
[----:B------:R-:W-:Y:S01]  /*fc00*/  @!P0 MOV R0, 0x400 ;  /* 0x0000040000008802 */ /* 0x000fe20000000f00 */
[----:B---3--:R-:W-:Y:S02]  /*fc10*/  IMAD.MOV.U32 R4, RZ, RZ, R3 ;  /* 0x000000ffff047224 */ /* 0x008fe400078e0003 */
[----:B------:R-:W0:Y:S01]  /*fc20*/  @!P0 S2R R3, SR_CgaCtaId ;  /* 0x0000000000038919 */ /* 0x000e220000008800 */
[----:B----4-:R-:W-:Y:S01]  /*fc30*/  IMAD.MOV.U32 R5, RZ, RZ, R2 ;  /* 0x000000ffff057224 */ /* 0x010fe200078e0002 */
[----:B0-----:R-:W-:-:S05]  /*fc40*/  @!P0 LEA R17, R3, R0, 0x18 ;  /* 0x0000000003118211 */ /* 0x001fca00078ec0ff */
[----:B------:R1:W-:Y:S01]  /*fc50*/  @!P0 STS.128 [R17+0x298d0], R4 ;  /* 0x0298d00411008388 */ /* 0x0003e20000000c00 */
[----:B------:R-:W-:Y:S06]  /*fc60*/  BAR.ARV 0x5, 0x180 ;  /* 0x0146000000007b1d */ /* 0x000fec0000002000 */
.L_x_399:
[----:B------:R-:W-:Y:S02]  /*fc70*/  ULDC UR4, c[0x0][0xc3c] ;  /* 0x00030f0000047ab9 */ /* 0x000fe40000000800 */
[----:B------:R-:W-:-:S06]  /*fc80*/  UISETP.GE.AND UP0, UPT, UR45, UR4, UPT ;  /* 0x000000042d00728c */ /* 0x000fcc000bf06270 */
[----:B------:R-:W-:-:S13]  /*fc90*/  PLOP3.LUT P0, PT, PT, PT, UP0, 0x80, 0x0 ;  /* 0x000000000000781c */ /* 0x000fda0003f0f008 */
[----:B------:R-:W-:Y:S05]  /*fca0*/  @!P0 BRA `(.L_x_407) ;  /* 0xffffffbc00b48947 */ /* 0x000fea000383ffff */
.L_x_336:
[----:B------:R-:W3:Y:S01]  /*fcb0*/  LDL.LU R0, [R1+0x28] ;  /* 0x0000280001007983 */ /* 0x000ee20000300800 */
[----:B------:R-:W-:Y:S01]  /*fcc0*/  BSSY B0, `(.L_x_408) ;  /* 0x000000b000007945 */ /* 0x000fe20003800000 */
[----:B01----:R-:W0:Y:S01]  /*fcd0*/  S2R R4, SR_CgaCtaId ;  /* 0x0000000000047919 */ /* 0x003e220000008800 */
[----:B---3--:R-:W-:-:S05]  /*fce0*/  VIADD R0, R0, 0x1 ;  /* 0x0000000100007836 */ /* 0x008fca0000000000 */
[----:B------:R-:W-:-:S04]  /*fcf0*/  LEA.HI R2, R0, R0, RZ, 0x1 ;  /* 0x0000000000027211 */ /* 0x000fc800078f08ff */
[----:B------:R-:W-:-:S05]  /*fd00*/  LOP3.LUT R3, R2, 0xfffffffe, RZ, 0xc0, !PT ;  /* 0xfffffffe02037812 */ /* 0x000fca00078ec0ff */
[----:B------:R-:W-:Y:S01]  /*fd10*/  IMAD.IADD R0, R0, 0x1, -R3 ;  /* 0x0000000100007824 */ /* 0x000fe200078e0a03 */
[----:B------:R-:W-:-:S04]  /*fd20*/  MOV R3, 0x400 ;  /* 0x0000040000037802 */ /* 0x000fc80000000f00 */
[----:B0-----:R-:W-:Y:S02]  /*fd30*/  LEA R3, R4, R3, 0x18 ;  /* 0x0000000304037211 */ /* 0x001fe400078ec0ff */
[----:B------:R-:W-:-:S04]  /*fd40*/  SHF.L.U32 R0, R0, 0x1f, RZ ;  /* 0x0000001f00007819 */ /* 0x000fc800000006ff */
[----:B------:R-:W0:Y:S02]  /*fd50*/  SYNCS.PHASECHK.TRANS64.TRYWAIT P0, [R3+URZ+0x29820], R0 ;  /* 0x02982000030075a7 */ /* 0x000e24000800017f */
[----:B0-----:R-:W-:Y:S05]  /*fd60*/  @!P0 BRA `(.L_x_409) ;  /* 0x0000000c00848947 */ /* 0x001fea0003800000 */
.L_x_448:
[----:B------:R-:W-:Y:S05]  /*fd70*/  BSYNC B0 ;  /* 0x0000000000007941 */ /* 0x000fea0003800000 */
.L_x_408:
[----:B------:R-:W-:-:S03]  /*fd80*/  UMOV UR4, 0xffffffff ;  /* 0xffffffff00047882 */ /* 0x000fc60000000000 */
[----:B------:R-:W-:Y:S05]  /*fd90*/  BRA.DIV UR4, `(.L_x_410) ;  /* 0x0000000e048c7947 */ /* 0x000fea000b800000 */
[----:B0-----:R-:W0:Y:S02]  /*fda0*/  S2R R0, SR_TID.X ;  /* 0x0000000000007919 */ /* 0x001e240000002100 */
[----:B0-----:R-:W-:-:S04]  /*fdb0*/  SHF.R.U32.HI R0, RZ, 0x5, R0 ;  /* 0x00000005ff007819 */ /* 0x001fc80000011600 */
[----:B------:R-:W-:-:S05]  /*fdc0*/  LOP3.LUT R0, R0, 0x3, RZ, 0xc0, !PT ;  /* 0x0000000300007812 */ /* 0x000fca00078ec0ff */
[----:B------:R0:W1:Y:S02]  /*fdd0*/  SHFL.IDX PT, R14, R0, RZ, 0x1f ;  /* 0x00001fff000e7589 */ /* 0x00006400000e0000 */
.L_x_451:
[----:B-1----:R-:W-:Y:S01]  /*fde0*/  ISETP.NE.AND P0, PT, R14, RZ, PT ;  /* 0x000000ff0e00720c */ /* 0x002fe20003f05270 */
[----:B------:R-:W-:-:S12]  /*fdf0*/  BSSY B0, `(.L_x_411) ;  /* 0x000002c000007945 */ /* 0x000fd80003800000 */
[----:B------:R-:W-:Y:S05]  /*fe00*/  @P0 BRA `(.L_x_412) ;  /* 0x0000000000a80947 */ /* 0x000fea0003800000 */
[----:B------:R-:W-:-:S03]  /*fe10*/  UMOV UR4, 0xffffffff ;  /* 0xffffffff00047882 */ /* 0x000fc60000000000 */
[----:B------:R-:W-:Y:S05]  /*fe20*/  BRA.DIV UR4, `(.L_x_413) ;  /* 0x0000000e049c7947 */ /* 0x000fea000b800000 */
[----:B------:R-:W-:-:S13]  /*fe30*/  ELECT P6, URZ, PT ;  /* 0x00000000003f782f */ /* 0x000fda00038c0000 */
.L_x_454:
[----:B------:R-:W-:Y:S05]  /*fe40*/  @!P6 BRA `(.L_x_412) ;  /* 0x000000000098e947 */ /* 0x000fea0003800000 */
[----:B------:R-:W-:-:S06]  /*fe50*/  ULOP3.LUT UR4, UR38, 0x2, URZ, 0xfc, !UPT ;  /* 0x0000000226047892 */ /* 0x000fcc000f8efc3f */
[----:B0-----:R-:W-:-:S05]  /*fe60*/  IMAD.U32 R0, RZ, RZ, UR4 ;  /* 0x00000004ff007e24 */ /* 0x001fca000f8e00ff */
[----:B------:R-:W-:-:S13]  /*fe70*/  ISETP.NE.AND P0, PT, R0, 0x3, PT ;  /* 0x000000030000780c */ /* 0x000fda0003f05270 */
[----:B------:R-:W-:Y:S05]  /*fe80*/  @!P0 BRA `(.L_x_414) ;  /* 0x0000000000048947 */ /* 0x000fea0003800000 */
[----:B------:R-:W-:Y:S01]  /*fe90*/  BPT.TRAP 0x1 ;  /* 0x000000040000795c */ /* 0x000fe20000300000 */
.L_x_414:
[----:B------:R-:W3:Y:S01]  /*fea0*/  LDL.LU R6, [R1] ;  /* 0x0000000001067983 */ /* 0x000ee20000300800 */
[----:B------:R-:W-:Y:S02]  /*feb0*/  VIADD R5, R3, 0x29840 ;  /* 0x0002984003057836 */ /* 0x000fe40000000000 */
[C---:B------:R-:W-:Y:S02]  /*fec0*/  VIADD R0, R18.reuse, 0x1 ;  /* 0x0000000112007836 */ /* 0x040fe40000000000 */
[----:B------:R-:W-:-:S03]  /*fed0*/  IMAD R7, R18, 0x8, R5 ;  /* 0x0000000812077824 */ /* 0x000fc600078e0205 */
[----:B------:R-:W-:-:S04]  /*fee0*/  ISETP.NE.AND P2, PT, R0, 0x2, PT ;  /* 0x000000020000780c */ /* 0x000fc80003f45270 */
[----:B------:R-:W-:Y:S02]  /*fef0*/  SEL R2, RZ, 0x1, P2 ;  /* 0x00000001ff027807 */ /* 0x000fe40001000000 */
[C---:B---3--:R-:W-:Y:S02]  /*ff00*/  SHF.L.U32 R4, R6.reuse, 0x1f, RZ ;  /* 0x0000001f06047819 */ /* 0x048fe400000006ff */
[----:B------:R-:W-:Y:S02]  /*ff10*/  LOP3.LUT R6, R6, R2, RZ, 0x3c, !PT ;  /* 0x0000000206067212 */ /* 0x000fe400078e3cff */
[----:B------:R-:W0:Y:S01]  /*ff20*/  SYNCS.PHASECHK.TRANS64.TRYWAIT P1, [R7+URZ], R4 ;  /* 0x00000004070075a7 */ /* 0x000e22000802017f */
[----:B------:R-:W-:Y:S02]  /*ff30*/  SEL R2, R0, RZ, P2 ;  /* 0x000000ff00027207 */ /* 0x000fe40001000000 */
[----:B------:R-:W-:-:S03]  /*ff40*/  SHF.L.U32 R0, R6, 0x1f, RZ ;  /* 0x0000001f06007819 */ /* 0x000fc600000006ff */
[----:B------:R-:W-:Y:S01]  /*ff50*/  IMAD R5, R2, 0x8, R5 ;  /* 0x0000000802057824 */ /* 0x000fe200078e0205 */
[----:B0-----:R-:W-:Y:S06]  /*ff60*/  @!P1 BRA `(.L_x_415) ;  /* 0x0000000c006c9947 */ /* 0x001fec0003800000 */
.L_x_455:
[----:B------:R-:W1:Y:S02]  /*ff70*/  SYNCS.PHASECHK.TRANS64.TRYWAIT P1, [R5+URZ], R0 ;  /* 0x00000000050075a7 */ /* 0x000e64000802017f */
[----:B-1----:R-:W-:Y:S05]  /*ff80*/  @!P1 BRA `(.L_x_416) ;  /* 0x0000000c00789947 */ /* 0x002fea0003800000 */
.L_x_456:
[----:B------:R-:W-:Y:S05]  /*ff90*/  @!P0 BRA `(.L_x_417) ;  /* 0x0000000000048947 */ /* 0x000fea0003800000 */
[----:B------:R-:W-:Y:S01]  /*ffa0*/  BPT.TRAP 0x1 ;  /* 0x000000040000795c */ /* 0x000fe20000300000 */
.L_x_417:
[----:B-1----:R-:W-:-:S04]  /*ffb0*/  IMAD R5, R18, 0x8, R3 ;  /* 0x0000000812057824 */ /* 0x002fc800078e0203 */
[----:B------:R-:W1:Y:S02]  /*ffc0*/  SYNCS.PHASECHK.TRANS64.TRYWAIT P1, [R5+URZ+0x29860], R4 ;  /* 0x02986004050075a7 */ /* 0x000e64000802017f */
[----:B-1----:R-:W-:Y:S05]  /*ffd0*/  @!P1 BRA `(.L_x_418) ;  /* 0x0000000c00789947 */ /* 0x002fea0003800000 */
.L_x_457:
[----:B------:R-:W-:Y:S05]  /*ffe0*/  @!P0 BRA `(.L_x_419) ;  /* 0x0000000000048947 */ /* 0x000fea0003800000 */
[----:B------:R-:W-:Y:S01]  /*fff0*/  BPT.TRAP 0x1 ;  /* 0x000000040000795c */ /* 0x000fe20000300000 */
.L_x_419:
[----:B------:R-:W-:-:S04]  /*10000*/  IMAD R3, R2, 0x8, R3 ;  /* 0x0000000802037824 */ /* 0x000fc800078e0203 */
[----:B------:R-:W3:Y:S02]  /*10010*/  SYNCS.PHASECHK.TRANS64.TRYWAIT P1, [R3+URZ+0x29860], R0 ;  /* 0x02986000030075a7 */ /* 0x000ee4000802017f */
[----:B---3--:R-:W-:Y:S05]  /*10020*/  @!P1 BRA `(.L_x_420) ;  /* 0x0000000c00789947 */ /* 0x008fea0003800000 */
.L_x_458:
[----:B------:R-:W-:Y:S05]  /*10030*/  @!P0 BRA `(.L_x_421) ;  /* 0x0000000000048947 */ /* 0x000fea0003800000 */
[----:B------:R-:W-:Y:S01]  /*10040*/  BPT.TRAP 0x1 ;  /* 0x000000040000795c */ /* 0x000fe20000300000 */
.L_x_421:
[----:B------:R-:W4:Y:S02]  /*10050*/  SYNCS.PHASECHK.TRANS64.TRYWAIT P0, [R5+URZ+0x29880], R4 ;  /* 0x02988004050075a7 */ /* 0x000f24000800017f */
[----:B----4-:R-:W-:Y:S05]  /*10060*/  @!P0 BRA `(.L_x_422) ;  /* 0x0000000c007c8947 */ /* 0x010fea0003800000 */
.L_x_423:
[----:B------:R0:W0:Y:S02]  /*10070*/  SYNCS.PHASECHK.TRANS64.TRYWAIT P0, [R3+URZ+0x29880], R0 ;  /* 0x02988000030075a7 */ /* 0x000024000800017f */
[----:B0-----:R-:W-:Y:S05]  /*10080*/  @!P0 NANOSLEEP.SYNCS 0x989680 ;  /* 0x009896800000895d */ /* 0x001fea0003900000 */
[----:B------:R-:W0:Y:S02]  /*10090*/  @!P0 SYNCS.PHASECHK.TRANS64 P0, [R3+URZ+0x29880], R0 ;  /* 0x02988000030085a7 */ /* 0x000e24000800007f */
[----:B0-----:R-:W-:Y:S05]  /*100a0*/  @!P0 BRA `(.L_x_423) ;  /* 0xfffffffc00f08947 */ /* 0x001fea000383ffff */
.L_x_412:
[----:B------:R-:W-:Y:S05]  /*100b0*/  BSYNC B0 ;  /* 0x0000000000007941 */ /* 0x000fea0003800000 */
.L_x_411:
[----:B------:R-:W-:Y:S05]  /*100c0*/  EXIT ;  /* 0x000000000000794d */ /* 0x000fea0003800000 */
.L_x_286:
[----:B0-----:R0:W1:Y:S02]  /*100d0*/  SYNCS.PHASECHK.TRANS64.TRYWAIT P1, [R0+URZ+0x29800], R5 ;  /* 0x02980005000075a7 */ /* 0x001064000802017f */
[----:B-1----:R-:W-:Y:S05]  /*100e0*/  @!P1 NANOSLEEP.SYNCS 0x989680 ;  /* 0x009896800000995d */ /* 0x002fea0003900000 */
[----:B------:R-:W1:Y:S02]  /*100f0*/  @!P1 SYNCS.PHASECHK.TRANS64 P1, [R0+URZ+0x29800], R5 ;  /* 0x02980005000095a7 */ /* 0x000e64000802007f */
[----:B-1----:R-:W-:Y:S05]  /*10100*/  @!P1 BRA `(.L_x_286) ;  /* 0xfffffffc00f09947 */ /* 0x002fea000383ffff */
[----:B------:R-:W-:Y:S05]  /*10110*/  BRA `(.L_x_424) ;  /* 0xffffff1800207947 */ /* 0x000fea000383ffff */
.L_x_290:
[----:B-1----:R1:W2:Y:S02]  /*10120*/  SYNCS.PHASECHK.TRANS64.TRYWAIT P1, [R6+URZ+0x29830], R5 ;  /* 0x02983005060075a7 */ /* 0x0022a4000802017f */
[----:B--2---:R-:W-:Y:S05]  /*10130*/  @!P1 NANOSLEEP.SYNCS 0x989680 ;  /* 0x009896800000995d */ /* 0x004fea0003900000 */
[----:B------:R-:W2:Y:S02]  /*10140*/  @!P1 SYNCS.PHASECHK.TRANS64 P1, [R6+URZ+0x29830], R5 ;  /* 0x02983005060095a7 */ /* 0x000ea4000802007f */
[----:B--2---:R-:W-:Y:S05]  /*10150*/  @!P1 BRA `(.L_x_290) ;  /* 0xfffffffc00f09947 */ /* 0x004fea000383ffff */
[----:B------:R-:W-:Y:S05]  /*10160*/  BRA `(.L_x_289) ;  /* 0xffffff1800487947 */ /* 0x000fea000383ffff */
.L_x_295:
[----:B-1----:R-:W-:-:S04]  /*10170*/  IMAD.U32 R3, RZ, RZ, UR6 ;  /* 0x00000006ff037e24 */ /* 0x002fc8000f8e00ff */
[----:B------:R1:W2:Y:S03]  /*10180*/  SYNCS.PHASECHK.TRANS64.TRYWAIT P1, [R3+URZ+0x29830], R0 ;  /* 0x02983000030075a7 */ /* 0x0002a6000802017f */
[----:B--2---:R-:W-:Y:S05]  /*10190*/  @!P1 NANOSLEEP.SYNCS 0x989680 ;  /* 0x009896800000995d */ /* 0x004fea0003900000 */
[----:B------:R-:W2:Y:S02]  /*101a0*/  @!P1 SYNCS.PHASECHK.TRANS64 P1, [R3+URZ+0x29830], R0 ;  /* 0x02983000030095a7 */ /* 0x000ea4000802007f */
[----:B--2---:R-:W-:Y:S05]  /*101b0*/  @!P1 BRA `(.L_x_295) ;  /* 0xfffffffc00ec9947 */ /* 0x004fea000383ffff */
[----:B------:R-:W-:Y:S05]  /*101c0*/  BRA `(.L_x_292) ;  /* 0xffffff4c00287947 */ /* 0x000fea000383ffff */
.L_x_299:
[----:B-1----:R-:W-:-:S04]  /*101d0*/  IMAD.U32 R3, RZ, RZ, UR6 ;  /* 0x00000006ff037e24 */ /* 0x002fc8000f8e00ff */
[----:B------:R1:W2:Y:S03]  /*101e0*/  SYNCS.PHASECHK.TRANS64.TRYWAIT P1, [R3+URZ+0x29850], R0 ;  /* 0x02985000030075a7 */ /* 0x0002a6000802017f */
[----:B--2---:R-:W-:Y:S05]  /*101f0*/  @!P1 NANOSLEEP.SYNCS 0x989680 ;  /* 0x009896800000995d */ /* 0x004fea0003900000 */
[----:B------:R-:W2:Y:S02]  /*10200*/  @!P1 SYNCS.PHASECHK.TRANS64 P1, [R3+URZ+0x29850], R0 ;  /* 0x02985000030095a7 */ /* 0x000ea4000802007f */
[----:B--2---:R-:W-:Y:S05]  /*10210*/  @!P1 BRA `(.L_x_299) ;  /* 0xfffffffc00ec9947 */ /* 0x004fea000383ffff */
[----:B------:R-:W-:Y:S05]  /*10220*/  BRA `(.L_x_296) ;  /* 0xffffff5800347947 */ /* 0x000fea000383ffff */
.L_x_305:
[----:B-1----:R1:W2:Y:S02]  /*10230*/  SYNCS.PHASECHK.TRANS64.TRYWAIT P1, [R15+URZ+0x29850], R8 ;  /* 0x029850080f0075a7 */ /* 0x0022a4000802017f */
[----:B--2---:R-:W-:Y:S05]  /*10240*/  @!P1 NANOSLEEP.SYNCS 0x989680 ;  /* 0x009896800000995d */ /* 0x004fea0003900000 */
[----:B------:R-:W2:Y:S02]  /*10250*/  @!P1 SYNCS.PHASECHK.TRANS64 P1, [R15+URZ+0x29850], R8 ;  /* 0x029850080f0095a7 */ /* 0x000ea4000802007f */
[----:B--2---:R-:W-:Y:S05]  /*10260*/  @!P1 BRA `(.L_x_305) ;  /* 0xfffffffc00f09947 */ /* 0x004fea000383ffff */
[----:B------:R-:W-:Y:S05]  /*10270*/  BRA `(.L_x_304) ;  /* 0xffffff78003c7947 */ /* 0x000fea000383ffff */
.L_x_351:
[----:B------:R-:W-:Y:S02]  /*10280*/  IMAD.MOV.U32 R13, RZ, RZ, R0 ;  /* 0x000000ffff0d7224 */ /* 0x000fe400078e0000 */
[----:B------:R-:W-:Y:S02]  /*10290*/  IMAD.MOV.U32 R12, RZ, RZ, RZ ;  /* 0x000000ffff0c7224 */ /* 0x000fe400078e00ff */
[----:B------:R-:W-:Y:S02]  /*102a0*/  IMAD.MOV.U32 R11, RZ, RZ, 0x1f ;  /* 0x0000001fff0b7424 */ /* 0x000fe400078e00ff */
[----:B------:R-:W-:-:S07]  /*102b0*/  IMAD.MOV.U32 R15, RZ, RZ, -0x1 ;  /* 0xffffffffff0f7424 */ /* 0x000fce00078e00ff */
[----:B--23--:R-:W-:Y:S05]  /*102c0*/  WARPSYNC.COLLECTIVE R15, `(.L_x_425) ;  /* 0x000000000f087348 */ /* 0x00cfea0003c00000 */
[----:B------:R0:W1:Y:S02]  /*102d0*/  SHFL.IDX P6, R14, R13, R12, R11 ;  /* 0x0000000c0d0e7389 */ /* 0x00006400000c000b */
[----:B0123--:R-:W-:Y:S01]  /*102e0*/  ENDCOLLECTIVE ;  /* 0x000000000000791b */ /* 0x00ffe20003800000 */
.L_x_425:
[----:B------:R-:W-:Y:S05]  /*102f0*/  BRA `(.L_x_426) ;  /* 0xffffffc400907947 */ /* 0x000fea000383ffff */
.L_x_353:
[----:B------:R-:W-:Y:S01]  /*10300*/  BSSY B0, `(.L_x_427) ;  /* 0x0000006000007945 */ /* 0x000fe20003800000 */
[----:B------:R-:W-:-:S07]  /*10310*/  IMAD.MOV.U32 R15, RZ, RZ, -0x1 ;  /* 0xffffffffff0f7424 */ /* 0x000fce00078e00ff */
[----:B--23--:R-:W-:Y:S05]  /*10320*/  WARPSYNC.COLLECTIVE R15, `(.L_x_428) ;  /* 0x000000000f0c7348 */ /* 0x00cfea0003c00000 */
[----:B------:R-:W-:Y:S02]  /*10330*/  ELECT P6, UR62, PT ;  /* 0x00000000003e782f */ /* 0x000fe400038c0000 */
[----:B------:R-:W-:Y:S01]  /*10340*/  MOV R14, UR62 ;  /* 0x0000003e000e7c02 */ /* 0x000fe20008000f00 */
[----:B--23--:R-:W-:Y:S10]  /*10350*/  ENDCOLLECTIVE ;  /* 0x000000000000791b */ /* 0x00cff40003800000 */
.L_x_428:
[----:B------:R-:W-:Y:S05]  /*10360*/  BSYNC B0 ;  /* 0x0000000000007941 */ /* 0x000fea0003800000 */
.L_x_427:
[----:B------:R-:W-:Y:S05]  /*10370*/  BRA `(.L_x_429) ;  /* 0xffffffc400a07947 */ /* 0x000fea000383ffff */
.L_x_355:
[----:B0-----:R0:W1:Y:S02]  /*10380*/  SYNCS.PHASECHK.TRANS64.TRYWAIT P0, [R2+URZ+0x29880], R3 ;  /* 0x02988003020075a7 */ /* 0x001064000800017f */
[----:B-1----:R-:W-:Y:S05]  /*10390*/  @!P0 NANOSLEEP.SYNCS 0x989680 ;  /* 0x009896800000895d */ /* 0x002fea0003900000 */
[----:B------:R-:W1:Y:S02]  /*103a0*/  @!P0 SYNCS.PHASECHK.TRANS64 P0, [R2+URZ+0x29880], R3 ;  /* 0x02988003020085a7 */ /* 0x000e64000800007f */
[----:B-1----:R-:W-:Y:S05]  /*103b0*/  @!P0 BRA `(.L_x_355) ;  /* 0xfffffffc00f08947 */ /* 0x002fea000383ffff */
[----:B------:R-:W-:Y:S05]  /*103c0*/  BRA `(.L_x_430) ;  /* 0xffffffc800007947 */ /* 0x000fea000383ffff */
.L_x_357:
[----:B-1----:R1:W3:Y:S02]  /*103d0*/  SYNCS.PHASECHK.TRANS64.TRYWAIT P0, [R2+URZ+0x29840], R3 ;  /* 0x02984003020075a7 */ /* 0x0022e4000800017f */
[----:B---3--:R-:W-:Y:S05]  /*103e0*/  @!P0 NANOSLEEP.SYNCS 0x989680 ;  /* 0x009896800000895d */ /* 0x008fea0003900000 */
[----:B------:R-:W3:Y:S02]  /*103f0*/  @!P0 SYNCS.PHASECHK.TRANS64 P0, [R2+URZ+0x29840], R3 ;  /* 0x02984003020085a7 */ /* 0x000ee4000800007f */
[----:B---3--:R-:W-:Y:S05]  /*10400*/  @!P0 BRA `(.L_x_357) ;  /* 0xfffffffc00f08947 */ /* 0x008fea000383ffff */
[----:B------:R-:W-:Y:S05]  /*10410*/  BRA `(.L_x_431) ;  /* 0xffffffc800507947 */ /* 0x000fea000383ffff */
.L_x_361:
[----:B------:R-:W-:Y:S01]  /*10420*/  IMAD.MOV.U32 R13, RZ, RZ, R2 ;  /* 0x000000ffff0d7224 */ /* 0x000fe200078e0002 */
[----:B------:R-:W-:Y:S01]  /*10430*/  LOP3.LUT R7, R7, 0x7f, RZ, 0xc0, !PT ;  /* 0x0000007f07077812 */ /* 0x000fe200078ec0ff */
[----:B------:R-:W-:Y:S02]  /*10440*/  IMAD.MOV.U32 R12, RZ, RZ, RZ ;  /* 0x000000ffff0c7224 */ /* 0x000fe400078e00ff */
[----:B------:R-:W-:Y:S01]  /*10450*/  IMAD.MOV.U32 R11, RZ, RZ, 0x1c1f ;  /* 0x00001c1fff0b7424 */ /* 0x000fe200078e00ff */
[----:B------:R-:W-:Y:S01]  /*10460*/  SHF.R.U32.HI R7, RZ, 0x2, R7 ;  /* 0x00000002ff077819 */ /* 0x000fe20000011607 */
[----:B------:R-:W-:Y:S02]  /*10470*/  IMAD.MOV.U32 R15, RZ, RZ, -0x1 ;  /* 0xffffffffff0f7424 */ /* 0x000fe400078e00ff */
[----:B------:R-:W-:Y:S02]  /*10480*/  IMAD R4, R19, R8, RZ ;  /* 0x0000000813047224 */ /* 0x000fe400078e02ff */
[----:B------:R-:W-:-:S07]  /*10490*/  IMAD.IADD R0, R7, 0x1, R0 ;  /* 0x0000000107007824 */ /* 0x000fce00078e0200 */
[----:B--2--5:R-:W-:Y:S05]  /*104a0*/  WARPSYNC.COLLECTIVE R15, `(.L_x_432) ;  /* 0x000000000f087348 */ /* 0x024fea0003c00000 */
[----:B------:R0:W1:Y:S02]  /*104b0*/  SHFL.IDX P6, R14, R13, R12, R11 ;  /* 0x0000000c0d0e7389 */ /* 0x00006400000c000b */
[----:B012--5:R-:W-:Y:S01]  /*104c0*/  ENDCOLLECTIVE ;  /* 0x000000000000791b */ /* 0x027fe20003800000 */
.L_x_432:
[----:B------:R-:W-:Y:S01]  /*104d0*/  ISETP.GE.AND P4, PT, R0, R4, PT ;  /* 0x000000040000720c */ /* 0x000fe20003f86270 */
[----:B------:R-:W-:Y:S02]  /*104e0*/  IMAD.MOV.U32 R13, RZ, RZ, R3 ;  /* 0x000000ffff0d7224 */ /* 0x000fe400078e0003 */
[----:B------:R-:W-:-:S10]  /*104f0*/  IMAD.MOV.U32 R5, RZ, RZ, R14 ;  /* 0x000000ffff057224 */ /* 0x000fd400078e000e */
[----:B------:R-:W-:Y:S05]  /*10500*/  WARPSYNC.COLLECTIVE R15, `(.L_x_433) ;  /* 0x000000000f087348 */ /* 0x000fea0003c00000 */
[----:B------:R0:W1:Y:S02]  /*10510*/  SHFL.IDX P6, R14, R13, R12, R11 ;  /* 0x0000000c0d0e7389 */ /* 0x00006400000c000b */
[----:B01----:R-:W-:Y:S01]  /*10520*/  ENDCOLLECTIVE ;  /* 0x000000000000791b */ /* 0x003fe20003800000 */
.L_x_433:
[----:B------:R-:W-:Y:S02]  /*10530*/  IMAD.MOV.U32 R13, RZ, RZ, R2 ;  /* 0x000000ffff0d7224 */ /* 0x000fe400078e0002 */
[----:B------:R-:W-:Y:S02]  /*10540*/  IMAD.MOV.U32 R12, RZ, RZ, 0x1 ;  /* 0x00000001ff0c7424 */ /* 0x000fe400078e00ff */
[----:B------:R-:W-:-:S07]  /*10550*/  IMAD.MOV.U32 R6, RZ, RZ, R14 ;  /* 0x000000ffff067224 */ /* 0x000fce00078e000e */
[----:B------:R-:W-:Y:S05]  /*10560*/  WARPSYNC.COLLECTIVE R15, `(.L_x_434) ;  /* 0x000000000f087348 */ /* 0x000fea0003c00000 */
[----:B------:R0:W1:Y:S02]  /*10570*/  SHFL.IDX P6, R14, R13, R12, R11 ;  /* 0x0000000c0d0e7389 */ /* 0x00006400000c000b */
[----:B01----:R-:W-:Y:S01]  /*10580*/  ENDCOLLECTIVE ;  /* 0x000000000000791b */ /* 0x003fe20003800000 */
.L_x_434:
        /* <DEDUP_REMOVED lines=8> */
[----:B------:R0:W-:Y:S02]  /*10610*/  @!P4 LDGSTS.E.BYPASS.LTC128B.128 [R9+0x14400], desc[UR48][R6.64], !P0 ;  /* 0x144000000609cfae */ /* 0x0001e4000c101d70 */
[----:B------:R-:W-:Y:S02]  /*10620*/  ISETP.GE.AND P3, PT, R5, R4, PT ;  /* 0x000000040500720c */ /* 0x000fe40003f66270 */
[----:B------:R0:W-:Y:S01]  /*10630*/  @!P4 LDGSTS.E.BYPASS.LTC128B.128 [R9+0x16400], desc[UR48][R6.64+0x40], !P1 ;  /* 0x164000400609cfae */ /* 0x0001e2000c901d70 */
[----:B------:R-:W-:-:S03]  /*10640*/  IMAD.MOV.U32 R5, RZ, RZ, R14 ;  /* 0x000000ffff057224 */ /* 0x000fc600078e000e */
[----:B------:R0:W-:Y:S07]  /*10650*/  @!P4 LDGSTS.E.BYPASS.LTC128B.128 [R9+0x18400], desc[UR48][R6.64+0x80], !P2 ;  /* 0x184000800609cfae */ /* 0x0001ee000d101d70 */
[----:B0-----:R-:W-:Y:S05]  /*10660*/  WARPSYNC.COLLECTIVE R15, `(.L_x_435) ;  /* 0x000000000f087348 */ /* 0x001fea0003c00000 */
[----:B------:R1:W2:Y:S02]  /*10670*/  SHFL.IDX P6, R14, R13, R12, R11 ;  /* 0x0000000c0d0e7389 */ /* 0x0002a400000c000b */
[----:B012---:R-:W-:Y:S01]  /*10680*/  ENDCOLLECTIVE ;  /* 0x000000000000791b */ /* 0x007fe20003800000 */
.L_x_435:
[----:B------:R-:W-:Y:S02]  /*10690*/  IMAD.MOV.U32 R13, RZ, RZ, R2 ;  /* 0x000000ffff0d7224 */ /* 0x000fe400078e0002 */
[----:B------:R-:W-:Y:S02]  /*106a0*/  IMAD.MOV.U32 R12, RZ, RZ, 0x2 ;  /* 0x00000002ff0c7424 */ /* 0x000fe400078e00ff */
[----:B------:R-:W-:-:S07]  /*106b0*/  IMAD.MOV.U32 R6, RZ, RZ, R14 ;  /* 0x000000ffff067224 */ /* 0x000fce00078e000e */
[----:B------:R-:W-:Y:S05]  /*106c0*/  WARPSYNC.COLLECTIVE R15, `(.L_x_436) ;  /* 0x000000000f087348 */ /* 0x000fea0003c00000 */
[----:B------:R0:W1:Y:S02]  /*106d0*/  SHFL.IDX P6, R14, R13, R12, R11 ;  /* 0x0000000c0d0e7389 */ /* 0x00006400000c000b */
[----:B01----:R-:W-:Y:S01]  /*106e0*/  ENDCOLLECTIVE ;  /* 0x000000000000791b */ /* 0x003fe20003800000 */
.L_x_436:
        /* <DEDUP_REMOVED lines=16> */
.L_x_437:
[----:B------:R-:W-:Y:S02]  /*107f0*/  IMAD.MOV.U32 R13, RZ, RZ, R2 ;  /* 0x000000ffff0d7224 */ /* 0x000fe400078e0002 */
[----:B------:R-:W-:Y:S02]  /*10800*/  IMAD.MOV.U32 R12, RZ, RZ, 0x3 ;  /* 0x00000003ff0c7424 */ /* 0x000fe400078e00ff */
[----:B------:R-:W-:-:S07]  /*10810*/  IMAD.MOV.U32 R6, RZ, RZ, R14 ;  /* 0x000000ffff067224 */ /* 0x000fce00078e000e */
[----:B------:R-:W-:Y:S05]  /*10820*/  WARPSYNC.COLLECTIVE R15, `(.L_x_438) ;  /* 0x000000000f087348 */ /* 0x000fea0003c00000 */
[----:B------:R0:W1:Y:S02]  /*10830*/  SHFL.IDX P6, R14, R13, R12, R11 ;  /* 0x0000000c0d0e7389 */ /* 0x00006400000c000b */
[----:B01----:R-:W-:Y:S01]  /*10840*/  ENDCOLLECTIVE ;  /* 0x000000000000791b */ /* 0x003fe20003800000 */
.L_x_438:
        /* <DEDUP_REMOVED lines=14> */
.L_x_439:
[----:B------:R-:W-:Y:S01]  /*10930*/  IMAD.MOV.U32 R3, RZ, RZ, R14 ;  /* 0x000000ffff037224 */ /* 0x000fe200078e000e */
[----:B------:R-:W-:Y:S06]  /*10940*/  BRA `(.L_x_440) ;  /* 0xffffffcc00b87947 */ /* 0x000fec000383ffff */
.L_x_366:
[----:B0-----:R0:W1:Y:S02]  /*10950*/  SYNCS.PHASECHK.TRANS64.TRYWAIT P0, [R17+URZ+0x29820], R0 ;  /* 0x02982000110075a7 */ /* 0x001064000800017f */
[----:B-1----:R-:W-:Y:S05]  /*10960*/  @!P0 NANOSLEEP.SYNCS 0x989680 ;  /* 0x009896800000895d */ /* 0x002fea0003900000 */
[----:B------:R-:W1:Y:S02]  /*10970*/  @!P0 SYNCS.PHASECHK.TRANS64 P0, [R17+URZ+0x29820], R0 ;  /* 0x02982000110085a7 */ /* 0x000e64000800007f */
[----:B-1----:R-:W-:Y:S05]  /*10980*/  @!P0 BRA `(.L_x_366) ;  /* 0xfffffffc00f08947 */ /* 0x002fea000383ffff */
[----:B------:R-:W-:Y:S05]  /*10990*/  BRA `(.L_x_441) ;  /* 0xffffffd000287947 */ /* 0x000fea000383ffff */
.L_x_372:
[----:B---3--:R3:W4:Y:S02]  /*109a0*/  SYNCS.PHASECHK.TRANS64.TRYWAIT P0, [R5+URZ+0x29880], R4 ;  /* 0x02988004050075a7 */ /* 0x008724000800017f */
[----:B----4-:R-:W-:Y:S05]  /*109b0*/  @!P0 NANOSLEEP.SYNCS 0x989680 ;  /* 0x009896800000895d */ /* 0x010fea0003900000 */
[----:B------:R-:W4:Y:S02]  /*109c0*/  @!P0 SYNCS.PHASECHK.TRANS64 P0, [R5+URZ+0x29880], R4 ;  /* 0x02988004050085a7 */ /* 0x000f24000800007f */
[----:B----4-:R-:W-:Y:S05]  /*109d0*/  @!P0 BRA `(.L_x_372) ;  /* 0xfffffffc00f08947 */ /* 0x010fea000383ffff */
[----:B------:R-:W-:Y:S05]  /*109e0*/  BRA `(.L_x_442) ;  /* 0xffffffd000e07947 */ /* 0x000fea000383ffff */
.L_x_377:
[----:B----4-:R4:W0:Y:S02]  /*109f0*/  SYNCS.PHASECHK.TRANS64.TRYWAIT P0, [R5+URZ+0x29840], R4 ;  /* 0x02984004050075a7 */ /* 0x010824000800017f */
[----:B0-----:R-:W-:Y:S05]  /*10a00*/  @!P0 NANOSLEEP.SYNCS 0x989680 ;  /* 0x009896800000895d */ /* 0x001fea0003900000 */
[----:B------:R-:W0:Y:S02]  /*10a10*/  @!P0 SYNCS.PHASECHK.TRANS64 P0, [R5+URZ+0x29840], R4 ;  /* 0x02984004050085a7 */ /* 0x000e24000800007f */
[----:B0-----:R-:W-:Y:S05]  /*10a20*/  @!P0 BRA `(.L_x_377) ;  /* 0xfffffffc00f08947 */ /* 0x001fea000383ffff */
[----:B------:R-:W-:Y:S05]  /*10a30*/  BRA `(.L_x_443) ;  /* 0xffffffd4005c7947 */ /* 0x000fea000383ffff */
.L_x_385:
[----:B----4-:R4:W0:Y:S02]  /*10a40*/  SYNCS.PHASECHK.TRANS64.TRYWAIT P0, [R19+URZ+0x29870], R4 ;  /* 0x02987004130075a7 */ /* 0x010824000800017f */
[----:B0-----:R-:W-:Y:S05]  /*10a50*/  @!P0 NANOSLEEP.SYNCS 0x989680 ;  /* 0x009896800000895d */ /* 0x001fea0003900000 */
[----:B------:R-:W0:Y:S02]  /*10a60*/  @!P0 SYNCS.PHASECHK.TRANS64 P0, [R19+URZ+0x29870], R4 ;  /* 0x02987004130085a7 */ /* 0x000e24000800007f */
[----:B0-----:R-:W-:Y:S05]  /*10a70*/  @!P0 BRA `(.L_x_385) ;  /* 0xfffffffc00f08947 */ /* 0x001fea000383ffff */
[----:B------:R-:W-:Y:S05]  /*10a80*/  BRA `(.L_x_444) ;  /* 0xffffffd800747947 */ /* 0x000fea000383ffff */
.L_x_387:
[----:B------:R0:W0:Y:S02]  /*10a90*/  SYNCS.PHASECHK.TRANS64.TRYWAIT P0, [R19+URZ+0x29860], R0 ;  /* 0x02986000130075a7 */ /* 0x000024000800017f */
[----:B0-----:R-:W-:Y:S05]  /*10aa0*/  @!P0 NANOSLEEP.SYNCS 0x989680 ;  /* 0x009896800000895d */ /* 0x001fea0003900000 */
[----:B------:R-:W0:Y:S02]  /*10ab0*/  @!P0 SYNCS.PHASECHK.TRANS64 P0, [R19+URZ+0x29860], R0 ;  /* 0x02986000130085a7 */ /* 0x000e24000800007f */
[----:B0-----:R-:W-:Y:S05]  /*10ac0*/  @!P0 BRA `(.L_x_387) ;  /* 0xfffffffc00f08947 */ /* 0x001fea000383ffff */
[----:B------:R-:W-:Y:S05]  /*10ad0*/  BRA `(.L_x_445) ;  /* 0xffffffd8007c7947 */ /* 0x000fea000383ffff */
.L_x_394:
[----:B0-----:R0:W1:Y:S02]  /*10ae0*/  SYNCS.PHASECHK.TRANS64.TRYWAIT P1, [R16+URZ+0x29870], R3 ;  /* 0x02987003100075a7 */ /* 0x001064000802017f */
[----:B-1----:R-:W-:Y:S05]  /*10af0*/  @!P1 NANOSLEEP.SYNCS 0x989680 ;  /* 0x009896800000995d */ /* 0x002fea0003900000 */
[----:B------:R-:W1:Y:S02]  /*10b00*/  @!P1 SYNCS.PHASECHK.TRANS64 P1, [R16+URZ+0x29870], R3 ;  /* 0x02987003100095a7 */ /* 0x000e64000802007f */
[----:B-1----:R-:W-:Y:S05]  /*10b10*/  @!P1 BRA `(.L_x_394) ;  /* 0xfffffffc00f09947 */ /* 0x002fea000383ffff */
[----:B------:R-:W-:Y:S05]  /*10b20*/  BRA `(.L_x_446) ;  /* 0xffffffe000507947 */ /* 0x000fea000383ffff */
.L_x_396:
[----:B0-----:R0:W1:Y:S02]  /*10b30*/  SYNCS.PHASECHK.TRANS64.TRYWAIT P1, [R16+URZ+0x29860], R3 ;  /* 0x02986003100075a7 */ /* 0x001064000802017f */
[----:B-1----:R-:W-:Y:S05]  /*10b40*/  @!P1 NANOSLEEP.SYNCS 0x989680 ;  /* 0x009896800000995d */ /* 0x002fea0003900000 */
[----:B------:R-:W1:Y:S02]  /*10b50*/  @!P1 SYNCS.PHASECHK.TRANS64 P1, [R16+URZ+0x29860], R3 ;  /* 0x02986003100095a7 */ /* 0x000e64000802007f */
[----:B-1----:R-:W-:Y:S05]  /*10b60*/  @!P1 BRA `(.L_x_396) ;  /* 0xfffffffc00f09947 */ /* 0x002fea000383ffff */
[----:B------:R-:W-:Y:S05]  /*10b70*/  BRA `(.L_x_447) ;  /* 0xffffffe000587947 */ /* 0x000fea000383ffff */
.L_x_409:
[----:B0-----:R0:W1:Y:S02]  /*10b80*/  SYNCS.PHASECHK.TRANS64.TRYWAIT P0, [R3+URZ+0x29820], R0 ;  /* 0x02982000030075a7 */ /* 0x001064000800017f */
[----:B-1----:R-:W-:Y:S05]  /*10b90*/  @!P0 NANOSLEEP.SYNCS 0x989680 ;  /* 0x009896800000895d */ /* 0x002fea0003900000 */
[----:B------:R-:W1:Y:S02]  /*10ba0*/  @!P0 SYNCS.PHASECHK.TRANS64 P0, [R3+URZ+0x29820], R0 ;  /* 0x02982000030085a7 */ /* 0x000e64000800007f */
[----:B-1----:R-:W-:Y:S05]  /*10bb0*/  @!P0 BRA `(.L_x_409) ;  /* 0xfffffffc00f08947 */ /* 0x002fea000383ffff */
[----:B------:R-:W-:Y:S05]  /*10bc0*/  BRA `(.L_x_448) ;  /* 0xfffffff000687947 */ /* 0x000fea000383ffff */
.L_x_410:
[----:B------:R-:W1:Y:S01]  /*10bd0*/  S2R R2, SR_TID.X ;  /* 0x0000000000027919 */ /* 0x000e620000002100 */
[----:B------:R-:W-:Y:S01]  /*10be0*/  BSSY B0, `(.L_x_449) ;  /* 0x000000a000007945 */ /* 0x000fe20003800000 */
[----:B------:R-:W-:Y:S02]  /*10bf0*/  IMAD.MOV.U32 R12, RZ, RZ, RZ ;  /* 0x000000ffff0c7224 */ /* 0x000fe400078e00ff */
[----:B------:R-:W-:Y:S02]  /*10c00*/  IMAD.MOV.U32 R11, RZ, RZ, 0x1f ;  /* 0x0000001fff0b7424 */ /* 0x000fe400078e00ff */
[----:B------:R-:W-:Y:S01]  /*10c10*/  IMAD.MOV.U32 R15, RZ, RZ, -0x1 ;  /* 0xffffffffff0f7424 */ /* 0x000fe200078e00ff */
[----:B-1----:R-:W-:-:S04]  /*10c20*/  SHF.R.U32.HI R2, RZ, 0x5, R2 ;  /* 0x00000005ff027819 */ /* 0x002fc80000011602 */
[----:B------:R-:W-:-:S05]  /*10c30*/  LOP3.LUT R2, R2, 0x3, RZ, 0xc0, !PT ;  /* 0x0000000302027812 */ /* 0x000fca00078ec0ff */
[----:B------:R-:W-:-:S07]  /*10c40*/  IMAD.MOV.U32 R13, RZ, RZ, R2 ;  /* 0x000000ffff0d7224 */ /* 0x000fce00078e0002 */
[----:B0-2---:R-:W-:Y:S05]  /*10c50*/  WARPSYNC.COLLECTIVE R15, `(.L_x_450) ;  /* 0x000000000f087348 */ /* 0x005fea0003c00000 */
[----:B------:R1:W3:Y:S02]  /*10c60*/  SHFL.IDX P6, R14, R13, R12, R11 ;  /* 0x0000000c0d0e7389 */ /* 0x0002e400000c000b */
[----:B0123--:R-:W-:Y:S01]  /*10c70*/  ENDCOLLECTIVE ;  /* 0x000000000000791b */ /* 0x00ffe20003800000 */
.L_x_450:
[----:B------:R-:W-:Y:S05]  /*10c80*/  BSYNC B0 ;  /* 0x0000000000007941 */ /* 0x000fea0003800000 */
.L_x_449:
[----:B------:R-:W-:Y:S05]  /*10c90*/  BRA `(.L_x_451) ;  /* 0xfffffff000507947 */ /* 0x000fea000383ffff */
.L_x_413:
[----:B------:R-:W-:Y:S01]  /*10ca0*/  BSSY B1, `(.L_x_452) ;  /* 0x0000006000017945 */ /* 0x000fe20003800000 */
[----:B------:R-:W-:-:S07]  /*10cb0*/  IMAD.MOV.U32 R15, RZ, RZ, -0x1 ;  /* 0xffffffffff0f7424 */ /* 0x000fce00078e00ff */
[----:B0-2---:R-:W-:Y:S05]  /*10cc0*/  WARPSYNC.COLLECTIVE R15, `(.L_x_453) ;  /* 0x000000000f0c7348 */ /* 0x005fea0003c00000 */
[----:B------:R-:W-:Y:S02]  /*10cd0*/  ELECT P6, UR62, PT ;  /* 0x00000000003e782f */ /* 0x000fe400038c0000 */
[----:B------:R-:W-:Y:S01]  /*10ce0*/  MOV R14, UR62 ;  /* 0x0000003e000e7c02 */ /* 0x000fe20008000f00 */
[----:B0-2---:R-:W-:Y:S10]  /*10cf0*/  ENDCOLLECTIVE ;  /* 0x000000000000791b */ /* 0x005ff40003800000 */
.L_x_453:
[----:B------:R-:W-:Y:S05]  /*10d00*/  BSYNC B1 ;  /* 0x0000000000017941 */ /* 0x000fea0003800000 */
.L_x_452:
[----:B------:R-:W-:Y:S05]  /*10d10*/  BRA `(.L_x_454) ;  /* 0xfffffff000487947 */ /* 0x000fea000383ffff */
.L_x_415:
[----:B0-----:R0:W1:Y:S02]  /*10d20*/  SYNCS.PHASECHK.TRANS64.TRYWAIT P1, [R7+URZ], R4 ;  /* 0x00000004070075a7 */ /* 0x001064000802017f */
[----:B-1----:R-:W-:Y:S05]  /*10d30*/  @!P1 NANOSLEEP.SYNCS 0x989680 ;  /* 0x009896800000995d */ /* 0x002fea0003900000 */
[----:B------:R-:W1:Y:S02]  /*10d40*/  @!P1 SYNCS.PHASECHK.TRANS64 P1, [R7+URZ], R4 ;  /* 0x00000004070095a7 */ /* 0x000e64000802007f */
[----:B-1----:R-:W-:Y:S05]  /*10d50*/  @!P1 BRA `(.L_x_415) ;  /* 0xfffffffc00f09947 */ /* 0x002fea000383ffff */
[----:B------:R-:W-:Y:S05]  /*10d60*/  BRA `(.L_x_455) ;  /* 0xfffffff000807947 */ /* 0x000fea000383ffff */
.L_x_416:
[----:B-1----:R1:W3:Y:S02]  /*10d70*/  SYNCS.PHASECHK.TRANS64.TRYWAIT P1, [R5+URZ], R0 ;  /* 0x00000000050075a7 */ /* 0x0022e4000802017f */
[----:B---3--:R-:W-:Y:S05]  /*10d80*/  @!P1 NANOSLEEP.SYNCS 0x989680 ;  /* 0x009896800000995d */ /* 0x008fea0003900000 */
[----:B------:R-:W3:Y:S02]  /*10d90*/  @!P1 SYNCS.PHASECHK.TRANS64 P1, [R5+URZ], R0 ;  /* 0x00000000050095a7 */ /* 0x000ee4000802007f */
[----:B---3--:R-:W-:Y:S05]  /*10da0*/  @!P1 BRA `(.L_x_416) ;  /* 0xfffffffc00f09947 */ /* 0x008fea000383ffff */
[----:B------:R-:W-:Y:S05]  /*10db0*/  BRA `(.L_x_456) ;  /* 0xfffffff000747947 */ /* 0x000fea000383ffff */
.L_x_418:
[----:B-1----:R1:W3:Y:S02]  /*10dc0*/  SYNCS.PHASECHK.TRANS64.TRYWAIT P1, [R5+URZ+0x29860], R4 ;  /* 0x02986004050075a7 */ /* 0x0022e4000802017f */
[----:B---3--:R-:W-:Y:S05]  /*10dd0*/  @!P1 NANOSLEEP.SYNCS 0x989680 ;  /* 0x009896800000995d */ /* 0x008fea0003900000 */
[----:B------:R-:W3:Y:S02]  /*10de0*/  @!P1 SYNCS.PHASECHK.TRANS64 P1, [R5+URZ+0x29860], R4 ;  /* 0x02986004050095a7 */ /* 0x000ee4000802007f */
[----:B---3--:R-:W-:Y:S05]  /*10df0*/  @!P1 BRA `(.L_x_418) ;  /* 0xfffffffc00f09947 */ /* 0x008fea000383ffff */
[----:B------:R-:W-:Y:S05]  /*10e00*/  BRA `(.L_x_457) ;  /* 0xfffffff000747947 */ /* 0x000fea000383ffff */
.L_x_420:
[----:B---3--:R3:W4:Y:S02]  /*10e10*/  SYNCS.PHASECHK.TRANS64.TRYWAIT P1, [R3+URZ+0x29860], R0 ;  /* 0x02986000030075a7 */ /* 0x008724000802017f */
[----:B----4-:R-:W-:Y:S05]  /*10e20*/  @!P1 NANOSLEEP.SYNCS 0x989680 ;  /* 0x009896800000995d */ /* 0x010fea0003900000 */
[----:B------:R-:W4:Y:S02]  /*10e30*/  @!P1 SYNCS.PHASECHK.TRANS64 P1, [R3+URZ+0x29860], R0 ;  /* 0x02986000030095a7 */ /* 0x000f24000802007f */
[----:B----4-:R-:W-:Y:S05]  /*10e40*/  @!P1 BRA `(.L_x_420) ;  /* 0xfffffffc00f09947 */ /* 0x010fea000383ffff */
[----:B------:R-:W-:Y:S05]  /*10e50*/  BRA `(.L_x_458) ;  /* 0xfffffff000747947 */ /* 0x000fea000383ffff */
.L_x_422:
[----:B----4-:R4:W0:Y:S02]  /*10e60*/  SYNCS.PHASECHK.TRANS64.TRYWAIT P0, [R5+URZ+0x29880], R4 ;  /* 0x02988004050075a7 */ /* 0x010824000800017f */
[----:B0-----:R-:W-:Y:S05]  /*10e70*/  @!P0 NANOSLEEP.SYNCS 0x989680 ;  /* 0x009896800000895d */ /* 0x001fea0003900000 */
[----:B------:R-:W0:Y:S02]  /*10e80*/  @!P0 SYNCS.PHASECHK.TRANS64 P0, [R5+URZ+0x29880], R4 ;  /* 0x02988004050085a7 */ /* 0x000e24000800007f */
[----:B0-----:R-:W-:Y:S05]  /*10e90*/  @!P0 BRA `(.L_x_422) ;  /* 0xfffffffc00f08947 */ /* 0x001fea000383ffff */
[----:B------:R-:W-:Y:S05]  /*10ea0*/  BRA `(.L_x_423) ;  /* 0xfffffff000707947 */ /* 0x000fea000383ffff */
.L_x_459:
        /* <DEDUP_REMOVED lines=13> */
.L_x_2851:


//--------------------- .text._ZN7cutlass13device_kernelIN5flash11enable_sm90INS1_16FlashAttnFwdSm90INS1_25CollectiveMainloopFwdSm90ILi2EN4cute5tupleIJNS5_1CILi1EEES8_S8_EEENS6_IJNS7_ILi128EEENS7_ILi160EEENS7_ILi192EEEEEELi128ENS_12float_e4m3_tEfNS_4arch4Sm90ELb0ELb0ELb0ELb1ELb0ELb1ELb0ELb1ELb1ELb1ELb0ELb0EEENS1_21CollectiveEpilogueFwdINS6_IJSA_SA_SB_EEES9_NS_10bfloat16_tESG_Li256ELb1ELb1ELb0ELb1EEENS1_36VarlenDynamicPersistentTileSchedulerILi128ELi160ELi256ELi128ELb0ELb1ELb1ELb0ELb1ELb1EEEEEEEEEvNT_6ParamsE --------------------------
	.section	.text._ZN7cutlass13device_kernelIN5flash11enable_sm90INS1_16FlashAttnFwdSm90INS1_25CollectiveMainloopFwdSm90ILi2EN4cute5tupleIJNS5_1CILi1EEES8_S8_EEENS6_IJNS7_ILi128EEENS7_ILi160EEENS7_ILi192EEEEEELi128ENS_12float_e4m3_tEfNS_4arch4Sm90ELb0ELb0ELb0ELb1ELb0ELb1ELb0ELb1ELb1ELb1ELb0ELb0EEENS1_21CollectiveEpilogueFwdINS6_IJSA_SA_SB_EEES9_NS_10bfloat16_tESG_Li256ELb1ELb1ELb0ELb1EEENS1_36VarlenDynamicPersistentTileSchedulerILi128ELi160ELi256ELi128ELb0ELb1ELb1ELb0ELb1ELb1EEEEEEEEEvNT_6ParamsE,"ax",@progbits
	.align	128
.text._ZN7cutlass13device_kernelIN5flash11enable_sm90INS1_16FlashAttnFwdSm90INS1_25CollectiveMainloopFwdSm90ILi2EN4cute5tupleIJNS5_1CILi1EEES8_S8_EEENS6_IJNS7_ILi128EEENS7_ILi160EEENS7_ILi192EEEEEELi128ENS_12float_e4m3_tEfNS_4arch4Sm90ELb0ELb0ELb0ELb1ELb0ELb1ELb0ELb1ELb1ELb1ELb0ELb0EEENS1_21CollectiveEpilogueFwdINS6_IJSA_SA_SB_EEES9_NS_10bfloat16_tESG_Li256ELb1ELb1ELb0ELb1EEENS1_36VarlenDynamicPersistentTileSchedulerILi128ELi160ELi256ELi128ELb0ELb1ELb1ELb0ELb1ELb1EEEEEEEEEvNT_6ParamsE:
        .type           _ZN7cutlass13device_kernelIN5flash11enable_sm90INS1_16FlashAttnFwdSm90INS1_25CollectiveMainloopFwdSm90ILi2EN4cute5tupleIJNS5_1CILi1EEES8_S8_EEENS6_IJNS7_ILi128EEENS7_ILi160EEENS7_ILi192EEEEEELi128ENS_12float_e4m3_tEfNS_4arch4Sm90ELb0ELb0ELb0ELb1ELb0ELb1ELb0ELb1ELb1ELb1ELb0ELb0EEENS1_21CollectiveEpilogueFwdINS6_IJSA_SA_SB_EEES9_NS_10bfloat16_tESG_Li256ELb1ELb1ELb0ELb1EEENS1_36VarlenDynamicPersistentTileSchedulerILi128ELi160ELi256ELi128ELb0ELb1ELb1ELb0ELb1ELb1EEEEEEEEEvNT_6ParamsE,@function
        .size           _ZN7cutlass13device_kernelIN5flash11enable_sm90INS1_16FlashAttnFwdSm90INS1_25CollectiveMainloopFwdSm90ILi2EN4cute5tupleIJNS5_1CILi1EEES8_S8_EEENS6_IJNS7_ILi128EEENS7_ILi160EEENS7_ILi192EEEEEELi128ENS_12float_e4m3_tEfNS_4arch4Sm90ELb0ELb0ELb0ELb1ELb0ELb1ELb0ELb1ELb1ELb1ELb0ELb0EEENS1_21CollectiveEpilogueFwdINS6_IJSA_SA_SB_EEES9_NS_10bfloat16_tESG_Li256ELb1ELb1ELb0ELb1EEENS1_36VarlenDynamicPersistentTileSchedulerILi128ELi160ELi256ELi128ELb0ELb1ELb1ELb0ELb1ELb1EEEEEEEEEvNT_6ParamsE,(.L_x_2852 - _ZN7cutlass13device_kernelIN5flash11enable_sm90INS1_16FlashAttnFwdSm90INS1_25CollectiveMainloopFwdSm90ILi2EN4cute5tupleIJNS5_1CILi1EEES8_S8_EEENS6_IJNS7_ILi128EEENS7_ILi160EEENS7_ILi192EEEEEELi128ENS_12float_e4m3_tEfNS_4arch4Sm90ELb0ELb0ELb0ELb1ELb0ELb1ELb0ELb1ELb1ELb1ELb0ELb0EEENS1_21CollectiveEpilogueFwdINS6_IJSA_SA_SB_EEES9_NS_10bfloat16_tESG_Li256ELb1ELb1ELb0ELb1EEENS1_36VarlenDynamicPersistentTileSchedulerILi128ELi160ELi256ELi128ELb0ELb1ELb1ELb0ELb1ELb1EEEEEEEEEvNT_6ParamsE)
        .other          _ZN7cutlass13device_kernelIN5flash11enable_sm90INS1_16FlashAttnFwdSm90INS1_25CollectiveMainloopFwdSm90ILi2EN4cute5tupleIJNS5_1CILi1EEES8_S8_EEENS6_IJNS7_ILi128EEENS7_ILi160EEENS7_ILi192EEEEEELi128ENS_12float_e4m3_tEfNS_4arch4Sm90ELb0ELb0ELb0ELb1ELb0ELb1ELb0ELb1ELb1ELb1ELb0ELb0EEENS1_21CollectiveEpilogueFwdINS6_IJSA_SA_SB_EEES9_NS_10bfloat16_tESG_Li256ELb1ELb1ELb0ELb1EEENS1_36VarlenDynamicPersistentTileSchedulerILi128ELi160ELi256ELi128ELb0ELb1ELb1ELb0ELb1ELb1EEEEEEEEEvNT_6ParamsE,@"STO_CUDA_ENTRY STV_DEFAULT"
_ZN7cutlass13device_kernelIN5flash11enable_sm90INS1_16FlashAttnFwdSm90INS1_25CollectiveMainloopFwdSm90ILi2EN4cute5tupleIJNS5_1CILi1EEES8_S8_EEENS6_IJNS7_ILi128EEENS7_ILi160EEENS7_ILi192EEEEEELi128ENS_12float_e4m3_tEfNS_4arch4Sm90ELb0ELb0ELb0ELb1ELb0ELb1ELb0ELb1ELb1ELb1ELb0ELb0EEENS1_21CollectiveEpilogueFwdINS6_IJSA_SA_SB_EEES9_NS_10bfloat16_tESG_Li256ELb1ELb1ELb0ELb1EEENS1_36VarlenDynamicPersistentTileSchedulerILi128ELi160ELi256ELi128ELb0ELb1ELb1ELb0ELb1ELb1EEEEEEEEEvNT_6ParamsE:
        /* <DEDUP_REMOVED lines=13> */
[----:B------:R-:W-:Y:S02]  /*00d0*/  UIADD3 UR10, UP2, UR4, 0x570, URZ ;  /* 0x00000570040a7890 */ /* 0x000fe4000ff5e03f */
[----:B------:R-:W-:Y:S02]  /*00e0*/  UIADD3 UR4, UP3, UR4, 0x670, URZ ;  /* 0x0000067004047890 */ /* 0x000fe4000ff7e03f */
[----:B------:R-:W-:-:S02]  /*00f0*/  UIADD3.X UR7, URZ, UR5, URZ, UP0, !UPT ;  /* 0x000000053f077290 */ /* 0x000fc400087fe43f */
[----:B------:R-:W-:Y:S02]  /*0100*/  UIADD3.X UR9, URZ, UR5, URZ, UP1, !UPT ;  /* 0x000000053f097290 */ /* 0x000fe40008ffe43f */
[----:B------:R-:W-:Y:S02]  /*0110*/  UIADD3.X UR11, URZ, UR5, URZ, UP2, !UPT ;  /* 0x000000053f0b7290 */ /* 0x000fe400097fe43f */
[----:B------:R-:W-:-:S03]  /*0120*/  UIADD3.X UR5, URZ, UR5, URZ, UP3, !UPT ;  /* 0x000000053f057290 */ /* 0x000fc60009ffe43f */
[----:B------:R0:W-:Y:S02]  /*0130*/  UTMACCTL.PF [UR6] ;  /* 0x00000000060079b9 */ /* 0x0001e40008040000 */
[----:B------:R0:W-:Y:S02]  /*0140*/  UTMACCTL.PF [UR8] ;  /* 0x00000000080079b9 */ /* 0x0001e40008040000 */
[----:B------:R0:W-:Y:S02]  /*0150*/  UTMACCTL.PF [UR10] ;  /* 0x000000000a0079b9 */ /* 0x0001e40008040000 */
[----:B------:R0:W-:Y:S02]  /*0160*/  UTMACCTL.PF [UR4] ;  /* 0x00000000040079b9 */ /* 0x0001e40008040000 */
[----:B0-----:R-:W-:Y:S01]  /*0170*/  NOP ;  /* 0x0000000000007918 */ /* 0x001fe20000000000 */
.L_x_461:
[----:B------:R-:W-:Y:S05]  /*0180*/  BSYNC B0 ;  /* 0x0000000000007941 */ /* 0x000fea0003800000 */
.L_x_460:
        /* <DEDUP_REMOVED lines=41> */
.L_x_462:
        /* <DEDUP_REMOVED lines=22> */
.L_x_463:
        /* <DEDUP_REMOVED lines=18> */
.L_x_464:
        /* <DEDUP_REMOVED lines=22> */
.L_x_465:
        /* <DEDUP_REMOVED lines=22> */
.L_x_466:
[----:B------:R-:W-:Y:S01]  /*0960*/  PLOP3.LUT P0, PT, PT, PT, UP0, 0x80, 0x0 ;  /* 0x000000000000781c */ /* 0x000fe20003f0f008 */
[----:B------:R-:W-:Y:S01]  /*0970*/  UMOV UR36, 0x1 ;  /* 0x0000000100247882 */ /* 0x000fe20000000000 */
[----:B------:R-:W-:Y:S01]  /*0980*/  NOP ;  /* 0x0000000000007918 */ /* 0x000fe20000000000 */
[----:B------:R-:W-:Y:S01]  /*0990*/  USEL UR36, UR36, 0x2, !UP0 ;  /* 0x0000000224247887 */ /* 0x000fe2000c000000 */
[----:B------:R-:W-:Y:S01]  /*09a0*/  BSSY B8, `(.L_x_467) ;  /* 0x0002689000087945 */ /* 0x000fe20003800000 */
[----:B------:R-:W-:Y:S01]  /*09b0*/  ULDC.64 UR54, c[0x0][0x208] ;  /* 0x0000820000367ab9 */ /* 0x000fe20000000a00 */
[----:B012-4-:R-:W-:Y:S07]  /*09c0*/  BAR.SYNC.DEFER_BLOCKING 0x0 ;  /* 0x0000000000007b1d */ /* 0x017fee0000010000 */
[----:B------:R-:W-:Y:S05]  /*09d0*/  @!P0 BRA `(.L_x_468) ;  /* 0x0000020000208947 */ /* 0x000fea0003800000 */
.L_x_469:
[----:B------:R-:W-:-:S08]  /*09e0*/  NOP ;  /* 0x0000000000007918 */ /* 0x000fd00000000000 */
[----:B------:R-:W0:Y:S02]  /*09f0*/  USETMAXREG.TRY_ALLOC.CTAPOOL UP0, 0xf0 ;  /* 0x000000f0000079c8 */ /* 0x000e240008000600 */
[----:B0-----:R-:W-:-:S13]  /*0a00*/  PLOP3.LUT P0, PT, PT, PT, UP0, 0x80, 0x0 ;  /* 0x000000000000781c */ /* 0x001fda0003f0f008 */
[----:B------:R-:W-:Y:S05]  /*0a10*/  @!P0 BRA `(.L_x_469) ;  /* 0xfffffffc00f08947 */ /* 0x000fea000383ffff */
[----:B------:R-:W2:Y:S01]  /*0a20*/  LDL.LU R0, [R1+0x10] ;  /* 0x0000100001007983 */ /* 0x000ea20000300800 */
[----:B------:R-:W0:Y:S01]  /*0a30*/  S2R R2, SR_TID.X ;  /* 0x0000000000027919 */ /* 0x000e220000002100 */
[----:B------:R-:W1:Y:S01]  /*0a40*/  S2UR UR37, SR_CgaCtaId ;  /* 0x00000000002579c3 */ /* 0x000e620000008800 */
[----:B------:R-:W-:Y:S01]  /*0a50*/  UMOV UR4, 0x400 ;  /* 0x0000040000047882 */ /* 0x000fe20000000000 */
[----:B0-----:R-:W-:-:S06]  /*0a60*/  SHF.R.U32.HI R2, RZ, 0x7, R2 ;  /* 0x00000007ff027819 */ /* 0x001fcc0000011602 */
[----:B------:R-:W-:Y:S06]  /*0a70*/  BAR.ARV 0x8, 0x180 ;  /* 0x0206000000007b1d */ /* 0x000fec0000002000 */
[----:B------:R-:W-:-:S13]  /*0a80*/  ISETP.NE.AND P0, PT, R2, 0x1, PT ;  /* 0x000000010200780c */ /* 0x000fda0003f05270 */
[----:B------:R-:W-:Y:S08]  /*0a90*/  @!P0 BAR.ARV 0x9, 0x100 ;  /* 0x0244000000008b1d */ /* 0x000ff00000002000 */
[----:B------:R-:W-:Y:S01]  /*0aa0*/  BAR.SYNC.DEFER_BLOCKING 0x5, 0x180 ;  /* 0x0146000000007b1d */ /* 0x000fe20000010000 */
[----:B-1----:R-:W-:-:S06]  /*0ab0*/  ULEA UR4, UR37, UR4, 0x18 ;  /* 0x0000000425047291 */ /* 0x002fcc000f8ec03f */
[----:B------:R-:W-:Y:S01]  /*0ac0*/  IMAD.U32 R16, RZ, RZ, UR4 ;  /* 0x00000004ff107e24 */ /* 0x000fe2000f8e00ff */
[----:B------:R-:W-:-:S04]  /*0ad0*/  ULDC UR4, c[0x0][0xc3c] ;  /* 0x00030f0000047ab9 */ /* 0x000fc80000000800 */
[----:B------:R-:W0:Y:S01]  /*0ae0*/  LDS.128 R204, [R16+0x298d0] ;  /* 0x0298d00010cc7984 */ /* 0x000e220000000c00 */
[----:B------:R-:W-:Y:S06]  /*0af0*/  BAR.ARV 0x4, 0x180 ;  /* 0x0106000000007b1d */ /* 0x000fec0000002000 */
[----:B--2---:R-:W-:-:S04]  /*0b00*/  LOP3.LUT R0, R0, 0xffffffef, RZ, 0xc0, !PT ;  /* 0xffffffef00007812 */ /* 0x004fc800078ec0ff */
[----:B------:R-:W-:-:S05]  /*0b10*/  @P0 LOP3.LUT R0, R0, 0x10, RZ, 0xfc, !PT ;  /* 0x0000001000000812 */ /* 0x000fca00078efcff */
[----:B------:R1:W-:Y:S01]  /*0b20*/  STL [R1+0x10], R0 ;  /* 0x0000100001007387 */ /* 0x0003e20000100800 */
[----:B0-----:R-:W-:-:S13]  /*0b30*/  ISETP.GE.AND P0, PT, R207, UR4, PT ;  /* 0x00000004cf007c0c */ /* 0x001fda000bf06270 */
[----:B-1----:R-:W-:Y:S05]  /*0b40*/  @P0 BRA `(.L_x_470) ;  /* 0x0000026400b80947 */ /* 0x002fea0003800000 */
[----:B------:R-:W0:Y:S01]  /*0b50*/  S2R R0, SR_TID.X ;  /* 0x0000000000007919 */ /* 0x000e220000002100 */
[----:B------:R-:W-:Y:S01]  /*0b60*/  R2UR UR52, R16 ;  /* 0x00000000103472ca */ /* 0x000fe200000e0000 */
[----:B------:R-:W-:Y:S01]  /*0b70*/  IMAD.MOV.U32 R220, RZ, RZ, 0x20 ;  /* 0x00000020ffdc7424 */ /* 0x000fe200078e00ff */
[----:B------:R-:W-:Y:S01]  /*0b80*/  MOV R20, 0xfffffffe ;  /* 0xfffffffe00147802 */ /* 0x000fe20000000f00 */
[----:B------:R-:W-:Y:S01]  /*0b90*/  IMAD.MOV.U32 R169, RZ, RZ, RZ ;  /* 0x000000ffffa97224 */ /* 0x000fe200078e00ff */
[----:B------:R-:W-:Y:S01]  /*0ba0*/  MOV R17, RZ ;  /* 0x000000ff00117202 */ /* 0x000fe20000000f00 */
[----:B------:R-:W-:Y:S01]  /*0bb0*/  IMAD.MOV.U32 R198, RZ, RZ, RZ ;  /* 0x000000ffffc67224 */ /* 0x000fe200078e00ff */
[----:B------:R-:W-:Y:S01]  /*0bc0*/  ULOP3.LUT UR53, UR36, 0x1, URZ, 0xfc, !UPT ;  /* 0x0000000124357892 */ /* 0x000fe2000f8efc3f */
[----:B------:R-:W-:Y:S01]  /*0bd0*/  IMAD.MOV.U32 R156, RZ, RZ, RZ ;  /* 0x000000ffff9c7224 */ /* 0x000fe200078e00ff */
[----:B------:R-:W-:-:S05]  /*0be0*/  UMOV UR43, URZ ;  /* 0x0000003f002b7c82 */ /* 0x000fca0008000000 */
[----:B------:R-:W-:Y:S01]  /*0bf0*/  UIADD3 UR52, UR52, 0x14400, URZ ;  /* 0x0001440034347890 */ /* 0x000fe2000fffe03f */
[----:B0-----:R-:W-:-:S05]  /*0c00*/  VIADD R15, R0, 0xffffff80 ;  /* 0xffffff80000f7836 */ /* 0x001fca0000000000 */
[----:B------:R-:W-:Y:S02]  /*0c10*/  SHF.R.S32.HI R0, RZ, 0x1f, R15 ;  /* 0x0000001fff007819 */ /* 0x000fe4000001140f */
[-C--:B------:R-:W-:Y:S02]  /*0c20*/  LEA.HI R5, R15, R15.reuse, RZ, 0x1 ;  /* 0x0000000f0f057211 */ /* 0x080fe400078f08ff */
[CC--:B------:R-:W-:Y:S02]  /*0c30*/  LEA.HI R2, R0.reuse, R15.reuse, RZ, 0x4 ;  /* 0x0000000f00027211 */ /* 0x0c0fe400078f20ff */
[CC--:B------:R-:W-:Y:S02]  /*0c40*/  LEA.HI R6, R0.reuse, R15.reuse, RZ, 0x2 ;  /* 0x0000000f00067211 */ /* 0x0c0fe400078f10ff */
[----:B------:R-:W-:Y:S02]  /*0c50*/  LEA.HI R3, R0, R15, RZ, 0x5 ;  /* 0x0000000f00037211 */ /* 0x000fe400078f28ff */
[----:B------:R-:W-:-:S02]  /*0c60*/  SHF.R.S32.HI R209, RZ, 0x4, R2 ;  /* 0x00000004ffd17819 */ /* 0x000fc40000011402 */
[--C-:B------:R-:W-:Y:S01]  /*0c70*/  SHF.R.S32.HI R7, RZ, 0x2, R6.reuse ;  /* 0x00000002ff077819 */ /* 0x100fe20000011406 */
[----:B------:R-:W-:Y:S01]  /*0c80*/  IMAD.SHL.U32 R4, R3, 0x20, RZ ;  /* 0x0000002003047824 */ /* 0x000fe200078e00ff */
[----:B------:R-:W-:Y:S02]  /*0c90*/  SHF.R.S32.HI R8, RZ, 0x1f, R6 ;  /* 0x0000001fff087819 */ /* 0x000fe40000011406 */
[C---:B------:R-:W-:Y:S02]  /*0ca0*/  LOP3.LUT R3, R2.reuse, 0x3fffff0, RZ, 0xc0, !PT ;  /* 0x03fffff002037812 */ /* 0x040fe400078ec0ff */
[----:B------:R-:W-:Y:S02]  /*0cb0*/  LEA.HI R2, R2, R209, RZ, 0x1 ;  /* 0x000000d102027211 */ /* 0x000fe400078f08ff */
[----:B------:R-:W-:Y:S02]  /*0cc0*/  LEA.HI R8, R8, R7, RZ, 0x2 ;  /* 0x0000000708087211 */ /* 0x000fe400078f10ff */
[----:B------:R-:W-:-:S02]  /*0cd0*/  SHF.R.S32.HI R168, RZ, 0x1, R5 ;  /* 0x00000001ffa87819 */ /* 0x000fc40000011405 */
[----:B------:R-:W-:Y:S02]  /*0ce0*/  LOP3.LUT R4, R4, 0xfffffc00, RZ, 0xc0, !PT ;  /* 0xfffffc0004047812 */ /* 0x000fe400078ec0ff */
[----:B------:R-:W-:Y:S01]  /*0cf0*/  IADD3 R3, R15, -R3, RZ ;  /* 0x800000030f037210 */ /* 0x000fe20007ffe0ff */
[----:B------:R-:W-:Y:S01]  /*0d00*/  VIADD R218, R168, 0x80 ;  /* 0x00000080a8da7836 */ /* 0x000fe20000000000 */
[----:B------:R-:W-:Y:S02]  /*0d10*/  LOP3.LUT R2, R2, 0x1ffffffe, RZ, 0xc0, !PT ;  /* 0x1ffffffe02027812 */ /* 0x000fe400078ec0ff */
[----:B------:R-:W-:Y:S01]  /*0d20*/  LOP3.LUT R8, R8, 0xfffffffc, RZ, 0xc0, !PT ;  /* 0xfffffffc08087812 */ /* 0x000fe200078ec0ff */
[----:B------:R-:W-:Y:S01]  /*0d30*/  IMAD R3, R3, 0x40, R4 ;  /* 0x0000004003037824 */ /* 0x000fe200078e0204 */
[----:B------:R-:W-:Y:S01]  /*0d40*/  LOP3.LUT R223, R5, 0xfffffffe, RZ, 0xc0, !PT ;  /* 0xfffffffe05df7812 */ /* 0x000fe200078ec0ff */
[----:B------:R-:W-:Y:S01]  /*0d50*/  IMAD.IADD R2, R209, 0x1, -R2 ;  /* 0x00000001d1027824 */ /* 0x000fe200078e0a02 */
[----:B------:R-:W-:Y:S01]  /*0d60*/  LOP3.LUT R6, R6, 0xfffffffc, RZ, 0xc0, !PT ;  /* 0xfffffffc06067812 */ /* 0x000fe200078ec0ff */
[----:B------:R-:W-:Y:S01]  /*0d70*/  IMAD.IADD R8, R7, 0x1, -R8 ;  /* 0x0000000107087824 */ /* 0x000fe200078e0a08 */
[----:B------:R-:W-:Y:S01]  /*0d80*/  SHF.R.S32.HI R7, RZ, 0x1f, R218 ;  /* 0x0000001fff077819 */ /* 0x000fe200000114da */
[C---:B------:R-:W-:Y:S01]  /*0d90*/  IMAD.IADD R223, R15.reuse, 0x1, -R223 ;  /* 0x000000010fdf7824 */ /* 0x040fe200078e0adf */
[----:B------:R-:W-:Y:S01]  /*0da0*/  IADD3 R6, R15, -R6, RZ ;  /* 0x800000060f067210 */ /* 0x000fe20007ffe0ff */
[----:B------:R-:W-:Y:S01]  /*0db0*/  IMAD.SHL.U32 R175, R8, 0x80, RZ ;  /* 0x0000008008af7824 */ /* 0x000fe200078e00ff */
[----:B------:R-:W-:Y:S01]  /*0dc0*/  LEA R2, R2, R3, 0x3 ;  /* 0x0000000302027211 */ /* 0x000fe200078e18ff */
[----:B------:R-:W-:Y:S01]  /*0dd0*/  IMAD.SHL.U32 R22, R223, 0x8, RZ ;  /* 0x00000008df167824 */ /* 0x000fe200078e00ff */
[----:B------:R-:W-:Y:S01]  /*0de0*/  LEA.HI R7, R7, R218, RZ, 0x3 ;  /* 0x000000da07077211 */ /* 0x000fe200078f18ff */
[----:B------:R-:W-:Y:S01]  /*0df0*/  IMAD.SHL.U32 R18, R223, 0x10, RZ ;  /* 0x00000010df127824 */ /* 0x000fe200078e00ff */
[----:B------:R-:W-:Y:S01]  /*0e00*/  LEA.HI R3, R0, R15, RZ, 0x7 ;  /* 0x0000000f00037211 */ /* 0x000fe200078f38ff */
[----:B------:R-:W-:Y:S01]  /*0e10*/  VIADD R172, R22, 0x40 ;  /* 0x0000004016ac7836 */ /* 0x000fe20000000000 */
[----:B------:R-:W-:Y:S01]  /*0e20*/  LEA.HI R4, R6, R6, RZ, 0x1 ;  /* 0x0000000606047211 */ /* 0x000fe200078f08ff */
[----:B------:R-:W-:Y:S01]  /*0e30*/  IMAD.SHL.U32 R10, R7, 0x40, RZ ;  /* 0x00000040070a7824 */ /* 0x000fe200078e00ff */
[----:B------:R-:W-:Y:S01]  /*0e40*/  LOP3.LUT R225, R3, 0xffffff80, RZ, 0xc0, !PT ;  /* 0xffffff8003e17812 */ /* 0x000fe200078ec0ff */
[----:B------:R-:W-:Y:S01]  /*0e50*/  VIADD R170, R22, 0x20 ;  /* 0x0000002016aa7836 */ /* 0x000fe20000000000 */
[----:B------:R-:W-:Y:S01]  /*0e60*/  LOP3.LUT R7, R4, 0x1ffffffe, RZ, 0xc0, !PT ;  /* 0x1ffffffe04077812 */ /* 0x000fe200078ec0ff */
[----:B------:R-:W-:Y:S01]  /*0e70*/  IMAD.IADD R4, R22, 0x1, R172 ;  /* 0x0000000116047824 */ /* 0x000fe200078e02ac */
[----:B------:R-:W-:Y:S01]  /*0e80*/  LEA.HI R11, R218, R218, RZ, 0x1 ;  /* 0x000000dada0b7211 */ /* 0x000fe200078f08ff */
[----:B------:R-:W-:Y:S01]  /*0e90*/  IMAD.IADD R225, R15, 0x1, -R225 ;  /* 0x000000010fe17824 */ /* 0x000fe200078e0ae1 */
[----:B------:R-:W-:Y:S01]  /*0ea0*/  LOP3.LUT R10, R10, 0xfffffe00, RZ, 0xc0, !PT ;  /* 0xfffffe000a0a7812 */ /* 0x000fe200078ec0ff */
[----:B------:R-:W-:Y:S01]  /*0eb0*/  IMAD.IADD R12, R6, 0x1, -R7 ;  /* 0x00000001060c7824 */ /* 0x000fe200078e0a07 */
[----:B------:R-:W-:Y:S01]  /*0ec0*/  LOP3.LUT R9, R11, 0x3fffffe, RZ, 0xc0, !PT ;  /* 0x03fffffe0b097812 */ /* 0x000fe200078ec0ff */
[----:B------:R0:W-:Y:S01]  /*0ed0*/  STL [R1+0x8], R2 ;  /* 0x0000080201007387 */ /* 0x0001e20000100800 */
[----:B------:R-:W-:Y:S01]  /*0ee0*/  SHF.R.S32.HI R13, RZ, 0x1f, R4 ;  /* 0x0000001fff0d7819 */ /* 0x000fe20000011404 */
[----:B------:R-:W-:Y:S01]  /*0ef0*/  VIADD R171, R22, 0x10 ;  /* 0x0000001016ab7836 */ /* 0x000fe20000000000 */
[----:B------:R-:W-:Y:S01]  /*0f00*/  SHF.R.S32.HI R6, RZ, 0x1f, R225 ;  /* 0x0000001fff067819 */ /* 0x000fe200000114e1 */
[----:B------:R-:W-:Y:S01]  /*0f10*/  IMAD.IADD R9, R218, 0x1, -R9 ;  /* 0x00000001da097824 */ /* 0x000fe200078e0a09 */
[----:B------:R-:W-:Y:S01]  /*0f20*/  SHF.R.S32.HI R7, RZ, 0x1f, R5 ;  /* 0x0000001fff077819 */ /* 0x000fe20000011405 */
[C---:B------:R-:W-:Y:S01]  /*0f30*/  VIADD R173, R22.reuse, 0x30 ;  /* 0x0000003016ad7836 */ /* 0x040fe20000000000 */
[-C--:B------:R-:W-:Y:S01]  /*0f40*/  LEA.HI R224, R13, R4.reuse, RZ, 0x4 ;  /* 0x000000040de07211 */ /* 0x080fe200078f20ff */
[----:B------:R-:W-:Y:S01]  /*0f50*/  IMAD R200, R9, 0x40, R10 ;  /* 0x0000004009c87824 */ /* 0x000fe200078e020a */
[----:B------:R-:W-:Y:S01]  /*0f60*/  LEA.HI R13, R13, R4, RZ, 0x6 ;  /* 0x000000040d0d7211 */ /* 0x000fe200078f30ff */
[----:B------:R-:W-:Y:S01]  /*0f70*/  VIADD R174, R22, 0x50 ;  /* 0x0000005016ae7836 */ /* 0x000fe20000000000 */
[----:B------:R-:W-:-:S02]  /*0f80*/  LEA.HI R4, R6, R225, RZ, 0x2 ;  /* 0x000000e106047211 */ /* 0x000fc400078f10ff */
[----:B0-----:R-:W-:Y:S02]  /*0f90*/  IADD3 R2, R22, R170, RZ ;  /* 0x000000aa16027210 */ /* 0x001fe40007ffe0ff */
[----:B------:R-:W-:Y:S02]  /*0fa0*/  LEA.HI R7, R7, R168, RZ, 0x3 ;  /* 0x000000a807077211 */ /* 0x000fe400078f18ff */
[----:B------:R-:W-:Y:S02]  /*0fb0*/  LOP3.LUT R10, R4, 0x7ffffffc, RZ, 0xc0, !PT ;  /* 0x7ffffffc040a7812 */ /* 0x000fe400078ec0ff */
[----:B------:R-:W-:Y:S02]  /*0fc0*/  SHF.R.S32.HI R9, RZ, 0x1f, R2 ;  /* 0x0000001fff097819 */ /* 0x000fe40000011402 */
[----:B------:R-:W-:Y:S01]  /*0fd0*/  LOP3.LUT R7, R7, 0xfffffff8, RZ, 0xc0, !PT ;  /* 0xfffffff807077812 */ /* 0x000fe200078ec0ff */
[----:B------:R-:W-:Y:S01]  /*0fe0*/  IMAD.IADD R237, R225, 0x1, -R10 ;  /* 0x00000001e1ed7824 */ /* 0x000fe200078e0a0a */
[----:B------:R-:W-:-:S02]  /*0ff0*/  LEA.HI R222, R9, R2, RZ, 0x4 ;  /* 0x0000000209de7211 */ /* 0x000fc400078f20ff */
[----:B------:R-:W-:Y:S01]  /*1000*/  LEA.HI R14, R9, R2, RZ, 0x6 ;  /* 0x00000002090e7211 */ /* 0x000fe200078f30ff */
[----:B------:R-:W-:Y:S01]  /*1010*/  IMAD.IADD R236, R168, 0x1, -R7 ;  /* 0x00000001a8ec7824 */ /* 0x000fe200078e0a07 */
[--C-:B------:R-:W-:Y:S01]  /*1020*/  SHF.R.S32.HI R9, RZ, 0x2, R4.reuse ;  /* 0x00000002ff097819 */ /* 0x100fe20000011404 */
[----:B------:R-:W-:Y:S01]  /*1030*/  IMAD R237, R237, R20, 0xa0 ;  /* 0x000000a0eded7424 */ /* 0x000fe200078e0214 */
[----:B------:R-:W-:Y:S01]  /*1040*/  SHF.R.S32.HI R10, RZ, 0x1f, R4 ;  /* 0x0000001fff0a7819 */ /* 0x000fe20000011404 */
[----:B------:R-:W-:Y:S01]  /*1050*/  IMAD.SHL.U32 R2, R236, 0x80, RZ ;  /* 0x00000080ec027824 */ /* 0x000fe200078e00ff */
[----:B------:R-:W-:Y:S01]  /*1060*/  SHF.R.S32.HI R234, RZ, 0x7, R3 ;  /* 0x00000007ffea7819 */ /* 0x000fe20000011403 */
[----:B------:R-:W-:Y:S01]  /*1070*/  IMAD.SHL.U32 R14, R14, 0x80, RZ ;  /* 0x000000800e0e7824 */ /* 0x000fe200078e00ff */
[----:B------:R-:W-:Y:S02]  /*1080*/  LEA.HI R10, R10, R9, RZ, 0x3 ;  /* 0x000000090a0a7211 */ /* 0x000fe400078f18ff */
[----:B------:R-:W-:-:S02]  /*1090*/  LEA.HI R0, R0, R15, RZ, 0x3 ;  /* 0x0000000f00007211 */ /* 0x000fc400078f18ff */
[----:B------:R-:W-:Y:S02]  /*10a0*/  LOP3.LUT R10, R10, 0xfffffff8, RZ, 0xc0, !PT ;  /* 0xfffffff80a0a7812 */ /* 0x000fe400078ec0ff */
[----:B------:R-:W-:Y:S02]  /*10b0*/  LEA.HI R3, R3, R234, RZ, 0x1 ;  /* 0x000000ea03037211 */ /* 0x000fe400078f08ff */
[----:B------:R-:W-:Y:S01]  /*10c0*/  LEA.HI R6, R6, R225, RZ, 0x5 ;  /* 0x000000e106067211 */ /* 0x000fe200078f28ff */
[----:B------:R-:W-:Y:S01]  /*10d0*/  IMAD.IADD R9, R9, 0x1, -R10 ;  /* 0x0000000109097824 */ /* 0x000fe200078e0a0a */
[----:B------:R-:W-:Y:S02]  /*10e0*/  LOP3.LUT R7, R2, 0x380, RZ, 0xc0, !PT ;  /* 0x0000038002077812 */ /* 0x000fe400078ec0ff */
[----:B------:R-:W-:Y:S02]  /*10f0*/  LEA.HI R5, R5, R168, RZ, 0x1 ;  /* 0x000000a805057211 */ /* 0x000fe400078f08ff */
[----:B------:R-:W-:-:S02]  /*1100*/  LOP3.LUT R212, R0, 0xfffffff8, RZ, 0xc0, !PT ;  /* 0xfffffff800d47812 */ /* 0x000fc400078ec0ff */
[----:B------:R-:W-:Y:S02]  /*1110*/  LOP3.LUT R3, R3, 0x3fffffe, RZ, 0xc0, !PT ;  /* 0x03fffffe03037812 */ /* 0x000fe400078ec0ff */
[----:B------:R-:W-:Y:S01]  /*1120*/  SHF.R.S32.HI R6, RZ, 0x5, R6 ;  /* 0x00000005ff067819 */ /* 0x000fe20000011406 */
[----:B------:R-:W-:Y:S01]  /*1130*/  IMAD.IADD R212, R15, 0x1, -R212 ;  /* 0x000000010fd47824 */ /* 0x000fe200078e0ad4 */
[----:B------:R-:W-:Y:S01]  /*1140*/  SHF.R.U32.HI R2, RZ, 0x3, R7 ;  /* 0x00000003ff027819 */ /* 0x000fe20000011607 */
[----:B------:R-:W-:Y:S01]  /*1150*/  IMAD.IADD R3, R234, 0x1, -R3 ;  /* 0x00000001ea037824 */ /* 0x000fe200078e0a03 */
[----:B------:R-:W-:Y:S01]  /*1160*/  LOP3.LUT R5, R5, 0x3fffffe, RZ, 0xc0, !PT ;  /* 0x03fffffe05057812 */ /* 0x000fe200078ec0ff */
[----:B------:R-:W-:Y:S01]  /*1170*/  IMAD R6, R6, 0x10, R9 ;  /* 0x0000001006067824 */ /* 0x000fe200078e0209 */
[----:B------:R-:W-:Y:S02]  /*1180*/  LOP3.LUT R7, R7, 0x10, R18, 0xf8, !PT ;  /* 0x0000001007077812 */ /* 0x000fe400078ef812 */
[----:B------:R-:W-:Y:S01]  /*1190*/  LOP3.LUT R175, R175, 0x180, RZ, 0xc0, !PT ;  /* 0x00000180afaf7812 */ /* 0x000fe200078ec0ff */
[----:B------:R-:W-:Y:S01]  /*11a0*/  IMAD R235, R3, 0x40, R6 ;  /* 0x0000004003eb7824 */ /* 0x000fe200078e0206 */
[----:B------:R-:W-:Y:S01]  /*11b0*/  LOP3.LUT R4, R7, R2, RZ, 0x3c, !PT ;  /* 0x0000000207047212 */ /* 0x000fe200078e3cff */
[----:B------:R-:W-:Y:S01]  /*11c0*/  IMAD.IADD R2, R168, 0x1, -R5 ;  /* 0x00000001a8027824 */ /* 0x000fe200078e0a05 */
[----:B------:R-:W-:-:S02]  /*11d0*/  SHF.L.U32 R202, R212, 0x3, RZ ;  /* 0x00000003d4ca7819 */ /* 0x000fc400000006ff */
[----:B------:R-:W-:Y:S01]  /*11e0*/  SHF.R.U32.HI R196, RZ, 0x3, R175 ;  /* 0x00000003ffc47819 */ /* 0x000fe200000116af */
[----:B------:R-:W-:Y:S01]  /*11f0*/  IMAD R2, R209, 0x8, R2 ;  /* 0x00000008d1027824 */ /* 0x000fe200078e0202 */
[----:B------:R-:W-:Y:S02]  /*1200*/  LOP3.LUT R3, R175, 0x10, R18, 0xf8, !PT ;  /* 0x00000010af037812 */ /* 0x000fe400078ef812 */
[----:B------:R-:W-:Y:S01]  /*1210*/  SHF.R.S32.HI R221, RZ, 0x3, R0 ;  /* 0x00000003ffdd7819 */ /* 0x000fe20000011400 */
[----:B------:R-:W-:Y:S01]  /*1220*/  IMAD.SHL.U32 R197, R2, 0x40, RZ ;  /* 0x0000004002c57824 */ /* 0x000fe200078e00ff */
[----:B------:R-:W-:Y:S02]  /*1230*/  SHF.R.S32.HI R0, RZ, 0x1f, R202 ;  /* 0x0000001fff007819 */ /* 0x000fe400000114ca */
[----:B------:R-:W-:Y:S02]  /*1240*/  LOP3.LUT R0, R3, R196, RZ, 0x3c, !PT ;  /* 0x000000c403007212 */ /* 0x000fe400078e3cff */
[----:B------:R-:W-:-:S02]  /*1250*/  LOP3.LUT R5, R175, 0x30, R222, 0xf8, !PT ;  /* 0x00000030af057812 */ /* 0x000fc400078ef8de */
[----:B------:R-:W-:Y:S01]  /*1260*/  LOP3.LUT R7, R175, 0x30, R224, 0xf8, !PT ;  /* 0x00000030af077812 */ /* 0x000fe200078ef8e0 */
[----:B------:R-:W-:Y:S01]  /*1270*/  IMAD.IADD R203, R197, 0x1, R0 ;  /* 0x00000001c5cb7824 */ /* 0x000fe200078e0200 */
[----:B------:R-:W-:Y:S02]  /*1280*/  LEA R0, R12, R235, 0x3 ;  /* 0x000000eb0c007211 */ /* 0x000fe400078e18ff */
[----:B------:R-:W-:Y:S02]  /*1290*/  SHF.L.U32 R13, R13, 0x7, RZ ;  /* 0x000000070d0d7819 */ /* 0x000fe400000006ff */
[----:B------:R-:W-:Y:S01]  /*12a0*/  LOP3.LUT R14, R14, 0xffffe000, RZ, 0xc0, !PT ;  /* 0xffffe0000e0e7812 */ /* 0x000fe200078ec0ff */
[----:B------:R0:W-:Y:S01]  /*12b0*/  STL [R1+0x4], R0 ;  /* 0x0000040001007387 */ /* 0x0001e20000100800 */
[----:B------:R-:W-:Y:S02]  /*12c0*/  LOP3.LUT R5, R5, R196, RZ, 0x3c, !PT ;  /* 0x000000c405057212 */ /* 0x000fe400078e3cff */
[----:B------:R-:W-:-:S02]  /*12d0*/  LEA R209, R209, R4, 0xa ;  /* 0x00000004d1d17211 */ /* 0x000fc400078e50ff */
[----:B------:R-:W-:Y:S02]  /*12e0*/  LOP3.LUT P0, RZ, R8, 0x2, RZ, 0xc0, !PT ;  /* 0x0000000208ff7812 */ /* 0x000fe4000780c0ff */
[----:B------:R-:W-:Y:S02]  /*12f0*/  LOP3.LUT R4, R7, R196, RZ, 0x3c, !PT ;  /* 0x000000c407047212 */ /* 0x000fe400078e3cff */
[----:B------:R-:W-:Y:S02]  /*1300*/  SHF.R.S32.HI R11, RZ, 0x1, R11 ;  /* 0x00000001ff0b7819 */ /* 0x000fe4000001140b */
[----:B------:R-:W-:Y:S02]  /*1310*/  LOP3.LUT R2, R13, 0xffffe000, RZ, 0xc0, !PT ;  /* 0xffffe0000d027812 */ /* 0x000fe400078ec0ff */
[----:B------:R-:W-:Y:S01]  /*1320*/  IADD3 R7, R5, R197, R14 ;  /* 0x000000c505077210 */ /* 0x000fe20007ffe00e */
[----:B------:R-:W-:Y:S01]  /*1330*/  IMAD.SHL.U32 R11, R11, 0x80, RZ ;  /* 0x000000800b0b7824 */ /* 0x000fe200078e00ff */
[----:B------:R-:W-:-:S02]  /*1340*/  LOP3.LUT R5, R175, 0x30, R18, 0xf8, !PT ;  /* 0x00000030af057812 */ /* 0x000fc400078ef812 */
[----:B------:R-:W-:Y:S01]  /*1350*/  SEL R220, R220, 0xffffffe0, !P0 ;  /* 0xffffffe0dcdc7807 */ /* 0x000fe20004000000 */
[----:B------:R-:W-:Y:S01]  /*1360*/  IMAD.IADD R232, R16, 0x1, R7 ;  /* 0x0000000110e87824 */ /* 0x000fe200078e0207 */
[----:B------:R-:W-:Y:S02]  /*1370*/  IADD3 R231, R4, R197, R2 ;  /* 0x000000c504e77210 */ /* 0x000fe40007ffe002 */
[----:B------:R-:W-:Y:S01]  /*1380*/  IADD3 R211, R202, 0x40, RZ ;  /* 0x00000040cad37810 */ /* 0x000fe20007ffe0ff */
[----:B------:R-:W-:Y:S01]  /*1390*/  IMAD.IADD R208, R220, 0x1, R203 ;  /* 0x00000001dcd07824 */ /* 0x000fe200078e02cb */
[----:B------:R-:W-:Y:S01]  /*13a0*/  LOP3.LUT R5, R5, R196, RZ, 0x3c, !PT ;  /* 0x000000c405057212 */ /* 0x000fe200078e3cff */
[----:B------:R-:W-:Y:S01]  /*13b0*/  IMAD.IADD R231, R16, 0x1, R231 ;  /* 0x0000000110e77824 */ /* 0x000fe200078e02e7 */
[----:B------:R-:W-:Y:S02]  /*13c0*/  SHF.R.S32.HI R219, RZ, 0x1f, R168 ;  /* 0x0000001fffdb7819 */ /* 0x000fe400000114a8 */
[----:B------:R-:W-:-:S02]  /*13d0*/  SHF.R.S32.HI R230, RZ, 0x1f, R171 ;  /* 0x0000001fffe67819 */ /* 0x000fc400000114ab */
[----:B------:R-:W-:Y:S02]  /*13e0*/  SHF.R.S32.HI R229, RZ, 0x1f, R170 ;  /* 0x0000001fffe57819 */ /* 0x000fe400000114aa */
[----:B------:R-:W-:Y:S02]  /*13f0*/  SHF.R.S32.HI R228, RZ, 0x1f, R173 ;  /* 0x0000001fffe47819 */ /* 0x000fe400000114ad */
[----:B------:R-:W-:Y:S02]  /*1400*/  SHF.R.S32.HI R227, RZ, 0x1f, R172 ;  /* 0x0000001fffe37819 */ /* 0x000fe400000114ac */
[----:B------:R-:W-:Y:S02]  /*1410*/  SHF.R.S32.HI R226, RZ, 0x1f, R174 ;  /* 0x0000001fffe27819 */ /* 0x000fe400000114ae */
[----:B------:R-:W-:Y:S02]  /*1420*/  LOP3.LUT R199, R11, 0x180, RZ, 0xc0, !PT ;  /* 0x000001800bc77812 */ /* 0x000fe400078ec0ff */
[----:B------:R-:W-:-:S02]  /*1430*/  SHF.R.S32.HI R2, RZ, 0x1f, R211 ;  /* 0x0000001fff027819 */ /* 0x000fc400000114d3 */
[----:B------:R-:W-:Y:S02]  /*1440*/  SHF.R.S32.HI R222, RZ, 0x4, R222 ;  /* 0x00000004ffde7819 */ /* 0x000fe400000114de */
[----:B------:R-:W-:Y:S02]  /*1450*/  SHF.R.S32.HI R224, RZ, 0x4, R224 ;  /* 0x00000004ffe07819 */ /* 0x000fe400000114e0 */
[----:B------:R-:W-:Y:S02]  /*1460*/  IADD3 R233, R16, R197, R5 ;  /* 0x000000c510e97210 */ /* 0x000fe40007ffe005 */
[----:B0-----:R-:W-:-:S07]  /*1470*/  IADD3 R220, R220, UR52, R203 ;  /* 0x00000034dcdc7c10 */ /* 0x001fce000fffe0cb */
.L_x_661:
[----:B0---4-:R-:W0:Y:S02]  /*1480*/  LDC.64 R2, c[0x0][0xc88] ;  /* 0x00032200ff027b82 */ /* 0x011e240000000a00 */
[----:B0-----:R-:W-:-:S05]  /*1490*/  IMAD.WIDE R2, R207, 0x4, R2 ;  /* 0x00000004cf027825 */ /* 0x001fca00078e0202 */
[----:B--2---:R0:W2:Y:S01]  /*14a0*/  LDG.E R210, desc[UR54][R2.64] ;  /* 0x0000003602d27981 */ /* 0x0040a2000c1e1900 */
[----:B------:R-:W-:Y:S05]  /*14b0*/  YIELD ;  /* 0x0000000000007946 */ /* 0x000fea0003800000 */
[----:B------:R-:W-:Y:S01]  /*14c0*/  ULDC.64 UR4, c[0x0][0xa28] ;  /* 0x00028a0000047ab9 */ /* 0x000fe20000000a00 */
[----:B------:R-:W-:Y:S01]  /*14d0*/  ULDC.64 UR8, c[0x0][0xa18] ;  /* 0x0002860000087ab9 */ /* 0x000fe20000000a00 */
[----:B------:R-:W-:Y:S01]  /*14e0*/  ISETP.NE.U32.AND P1, PT, RZ, UR4, PT ;  /* 0x00000004ff007c0c */ /* 0x000fe2000bf25070 */
[----:B------:R-:W-:Y:S01]  /*14f0*/  ULDC.64 UR6, c[0x0][0xa08] ;  /* 0x0002820000067ab9 */ /* 0x000fe20000000a00 */
[----:B0-----:R-:W-:Y:S01]  /*1500*/  IMAD.MOV.U32 R3, RZ, RZ, RZ ;  /* 0x000000ffff037224 */ /* 0x001fe200078e00ff */
[----:B------:R-:W-:Y:S01]  /*1510*/  ISETP.NE.U32.AND P0, PT, RZ, UR6, PT ;  /* 0x00000006ff007c0c */ /* 0x000fe2000bf05070 */
[----:B------:R-:W-:Y:S01]  /*1520*/  IMAD.MOV.U32 R27, RZ, RZ, RZ ;  /* 0x000000ffff1b7224 */ /* 0x000fe200078e00ff */
[----:B------:R-:W-:-:S02]  /*1530*/  ISETP.NE.AND.EX P1, PT, RZ, UR5, PT, P1 ;  /* 0x00000005ff007c0c */ /* 0x000fc4000bf25310 */
[----:B------:R-:W-:Y:S02]  /*1540*/  ISETP.NE.AND.EX P0, PT, RZ, UR7, PT, P0 ;  /* 0x00000007ff007c0c */ /* 0x000fe4000bf05300 */
[----:B--2---:R-:W-:Y:S01]  /*1550*/  SHF.R.S32.HI R216, RZ, 0x1f, R210 ;  /* 0x0000001fffd87819 */ /* 0x004fe200000114d2 */
[----:B------:R-:W-:-:S08]  /*1560*/  IMAD.SHL.U32 R214, R210, 0x4, RZ ;  /* 0x00000004d2d67824 */ /* 0x000fd000078e00ff */
[C---:B---3--:R-:W-:Y:S02]  /*1570*/  @P1 LEA R4, P2, R210.reuse, UR4, 0x2 ;  /* 0x00000004d2041c11 */ /* 0x048fe4000f8410ff */
[C-C-:B------:R-:W-:Y:S02]  /*1580*/  SHF.L.U64.HI R215, R210.reuse, 0x2, R216.reuse ;  /* 0x00000002d2d77819 */ /* 0x140fe400000102d8 */
[----:B------:R-:W-:Y:S02]  /*1590*/  @P1 LEA.HI.X R5, R210, UR5, R216, 0x2, P2 ;  /* 0x00000005d2051c11 */ /* 0x000fe400090f14d8 */
[----:B------:R-:W-:Y:S01]  /*15a0*/  ISETP.NE.U32.AND P2, PT, RZ, UR8, PT ;  /* 0x00000008ff007c0c */ /* 0x000fe2000bf45070 */
[----:B------:R-:W-:Y:S01]  /*15b0*/  ULDC UR4, c[0x0][0x288] ;  /* 0x0000a20000047ab9 */ /* 0x000fe20000000800 */
[----:B------:R-:W-:Y:S01]  /*15c0*/  IADD3 R8, P3, R214, UR6, RZ ;  /* 0x00000006d6087c10 */ /* 0x000fe2000ff7e0ff */
[----:B------:R0:W5:Y:S01]  /*15d0*/  @P1 LDG.E R3, desc[UR54][R4.64] ;  /* 0x0000003604031981 */ /* 0x000162000c1e1900 */
[----:B------:R-:W-:Y:S01]  /*15e0*/  ISETP.NE.AND.EX P2, PT, RZ, UR9, PT, P2 ;  /* 0x00000009ff007c0c */ /* 0x000fe2000bf45320 */
[----:B------:R-:W-:Y:S01]  /*15f0*/  IMAD.U32 R157, RZ, RZ, UR4 ;  /* 0x00000004ff9d7e24 */ /* 0x000fe2000f8e00ff */
[----:B------:R-:W-:Y:S01]  /*1600*/  IADD3.X R9, R215, UR7, RZ, P3, !PT ;  /* 0x00000007d7097c10 */ /* 0x000fe20009ffe4ff */
[----:B------:R-:W-:-:S04]  /*1610*/  ULDC.64 UR4, c[0x0][0x418] ;  /* 0x0001060000047ab9 */ /* 0x000fc80000000a00 */
[----:B------:R0:W5:Y:S06]  /*1620*/  @P0 LDG.E R27, desc[UR54][R8.64] ;  /* 0x00000036081b0981 */ /* 0x00016c000c1e1900 */
[----:B------:R-:W-:-:S04]  /*1630*/  @P2 IADD3 R6, P1, R214, UR8, RZ ;  /* 0x00000008d6062c10 */ /* 0x000fc8000ff3e0ff */
[----:B------:R-:W-:-:S05]  /*1640*/  @P2 IADD3.X R7, R215, UR9, RZ, P1, !PT ;  /* 0x00000009d7072c10 */ /* 0x000fca0008ffe4ff */
[----:B------:R0:W5:Y:S01]  /*1650*/  @P2 LDG.E R157, desc[UR54][R6.64] ;  /* 0x00000036069d2981 */ /* 0x000162000c1e1900 */
[----:B------:R-:W-:-:S03]  /*1660*/  UISETP.NE.U32.AND UP0, UPT, UR4, URZ, UPT ;  /* 0x0000003f0400728c */ /* 0x000fc6000bf05070 */
[----:B------:R-:W-:Y:S01]  /*1670*/  ULDC UR4, c[0x0][0x424] ;  /* 0x0001090000047ab9 */ /* 0x000fe20000000800 */
[----:B------:R-:W-:-:S03]  /*1680*/  UISETP.NE.AND.EX UP0, UPT, UR5, URZ, UPT, UP0 ;  /* 0x0000003f0500728c */ /* 0x000fc6000bf05300 */
[----:B------:R-:W-:Y:S01]  /*1690*/  ULDC UR5, c[0x0][0x2f0] ;  /* 0x0000bc0000057ab9 */ /* 0x000fe20000000800 */
[----:B------:R-:W-:-:S04]  /*16a0*/  USEL UR4, UR4, 0x1, UP0 ;  /* 0x0000000104047887 */ /* 0x000fc80008000000 */
[----:B------:R-:W-:-:S03]  /*16b0*/  UIMAD UR4, UR4, UR5, URZ ;  /* 0x00000005040472a4 */ /* 0x000fc6000f8e023f */
[----:B------:R-:W-:Y:S02]  /*16c0*/  ULDC UR5, c[0x0][0x348] ;  /* 0x0000d20000057ab9 */ /* 0x000fe40000000800 */
[----:B------:R-:W-:Y:S01]  /*16d0*/  MOV R2, UR5 ;  /* 0x0000000500027c02 */ /* 0x000fe20008000f00 */
[----:B------:R-:W-:Y:S02]  /*16e0*/  IMAD.U32 R26, RZ, RZ, UR4 ;  /* 0x00000004ff1a7e24 */ /* 0x000fe4000f8e00ff */
[----:B------:R-:W-:Y:S01]  /*16f0*/  IMAD.MOV.U32 R25, RZ, RZ, R210 ;  /* 0x000000ffff197224 */ /* 0x000fe200078e00d2 */
[----:B0-----:R-:W-:Y:S06]  /*1700*/  @P2 BRA `(.L_x_471) ;  /* 0x0000000000242947 */ /* 0x001fec0003800000 */
[----:B------:R-:W-:Y:S02]  /*1710*/  ULDC.64 UR4, c[0x0][0xa00] ;  /* 0x0002800000047ab9 */ /* 0x000fe40000000a00 */
[----:B------:R-:W-:-:S04]  /*1720*/  ISETP.NE.U32.AND P1, PT, RZ, UR4, PT ;  /* 0x00000004ff007c0c */ /* 0x000fc8000bf25070 */
[----:B------:R-:W-:-:S13]  /*1730*/  ISETP.NE.AND.EX P1, PT, RZ, UR5, PT, P1 ;  /* 0x00000005ff007c0c */ /* 0x000fda000bf25310 */
[----:B------:R-:W-:Y:S05]  /*1740*/  @!P1 BRA `(.L_x_471) ;  /* 0x0000000000149947 */ /* 0x000fea0003800000 */
[----:B------:R-:W0:Y:S02]  /*1750*/  LDC.64 R4, c[0x0][0xa00] ;  /* 0x00028000ff047b82 */ /* 0x000e240000000a00 */
[----:B0-----:R-:W-:-:S05]  /*1760*/  IMAD.WIDE R4, R25, 0x4, R4 ;  /* 0x0000000419047825 */ /* 0x001fca00078e0204 */
[----:B-----5:R-:W2:Y:S04]  /*1770*/  LDG.E R157, desc[UR54][R4.64] ;  /* 0x00000036049d7981 */ /* 0x020ea8000c1e1900 */
[----:B------:R-:W2:Y:S02]  /*1780*/  LDG.E R0, desc[UR54][R4.64+0x4] ;  /* 0x0000043604007981 */ /* 0x000ea4000c1e1900 */
[----:B--2---:R-:W-:-:S07]  /*1790*/  IMAD.IADD R157, R0, 0x1, -R157 ;  /* 0x00000001009d7824 */ /* 0x004fce00078e0a9d */
.L_x_471:
[----:B------:R-:W-:Y:S01]  /*17a0*/  ULDC.64 UR4, c[0x0][0xa20] ;  /* 0x0002880000047ab9 */ /* 0x000fe20000000a00 */
[----:B------:R-:W-:Y:S01]  /*17b0*/  IMAD.MOV.U32 R217, RZ, RZ, R205 ;  /* 0x000000ffffd97224 */ /* 0x000fe200078e00cd */
[----:B------:R-:W-:Y:S02]  /*17c0*/  ISETP.NE.U32.AND P1, PT, RZ, UR4, PT ;  /* 0x00000004ff007c0c */ /* 0x000fe4000bf25070 */
[----:B------:R-:W-:Y:S02]  /*17d0*/  MOV R213, R206 ;  /* 0x000000ce00d57202 */ /* 0x000fe40000000f00 */
[----:B------:R-:W-:-:S13]  /*17e0*/  ISETP.NE.AND.EX P1, PT, RZ, UR5, PT, P1 ;  /* 0x00000005ff007c0c */ /* 0x000fda000bf25310 */
[----:B------:R-:W-:Y:S05]  /*17f0*/  @!P1 BRA `(.L_x_472) ;  /* 0x0000000000109947 */ /* 0x000fea0003800000 */
[----:B------:R-:W-:-:S04]  /*1800*/  IADD3 R4, P0, R214, UR4, RZ ;  /* 0x00000004d6047c10 */ /* 0x000fc8000ff1e0ff */
[----:B------:R-:W-:-:S05]  /*1810*/  IADD3.X R5, R215, UR5, RZ, P0, !PT ;  /* 0x00000005d7057c10 */ /* 0x000fca00087fe4ff */
[----:B------:R0:W5:Y:S01]  /*1820*/  LDG.E R26, desc[UR54][R4.64] ;  /* 0x00000036041a7981 */ /* 0x000162000c1e1900 */
[----:B------:R-:W-:Y:S05]  /*1830*/  BRA `(.L_x_473) ;  /* 0x0000000000107947 */ /* 0x000fea0003800000 */
.L_x_472:
[----:B------:R-:W-:Y:S05]  /*1840*/  @!P0 BRA `(.L_x_473) ;  /* 0x00000000000c8947 */ /* 0x000fea0003800000 */
[----:B------:R-:W2:Y:S04]  /*1850*/  LDG.E R5, desc[UR54][R8.64] ;  /* 0x0000003608057981 */ /* 0x000ea8000c1e1900 */
[----:B------:R-:W2:Y:S02]  /*1860*/  LDG.E R26, desc[UR54][R8.64+0x4] ;  /* 0x00000436081a7981 */ /* 0x000ea4000c1e1900 */
[----:B--2---:R-:W-:-:S07]  /*1870*/  IMAD.IADD R26, R26, 0x1, -R5 ;  /* 0x000000011a1a7824 */ /* 0x004fce00078e0a05 */
.L_x_473:
[----:B------:R-:W-:Y:S02]  /*1880*/  ULDC.64 UR4, c[0x0][0xa10] ;  /* 0x0002840000047ab9 */ /* 0x000fe40000000a00 */
[----:B------:R-:W-:-:S04]  /*1890*/  ISETP.NE.U32.AND P0, PT, RZ, UR4, PT ;  /* 0x00000004ff007c0c */ /* 0x000fc8000bf05070 */
[----:B------:R-:W-:Y:S01]  /*18a0*/  ISETP.NE.AND.EX P0, PT, RZ, UR5, PT, P0 ;  /* 0x00000005ff007c0c */ /* 0x000fe2000bf05300 */
[----:B-----5:R-:W-:Y:S01]  /*18b0*/  IMAD.IADD R11, R26, 0x1, -R3 ;  /* 0x000000011a0b7824 */ /* 0x020fe200078e0a03 */
[----:B------:R-:W-:-:S11]  /*18c0*/  ULDC.64 UR4, c[0x0][0xa30] ;  /* 0x00028c0000047ab9 */ /* 0x000fd60000000a00 */
[----:B0-----:R-:W0:Y:S02]  /*18d0*/  @P0 LDC.64 R4, c[0x0][0xa10] ;  /* 0x00028400ff040b82 */ /* 0x001e240000000a00 */
[----:B0-----:R-:W-:-:S05]  /*18e0*/  @P0 IMAD.WIDE R4, R25, 0x4, R4 ;  /* 0x0000000419040825 */ /* 0x001fca00078e0204 */
[----:B------:R-:W2:Y:S04]  /*18f0*/  @P0 LDG.E R0, desc[UR54][R4.64] ;  /* 0x0000003604000981 */ /* 0x000ea8000c1e1900 */
[----:B------:R-:W2:Y:S01]  /*1900*/  @P0 LDG.E R9, desc[UR54][R4.64+0x4] ;  /* 0x0000043604090981 */ /* 0x000ea2000c1e1900 */
[----:B------:R-:W-:Y:S01]  /*1910*/  IMAD.MOV R120, RZ, RZ, -R11 ;  /* 0x000000ffff787224 */ /* 0x000fe200078e0a0b */
[----:B------:R-:W-:Y:S01]  /*1920*/  ISETP.NE.U32.AND P1, PT, RZ, UR4, PT ;  /* 0x00000004ff007c0c */ /* 0x000fe2000bf25070 */
[----:B------:R-:W-:-:S03]  /*1930*/  IMAD.MOV.U32 R144, RZ, RZ, R26 ;  /* 0x000000ffff907224 */ /* 0x000fc600078e001a */
[----:B------:R-:W-:Y:S02]  /*1940*/  VIMNMX R120, RZ, R120, !PT ;  /* 0x00000078ff787248 */ /* 0x000fe40007fe0100 */
[----:B------:R-:W-:-:S13]  /*1950*/  ISETP.NE.AND.EX P1, PT, RZ, UR5, PT, P1 ;  /* 0x00000005ff007c0c */ /* 0x000fda000bf25310 */
[----:B------:R-:W-:-:S04]  /*1960*/  @P1 IADD3 R6, P2, R214, UR4, RZ ;  /* 0x00000004d6061c10 */ /* 0x000fc8000ff5e0ff */
[----:B------:R-:W-:-:S05]  /*1970*/  @P1 IADD3.X R7, R215, UR5, RZ, P2, !PT ;  /* 0x00000005d7071c10 */ /* 0x000fca00097fe4ff */
[----:B------:R0:W5:Y:S01]  /*1980*/  @P1 LDG.E R144, desc[UR54][R6.64] ;  /* 0x0000003606901981 */ /* 0x000162000c1e1900 */
[----:B--2---:R-:W-:-:S05]  /*1990*/  @P0 IMAD.IADD R2, R9, 0x1, -R0 ;  /* 0x0000000109020824 */ /* 0x004fca00078e0a00 */
[----:B------:R-:W-:-:S05]  /*19a0*/  IADD3 R158, R11, R2, RZ ;  /* 0x000000020b9e7210 */ /* 0x000fca0007ffe0ff */
[----:B------:R-:W-:-:S04]  /*19b0*/  VIADD R0, R158, 0x9f ;  /* 0x0000009f9e007836 */ /* 0x000fc80000000000 */
[----:B------:R-:W-:-:S05]  /*19c0*/  IMAD.HI R0, R0, 0x66666667, RZ ;  /* 0x6666666700007827 */ /* 0x000fca00078e02ff */
[----:B------:R-:W-:-:S04]  /*19d0*/  SHF.R.U32.HI R3, RZ, 0x1f, R0 ;  /* 0x0000001fff037819 */ /* 0x000fc80000011600 */
[----:B------:R-:W-:-:S05]  /*19e0*/  LEA.HI.SX32 R164, R0, R3, 0x1a ;  /* 0x0000000300a47211 */ /* 0x000fca00078fd2ff */
[----:B------:R-:W-:-:S05]  /*19f0*/  IMAD R3, R164, 0xa0, -R11 ;  /* 0x000000a0a4037824 */ /* 0x000fca00078e0a0b */
[----:B------:R-:W-:-:S04]  /*1a00*/  VIMNMX R3, R3, R2, PT ;  /* 0x0000000203037248 */ /* 0x000fc80003fe0100 */
[----:B------:R-:W-:Y:S01]  /*1a10*/  ISETP.GT.AND P0, PT, R3, R120, PT ;  /* 0x000000780300720c */ /* 0x000fe20003f04270 */
[----:B------:R-:W-:-:S05]  /*1a20*/  IMAD.WIDE.U32 R120, R120, -0x33333333, RZ ;  /* 0xcccccccd78787825 */ /* 0x000fca00078e00ff */
[----:B------:R-:W-:-:S05]  /*1a30*/  SHF.R.U32.HI R120, RZ, 0x7, R121 ;  /* 0x00000007ff787819 */ /* 0x000fca0000011679 */
[----:B------:R-:W-:Y:S02]  /*1a40*/  IMAD.MOV.U32 R24, RZ, RZ, R120 ;  /* 0x000000ffff187224 */ /* 0x000fe400078e0078 */
[----:B------:R-:W-:-:S04]  /*1a50*/  @P0 VIADD R0, R3, 0x9f ;  /* 0x0000009f03000836 */ /* 0x000fc80000000000 */
[----:B------:R-:W-:-:S05]  /*1a60*/  @P0 IMAD.HI R0, R0, 0x66666667, RZ ;  /* 0x6666666700000827 */ /* 0x000fca00078e02ff */
[----:B------:R-:W-:-:S04]  /*1a70*/  @P0 SHF.R.U32.HI R3, RZ, 0x1f, R0 ;  /* 0x0000001fff030819 */ /* 0x000fc80000011600 */
[----:B------:R-:W-:Y:S02]  /*1a80*/  @P0 LEA.HI.SX32 R24, R0, R3, 0x1a ;  /* 0x0000000300180211 */ /* 0x000fe400078fd2ff */
[----:B------:R-:W-:Y:S02]  /*1a90*/  PLOP3.LUT P0, PT, PT, PT, PT, 0x80, 0x0 ;  /* 0x000000000000781c */ /* 0x000fe40003f0f070 */
[----:B------:R-:W-:-:S13]  /*1aa0*/  ISETP.GT.AND P1, PT, R24, R120, PT ;  /* 0x000000781800720c */ /* 0x000fda0003f24270 */
[----:B0-----:R-:W-:Y:S05]  /*1ab0*/  @!P1 BRA `(.L_x_474) ;  /* 0x000000dc00f09947 */ /* 0x001fea0003800000 */
[----:B------:R-:W-:Y:S01]  /*1ac0*/  IADD3 R0, R16, 0x1a400, RZ ;  /* 0x0001a40010007810 */ /* 0x000fe20007ffe0ff */
[----:B------:R-:W-:Y:S03]  /*1ad0*/  BSSY B6, `(.L_x_475) ;  /* 0x0000013000067945 */ /* 0x000fe60003800000 */
[----:B------:R-:W-:-:S13]  /*1ae0*/  LOP3.LUT P0, RZ, R0, 0x1bf, RZ, 0xc0, !PT ;  /* 0x000001bf00ff7812 */ /* 0x000fda000780c0ff */
[----:B------:R-:W-:Y:S05]  /*1af0*/  @!P0 BRA `(.L_x_476) ;  /* 0x0000000000408947 */ /* 0x000fea0003800000 */
[----:B------:R-:W-:Y:S01]  /*1b00*/  MOV R0, 0x0 ;  /* 0x0000000000007802 */ /* 0x000fe20000000f00 */
[----:B------:R-:W-:Y:S01]  /*1b10*/  ULDC.64 UR4, c[0x4][0xa0] ;  /* 0x0100280000047ab9 */ /* 0x000fe20000000a00 */
[----:B------:R-:W-:Y:S01]  /*1b20*/  ULDC.64 UR6, c[0x4][0x30] ;  /* 0x01000c0000067ab9 */ /* 0x000fe20000000a00 */
[----:B------:R-:W-:Y:S01]  /*1b30*/  IMAD.U32 R4, RZ, RZ, UR4 ;  /* 0x00000004ff047e24 */ /* 0x000fe2000f8e00ff */
[----:B------:R0:W1:Y:S01]  /*1b40*/  LDC.64 R14, c[0x4][R0] ;  /* 0x01000000000e7b82 */ /* 0x0000620000000a00 */
[----:B------:R-:W-:Y:S01]  /*1b50*/  IMAD.U32 R5, RZ, RZ, UR5 ;  /* 0x00000005ff057e24 */ /* 0x000fe2000f8e00ff */
[----:B------:R-:W-:Y:S01]  /*1b60*/  ULDC.64 UR4, c[0x4][0xa8] ;  /* 0x01002a0000047ab9 */ /* 0x000fe20000000a00 */
[----:B------:R-:W-:Y:S01]  /*1b70*/  MOV R10, UR6 ;  /* 0x00000006000a7c02 */ /* 0x000fe20008000f00 */
[----:B------:R-:W-:Y:S02]  /*1b80*/  IMAD.U32 R6, RZ, RZ, UR4 ;  /* 0x00000004ff067e24 */ /* 0x000fe4000f8e00ff */
[----:B------:R-:W-:-:S02]  /*1b90*/  IMAD.U32 R7, RZ, RZ, UR5 ;  /* 0x00000005ff077e24 */ /* 0x000fc4000f8e00ff */
[----:B------:R-:W-:Y:S02]  /*1ba0*/  IMAD.U32 R11, RZ, RZ, UR7 ;  /* 0x00000007ff0b7e24 */ /* 0x000fe4000f8e00ff */
[----:B------:R-:W-:Y:S02]  /*1bb0*/  IMAD.MOV.U32 R8, RZ, RZ, 0x70 ;  /* 0x00000070ff087424 */ /* 0x000fe400078e00ff */
[----:B------:R-:W-:Y:S02]  /*1bc0*/  IMAD.MOV.U32 R12, RZ, RZ, 0x1 ;  /* 0x00000001ff0c7424 */ /* 0x000fe400078e00ff */
[----:B0-----:R-:W-:-:S07]  /*1bd0*/  IMAD.MOV.U32 R13, RZ, RZ, RZ ;  /* 0x000000ffff0d7224 */ /* 0x001fce00078e00ff */
[----:B------:R-:W-:-:S07]  /*1be0*/  LEPC R20, `(.L_x_476) ;  /* 0x000000001014794e */ /* 0x000fce0000000000 */
[----:B-1---5:R-:W-:Y:S05]  /*1bf0*/  CALL.ABS.NOINC R14 ;  /* 0x000000000e007343 */ /* 0x022fea0003c00000 */
.L_x_476:
[----:B------:R-:W-:Y:S05]  /*1c00*/  BSYNC B6 ;  /* 0x0000000000067941 */ /* 0x000fea0003800000 */
.L_x_475:
        /* <DEDUP_REMOVED lines=11> */
[----:B------:R-:W-:Y:S01]  /*1cc0*/  IMAD.U32 R6, RZ, RZ, UR6 ;  /* 0x00000006ff067e24 */ /* 0x000fe2000f8e00ff */
[----:B------:R-:W-:Y:S01]  /*1cd0*/  MOV R10, UR4 ;  /* 0x00000004000a7c02 */ /* 0x000fe20008000f00 */
[----:B------:R-:W-:Y:S02]  /*1ce0*/  IMAD.U32 R7, RZ, RZ, UR7 ;  /* 0x00000007ff077e24 */ /* 0x000fe4000f8e00ff */
[----:B------:R-:W-:-:S02]  /*1cf0*/  IMAD.U32 R11, RZ, RZ, UR5 ;  /* 0x00000005ff0b7e24 */ /* 0x000fc4000f8e00ff */
[----:B------:R-:W-:Y:S02]  /*1d00*/  IMAD.MOV.U32 R8, RZ, RZ, 0x70 ;  /* 0x00000070ff087424 */ /* 0x000fe400078e00ff */
[----:B------:R-:W-:Y:S02]  /*1d10*/  IMAD.MOV.U32 R12, RZ, RZ, 0x1 ;  /* 0x00000001ff0c7424 */ /* 0x000fe400078e00ff */
[----:B0-----:R-:W-:-:S07]  /*1d20*/  IMAD.MOV.U32 R13, RZ, RZ, RZ ;  /* 0x000000ffff0d7224 */ /* 0x001fce00078e00ff */
[----:B------:R-:W-:-:S07]  /*1d30*/  LEPC R20, `(.L_x_478) ;  /* 0x000000001014794e */ /* 0x000fce0000000000 */
[----:B-1---5:R-:W-:Y:S05]  /*1d40*/  CALL.ABS.NOINC R14 ;  /* 0x000000000e007343 */ /* 0x022fea0003c00000 */
.L_x_478:
[----:B------:R-:W-:Y:S05]  /*1d50*/  BSYNC B6 ;  /* 0x0000000000067941 */ /* 0x000fea0003800000 */
.L_x_477:
[----:B------:R-:W-:Y:S01]  /*1d60*/  ULDC.64 UR4, c[0x0][0x9f8] ;  /* 0x00027e0000047ab9 */ /* 0x000fe20000000a00 */
[----:B------:R-:W2:Y:S01]  /*1d70*/  LDL.LU R14, [R1+0x10] ;  /* 0x00001000010e7983 */ /* 0x000ea20000300800 */
[----:B------:R-:W-:Y:S01]  /*1d80*/  ISETP.NE.U32.AND P0, PT, RZ, UR4, PT ;  /* 0x00000004ff007c0c */ /* 0x000fe2000bf05070 */
[----:B------:R-:W0:Y:S01]  /*1d90*/  LDC.64 R112, c[0x0][0x300] ;  /* 0x0000c000ff707b82 */ /* 0x000e220000000a00 */
[----:B------:R-:W-:Y:S01]  /*1da0*/  IADD3 R27, R27, R26, RZ ;  /* 0x0000001a1b1b7210 */ /* 0x000fe20007ffe0ff */
[----:B------:R-:W-:Y:S01]  /*1db0*/  ULDC.64 UR6, c[0x0][0xa08] ;  /* 0x0002820000067ab9 */ /* 0x000fe20000000a00 */
[----:B------:R-:W-:Y:S01]  /*1dc0*/  ISETP.NE.AND.EX P0, PT, RZ, UR5, PT, P0 ;  /* 0x00000005ff007c0c */ /* 0x000fe2000bf05300 */
[----:B------:R-:W1:Y:S01]  /*1dd0*/  S2R R20, SR_TID.X ;  /* 0x0000000000147919 */ /* 0x000e620000002100 */
[----:B------:R-:W-:Y:S02]  /*1de0*/  SHF.R.S32.HI R8, RZ, 0x1f, R206 ;  /* 0x0000001fff087819 */ /* 0x000fe400000114ce */
[----:B------:R-:W-:Y:S01]  /*1df0*/  SHF.R.S32.HI R19, RZ, 0x1f, R18 ;  /* 0x0000001fff137819 */ /* 0x000fe20000011412 */
[----:B------:R-:W3:Y:S08]  /*1e00*/  LDC.64 R106, c[0x0][0x3f8] ;  /* 0x0000fe00ff6a7b82 */ /* 0x000ef00000000a00 */
[----:B------:R-:W-:Y:S01]  /*1e10*/  @P0 IADD3 R4, P1, R214, UR4, RZ ;  /* 0x00000004d6040c10 */ /* 0x000fe2000ff3e0ff */
[----:B------:R-:W4:Y:S03]  /*1e20*/  LDC R99, c[0x0][0x3f4] ;  /* 0x0000fd00ff637b82 */ /* 0x000f260000000800 */
[----:B------:R-:W-:Y:S01]  /*1e30*/  @P0 IADD3.X R5, R215, UR5, RZ, P1, !PT ;  /* 0x00000005d7050c10 */ /* 0x000fe20008ffe4ff */
[----:B------:R-:W-:-:S04]  /*1e40*/  ULDC.64 UR4, c[0x0][0x308] ;  /* 0x0000c20000047ab9 */ /* 0x000fc80000000a00 */
[----:B------:R1:W4:Y:S01]  /*1e50*/  @P0 LDG.E R25, desc[UR54][R4.64] ;  /* 0x0000003604190981 */ /* 0x000322000c1e1900 */
[----:B------:R-:W-:Y:S01]  /*1e60*/  SHF.R.S32.HI R29, RZ, 0x1f, R27 ;  /* 0x0000001fff1d7819 */ /* 0x000fe2000001141b */
[-C--:B0-----:R-:W-:Y:S01]  /*1e70*/  IMAD.WIDE.U32 R6, R27, R112.reuse, RZ ;  /* 0x000000701b067225 */ /* 0x081fe200078e00ff */
[----:B------:R-:W-:Y:S01]  /*1e80*/  ISETP.NE.U32.AND P0, PT, RZ, UR6, PT ;  /* 0x00000006ff007c0c */ /* 0x000fe2000bf05070 */
[----:B------:R-:W0:Y:S02]  /*1e90*/  LDC.64 R100, c[0x0][0x408] ;  /* 0x00010200ff647b82 */ /* 0x000e240000000a00 */
[----:B------:R-:W-:Y:S01]  /*1ea0*/  IMAD R0, R29, R112, RZ ;  /* 0x000000701d007224 */ /* 0x000fe200078e02ff */
[----:B------:R-:W-:-:S03]  /*1eb0*/  ISETP.NE.AND.EX P0, PT, RZ, UR7, PT, P0 ;  /* 0x00000007ff007c0c */ /* 0x000fc6000bf05300 */
[----:B------:R-:W-:Y:S01]  /*1ec0*/  IMAD R3, R27, R113, R0 ;  /* 0x000000711b037224 */ /* 0x000fe200078e0200 */
[----:B-1----:R-:W-:-:S03]  /*1ed0*/  SHF.R.U32.HI R31, RZ, 0x7, R20 ;  /* 0x00000007ff1f7819 */ /* 0x002fc60000011614 */
[----:B------:R-:W-:Y:S01]  /*1ee0*/  IMAD.IADD R7, R7, 0x1, R3 ;  /* 0x0000000107077824 */ /* 0x000fe200078e0203 */
[----:B------:R-:W-:Y:S01]  /*1ef0*/  ISETP.NE.AND P6, PT, R31, 0x1, PT ;  /* 0x000000011f00780c */ /* 0x000fe20003fc5270 */
[----:B------:R-:W-:Y:S02]  /*1f00*/  IMAD R3, R8, UR4, RZ ;  /* 0x0000000408037c24 */ /* 0x000fe4000f8e02ff */
[----:B------:R-:W-:-:S04]  /*1f10*/  IMAD.WIDE.U32 R4, R206, UR4, R6 ;  /* 0x00000004ce047c25 */ /* 0x000fc8000f8e0006 */
[----:B------:R-:W-:Y:S01]  /*1f20*/  IMAD R3, R206, UR5, R3 ;  /* 0x00000005ce037c24 */ /* 0x000fe2000f8e0203 */
[----:B------:R-:W-:-:S03]  /*1f30*/  ULDC.64 UR4, c[0x0][0x310] ;  /* 0x0000c40000047ab9 */ /* 0x000fc60000000a00 */
[----:B------:R-:W-:Y:S02]  /*1f40*/  IMAD.IADD R5, R5, 0x1, R3 ;  /* 0x0000000105057824 */ /* 0x000fe400078e0203 */
[----:B------:R-:W-:-:S04]  /*1f50*/  IMAD R3, R219, R112, RZ ;  /* 0x00000070db037224 */ /* 0x000fc800078e02ff */
[C---:B------:R-:W-:Y:S01]  /*1f60*/  IMAD R11, R168.reuse, R113, R3 ;  /* 0x00000071a80b7224 */ /* 0x040fe200078e0203 */
[----:B------:R-:W-:Y:S01]  /*1f70*/  SHF.R.S32.HI R23, RZ, 0x1f, R22 ;  /* 0x0000001fff177819 */ /* 0x000fe20000011416 */
[----:B---3--:R-:W-:-:S04]  /*1f80*/  IMAD.WIDE.U32 R108, R168, R106, R18 ;  /* 0x0000006aa86c7225 */ /* 0x008fc800078e0012 */
[----:B------:R-:W-:-:S04]  /*1f90*/  IMAD.WIDE.U32 R110, R168, R106, R22 ;  /* 0x0000006aa86e7225 */ /* 0x000fc800078e0016 */
[----:B0-----:R-:W-:-:S04]  /*1fa0*/  IMAD.WIDE.U32 R102, R168, R100, R18 ;  /* 0x00000064a8667225 */ /* 0x001fc800078e0012 */
[----:B------:R-:W-:-:S04]  /*1fb0*/  IMAD.WIDE.U32 R104, R168, R100, R22 ;  /* 0x00000064a8687225 */ /* 0x000fc800078e0016 */
[----:B------:R-:W-:Y:S02]  /*1fc0*/  IMAD.MOV.U32 R124, RZ, RZ, 0x20 ;  /* 0x00000020ff7c7424 */ /* 0x000fe400078e00ff */
[----:B------:R-:W-:Y:S01]  /*1fd0*/  IMAD.MOV.U32 R121, RZ, RZ, 0x40 ;  /* 0x00000040ff797424 */ /* 0x000fe200078e00ff */
[C---:B------:R-:W-:Y:S01]  /*1fe0*/  SHF.L.U64.HI R128, R112.reuse, 0x7, R113 ;  /* 0x0000000770807819 */ /* 0x040fe20000010271 */
[----:B------:R-:W-:Y:S01]  /*1ff0*/  IMAD R125, R113, 0xa0, RZ ;  /* 0x000000a0717d7824 */ /* 0x000fe200078e02ff */
[----:B------:R-:W-:Y:S01]  /*2000*/  SHF.L.U32 R129, R112, 0x7, RZ ;  /* 0x0000000770817819 */ /* 0x000fe200000006ff */
[----:B------:R-:W-:Y:S01]  /*2010*/  IMAD R127, R101, 0xa0, RZ ;  /* 0x000000a0657f7824 */ /* 0x000fe200078e02ff */
[----:B------:R-:W-:Y:S02]  /*2020*/  IADD3 R163, R31, 0x8, RZ ;  /* 0x000000081fa37810 */ /* 0x000fe40007ffe0ff */
[----:B------:R-:W-:Y:S02]  /*2030*/  SHF.R.S32.HI R145, RZ, 0x1f, R218 ;  /* 0x0000001fff917819 */ /* 0x000fe400000114da */
[----:B----4-:R-:W-:-:S04]  /*2040*/  SHF.R.S32.HI R0, RZ, 0x1f, R25 ;  /* 0x0000001fff007819 */ /* 0x010fc80000011419 */
[----:B------:R-:W-:Y:S02]  /*2050*/  SEL R12, R0, RZ, !P0 ;  /* 0x000000ff000c7207 */ /* 0x000fe40004000000 */
[----:B------:R-:W-:-:S03]  /*2060*/  SEL R13, R25, RZ, !P0 ;  /* 0x000000ff190d7207 */ /* 0x000fc60004000000 */
[----:B------:R-:W-:Y:S02]  /*2070*/  IMAD R0, R12, UR4, RZ ;  /* 0x000000040c007c24 */ /* 0x000fe4000f8e02ff */
[----:B------:R-:W-:-:S04]  /*2080*/  IMAD.WIDE.U32 R116, R13, UR4, R4 ;  /* 0x000000040d747c25 */ /* 0x000fc8000f8e0004 */
[----:B------:R-:W-:Y:S01]  /*2090*/  IMAD R9, R13, UR5, R0 ;  /* 0x000000050d097c24 */ /* 0x000fe2000f8e0200 */
[----:B------:R-:W-:Y:S05]  /*20a0*/  @!P6 WARPSYNC.ALL ;  /* 0x000000000000e948 */ /* 0x000fea0003800000 */
[----:B------:R-:W-:Y:S02]  /*20b0*/  ULDC.64 UR4, c[0x0][0x330] ;  /* 0x0000cc0000047ab9 */ /* 0x000fe40000000a00 */
[----:B------:R-:W-:Y:S02]  /*20c0*/  IMAD R5, R8, UR4, RZ ;  /* 0x0000000408057c24 */ /* 0x000fe4000f8e02ff */
[----:B------:R-:W-:-:S02]  /*20d0*/  VIADD R0, R18, 0x20 ;  /* 0x0000002012007836 */ /* 0x000fc40000000000 */
[----:B------:R-:W-:Y:S02]  /*20e0*/  IMAD R115, R206, UR5, R5 ;  /* 0x00000005ce737c24 */ /* 0x000fe4000f8e0205 */
[----:B------:R-:W-:-:S04]  /*20f0*/  IMAD.WIDE.U32 R4, R168, R112, R18 ;  /* 0x00000070a8047225 */ /* 0x000fc800078e0012 */
[----:B------:R-:W-:Y:S01]  /*2100*/  IMAD.WIDE.U32 R6, R206, UR4, R18 ;  /* 0x00000004ce067c25 */ /* 0x000fe2000f8e0012 */
[----:B------:R-:W-:Y:S01]  /*2110*/  ULDC UR4, c[0x0][0x2f4] ;  /* 0x0000bd0000047ab9 */ /* 0x000fe20000000800 */
[----:B------:R-:W-:Y:S02]  /*2120*/  IADD3 R3, P0, R116, R4, RZ ;  /* 0x0000000474037210 */ /* 0x000fe40007f1e0ff */
[----:B------:R-:W-:Y:S02]  /*2130*/  ISETP.GE.AND P1, PT, R0, UR4, PT ;  /* 0x0000000400007c0c */ /* 0x000fe4000bf26270 */
[----:B------:R-:W-:Y:S01]  /*2140*/  IADD3 R4, R117, R9, RZ ;  /* 0x0000000975047210 */ /* 0x000fe20007ffe0ff */
[C---:B------:R-:W-:Y:S02]  /*2150*/  VIADD R9, R18.reuse, 0xa0 ;  /* 0x000000a012097836 */ /* 0x040fe40000000000 */
[----:B------:R-:W-:Y:S01]  /*2160*/  IMAD.IADD R115, R7, 0x1, R115 ;  /* 0x0000000107737824 */ /* 0x000fe200078e0273 */
[----:B------:R-:W-:Y:S01]  /*2170*/  SEL R7, RZ, 0xffffffff, P1 ;  /* 0xffffffffff077807 */ /* 0x000fe20000800000 */
[----:B------:R-:W-:Y:S01]  /*2180*/  VIADD R8, R18, 0x80 ;  /* 0x0000008012087836 */ /* 0x000fe20000000000 */
[----:B------:R-:W-:Y:S01]  /*2190*/  @!P6 BAR.SYNC.DEFER_BLOCKING 0x9, 0x100 ;  /* 0x024400000000eb1d */ /* 0x000fe20000010000 */
[----:B------:R-:W-:Y:S01]  /*21a0*/  ISETP.GE.AND P4, PT, R9, UR4, PT ;  /* 0x0000000409007c0c */ /* 0x000fe2000bf86270 */
[----:B------:R-:W-:Y:S01]  /*21b0*/  IMAD.MOV.U32 R114, RZ, RZ, R6 ;  /* 0x000000ffff727224 */ /* 0x000fe200078e0006 */
[----:B------:R-:W-:Y:S01]  /*21c0*/  IADD3.X R5, R4, R5, R11, P0, !PT ;  /* 0x0000000504057210 */ /* 0x000fe200007fe40b */
[C---:B------:R-:W-:Y:S01]  /*21d0*/  VIADD R6, R18.reuse, 0x40 ;  /* 0x0000004012067836 */ /* 0x040fe20000000000 */
[----:B------:R-:W-:Y:S01]  /*21e0*/  SHF.L.U32 R9, R7, 0x1, RZ ;  /* 0x0000000107097819 */ /* 0x000fe200000006ff */
[C---:B------:R-:W-:Y:S01]  /*21f0*/  VIADD R7, R18.reuse, 0x60 ;  /* 0x0000006012077836 */ /* 0x040fe20000000000 */
[----:B------:R-:W-:-:S02]  /*2200*/  ISETP.GE.AND P0, PT, R18, UR4, PT ;  /* 0x0000000412007c0c */ /* 0x000fc4000bf06270 */
[----:B------:R-:W-:Y:S02]  /*2210*/  ISETP.GE.AND P2, PT, R8, UR4, PT ;  /* 0x0000000408007c0c */ /* 0x000fe4000bf46270 */
[----:B------:R-:W-:Y:S02]  /*2220*/  SEL R8, RZ, 0x1, P0 ;  /* 0x00000001ff087807 */ /* 0x000fe40000000000 */
[----:B------:R-:W-:Y:S02]  /*2230*/  ISETP.GE.AND P0, PT, R6, UR4, PT ;  /* 0x0000000406007c0c */ /* 0x000fe4000bf06270 */
[----:B------:R-:W-:Y:S01]  /*2240*/  ISETP.GE.AND P1, PT, R7, UR4, PT ;  /* 0x0000000407007c0c */ /* 0x000fe2000bf26270 */
[----:B------:R-:W-:Y:S01]  /*2250*/  IMAD R11, R219, R106, RZ ;  /* 0x0000006adb0b7224 */ /* 0x000fe200078e02ff */
[----:B------:R-:W-:Y:S01]  /*2260*/  LOP3.LUT R8, R9, 0x2, R8, 0xe2, !PT ;  /* 0x0000000209087812 */ /* 0x000fe200078ee208 */
[----:B------:R-:W-:Y:S01]  /*2270*/  ULDC.64 UR4, c[0x0][0x338] ;  /* 0x0000ce0000047ab9 */ /* 0x000fe20000000a00 */
[----:B------:R-:W-:-:S02]  /*2280*/  SEL R9, RZ, 0x4, P0 ;  /* 0x00000004ff097807 */ /* 0x000fc40000000000 */
[----:B------:R-:W-:Y:S01]  /*2290*/  SEL R10, RZ, 0x8, P1 ;  /* 0x00000008ff0a7807 */ /* 0x000fe20000800000 */
[----:B------:R-:W-:Y:S01]  /*22a0*/  IMAD R11, R168, R107, R11 ;  /* 0x0000006ba80b7224 */ /* 0x000fe200078e020b */
[-C--:B------:R-:W-:Y:S02]  /*22b0*/  ISETP.GE.AND P3, PT, R0, R99.reuse, PT ;  /* 0x000000630000720c */ /* 0x080fe40003f66270 */
[----:B------:R-:W-:Y:S02]  /*22c0*/  LOP3.LUT R8, R10, R8, R9, 0xfe, !PT ;  /* 0x000000080a087212 */ /* 0x000fe400078efe09 */
[----:B------:R-:W-:Y:S01]  /*22d0*/  SEL R9, RZ, 0x10, P2 ;  /* 0x00000010ff097807 */ /* 0x000fe20001000000 */
[----:B------:R-:W-:Y:S01]  /*22e0*/  IMAD.IADD R111, R111, 0x1, R11 ;  /* 0x000000016f6f7824 */ /* 0x000fe200078e020b */
[----:B------:R-:W-:Y:S01]  /*22f0*/  ISETP.GE.AND P0, PT, R18, R99, PT ;  /* 0x000000631200720c */ /* 0x000fe20003f06270 */
[----:B------:R-:W-:Y:S01]  /*2300*/  IMAD.IADD R109, R11, 0x1, R109 ;  /* 0x000000010b6d7824 */ /* 0x000fe200078e026d */
[----:B------:R-:W-:Y:S01]  /*2310*/  LOP3.LUT R35, R8, R9, RZ, 0xfc, !PT ;  /* 0x0000000908237212 */ /* 0x000fe200078efcff */
[----:B------:R-:W-:Y:S01]  /*2320*/  IMAD R10, R12, UR4, RZ ;  /* 0x000000040c0a7c24 */ /* 0x000fe2000f8e02ff */
[----:B------:R-:W-:Y:S01]  /*2330*/  SEL R11, R99, RZ, P3 ;  /* 0x000000ff630b7207 */ /* 0x000fe20001800000 */
[----:B------:R-:W-:Y:S01]  /*2340*/  IMAD R8, R219, R100, RZ ;  /* 0x00000064db087224 */ /* 0x000fe200078e02ff */
[----:B------:R-:W-:Y:S01]  /*2350*/  SEL R9, R99, RZ, P0 ;  /* 0x000000ff63097207 */ /* 0x000fe20000000000 */
[----:B------:R-:W-:-:S02]  /*2360*/  IMAD R33, R13, UR5, R10 ;  /* 0x000000050d217c24 */ /* 0x000fc4000f8e020a */
[----:B------:R-:W-:Y:S01]  /*2370*/  IMAD.WIDE.U32 R114, R13, UR4, R114 ;  /* 0x000000040d727c25 */ /* 0x000fe2000f8e0072 */
[----:B------:R-:W-:-:S03]  /*2380*/  ISETP.GE.AND P5, PT, R6, R99, PT ;  /* 0x000000630600720c */ /* 0x000fc60003fa6270 */
[----:B------:R-:W-:Y:S02]  /*2390*/  IMAD R13, R168, R101, R8 ;  /* 0x00000065a80d7224 */ /* 0x000fe400078e0208 */
[----:B------:R-:W-:Y:S02]  /*23a0*/  IMAD.IADD R11, R0, 0x1, R11 ;  /* 0x00000001000b7824 */ /* 0x000fe400078e020b */
[----:B------:R-:W-:Y:S01]  /*23b0*/  IMAD.IADD R9, R18, 0x1, R9 ;  /* 0x0000000112097824 */ /* 0x000fe200078e0209 */
[----:B------:R-:W-:Y:S01]  /*23c0*/  IADD3 R103, R13, R103, RZ ;  /* 0x000000670d677210 */ /* 0x000fe20007ffe0ff */
[----:B------:R-:W-:Y:S01]  /*23d0*/  IMAD.IADD R105, R105, 0x1, R13 ;  /* 0x0000000169697824 */ /* 0x000fe200078e020d */
[----:B------:R-:W-:Y:S02]  /*23e0*/  SHF.R.S32.HI R10, RZ, 0x1f, R11 ;  /* 0x0000001fff0a7819 */ /* 0x000fe4000001140b */
[----:B------:R-:W-:Y:S02]  /*23f0*/  SEL R13, R99, RZ, P5 ;  /* 0x000000ff630d7207 */ /* 0x000fe40002800000 */
[----:B------:R-:W-:-:S02]  /*2400*/  SHF.R.S32.HI R8, RZ, 0x1f, R9 ;  /* 0x0000001fff087819 */ /* 0x000fc40000011409 */
[-C--:B------:R-:W-:Y:S01]  /*2410*/  LEA.HI R28, R10, R11.reuse, RZ, 0x4 ;  /* 0x0000000b0a1c7211 */ /* 0x080fe200078f20ff */
[----:B------:R-:W-:Y:S01]  /*2420*/  IMAD.IADD R15, R6, 0x1, R13 ;  /* 0x00000001060f7824 */ /* 0x000fe200078e020d */
[----:B------:R-:W-:Y:S02]  /*2430*/  LEA.HI R11, R10, R11, RZ, 0x6 ;  /* 0x0000000b0a0b7211 */ /* 0x000fe400078f30ff */
[CC--:B------:R-:W-:Y:S02]  /*2440*/  LEA.HI R26, R8.reuse, R9.reuse, RZ, 0x4 ;  /* 0x00000009081a7211 */ /* 0x0c0fe400078f20ff */
[----:B------:R-:W-:Y:S02]  /*2450*/  LEA.HI R9, R8, R9, RZ, 0x6 ;  /* 0x0000000908097211 */ /* 0x000fe400078f30ff */
[----:B------:R-:W-:Y:S02]  /*2460*/  SHF.R.S32.HI R12, RZ, 0x6, R11 ;  /* 0x00000006ff0c7819 */ /* 0x000fe4000001140b */
[----:B------:R-:W-:-:S02]  /*2470*/  SHF.R.S32.HI R20, RZ, 0x1f, R15 ;  /* 0x0000001fff147819 */ /* 0x000fc4000001140f */
[C---:B------:R-:W-:Y:S02]  /*2480*/  LOP3.LUT R11, R175.reuse, 0x30, R28, 0xf8, !PT ;  /* 0x00000030af0b7812 */ /* 0x040fe400078ef81c */
[----:B------:R-:W-:Y:S01]  /*2490*/  SHF.R.S32.HI R10, RZ, 0x6, R9 ;  /* 0x00000006ff0a7819 */ /* 0x000fe20000011409 */
[--C-:B------:R-:W-:Y:S01]  /*24a0*/  IMAD R142, R12, 0x2800, R197.reuse ;  /* 0x000028000c8e7824 */ /* 0x100fe200078e02c5 */
[----:B--2---:R-:W-:Y:S02]  /*24b0*/  LOP3.LUT R14, R14, 0xfffffffe, RZ, 0xc0, !PT ;  /* 0xfffffffe0e0e7812 */ /* 0x004fe400078ec0ff */
[----:B------:R-:W-:Y:S02]  /*24c0*/  LOP3.LUT R9, R175, 0x30, R26, 0xf8, !PT ;  /* 0x00000030af097812 */ /* 0x000fe400078ef81a */
[-C--:B------:R-:W-:Y:S02]  /*24d0*/  LEA.HI R30, R20, R15.reuse, RZ, 0x4 ;  /* 0x0000000f141e7211 */ /* 0x080fe400078f20ff */
[----:B------:R-:W-:Y:S01]  /*24e0*/  LOP3.LUT R11, R11, R196, RZ, 0x3c, !PT ;  /* 0x000000c40b0b7212 */ /* 0x000fe200078e3cff */
[----:B------:R-:W-:Y:S01]  /*24f0*/  IMAD R143, R10, 0x2800, R197 ;  /* 0x000028000a8f7824 */ /* 0x000fe200078e02c5 */
[----:B------:R-:W-:Y:S01]  /*2500*/  LEA.HI R15, R20, R15, RZ, 0x6 ;  /* 0x0000000f140f7211 */ /* 0x000fe200078f30ff */
[----:B------:R-:W-:Y:S01]  /*2510*/  IMAD R141, R10, 0x2800, R200 ;  /* 0x000028000a8d7824 */ /* 0x000fe200078e02c8 */
[----:B------:R-:W-:-:S02]  /*2520*/  @P5 LOP3.LUT R14, R14, 0x1, RZ, 0xfc, !PT ;  /* 0x000000010e0e5812 */ /* 0x000fc400078efcff */
[----:B------:R-:W-:Y:S02]  /*2530*/  LOP3.LUT R10, R9, R196, RZ, 0x3c, !PT ;  /* 0x000000c4090a7212 */ /* 0x000fe400078e3cff */
[----:B------:R-:W-:Y:S02]  /*2540*/  IADD3 R142, R142, R11, RZ ;  /* 0x0000000b8e8e7210 */ /* 0x000fe40007ffe0ff */
[----:B------:R-:W-:Y:S02]  /*2550*/  SHF.R.U32.HI R8, RZ, 0x3, R199 ;  /* 0x00000003ff087819 */ /* 0x000fe400000116c7 */
[C---:B------:R-:W-:Y:S02]  /*2560*/  LOP3.LUT R13, R199.reuse, 0x30, R26, 0xf8, !PT ;  /* 0x00000030c70d7812 */ /* 0x040fe400078ef81a */
[----:B------:R-:W-:Y:S02]  /*2570*/  SHF.R.S32.HI R15, RZ, 0x6, R15 ;  /* 0x00000006ff0f7819 */ /* 0x000fe4000001140f */
[----:B------:R-:W-:-:S02]  /*2580*/  LOP3.LUT R11, R199, 0x30, R28, 0xf8, !PT ;  /* 0x00000030c70b7812 */ /* 0x000fc400078ef81c */
[----:B------:R-:W-:Y:S01]  /*2590*/  LOP3.LUT R9, R175, 0x30, R30, 0xf8, !PT ;  /* 0x00000030af097812 */ /* 0x000fe200078ef81e */
[----:B------:R0:W-:Y:S01]  /*25a0*/  STL [R1+0x10], R14 ;  /* 0x0000100e01007387 */ /* 0x0001e20000100800 */
[----:B------:R-:W-:Y:S01]  /*25b0*/  IMAD.IADD R143, R143, 0x1, R10 ;  /* 0x000000018f8f7824 */ /* 0x000fe200078e020a */
[----:B------:R-:W-:Y:S01]  /*25c0*/  LOP3.LUT R10, R11, R8, RZ, 0x3c, !PT ;  /* 0x000000080b0a7212 */ /* 0x000fe200078e3cff */
[----:B------:R-:W-:Y:S01]  /*25d0*/  IMAD R140, R15, 0x2800, R197 ;  /* 0x000028000f8c7824 */ /* 0x000fe200078e02c5 */
[----:B------:R-:W-:Y:S02]  /*25e0*/  LOP3.LUT R9, R9, R196, RZ, 0x3c, !PT ;  /* 0x000000c409097212 */ /* 0x000fe400078e3cff */
[----:B-----5:R-:W-:Y:S02]  /*25f0*/  SHF.R.S32.HI R11, RZ, 0x1f, R144 ;  /* 0x0000001fff0b7819 */ /* 0x020fe40000011490 */
[-C--:B0-----:R-:W-:Y:S02]  /*2600*/  LOP3.LUT R14, R13, R8.reuse, RZ, 0x3c, !PT ;  /* 0x000000080d0e7212 */ /* 0x081fe400078e3cff */
[----:B------:R-:W-:Y:S01]  /*2610*/  LOP3.LUT R13, R199, 0x30, R30, 0xf8, !PT ;  /* 0x00000030c70d7812 */ /* 0x000fe200078ef81e */
[----:B------:R-:W-:Y:S01]  /*2620*/  IMAD.IADD R140, R140, 0x1, R9 ;  /* 0x000000018c8c7824 */ /* 0x000fe200078e0209 */
[----:B------:R-:W-:Y:S01]  /*2630*/  R2P PR, R236, 0x6 ;  /* 0x00000006ec007804 */ /* 0x000fe20000000000 */
[--C-:B------:R-:W-:Y:S01]  /*2640*/  IMAD R133, R12, 0x2800, R200.reuse ;  /* 0x000028000c857824 */ /* 0x100fe200078e02c8 */
[----:B------:R-:W-:Y:S01]  /*2650*/  LOP3.LUT R13, R13, R8, RZ, 0x3c, !PT ;  /* 0x000000080d0d7212 */ /* 0x000fe200078e3cff */
[----:B------:R-:W-:-:S02]  /*2660*/  IMAD R132, R15, 0x2800, R200 ;  /* 0x000028000f847824 */ /* 0x000fc400078e02c8 */
[----:B------:R-:W-:Y:S02]  /*2670*/  IMAD R9, R11, R106, RZ ;  /* 0x0000006a0b097224 */ /* 0x000fe400078e02ff */
[----:B------:R-:W-:Y:S02]  /*2680*/  IMAD.IADD R133, R133, 0x1, R10 ;  /* 0x0000000185857824 */ /* 0x000fe400078e020a */
[----:B------:R-:W-:Y:S02]  /*2690*/  IMAD.IADD R132, R132, 0x1, R13 ;  /* 0x0000000184847824 */ /* 0x000fe400078e020d */
[----:B------:R-:W-:Y:S01]  /*26a0*/  IMAD R15, R144, R107, R9 ;  /* 0x0000006b900f7224 */ /* 0x000fe200078e0209 */
[----:B------:R-:W-:Y:S01]  /*26b0*/  SHF.L.U64.HI R9, R106, 0x7, R107 ;  /* 0x000000076a097819 */ /* 0x000fe2000001026b */
[----:B------:R-:W-:Y:S01]  /*26c0*/  IMAD R11, R11, R100, RZ ;  /* 0x000000640b0b7224 */ /* 0x000fe200078e02ff */
[----:B------:R-:W-:Y:S01]  /*26d0*/  SEL R124, R124, 0xffffffe0, !P1 ;  /* 0xffffffe07c7c7807 */ /* 0x000fe20004800000 */
[----:B------:R-:W-:-:S02]  /*26e0*/  IMAD R13, R107, 0xa0, RZ ;  /* 0x000000a06b0d7824 */ /* 0x000fc400078e02ff */
[----:B------:R-:W-:Y:S02]  /*26f0*/  IMAD.SHL.U32 R10, R106, 0x80, RZ ;  /* 0x000000806a0a7824 */ /* 0x000fe400078e00ff */
[----:B------:R-:W-:Y:S01]  /*2700*/  IMAD.WIDE.U32 R110, R144, R106, R110 ;  /* 0x0000006a906e7225 */ /* 0x000fe200078e006e */
[----:B------:R-:W-:-:S03]  /*2710*/  IADD3 R118, P1, R168, R27, RZ ;  /* 0x0000001ba8767210 */ /* 0x000fc60007f3e0ff */
[----:B------:R-:W-:Y:S01]  /*2720*/  IMAD.WIDE.U32 R108, R144, R106, R108 ;  /* 0x0000006a906c7225 */ /* 0x000fe200078e006c */
[----:B------:R-:W-:-:S03]  /*2730*/  SEL R32, RZ, 0x20, P4 ;  /* 0x00000020ff207807 */ /* 0x000fc60002000000 */
[----:B------:R-:W-:-:S04]  /*2740*/  IMAD.WIDE.U32 R106, R106, 0xa0, RZ ;  /* 0x000000a06a6a7825 */ /* 0x000fc800078e00ff */
[C---:B------:R-:W-:Y:S02]  /*2750*/  IMAD R21, R144.reuse, R101, R11 ;  /* 0x0000006590157224 */ /* 0x040fe400078e020b */
[----:B------:R-:W-:Y:S01]  /*2760*/  IMAD.WIDE.U32 R102, R144, R100, R102 ;  /* 0x0000006490667225 */ /* 0x000fe200078e0066 */
[----:B------:R-:W-:-:S03]  /*2770*/  IADD3 R126, R107, R13, RZ ;  /* 0x0000000d6b7e7210 */ /* 0x000fc60007ffe0ff */
[----:B------:R-:W-:Y:S01]  /*2780*/  IMAD.WIDE.U32 R104, R144, R100, R104 ;  /* 0x0000006490687225 */ /* 0x000fe200078e0068 */
[C---:B------:R-:W-:Y:S02]  /*2790*/  SHF.L.U64.HI R11, R100.reuse, 0x7, R101 ;  /* 0x00000007640b7819 */ /* 0x040fe40000010265 */
[----:B------:R-:W-:Y:S01]  /*27a0*/  SEL R121, R121, 0xffffffc0, !P2 ;  /* 0xffffffc079797807 */ /* 0x000fe20005000000 */
[----:B------:R-:W-:Y:S01]  /*27b0*/  IMAD.IADD R141, R141, 0x1, R14 ;  /* 0x000000018d8d7824 */ /* 0x000fe200078e020e */
[----:B------:R-:W-:Y:S01]  /*27c0*/  LOP3.LUT R39, R35, R32, RZ, 0xfc, !PT ;  /* 0x0000002023277212 */ /* 0x000fe200078efcff */
[----:B------:R-:W-:Y:S01]  /*27d0*/  IMAD.SHL.U32 R12, R100, 0x80, RZ ;  /* 0x00000080640c7824 */ /* 0x000fe200078e00ff */
[----:B------:R-:W-:Y:S01]  /*27e0*/  IADD3 R20, R21, R103, RZ ;  /* 0x0000006715147210 */ /* 0x000fe20007ffe0ff */
[----:B------:R-:W-:Y:S01]  /*27f0*/  IMAD.X R119, R219, 0x1, R29, P1 ;  /* 0x00000001db777824 */ /* 0x000fe200008e061d */
[----:B------:R-:W-:Y:S01]  /*2800*/  LOP3.LUT R25, R26, 0xfffffff0, RZ, 0xc0, !PT ;  /* 0xfffffff01a197812 */ /* 0x000fe200078ec0ff */
[----:B------:R-:W-:Y:S01]  /*2810*/  IMAD.IADD R13, R111, 0x1, R15 ;  /* 0x000000016f0d7824 */ /* 0x000fe200078e020f */
[----:B------:R-:W-:Y:S01]  /*2820*/  LOP3.LUT R27, R28, 0xfffffff0, RZ, 0xc0, !PT ;  /* 0xfffffff01c1b7812 */ /* 0x000fe200078ec0ff */
[----:B------:R-:W-:Y:S01]  /*2830*/  IMAD.IADD R14, R15, 0x1, R109 ;  /* 0x000000010f0e7824 */ /* 0x000fe200078e026d */
[----:B------:R-:W-:Y:S01]  /*2840*/  LOP3.LUT R29, R30, 0xfffffff0, RZ, 0xc0, !PT ;  /* 0xfffffff01e1d7812 */ /* 0x000fe200078ec0ff */
[----:B------:R-:W-:Y:S01]  /*2850*/  IMAD.WIDE.U32 R112, R112, 0xa0, RZ ;  /* 0x000000a070707825 */ /* 0x000fe200078e00ff */
[----:B------:R-:W-:-:S03]  /*2860*/  LOP3.LUT R34, R35, 0x1, RZ, 0xc0, !PT ;  /* 0x0000000123227812 */ /* 0x000fc600078ec0ff */
[----:B------:R-:W-:Y:S01]  /*2870*/  IMAD.WIDE.U32 R100, R100, 0xa0, RZ ;  /* 0x000000a064647825 */ /* 0x000fe200078e00ff */
[----:B------:R-:W-:-:S03]  /*2880*/  LOP3.LUT R35, R39, 0x2, RZ, 0xc0, !PT ;  /* 0x0000000227237812 */ /* 0x000fc600078ec0ff */
[----:B------:R-:W-:Y:S01]  /*2890*/  IMAD.IADD R15, R105, 0x1, R21 ;  /* 0x00000001690f7824 */ /* 0x000fe200078e0215 */
[----:B------:R-:W-:Y:S02]  /*28a0*/  SHF.R.S32.HI R21, RZ, 0x4, R26 ;  /* 0x00000004ff157819 */ /* 0x000fe4000001141a */
[----:B------:R-:W-:Y:S01]  /*28b0*/  SHF.R.S32.HI R26, RZ, 0x4, R28 ;  /* 0x00000004ff1a7819 */ /* 0x000fe2000001141c */
[----:B------:R-:W-:Y:S01]  /*28c0*/  IMAD.SHL.U32 R99, R99, 0x2, RZ ;  /* 0x0000000263637824 */ /* 0x000fe200078e00ff */
[----:B------:R-:W-:Y:S01]  /*28d0*/  SHF.R.S32.HI R28, RZ, 0x4, R30 ;  /* 0x00000004ff1c7819 */ /* 0x000fe2000001141e */
[----:B------:R-:W-:Y:S01]  /*28e0*/  IMAD.IADD R130, R124, 0x1, R121 ;  /* 0x000000017c827824 */ /* 0x000fe200078e0279 */
[----:B------:R-:W-:Y:S01]  /*28f0*/  LOP3.LUT R36, R39, 0x4, RZ, 0xc0, !PT ;  /* 0x0000000427247812 */ /* 0x000fe200078ec0ff */
[----:B------:R-:W-:Y:S01]  /*2900*/  IMAD.IADD R125, R113, 0x1, R125 ;  /* 0x00000001717d7824 */ /* 0x000fe200078e027d */
[----:B------:R-:W-:Y:S01]  /*2910*/  LOP3.LUT R37, R39, 0x8, RZ, 0xc0, !PT ;  /* 0x0000000827257812 */ /* 0x000fe200078ec0ff */
[----:B------:R-:W-:Y:S01]  /*2920*/  IMAD.IADD R127, R101, 0x1, R127 ;  /* 0x00000001657f7824 */ /* 0x000fe200078e027f */
[----:B------:R-:W-:Y:S01]  /*2930*/  LOP3.LUT R38, R39, 0x10, RZ, 0xc0, !PT ;  /* 0x0000001027267812 */ /* 0x000fe200078ec0ff */
[----:B------:R-:W-:Y:S01]  /*2940*/  IMAD.IADD R33, R115, 0x1, R33 ;  /* 0x0000000173217824 */ /* 0x000fe200078e0221 */
[----:B------:R-:W-:-:S02]  /*2950*/  SHF.R.S32.HI R30, RZ, 0x1f, R25 ;  /* 0x0000001fff1e7819 */ /* 0x000fc40000011419 */
[----:B------:R-:W-:Y:S02]  /*2960*/  SHF.R.S32.HI R31, RZ, 0x1f, R27 ;  /* 0x0000001fff1f7819 */ /* 0x000fe4000001141b */
[----:B------:R-:W-:Y:S02]  /*2970*/  SHF.R.S32.HI R32, RZ, 0x1f, R29 ;  /* 0x0000001fff207819 */ /* 0x000fe4000001141d */
[----:B------:R-:W-:-:S07]  /*2980*/  LOP3.LUT R39, R39, 0x20, RZ, 0xc0, !PT ;  /* 0x0000002027277812 */ /* 0x000fce00078ec0ff */
.L_x_578:
[----:B------:R-:W2:Y:S01]  /*2990*/  LDL.LU R42, [R1+0x10] ;  /* 0x00001000012a7983 */ /* 0x000ea20000300800 */
[----:B------:R-:W0:Y:S01]  /*29a0*/  LDC.64 R122, c[0x0][0x2e8] ;  /* 0x0000ba00ff7a7b82 */ /* 0x000e220000000a00 */
[----:B------:R-:W-:Y:S01]  /*29b0*/  VIADD R51, R24, 0xffffffff ;  /* 0xffffffff18337836 */ /* 0x000fe20000000000 */
[----:B------:R-:W-:Y:S05]  /*29c0*/  YIELD ;  /* 0x0000000000007946 */ /* 0x000fea0003800000 */
[----:B------:R-:W-:Y:S01]  /*29d0*/  ISETP.GT.AND P4, PT, R51, R120, PT ;  /* 0x000000783300720c */ /* 0x000fe20003f84270 */
[----:B------:R-:W1:Y:S01]  /*29e0*/  LDC R131, c[0x0][0x3f4] ;  /* 0x0000fd00ff837b82 */ /* 0x000e620000000800 */
[----:B------:R-:W-:Y:S01]  /*29f0*/  SHF.R.S32.HI R40, RZ, 0x1f, R51 ;  /* 0x0000001fff287819 */ /* 0x000fe20000011433 */
[-C--:B------:R-:W-:Y:S01]  /*2a00*/  IMAD R41, R125, R51.reuse, RZ ;  /* 0x000000337d297224 */ /* 0x080fe200078e02ff */
[----:B------:R-:W-:Y:S01]  /*2a10*/  BSSY B0, `(.L_x_479) ;  /* 0x0000ca0000007945 */ /* 0x000fe20003800000 */
[----:B------:R-:W-:-:S04]  /*2a20*/  IMAD.WIDE.U32 R136, R112, R51, RZ ;  /* 0x0000003370887225 */ /* 0x000fc800078e00ff */
[----:B------:R-:W-:Y:S01]  /*2a30*/  IMAD R41, R40, R112, R41 ;  /* 0x0000007028297224 */ /* 0x000fe200078e0229 */
[----:B------:R-:W-:Y:S01]  /*2a40*/  IADD3 R45, P1, P2, R3, R136, R129 ;  /* 0x00000088032d7210 */ /* 0x000fe20007a3e081 */
[----:B------:R-:W-:Y:S02]  /*2a50*/  IMAD R47, R17, 0x7800, R203 ;  /* 0x00007800112f7824 */ /* 0x000fe400078e02cb */
[----:B------:R-:W-:Y:S02]  /*2a60*/  IMAD.IADD R92, R137, 0x1, R41 ;  /* 0x00000001895c7824 */ /* 0x000fe400078e0229 */
[----:B------:R-:W-:Y:S01]  /*2a70*/  IMAD R41, R17, 0x7800, R208 ;  /* 0x0000780011297824 */ /* 0x000fe200078e02d0 */
[C---:B------:R-:W-:Y:S02]  /*2a80*/  IADD3 R47, R16.reuse, R47, RZ ;  /* 0x0000002f102f7210 */ /* 0x040fe40007ffe0ff */
[----:B------:R-:W-:Y:S01]  /*2a90*/  IADD3.X R24, R5, R92, R128, P1, P2 ;  /* 0x0000005c05187210 */ /* 0x000fe20000fe4480 */
[----:B------:R-:W-:Y:S01]  /*2aa0*/  IMAD.IADD R46, R16, 0x1, R41 ;  /* 0x00000001102e7824 */ /* 0x000fe200078e0229 */
[----:B0-----:R-:W-:-:S04]  /*2ab0*/  IADD3 R48, P1, P2, R136, R122, R3 ;  /* 0x0000007a88307210 */ /* 0x001fc80007a3e003 */
[----:B------:R-:W-:Y:S02]  /*2ac0*/  IADD3.X R49, R92, R123, R5, P1, P2 ;  /* 0x0000007b5c317210 */ /* 0x000fe40000fe4405 */
[----:B-1----:R-:W-:Y:S02]  /*2ad0*/  ISETP.GE.AND P1, PT, R131, 0x1, PT ;  /* 0x000000018300780c */ /* 0x002fe40003f26270 */
[----:B------:R-:W-:-:S05]  /*2ae0*/  IADD3 R44, P2, R45, R122, RZ ;  /* 0x0000007a2d2c7210 */ /* 0x000fca0007f5e0ff */
[----:B------:R-:W-:Y:S02]  /*2af0*/  IMAD.X R45, R24, 0x1, R123, P2 ;  /* 0x00000001182d7824 */ /* 0x000fe400010e067b */
[----:B------:R-:W-:Y:S01]  /*2b00*/  IMAD.MOV.U32 R24, RZ, RZ, R51 ;  /* 0x000000ffff187224 */ /* 0x000fe200078e0033 */
[----:B--2---:R-:W-:-:S04]  /*2b10*/  LOP3.LUT R42, R42, 0xfffffffd, RZ, 0xc0, !PT ;  /* 0xfffffffd2a2a7812 */ /* 0x004fc800078ec0ff */
[----:B------:R-:W-:-:S05]  /*2b20*/  @P4 LOP3.LUT R42, R42, 0x2, RZ, 0xfc, !PT ;  /* 0x000000022a2a4812 */ /* 0x000fca00078efcff */
[----:B------:R0:W-:Y:S01]  /*2b30*/  STL [R1+0x10], R42 ;  /* 0x0000102a01007387 */ /* 0x0001e20000100800 */
[----:B------:R-:W-:Y:S05]  /*2b40*/  @!P1 BRA `(.L_x_480) ;  /* 0x000000c400589947 */ /* 0x000fea0003800000 */
[----:B------:R-:W-:Y:S01]  /*2b50*/  ULDC.U8 UR4, c[0x0][0x410] ;  /* 0x0001040000047ab9 */ /* 0x000fe20000000000 */
[-C--:B------:R-:W-:Y:S01]  /*2b60*/  IMAD R41, R126, R51.reuse, RZ ;  /* 0x000000337e297224 */ /* 0x080fe200078e02ff */
[----:B------:R-:W-:Y:S01]  /*2b70*/  ISETP.NE.AND P1, PT, RZ, UR4, PT ;  /* 0x00000004ff007c0c */ /* 0x000fe2000bf25270 */
[-C--:B------:R-:W-:Y:S02]  /*2b80*/  IMAD R43, R127, R51.reuse, RZ ;  /* 0x000000337f2b7224 */ /* 0x080fe400078e02ff */
[----:B------:R-:W-:Y:S02]  /*2b90*/  IMAD R96, R24, -0xa0, R2 ;  /* 0xffffff6018607824 */ /* 0x000fe400078e0202 */
[C---:B------:R-:W-:Y:S02]  /*2ba0*/  IMAD R41, R40.reuse, R106, R41 ;  /* 0x0000006a28297224 */ /* 0x040fe400078e0229 */
[----:B------:R-:W-:Y:S01]  /*2bb0*/  IMAD R43, R40, R100, R43 ;  /* 0x00000064282b7224 */ /* 0x000fe200078e022b */
[----:B------:R-:W-:Y:S01]  /*2bc0*/  VIMNMX R96, R96, 0xa0, PT ;  /* 0x000000a060607848 */ /* 0x000fe20003fe0100 */
[----:B------:R-:W-:-:S04]  /*2bd0*/  IMAD.WIDE.U32 R90, R106, R51, RZ ;  /* 0x000000336a5a7225 */ /* 0x000fc800078e00ff */
[----:B------:R-:W-:-:S04]  /*2be0*/  IMAD.WIDE.U32 R88, R100, R51, RZ ;  /* 0x0000003364587225 */ /* 0x000fc800078e00ff */
[----:B------:R-:W-:Y:S02]  /*2bf0*/  IMAD.IADD R97, R91, 0x1, R41 ;  /* 0x000000015b617824 */ /* 0x000fe400078e0229 */
[----:B------:R-:W-:Y:S01]  /*2c00*/  IMAD.IADD R98, R89, 0x1, R43 ;  /* 0x0000000159627824 */ /* 0x000fe200078e022b */
[----:B------:R-:W-:Y:S06]  /*2c10*/  @!P1 BRA `(.L_x_481) ;  /* 0x0000005c00989947 */ /* 0x000fec0003800000 */
[----:B------:R-:W-:Y:S01]  /*2c20*/  ISETP.GE.AND P2, PT, R168, R96, PT ;  /* 0x00000060a800720c */ /* 0x000fe20003f46270 */
[----:B------:R-:W-:Y:S01]  /*2c30*/  BSSY B1, `(.L_x_482) ;  /* 0x0000033000017945 */ /* 0x000fe20003800000 */
        /* <DEDUP_REMOVED lines=13> */
[----:B------:R-:W-:Y:S06]  /*2d10*/  @P2 BRA `(.L_x_483) ;  /* 0x0000000000902947 */ /* 0x000fec0003800000 */
[----:B------:R-:W-:Y:S01]  /*2d20*/  ULDC.64 UR4, c[0x0][0x3e8] ;  /* 0x0000fa0000047ab9 */ /* 0x000fe20000000a00 */
[----:B------:R-:W-:Y:S02]  /*2d30*/  CS2R R134, SRZ ;  /* 0x0000000000867805 */ /* 0x000fe4000001ff00 */
[----:B------:R-:W-:Y:S02]  /*2d40*/  IADD3 R40, P1, P4, R110, UR4, R90 ;  /* 0x000000046e287c10 */ /* 0x000fe4000fc3e05a */
[----:B------:R-:W-:Y:S02]  /*2d50*/  CS2R R136, SRZ ;  /* 0x0000000000887805 */ /* 0x000fe4000001ff00 */
[----:B------:R-:W-:Y:S01]  /*2d60*/  IADD3.X R41, R13, UR5, R97, P1, P4 ;  /* 0x000000050d297c10 */ /* 0x000fe20008fe8461 */
[----:B------:R-:W-:Y:S02]  /*2d70*/  ULDC.64 UR4, c[0x0][0x400] ;  /* 0x0001000000047ab9 */ /* 0x000fe40000000a00 */
[----:B0-----:R-:W-:-:S04]  /*2d80*/  IADD3 R42, P1, P4, R104, UR4, R88 ;  /* 0x00000004682a7c10 */ /* 0x001fc8000fc3e058 */
[----:B------:R-:W-:Y:S02]  /*2d90*/  IADD3.X R43, R15, UR5, R98, P1, P4 ;  /* 0x000000050f2b7c10 */ /* 0x000fe40008fe8462 */
[----:B------:R-:W-:Y:S02]  /*2da0*/  ISETP.GE.AND P1, PT, R22, R131, PT ;  /* 0x000000831600720c */ /* 0x000fe40003f26270 */
[----:B------:R-:W-:Y:S02]  /*2db0*/  CS2R R94, SRZ ;  /* 0x00000000005e7805 */ /* 0x000fe4000001ff00 */
[----:B------:R-:W-:-:S09]  /*2dc0*/  CS2R R122, SRZ ;  /* 0x00000000007a7805 */ /* 0x000fd2000001ff00 */
[----:B------:R1:W5:Y:S04]  /*2dd0*/  @!P1 LDG.E.64 R134, desc[UR54][R40.64] ;  /* 0x0000003628869981 */ /* 0x000368000c1e1b00 */
[----:B------:R1:W5:Y:S01]  /*2de0*/  @!P1 LDG.E.64 R136, desc[UR54][R42.64] ;  /* 0x000000362a889981 */ /* 0x000362000c1e1b00 */
        /* <DEDUP_REMOVED lines=20> */
[----:B------:R-:W-:-:S13]  /*2f30*/  ISETP.GE.AND P1, PT, R174, R131, PT ;  /* 0x00000083ae00720c */ /* 0x000fda0003f26270 */
[----:B------:R1:W5:Y:S04]  /*2f40*/  @!P1 LDG.E.64 R74, desc[UR54][R40.64+0x50] ;  /* 0x00005036284a9981 */ /* 0x000368000c1e1b00 */
[----:B------:R1:W5:Y:S02]  /*2f50*/  @!P1 LDG.E.64 R76, desc[UR54][R42.64+0x50] ;  /* 0x000050362a4c9981 */ /* 0x000364000c1e1b00 */
.L_x_483:
[----:B------:R-:W-:Y:S05]  /*2f60*/  BSYNC B1 ;  /* 0x0000000000017941 */ /* 0x000fea0003800000 */
.L_x_482:
        /* <DEDUP_REMOVED lines=12> */
[----:B-----5:R-:W-:Y:S01]  /*3030*/  MOV R148, R74 ;  /* 0x0000004a00947202 */ /* 0x020fe20000000f00 */
[----:B------:R-:W-:Y:S01]  /*3040*/  IMAD.MOV.U32 R151, RZ, RZ, R78 ;  /* 0x000000ffff977224 */ /* 0x000fe200078e004e */
[----:B------:R-:W-:Y:S01]  /*3050*/  CS2R R72, SRZ ;  /* 0x0000000000487805 */ /* 0x000fe2000001ff00 */
[----:B------:R-:W-:Y:S06]  /*3060*/  @P4 BRA `(.L_x_485) ;  /* 0x0000000000a04947 */ /* 0x000fec0003800000 */
[----:B-1----:R-:W-:Y:S01]  /*3070*/  IADD3 R40, P1, P5, R110, R90, R10 ;  /* 0x0000005a6e287210 */ /* 0x002fe20007d3e00a */
[----:B------:R-:W-:Y:S01]  /*3080*/  ULDC.64 UR4, c[0x0][0x3e8] ;  /* 0x0000fa0000047ab9 */ /* 0x000fe20000000a00 */
[----:B------:R-:W-:Y:S02]  /*3090*/  CS2R R70, SRZ ;  /* 0x0000000000467805 */ /* 0x000fe4000001ff00 */
[----:B------:R-:W-:Y:S02]  /*30a0*/  CS2R R72, SRZ ;  /* 0x0000000000487805 */ /* 0x000fe4000001ff00 */
[----:B------:R-:W-:Y:S02]  /*30b0*/  IADD3.X R97, R13, R97, R9, P1, P5 ;  /* 0x000000610d617210 */ /* 0x000fe40000fea409 */
[----:B0-----:R-:W-:-:S04]  /*30c0*/  IADD3 R42, P1, P5, R104, R88, R12 ;  /* 0x00000058682a7210 */ /* 0x001fc80007d3e00c */
[----:B------:R-:W-:Y:S02]  /*30d0*/  IADD3.X R98, R15, R98, R11, P1, P5 ;  /* 0x000000620f627210 */ /* 0x000fe40000fea40b */
[----:B------:R-:W-:-:S04]  /*30e0*/  IADD3 R40, P1, R40, UR4, RZ ;  /* 0x0000000428287c10 */ /* 0x000fc8000ff3e0ff */
[----:B------:R-:W-:Y:S01]  /*30f0*/  IADD3.X R41, R97, UR5, RZ, P1, !PT ;  /* 0x0000000561297c10 */ /* 0x000fe20008ffe4ff */
[----:B------:R-:W-:Y:S02]  /*3100*/  ULDC.64 UR4, c[0x0][0x400] ;  /* 0x0001000000047ab9 */ /* 0x000fe40000000a00 */
[----:B------:R-:W-:-:S04]  /*3110*/  IADD3 R42, P1, R42, UR4, RZ ;  /* 0x000000042a2a7c10 */ /* 0x000fc8000ff3e0ff */
[----:B------:R-:W-:Y:S02]  /*3120*/  IADD3.X R43, R98, UR5, RZ, P1, !PT ;  /* 0x00000005622b7c10 */ /* 0x000fe40008ffe4ff */
        /* <DEDUP_REMOVED lines=28> */
.L_x_485:
[----:B------:R-:W-:Y:S05]  /*32f0*/  BSYNC B1 ;  /* 0x0000000000017941 */ /* 0x000fea0003800000 */
.L_x_484:
[----:B------:R-:W-:Y:S01]  /*3300*/  UISETP.NE.AND UP0, UPT, UR53, 0x3, UPT ;  /* 0x000000033500788c */ /* 0x000fe2000bf05270 */
[----:B------:R-:W-:Y:S01]  /*3310*/  IMAD.MOV.U32 R159, RZ, RZ, R82 ;  /* 0x000000ffff9f7224 */ /* 0x000fe200078e0052 */
[----:B------:R-:W-:Y:S01]  /*3320*/  MOV R167, R134 ;  /* 0x0000008600a77202 */ /* 0x000fe20000000f00 */
[----:B------:R-:W-:Y:S01]  /*3330*/  IMAD.MOV.U32 R161, RZ, RZ, R86 ;  /* 0x000000ffffa17224 */ /* 0x000fe200078e0056 */
[----:B------:R-:W-:Y:S01]  /*3340*/  MOV R166, R122 ;  /* 0x0000007a00a67202 */ /* 0x000fe20000000f00 */
[----:B------:R-:W-:Y:S01]  /*3350*/  IMAD.MOV.U32 R165, RZ, RZ, R94 ;  /* 0x000000ffffa57224 */ /* 0x000fe200078e005e */
[----:B------:R-:W-:Y:S01]  /*3360*/  PLOP3.LUT P1, PT, PT, PT, UP0, 0x80, 0x0 ;  /* 0x000000000000781c */ /* 0x000fe20003f2f008 */
[----:B------:R-:W-:Y:S01]  /*3370*/  IMAD.MOV.U32 R154, RZ, RZ, R76 ;  /* 0x000000ffff9a7224 */ /* 0x000fe200078e004c */
[----:B-----5:R-:W-:Y:S01]  /*3380*/  MOV R146, R62 ;  /* 0x0000003e00927202 */ /* 0x020fe20000000f00 */
[----:B------:R-:W-:Y:S01]  /*3390*/  IMAD.MOV.U32 R155, RZ, RZ, R80 ;  /* 0x000000ffff9b7224 */ /* 0x000fe200078e0050 */
[----:B------:R-:W-:Y:S01]  /*33a0*/  MOV R139, R60 ;  /* 0x0000003c008b7202 */ /* 0x000fe20000000f00 */
[----:B------:R-:W-:-:S02]  /*33b0*/  IMAD.MOV.U32 R160, RZ, RZ, R84 ;  /* 0x000000ffffa07224 */ /* 0x000fc400078e0054 */
[----:B------:R-:W-:Y:S02]  /*33c0*/  IMAD.MOV.U32 R162, RZ, RZ, R92 ;  /* 0x000000ffffa27224 */ /* 0x000fe400078e005c */
[----:B------:R-:W-:Y:S02]  /*33d0*/  IMAD.MOV.U32 R176, RZ, RZ, R136 ;  /* 0x000000ffffb07224 */ /* 0x000fe400078e0088 */
[----:B------:R-:W-:Y:S02]  /*33e0*/  IMAD.MOV.U32 R88, RZ, RZ, R50 ;  /* 0x000000ffff587224 */ /* 0x000fe400078e0032 */
[----:B------:R-:W-:Y:S02]  /*33f0*/  IMAD.MOV.U32 R90, RZ, RZ, R54 ;  /* 0x000000ffff5a7224 */ /* 0x000fe400078e0036 */
[----:B------:R-:W-:Y:S02]  /*3400*/  IMAD.MOV.U32 R138, RZ, RZ, R58 ;  /* 0x000000ffff8a7224 */ /* 0x000fe400078e003a */
[----:B------:R-:W-:-:S02]  /*3410*/  IMAD.MOV.U32 R149, RZ, RZ, R66 ;  /* 0x000000ffff957224 */ /* 0x000fc400078e0042 */
[----:B------:R-:W-:Y:S02]  /*3420*/  IMAD.MOV.U32 R152, RZ, RZ, R70 ;  /* 0x000000ffff987224 */ /* 0x000fe400078e0046 */
[----:B------:R-:W-:Y:S02]  /*3430*/  IMAD.MOV.U32 R89, RZ, RZ, R52 ;  /* 0x000000ffff597224 */ /* 0x000fe400078e0034 */
[----:B------:R-:W-:Y:S02]  /*3440*/  IMAD.MOV.U32 R91, RZ, RZ, R56 ;  /* 0x000000ffff5b7224 */ /* 0x000fe400078e0038 */
[----:B------:R-:W-:Y:S02]  /*3450*/  IMAD.MOV.U32 R147, RZ, RZ, R64 ;  /* 0x000000ffff937224 */ /* 0x000fe400078e0040 */
[----:B------:R-:W-:Y:S02]  /*3460*/  IMAD.MOV.U32 R150, RZ, RZ, R68 ;  /* 0x000000ffff967224 */ /* 0x000fe400078e0044 */
[----:B------:R-:W-:Y:S01]  /*3470*/  IMAD.MOV.U32 R153, RZ, RZ, R72 ;  /* 0x000000ffff997224 */ /* 0x000fe200078e0048 */
[----:B------:R-:W-:Y:S06]  /*3480*/  @!P1 BRA `(.L_x_486) ;  /* 0x0000000000049947 */ /* 0x000fec0003800000 */
[----:B------:R-:W-:Y:S01]  /*3490*/  BPT.TRAP 0x1 ;  /* 0x000000040000795c */ /* 0x000fe20000300000 */
.L_x_486:
[----:B------:R-:W-:Y:S01]  /*34a0*/  IMAD R97, R17, 0x8, R16 ;  /* 0x0000000811617824 */ /* 0x000fe200078e0210 */
[----:B------:R-:W-:Y:S01]  /*34b0*/  SHF.L.U32 R98, R169, 0x1f, RZ ;  /* 0x0000001fa9627819 */ /* 0x000fe200000006ff */
[----:B------:R-:W-:Y:S03]  /*34c0*/  BSSY B1, `(.L_x_487) ;  /* 0x0000003000017945 */ /* 0x000fe60003800000 */
[----:B------:R-:W3:Y:S02]  /*34d0*/  SYNCS.PHASECHK.TRANS64.TRYWAIT P5, [R97+URZ+0x29890], R98 ;  /* 0x02989062610075a7 */ /* 0x000ee400080a017f */
[----:B---3--:R-:W-:Y:S05]  /*34e0*/  @!P5 BRA `(.L_x_488) ;  /* 0x0000023c0058d947 */ /* 0x008fea0003800000 */
.L_x_796:
[----:B------:R-:W-:Y:S05]  /*34f0*/  BSYNC B1 ;  /* 0x0000000000017941 */ /* 0x000fea0003800000 */
.L_x_487:
[----:B------:R-:W-:Y:S04]  /*3500*/  BSSY B1, `(.L_x_489) ;  /* 0x00002ae000017945 */ /* 0x000fe80003800000 */
[----:B------:R-:W-:Y:S05]  /*3510*/  @P2 BRA `(.L_x_490) ;  /* 0x0000002800b02947 */ /* 0x000fea0003800000 */
[----:B------:R-:W-:Y:S01]  /*3520*/  ISETP.NE.AND P2, PT, R34, RZ, PT ;  /* 0x000000ff2200720c */ /* 0x000fe20003f45270 */
[----:B------:R-:W-:-:S12]  /*3530*/  BSSY B2, `(.L_x_491) ;  /* 0x0000073000027945 */ /* 0x000fd80003800000 */
[----:B------:R-:W-:Y:S05]  /*3540*/  @!P2 BRA `(.L_x_492) ;  /* 0x0000000400c4a947 */ /* 0x000fea0003800000 */
[----:B012---:R0:W1:Y:S01]  /*3550*/  LDS.128 R40, [R47+0x1a400] ;  /* 0x01a400002f287984 */ /* 0x0070620000000c00 */
[----:B------:R-:W-:Y:S01]  /*3560*/  ISETP.GE.AND P2, PT, R22, R131, PT ;  /* 0x000000831600720c */ /* 0x000fe20003f46270 */
[----:B------:R-:W-:-:S12]  /*3570*/  BSSY B3, `(.L_x_493) ;  /* 0x000006d000037945 */ /* 0x000fd80003800000 */
[----:B0-----:R-:W-:Y:S05]  /*3580*/  @P2 BRA `(.L_x_494) ;  /* 0x0000000400ac2947 */ /* 0x001fea0003800000 */
[----:B-1----:R-:W-:Y:S02]  /*3590*/  MOV R134, R41 ;  /* 0x0000002900867202 */ /* 0x002fe40000000f00 */
[----:B------:R-:W-:Y:S02]  /*35a0*/  F2FP.F16.E4M3.UNPACK_B R178, R176.H1 ;  /* 0x000000b0ffb2723e */ /* 0x000fe400030006ff */
[----:B------:R-:W-:Y:S02]  /*35b0*/  F2FP.F16.E4M3.UNPACK_B R136, R134 ;  /* 0x00000086ff88723e */ /* 0x000fe400020006ff */
[-C--:B------:R-:W-:Y:S01]  /*35c0*/  F2FP.F16.E4M3.UNPACK_B R41, R167.reuse.H1 ;  /* 0x000000a7ff29723e */ /* 0x080fe200030006ff */
[----:B------:R-:W-:Y:S01]  /*35d0*/  HADD2.F32 R180, -RZ, R178.H0_H0 ;  /* 0x200000b2ffb47230 */ /* 0x000fe20000004100 */
[----:B------:R-:W-:Y:S01]  /*35e0*/  F2FP.F16.E4M3.UNPACK_B R176, R176 ;  /* 0x000000b0ffb0723e */ /* 0x000fe200020006ff */
[--C-:B------:R-:W-:Y:S01]  /*35f0*/  HADD2.F32 R177, -RZ, R136.reuse.H1_H1 ;  /* 0x30000088ffb17230 */ /* 0x100fe20000004100 */
[----:B------:R-:W-:Y:S01]  /*3600*/  F2FP.F16.E4M3.UNPACK_B R167, R167 ;  /* 0x000000a7ffa7723e */ /* 0x000fe200020006ff */
[----:B------:R-:W-:-:S02]  /*3610*/  HADD2.F32 R136, -RZ, R136.H0_H0 ;  /* 0x20000088ff887230 */ /* 0x000fc40000004100 */
[--C-:B------:R-:W-:Y:S02]  /*3620*/  HADD2.F32 R179, -RZ, R41.reuse.H0_H0 ;  /* 0x20000029ffb37230 */ /* 0x100fe40000004100 */
[CC--:B------:R-:W-:Y:S01]  /*3630*/  FMUL.FTZ R181, R177.reuse, R180.reuse ;  /* 0x000000b4b1b57220 */ /* 0x0c0fe20000410000 */
[----:B------:R-:W-:Y:S02]  /*3640*/  HADD2.F32 R178, -RZ, R178.H1_H1 ;  /* 0x300000b2ffb27230 */ /* 0x000fe40000004100 */
[C---:B------:R-:W-:Y:S01]  /*3650*/  FMUL.FTZ R180, R136.reuse, R180 ;  /* 0x000000b488b47220 */ /* 0x040fe20000410000 */
[----:B------:R-:W-:Y:S02]  /*3660*/  HADD2.F32 R41, -RZ, R41.H1_H1 ;  /* 0x30000029ff297230 */ /* 0x000fe40000004100 */
[-C--:B------:R-:W-:Y:S01]  /*3670*/  FFMA.FTZ R136, R136, R179.reuse, -R181 ;  /* 0x000000b388887223 */ /* 0x080fe200000108b5 */
[----:B------:R-:W-:Y:S01]  /*3680*/  FFMA.FTZ R177, R177, R179, R180 ;  /* 0x000000b3b1b17223 */ /* 0x000fe200000100b4 */
[----:B------:R-:W-:Y:S01]  /*3690*/  F2FP.F16.E4M3.UNPACK_B R179, R134.H1 ;  /* 0x00000086ffb3723e */ /* 0x000fe200030006ff */
[----:B------:R-:W-:-:S04]  /*36a0*/  IMAD.MOV.U32 R134, RZ, RZ, R40 ;  /* 0x000000ffff867224 */ /* 0x000fc800078e0028 */
[--C-:B------:R-:W-:Y:S02]  /*36b0*/  HADD2.F32 R40, -RZ, R179.reuse.H1_H1 ;  /* 0x300000b3ff287230 */ /* 0x100fe40000004100 */
[----:B------:R-:W-:-:S03]  /*36c0*/  HADD2.F32 R179, -RZ, R179.H0_H0 ;  /* 0x200000b3ffb37230 */ /* 0x000fc60000004100 */
[CC--:B------:R-:W-:Y:S02]  /*36d0*/  FMUL.FTZ R180, R40.reuse, R178.reuse ;  /* 0x000000b228b47220 */ /* 0x0c0fe40000410000 */
[C---:B------:R-:W-:Y:S02]  /*36e0*/  FMUL.FTZ R181, R179.reuse, R178 ;  /* 0x000000b2b3b57220 */ /* 0x040fe40000410000 */
[-C--:B------:R-:W-:Y:S01]  /*36f0*/  FFMA.FTZ R178, R179, R41.reuse, -R180 ;  /* 0x00000029b3b27223 */ /* 0x080fe200000108b4 */
[----:B------:R-:W-:Y:S02]  /*3700*/  HADD2.F32 R180, -RZ, R167.H1_H1 ;  /* 0x300000a7ffb47230 */ /* 0x000fe40000004100 */
[----:B------:R-:W-:Y:S01]  /*3710*/  FFMA.FTZ R179, R40, R41, R181 ;  /* 0x0000002928b37223 */ /* 0x000fe200000100b5 */
[-C--:B------:R-:W-:Y:S01]  /*3720*/  F2FP.F16.E4M3.UNPACK_B R40, R134.reuse.H1 ;  /* 0x00000086ff28723e */ /* 0x080fe200030006ff */
[----:B------:R-:W-:Y:S01]  /*3730*/  HADD2.F32 R181, -RZ, R176.H1_H1 ;  /* 0x300000b0ffb57230 */ /* 0x000fe20000004100 */
[----:B------:R-:W-:-:S02]  /*3740*/  F2FP.F16.E4M3.UNPACK_B R134, R134 ;  /* 0x00000086ff86723e */ /* 0x000fc400020006ff */
[----:B------:R-:W-:Y:S01]  /*3750*/  F2FP.SATFINITE.E4M3.F32.PACK_AB_MERGE_C R178, R179, R178, RZ ;  /* 0x000000b2b3b2723e */ /* 0x000fe200048070ff */
[--C-:B------:R-:W-:Y:S02]  /*3760*/  HADD2.F32 R41, -RZ, R40.reuse.H1_H1 ;  /* 0x30000028ff297230 */ /* 0x100fe40000004100 */
[----:B------:R-:W-:Y:S01]  /*3770*/  HADD2.F32 R40, -RZ, R40.H0_H0 ;  /* 0x20000028ff287230 */ /* 0x000fe20000004100 */
[----:B------:R-:W-:Y:S01]  /*3780*/  F2FP.SATFINITE.E4M3.F32.PACK_AB_MERGE_C R136, R177, R136, R178 ;  /* 0x00000088b188723e */ /* 0x000fe200048070b2 */
[----:B------:R-:W-:Y:S02]  /*3790*/  HADD2.F32 R179, -RZ, R167.H0_H0 ;  /* 0x200000a7ffb37230 */ /* 0x000fe40000004100 */
[-C--:B------:R-:W-:Y:S01]  /*37a0*/  FMUL.FTZ R183, R41, R181.reuse ;  /* 0x000000b529b77220 */ /* 0x080fe20000410000 */
[----:B------:R-:W-:Y:S01]  /*37b0*/  SHF.R.U32.HI R177, RZ, 0x8, R137 ;  /* 0x00000008ffb17819 */ /* 0x000fe20000011689 */
[----:B------:R-:W-:Y:S01]  /*37c0*/  FMUL.FTZ R182, R40, R181 ;  /* 0x000000b528b67220 */ /* 0x000fe20000410000 */
[----:B------:R-:W-:-:S02]  /*37d0*/  HADD2.F32 R181, -RZ, R176.H0_H0 ;  /* 0x200000b0ffb57230 */ /* 0x000fc40000004100 */
[-C--:B------:R-:W-:Y:S01]  /*37e0*/  FFMA.FTZ R40, R40, R180.reuse, -R183 ;  /* 0x000000b428287223 */ /* 0x080fe200000108b7 */
[--C-:B------:R-:W-:Y:S02]  /*37f0*/  HADD2.F32 R176, -RZ, R134.reuse.H1_H1 ;  /* 0x30000086ffb07230 */ /* 0x100fe40000004100 */
[----:B------:R-:W-:Y:S01]  /*3800*/  FFMA.FTZ R41, R41, R180, R182 ;  /* 0x000000b429297223 */ /* 0x000fe200000100b6 */
[----:B------:R-:W-:Y:S01]  /*3810*/  HADD2.F32 R134, -RZ, R134.H0_H0 ;  /* 0x20000086ff867230 */ /* 0x000fe20000004100 */
[----:B------:R-:W-:Y:S01]  /*3820*/  SHF.R.U32.HI R180, RZ, 0x8, R135 ;  /* 0x00000008ffb47819 */ /* 0x000fe20000011687 */
[-C--:B------:R-:W-:Y:S01]  /*3830*/  FMUL.FTZ R167, R176, R181.reuse ;  /* 0x000000b5b0a77220 */ /* 0x080fe20000410000 */
[----:B------:R-:W-:Y:S02]  /*3840*/  LOP3.LUT R178, R137, 0xff0000ff, RZ, 0xc0, !PT ;  /* 0xff0000ff89b27812 */ /* 0x000fe400078ec0ff */
[C---:B------:R-:W-:Y:S01]  /*3850*/  FMUL.FTZ R181, R134.reuse, R181 ;  /* 0x000000b586b57220 */ /* 0x040fe20000410000 */
[----:B------:R-:W-:Y:S01]  /*3860*/  F2FP.SATFINITE.E4M3.F32.PACK_AB_MERGE_C R40, R41, R40, RZ ;  /* 0x000000282928723e */ /* 0x000fe200048070ff */
[----:B------:R-:W-:Y:S01]  /*3870*/  FFMA.FTZ R167, R134, R179, -R167 ;  /* 0x000000b386a77223 */ /* 0x000fe200000108a7 */
[----:B------:R-:W-:-:S02]  /*3880*/  IMAD.MOV.U32 R41, RZ, RZ, R136 ;  /* 0x000000ffff297224 */ /* 0x000fc400078e0088 */
[----:B------:R-:W-:Y:S01]  /*3890*/  FFMA.FTZ R134, R176, R179, R181 ;  /* 0x000000b3b0867223 */ /* 0x000fe200000100b5 */
[----:B------:R-:W-:Y:S01]  /*38a0*/  SHF.R.U32.HI R179, RZ, 0x10, R137 ;  /* 0x00000010ffb37819 */ /* 0x000fe20000011689 */
[----:B------:R-:W-:Y:S01]  /*38b0*/  IMAD.SHL.U32 R137, R177, 0x100, RZ ;  /* 0x00000100b1897824 */ /* 0x000fe200078e00ff */
[----:B------:R-:W-:Y:S01]  /*38c0*/  SHF.R.U32.HI R181, RZ, 0x10, R135 ;  /* 0x00000010ffb57819 */ /* 0x000fe20000011687 */
[----:B------:R-:W-:Y:S01]  /*38d0*/  IMAD.MOV.U32 R177, RZ, RZ, R43 ;  /* 0x000000ffffb17224 */ /* 0x000fe200078e002b */
[----:B------:R-:W-:Y:S01]  /*38e0*/  LOP3.LUT R176, R135, 0xff0000ff, RZ, 0xc0, !PT ;  /* 0xff0000ff87b07812 */ /* 0x000fe200078ec0ff */
[----:B------:R-:W-:Y:S01]  /*38f0*/  IMAD.SHL.U32 R135, R180, 0x100, RZ ;  /* 0x00000100b4877824 */ /* 0x000fe200078e00ff */
[----:B------:R-:W-:Y:S02]  /*3900*/  LOP3.LUT R178, R178, 0xff00, R137, 0xf8, !PT ;  /* 0x0000ff00b2b27812 */ /* 0x000fe400078ef889 */
[----:B------:R-:W-:Y:S02]  /*3910*/  SHF.L.U32 R137, R179, 0x10, RZ ;  /* 0x00000010b3897819 */ /* 0x000fe400000006ff */
[----:B------:R-:W-:Y:S01]  /*3920*/  LOP3.LUT R176, R176, 0xff00, R135, 0xf8, !PT ;  /* 0x0000ff00b0b07812 */ /* 0x000fe200078ef887 */
[----:B------:R-:W-:Y:S01]  /*3930*/  IMAD.U32 R135, R181, 0x10000, RZ ;  /* 0x00010000b5877824 */ /* 0x000fe200078e00ff */
[----:B------:R-:W-:-:S02]  /*3940*/  LOP3.LUT R137, R178, 0xff0000, R137, 0xf8, !PT ;  /* 0x00ff0000b2897812 */ /* 0x000fc400078ef889 */
[----:B------:R-:W-:Y:S02]  /*3950*/  F2FP.F16.E4M3.UNPACK_B R43, R177 ;  /* 0x000000b1ff2b723e */ /* 0x000fe400020006ff */
[----:B------:R-:W-:Y:S02]  /*3960*/  LOP3.LUT R135, R176, 0xff0000, R135, 0xf8, !PT ;  /* 0x00ff0000b0877812 */ /* 0x000fe400078ef887 */
[----:B------:R-:W-:Y:S01]  /*3970*/  F2FP.F16.E4M3.UNPACK_B R181, R137.H1 ;  /* 0x00000089ffb5723e */ /* 0x000fe200030006ff */
[--C-:B------:R-:W-:Y:S01]  /*3980*/  HADD2.F32 R179, -RZ, R43.reuse.H1_H1 ;  /* 0x3000002bffb37230 */ /* 0x100fe20000004100 */
[----:B------:R-:W-:Y:S01]  /*3990*/  F2FP.F16.E4M3.UNPACK_B R178, R135.H1 ;  /* 0x00000087ffb2723e */ /* 0x000fe200030006ff */
[----:B------:R-:W-:Y:S01]  /*39a0*/  HADD2.F32 R43, -RZ, R43.H0_H0 ;  /* 0x2000002bff2b7230 */ /* 0x000fe20000004100 */
[----:B------:R-:W-:Y:S01]  /*39b0*/  F2FP.SATFINITE.E4M3.F32.PACK_AB_MERGE_C R40, R134, R167, R40 ;  /* 0x000000a78628723e */ /* 0x000fe20004807028 */
[----:B------:R-:W-:Y:S02]  /*39c0*/  HADD2.F32 R176, -RZ, R181.H0_H0 ;  /* 0x200000b5ffb07230 */ /* 0x000fe40000004100 */
[----:B------:R-:W-:-:S02]  /*39d0*/  HADD2.F32 R180, -RZ, R178.H0_H0 ;  /* 0x200000b2ffb47230 */ /* 0x000fc40000004100 */
[----:B------:R-:W-:Y:S02]  /*39e0*/  HADD2.F32 R181, -RZ, R181.H1_H1 ;  /* 0x300000b5ffb57230 */ /* 0x000fe40000004100 */
[-C--:B------:R-:W-:Y:S01]  /*39f0*/  FMUL.FTZ R182, R179, R176.reuse ;  /* 0x000000b0b3b67220 */ /* 0x080fe20000410000 */
[C---:B------:R-:W-:Y:S01]  /*3a00*/  FMUL.FTZ R184, R43.reuse, R176 ;  /* 0x000000b02bb87220 */ /* 0x040fe20000410000 */
[----:B------:R-:W-:Y:S02]  /*3a10*/  HADD2.F32 R178, -RZ, R178.H1_H1 ;  /* 0x300000b2ffb27230 */ /* 0x000fe40000004100 */
[-C--:B------:R-:W-:Y:S01]  /*3a20*/  FFMA.FTZ R176, R43, R180.reuse, -R182 ;  /* 0x000000b42bb07223 */ /* 0x080fe200000108b6 */
[----:B------:R-:W-:Y:S01]  /*3a30*/  FFMA.FTZ R43, R179, R180, R184 ;  /* 0x000000b4b32b7223 */ /* 0x000fe200000100b8 */
[----:B------:R-:W-:Y:S01]  /*3a40*/  F2FP.F16.E4M3.UNPACK_B R179, R177.H1 ;  /* 0x000000b1ffb3723e */ /* 0x000fe200030006ff */
[----:B------:R-:W-:Y:S01]  /*3a50*/  IMAD.MOV.U32 R177, RZ, RZ, R42 ;  /* 0x000000ffffb17224 */ /* 0x000fe200078e002a */
[----:B------:R-:W-:-:S02]  /*3a60*/  F2FP.F16.E4M3.UNPACK_B R182, R137 ;  /* 0x00000089ffb6723e */ /* 0x000fc400020006ff */
[----:B------:R-:W-:Y:S01]  /*3a70*/  F2FP.F16.E4M3.UNPACK_B R137, R135 ;  /* 0x00000087ff89723e */ /* 0x000fe200020006ff */
[--C-:B------:R-:W-:Y:S02]  /*3a80*/  HADD2.F32 R180, -RZ, R179.reuse.H1_H1 ;  /* 0x300000b3ffb47230 */ /* 0x100fe40000004100 */
[----:B------:R-:W-:Y:S02]  /*3a90*/  HADD2.F32 R179, -RZ, R179.H0_H0 ;  /* 0x200000b3ffb37230 */ /* 0x000fe40000004100 */
[--C-:B------:R-:W-:Y:S02]  /*3aa0*/  HADD2.F32 R135, -RZ, R182.reuse.H1_H1 ;  /* 0x300000b6ff877230 */ /* 0x100fe40000004100 */
[-C--:B------:R-:W-:Y:S01]  /*3ab0*/  FMUL.FTZ R42, R180, R181.reuse ;  /* 0x000000b5b42a7220 */ /* 0x080fe20000410000 */
[----:B------:R-:W-:Y:S02]  /*3ac0*/  HADD2.F32 R182, -RZ, R182.H0_H0 ;  /* 0x200000b6ffb67230 */ /* 0x000fe40000004100 */
[C---:B------:R-:W-:Y:S01]  /*3ad0*/  FMUL.FTZ R181, R179.reuse, R181 ;  /* 0x000000b5b3b57220 */ /* 0x040fe20000410000 */
[----:B------:R-:W-:-:S03]  /*3ae0*/  FFMA.FTZ R42, R179, R178, -R42 ;  /* 0x000000b2b32a7223 */ /* 0x000fc6000001082a */
[----:B------:R-:W-:Y:S01]  /*3af0*/  FFMA.FTZ R179, R180, R178, R181 ;  /* 0x000000b2b4b37223 */ /* 0x000fe200000100b5 */
[-C--:B------:R-:W-:Y:S01]  /*3b00*/  F2FP.F16.E4M3.UNPACK_B R178, R177.reuse.H1 ;  /* 0x000000b1ffb2723e */ /* 0x080fe200030006ff */
[--C-:B------:R-:W-:Y:S01]  /*3b10*/  HADD2.F32 R181, -RZ, R137.reuse.H1_H1 ;  /* 0x30000089ffb57230 */ /* 0x100fe20000004100 */
[----:B------:R-:W-:Y:S01]  /*3b20*/  F2FP.F16.E4M3.UNPACK_B R177, R177 ;  /* 0x000000b1ffb1723e */ /* 0x000fe200020006ff */
[----:B------:R-:W-:Y:S01]  /*3b30*/  HADD2.F32 R137, -RZ, R137.H0_H0 ;  /* 0x20000089ff897230 */ /* 0x000fe20000004100 */
[----:B------:R-:W-:Y:S01]  /*3b40*/  F2FP.SATFINITE.E4M3.F32.PACK_AB_MERGE_C R179, R179, R42, RZ ;  /* 0x0000002ab3b3723e */ /* 0x000fe200048070ff */
[--C-:B------:R-:W-:Y:S02]  /*3b50*/  HADD2.F32 R180, -RZ, R178.reuse.H1_H1 ;  /* 0x300000b2ffb47230 */ /* 0x100fe40000004100 */
[----:B------:R-:W-:Y:S01]  /*3b60*/  HADD2.F32 R178, -RZ, R178.H0_H0 ;  /* 0x200000b2ffb27230 */ /* 0x000fe20000004100 */
[----:B------:R-:W-:Y:S02]  /*3b70*/  F2FP.SATFINITE.E4M3.F32.PACK_AB_MERGE_C R43, R43, R176, R179 ;  /* 0x000000b02b2b723e */ /* 0x000fe400048070b3 */
[----:B------:R-:W-:-:S02]  /*3b80*/  FMUL.FTZ R183, R180, R135 ;  /* 0x00000087b4b77220 */ /* 0x000fc40000410000 */
[C---:B------:R-:W-:Y:S02]  /*3b90*/  FMUL.FTZ R185, R178.reuse, R135 ;  /* 0x00000087b2b97220 */ /* 0x040fe40000410000 */
[-C--:B------:R-:W-:Y:S02]  /*3ba0*/  FFMA.FTZ R135, R178, R181.reuse, -R183 ;  /* 0x000000b5b2877223 */ /* 0x080fe400000108b7 */
[----:B------:R-:W-:Y:S01]  /*3bb0*/  FFMA.FTZ R178, R180, R181, R185 ;  /* 0x000000b5b4b27223 */ /* 0x000fe200000100b9 */
[--C-:B------:R-:W-:Y:S02]  /*3bc0*/  HADD2.F32 R180, -RZ, R177.reuse.H1_H1 ;  /* 0x300000b1ffb47230 */ /* 0x100fe40000004100 */
[----:B------:R-:W-:Y:S02]  /*3bd0*/  HADD2.F32 R177, -RZ, R177.H0_H0 ;  /* 0x200000b1ffb17230 */ /* 0x000fe40000004100 */
[----:B------:R-:W-:Y:S01]  /*3be0*/  F2FP.SATFINITE.E4M3.F32.PACK_AB_MERGE_C R135, R178, R135, RZ ;  /* 0x00000087b287723e */ /* 0x000fe200048070ff */
[----:B------:R-:W-:-:S02]  /*3bf0*/  FMUL.FTZ R184, R180, R182 ;  /* 0x000000b6b4b87220 */ /* 0x000fc40000410000 */
[C---:B------:R-:W-:Y:S02]  /*3c00*/  FMUL.FTZ R181, R177.reuse, R182 ;  /* 0x000000b6b1b57220 */ /* 0x040fe40000410000 */
[-C--:B------:R-:W-:Y:S02]  /*3c10*/  FFMA.FTZ R184, R177, R137.reuse, -R184 ;  /* 0x00000089b1b87223 */ /* 0x080fe400000108b8 */
[----:B------:R-:W-:-:S05]  /*3c20*/  FFMA.FTZ R181, R180, R137, R181 ;  /* 0x00000089b4b57223 */ /* 0x000fca00000100b5 */
[----:B------:R-:W-:-:S07]  /*3c30*/  F2FP.SATFINITE.E4M3.F32.PACK_AB_MERGE_C R42, R181, R184, R135 ;  /* 0x000000b8b52a723e */ /* 0x000fce0004807087 */
.L_x_494:
[----:B------:R-:W-:Y:S05]  /*3c40*/  BSYNC B3 ;  /* 0x0000000000037941 */ /* 0x000fea0003800000 */
.L_x_493:
[----:B-1----:R4:W-:Y:S02]  /*3c50*/  STG.E.128 desc[UR54][R48.64], R40 ;  /* 0x0000002830007986 */ /* 0x0029e4000c101d36 */
.L_x_492:
[----:B------:R-:W-:Y:S05]  /*3c60*/  BSYNC B2 ;  /* 0x0000000000027941 */ /* 0x000fea0003800000 */
.L_x_491:
[----:B------:R-:W-:Y:S01]  /*3c70*/  ISETP.NE.AND P2, PT, R35, RZ, PT ;  /* 0x000000ff2300720c */ /* 0x000fe20003f45270 */
[----:B------:R-:W-:-:S12]  /*3c80*/  BSSY B2, `(.L_x_495) ;  /* 0x0000072000027945 */ /* 0x000fd80003800000 */
[----:B------:R-:W-:Y:S05]  /*3c90*/  @!P2 BRA `(.L_x_496) ;  /* 0x0000000400c0a947 */ /* 0x000fea0003800000 */
[----:B012-4-:R0:W1:Y:S01]  /*3ca0*/  LDS.128 R40, [R46+0x1a400] ;  /* 0x01a400002e287984 */ /* 0x0170620000000c00 */
[----:B------:R-:W-:Y:S01]  /*3cb0*/  ISETP.GE.AND P2, PT, R171, R131, PT ;  /* 0x00000083ab00720c */ /* 0x000fe20003f46270 */
[----:B------:R-:W-:-:S12]  /*3cc0*/  BSSY B3, `(.L_x_497) ;  /* 0x000006c000037945 */ /* 0x000fd80003800000 */
[----:B0-----:R-:W-:Y:S05]  /*3cd0*/  @P2 BRA `(.L_x_498) ;  /* 0x0000000400a82947 */ /* 0x001fea0003800000 */
[----:B-1----:R-:W-:Y:S01]  /*3ce0*/  IMAD.MOV.U32 R122, RZ, RZ, R41 ;  /* 0x000000ffff7a7224 */ /* 0x002fe200078e0029 */
[----:B------:R-:W-:Y:S02]  /*3cf0*/  F2FP.F16.E4M3.UNPACK_B R135, R166.H1 ;  /* 0x000000a6ff87723e */ /* 0x000fe400030006ff */
[----:B------:R-:W-:Y:S02]  /*3d00*/  F2FP.F16.E4M3.UNPACK_B R136, R165.H1 ;  /* 0x000000a5ff88723e */ /* 0x000fe400030006ff */
[-C--:B------:R-:W-:Y:S01]  /*3d10*/  F2FP.F16.E4M3.UNPACK_B R41, R122.reuse ;  /* 0x0000007aff29723e */ /* 0x080fe200020006ff */
[----:B------:R-:W-:Y:S01]  /*3d20*/  HADD2.F32 R137, -RZ, R135.H0_H0 ;  /* 0x20000087ff897230 */ /* 0x000fe20000004100 */
[----:B------:R-:W-:Y:S01]  /*3d30*/  F2FP.F16.E4M3.UNPACK_B R122, R122.H1 ;  /* 0x0000007aff7a723e */ /* 0x000fe200030006ff */
[----:B------:R-:W-:Y:S01]  /*3d40*/  HADD2.F32 R134, -RZ, R136.H0_H0 ;  /* 0x20000088ff867230 */ /* 0x000fe20000004100 */
[----:B------:R-:W-:Y:S01]  /*3d50*/  F2FP.F16.E4M3.UNPACK_B R166, R166 ;  /* 0x000000a6ffa6723e */ /* 0x000fe200020006ff */
[----:B------:R-:W-:-:S02]  /*3d60*/  HADD2.F32 R94, -RZ, R41.H1_H1 ;  /* 0x30000029ff5e7230 */ /* 0x000fc40000004100 */
[----:B------:R-:W-:Y:S02]  /*3d70*/  HADD2.F32 R41, -RZ, R41.H0_H0 ;  /* 0x20000029ff297230 */ /* 0x000fe40000004100 */
[----:B------:R-:W-:Y:S02]  /*3d80*/  HADD2.F32 R136, -RZ, R136.H1_H1 ;  /* 0x30000088ff887230 */ /* 0x000fe40000004100 */
[CC--:B------:R-:W-:Y:S01]  /*3d90*/  FMUL.FTZ R176, R94.reuse, R137.reuse ;  /* 0x000000895eb07220 */ /* 0x0c0fe20000410000 */
[--C-:B------:R-:W-:Y:S02]  /*3da0*/  HADD2.F32 R167, -RZ, R166.reuse.H1_H1 ;  /* 0x300000a6ffa77230 */ /* 0x100fe40000004100 */
[C---:B------:R-:W-:Y:S01]  /*3db0*/  FMUL.FTZ R137, R41.reuse, R137 ;  /* 0x0000008929897220 */ /* 0x040fe20000410000 */
[----:B------:R-:W-:Y:S02]  /*3dc0*/  HADD2.F32 R166, -RZ, R166.H0_H0 ;  /* 0x200000a6ffa67230 */ /* 0x000fe40000004100 */
[-C--:B------:R-:W-:Y:S01]  /*3dd0*/  FFMA.FTZ R41, R41, R134.reuse, -R176 ;  /* 0x0000008629297223 */ /* 0x080fe200000108b0 */
[----:B------:R-:W-:Y:S01]  /*3de0*/  FFMA.FTZ R94, R94, R134, R137 ;  /* 0x000000865e5e7223 */ /* 0x000fe20000010089 */
[----:B------:R-:W-:Y:S01]  /*3df0*/  MOV R134, R40 ;  /* 0x0000002800867202 */ /* 0x000fe20000000f00 */
[----:B------:R-:W-:-:S02]  /*3e00*/  HADD2.F32 R40, -RZ, R135.H1_H1 ;  /* 0x30000087ff287230 */ /* 0x000fc40000004100 */
[--C-:B------:R-:W-:Y:S02]  /*3e10*/  HADD2.F32 R135, -RZ, R122.reuse.H1_H1 ;  /* 0x3000007aff877230 */ /* 0x100fe40000004100 */
[----:B------:R-:W-:-:S03]  /*3e20*/  HADD2.F32 R122, -RZ, R122.H0_H0 ;  /* 0x2000007aff7a7230 */ /* 0x000fc60000004100 */
[CC--:B------:R-:W-:Y:S02]  /*3e30*/  FMUL.FTZ R137, R135.reuse, R40.reuse ;  /* 0x0000002887897220 */ /* 0x0c0fe40000410000 */
[C---:B------:R-:W-:Y:S02]  /*3e40*/  FMUL.FTZ R176, R122.reuse, R40 ;  /* 0x000000287ab07220 */ /* 0x040fe40000410000 */
[----:B------:R-:W-:Y:S01]  /*3e50*/  FFMA.FTZ R40, R122, R136, -R137 ;  /* 0x000000887a287223 */ /* 0x000fe20000010889 */
[----:B------:R-:W-:Y:S01]  /*3e60*/  F2FP.F16.E4M3.UNPACK_B R122, R134.H1 ;  /* 0x00000086ff7a723e */ /* 0x000fe200030006ff */
[----:B------:R-:W-:Y:S01]  /*3e70*/  FFMA.FTZ R135, R135, R136, R176 ;  /* 0x0000008887877223 */ /* 0x000fe200000100b0 */
[----:B------:R-:W-:Y:S02]  /*3e80*/  F2FP.F16.E4M3.UNPACK_B R136, R165 ;  /* 0x000000a5ff88723e */ /* 0x000fe400020006ff */
[----:B------:R-:W-:Y:S01]  /*3e90*/  F2FP.F16.E4M3.UNPACK_B R134, R134 ;  /* 0x00000086ff86723e */ /* 0x000fe200020006ff */
[--C-:B------:R-:W-:Y:S01]  /*3ea0*/  HADD2.F32 R137, -RZ, R122.reuse.H1_H1 ;  /* 0x3000007aff897230 */ /* 0x100fe20000004100 */
[----:B------:R-:W-:Y:S01]  /*3eb0*/  F2FP.SATFINITE.E4M3.F32.PACK_AB_MERGE_C R40, R135, R40, RZ ;  /* 0x000000288728723e */ /* 0x000fe200048070ff */
[----:B------:R-:W-:-:S02]  /*3ec0*/  HADD2.F32 R122, -RZ, R122.H0_H0 ;  /* 0x2000007aff7a7230 */ /* 0x000fc40000004100 */
[--C-:B------:R-:W-:Y:S02]  /*3ed0*/  HADD2.F32 R165, -RZ, R136.reuse.H1_H1 ;  /* 0x30000088ffa57230 */ /* 0x100fe40000004100 */
[CC--:B------:R-:W-:Y:S01]  /*3ee0*/  FMUL.FTZ R177, R137.reuse, R167.reuse ;  /* 0x000000a789b17220 */ /* 0x0c0fe20000410000 */
[----:B------:R-:W-:Y:S02]  /*3ef0*/  HADD2.F32 R136, -RZ, R136.H0_H0 ;  /* 0x20000088ff887230 */ /* 0x000fe40000004100 */
[----:B------:R-:W-:Y:S01]  /*3f00*/  FMUL.FTZ R176, R122, R167 ;  /* 0x000000a77ab07220 */ /* 0x000fe20000410000 */
[----:B------:R-:W-:Y:S01]  /*3f10*/  F2FP.SATFINITE.E4M3.F32.PACK_AB_MERGE_C R41, R94, R41, R40 ;  /* 0x000000295e29723e */ /* 0x000fe20004807028 */
[-C--:B------:R-:W-:Y:S01]  /*3f20*/  FFMA.FTZ R122, R122, R165.reuse, -R177 ;  /* 0x000000a57a7a7223 */ /* 0x080fe200000108b1 */
[--C-:B------:R-:W-:Y:S01]  /*3f30*/  SHF.R.U32.HI R177, RZ, 0x8, R95.reuse ;  /* 0x00000008ffb17819 */ /* 0x100fe2000001165f */
[----:B------:R-:W-:Y:S01]  /*3f40*/  FFMA.FTZ R137, R137, R165, R176 ;  /* 0x000000a589897223 */ /* 0x000fe200000100b0 */
[--C-:B------:R-:W-:Y:S01]  /*3f50*/  HADD2.F32 R165, -RZ, R134.reuse.H1_H1 ;  /* 0x30000086ffa57230 */ /* 0x100fe20000004100 */
[----:B------:R-:W-:Y:S01]  /*3f60*/  SHF.R.U32.HI R176, RZ, 0x10, R95 ;  /* 0x00000010ffb07819 */ /* 0x000fe2000001165f */
[----:B------:R-:W-:-:S02]  /*3f70*/  HADD2.F32 R134, -RZ, R134.H0_H0 ;  /* 0x20000086ff867230 */ /* 0x000fc40000004100 */
[----:B------:R-:W-:Y:S01]  /*3f80*/  F2FP.SATFINITE.E4M3.F32.PACK_AB_MERGE_C R122, R137, R122, RZ ;  /* 0x0000007a897a723e */ /* 0x000fe200048070ff */
[CC--:B------:R-:W-:Y:S02]  /*3f90*/  FMUL.FTZ R167, R165.reuse, R166.reuse ;  /* 0x000000a6a5a77220 */ /* 0x0c0fe40000410000 */
[C---:B------:R-:W-:Y:S02]  /*3fa0*/  FMUL.FTZ R166, R134.reuse, R166 ;  /* 0x000000a686a67220 */ /* 0x040fe40000410000 */
[-C--:B------:R-:W-:Y:S01]  /*3fb0*/  FFMA.FTZ R134, R134, R136.reuse, -R167 ;  /* 0x0000008886867223 */ /* 0x080fe200000108a7 */
[--C-:B------:R-:W-:Y:S01]  /*3fc0*/  SHF.R.U32.HI R167, RZ, 0x8, R123.reuse ;  /* 0x00000008ffa77819 */ /* 0x100fe2000001167b */
[----:B------:R-:W-:Y:S01]  /*3fd0*/  FFMA.FTZ R165, R165, R136, R166 ;  /* 0x00000088a5a57223 */ /* 0x000fe200000100a6 */
[----:B------:R-:W-:Y:S02]  /*3fe0*/  LOP3.LUT R136, R123, 0xff0000ff, RZ, 0xc0, !PT ;  /* 0xff0000ff7b887812 */ /* 0x000fe400078ec0ff */
[----:B------:R-:W-:Y:S01]  /*3ff0*/  SHF.R.U32.HI R166, RZ, 0x10, R123 ;  /* 0x00000010ffa67819 */ /* 0x000fe2000001167b */
[----:B------:R-:W-:Y:S01]  /*4000*/  IMAD.SHL.U32 R167, R167, 0x100, RZ ;  /* 0x00000100a7a77824 */ /* 0x000fe200078e00ff */
[----:B------:R-:W-:-:S02]  /*4010*/  LOP3.LUT R123, R95, 0xff0000ff, RZ, 0xc0, !PT ;  /* 0xff0000ff5f7b7812 */ /* 0x000fc400078ec0ff */
[----:B------:R-:W-:Y:S01]  /*4020*/  F2FP.SATFINITE.E4M3.F32.PACK_AB_MERGE_C R40, R165, R134, R122 ;  /* 0x00000086a528723e */ /* 0x000fe2000480707a */
[----:B------:R-:W-:Y:S01]  /*4030*/  IMAD.U32 R166, R166, 0x10000, RZ ;  /* 0x00010000a6a67824 */ /* 0x000fe200078e00ff */
[----:B------:R-:W-:Y:S01]  /*4040*/  LOP3.LUT R167, R136, 0xff00, R167, 0xf8, !PT ;  /* 0x0000ff0088a77812 */ /* 0x000fe200078ef8a7 */
[----:B------:R-:W-:-:S05]  /*4050*/  IMAD.SHL.U32 R136, R177, 0x100, RZ ;  /* 0x00000100b1887824 */ /* 0x000fca00078e00ff */
[----:B------:R-:W-:Y:S01]  /*4060*/  LOP3.LUT R95, R123, 0xff00, R136, 0xf8, !PT ;  /* 0x0000ff007b5f7812 */ /* 0x000fe200078ef888 */
[----:B------:R-:W-:Y:S01]  /*4070*/  IMAD.U32 R136, R176, 0x10000, RZ ;  /* 0x00010000b0887824 */ /* 0x000fe200078e00ff */
[----:B------:R-:W-:Y:S02]  /*4080*/  LOP3.LUT R123, R167, 0xff0000, R166, 0xf8, !PT ;  /* 0x00ff0000a77b7812 */ /* 0x000fe400078ef8a6 */
[----:B------:R-:W-:Y:S02]  /*4090*/  MOV R166, R43 ;  /* 0x0000002b00a67202 */ /* 0x000fe40000000f00 */
[----:B------:R-:W-:Y:S02]  /*40a0*/  LOP3.LUT R95, R95, 0xff0000, R136, 0xf8, !PT ;  /* 0x00ff00005f5f7812 */ /* 0x000fe400078ef888 */
[----:B------:R-:W-:Y:S02]  /*40b0*/  F2FP.F16.E4M3.UNPACK_B R43, R166 ;  /* 0x000000a6ff2b723e */ /* 0x000fe400020006ff */
[----:B------:R-:W-:-:S02]  /*40c0*/  F2FP.F16.E4M3.UNPACK_B R176, R123.H1 ;  /* 0x0000007bffb0723e */ /* 0x000fc400030006ff */
[----:B------:R-:W-:Y:S01]  /*40d0*/  F2FP.F16.E4M3.UNPACK_B R177, R95.H1 ;  /* 0x0000005fffb1723e */ /* 0x000fe200030006ff */
[--C-:B------:R-:W-:Y:S02]  /*40e0*/  HADD2.F32 R136, -RZ, R43.reuse.H1_H1 ;  /* 0x3000002bff887230 */ /* 0x100fe40000004100 */
[----:B------:R-:W-:Y:S02]  /*40f0*/  HADD2.F32 R178, -RZ, R176.H0_H0 ;  /* 0x200000b0ffb27230 */ /* 0x000fe40000004100 */
[----:B------:R-:W-:Y:S02]  /*4100*/  HADD2.F32 R43, -RZ, R43.H0_H0 ;  /* 0x2000002bff2b7230 */ /* 0x000fe40000004100 */
[--C-:B------:R-:W-:Y:S02]  /*4110*/  HADD2.F32 R167, -RZ, R177.reuse.H0_H0 ;  /* 0x200000b1ffa77230 */ /* 0x100fe40000004100 */
[----:B------:R-:W-:Y:S01]  /*4120*/  FMUL.FTZ R180, R136, R178 ;  /* 0x000000b288b47220 */ /* 0x000fe20000410000 */
[----:B------:R-:W-:-:S02]  /*4130*/  HADD2.F32 R177, -RZ, R177.H1_H1 ;  /* 0x300000b1ffb17230 */ /* 0x000fc40000004100 */
[C---:B------:R-:W-:Y:S01]  /*4140*/  FMUL.FTZ R179, R43.reuse, R178 ;  /* 0x000000b22bb37220 */ /* 0x040fe20000410000 */
[----:B------:R-:W-:-:S03]  /*4150*/  FFMA.FTZ R43, R43, R167, -R180 ;  /* 0x000000a72b2b7223 */ /* 0x000fc600000108b4 */
[----:B------:R-:W-:Y:S01]  /*4160*/  FFMA.FTZ R136, R136, R167, R179 ;  /* 0x000000a788887223 */ /* 0x000fe200000100b3 */
[----:B------:R-:W-:Y:S01]  /*4170*/  F2FP.F16.E4M3.UNPACK_B R167, R166.H1 ;  /* 0x000000a6ffa7723e */ /* 0x000fe200030006ff */
[----:B------:R-:W-:Y:S02]  /*4180*/  IMAD.MOV.U32 R166, RZ, RZ, R42 ;  /* 0x000000ffffa67224 */ /* 0x000fe400078e002a */
[----:B------:R-:W-:Y:S02]  /*4190*/  HADD2.F32 R42, -RZ, R176.H1_H1 ;  /* 0x300000b0ff2a7230 */ /* 0x000fe40000004100 */
[--C-:B------:R-:W-:Y:S02]  /*41a0*/  HADD2.F32 R176, -RZ, R167.reuse.H1_H1 ;  /* 0x300000a7ffb07230 */ /* 0x100fe40000004100 */
[----:B------:R-:W-:-:S03]  /*41b0*/  HADD2.F32 R167, -RZ, R167.H0_H0 ;  /* 0x200000a7ffa77230 */ /* 0x000fc60000004100 */
[CC--:B------:R-:W-:Y:S02]  /*41c0*/  FMUL.FTZ R178, R176.reuse, R42.reuse ;  /* 0x0000002ab0b27220 */ /* 0x0c0fe40000410000 */
[C---:B------:R-:W-:Y:S02]  /*41d0*/  FMUL.FTZ R179, R167.reuse, R42 ;  /* 0x0000002aa7b37220 */ /* 0x040fe40000410000 */
[-C--:B------:R-:W-:Y:S02]  /*41e0*/  FFMA.FTZ R42, R167, R177.reuse, -R178 ;  /* 0x000000b1a72a7223 */ /* 0x080fe400000108b2 */
[----:B------:R-:W-:Y:S01]  /*41f0*/  FFMA.FTZ R167, R176, R177, R179 ;  /* 0x000000b1b0a77223 */ /* 0x000fe200000100b3 */
[----:B------:R-:W-:Y:S02]  /*4200*/  F2FP.F16.E4M3.UNPACK_B R179, R123 ;  /* 0x0000007bffb3723e */ /* 0x000fe400020006ff */
[-C--:B------:R-:W-:Y:S02]  /*4210*/  F2FP.F16.E4M3.UNPACK_B R123, R166.reuse.H1 ;  /* 0x000000a6ff7b723e */ /* 0x080fe400030006ff */
[----:B------:R-:W-:Y:S01]  /*4220*/  F2FP.F16.E4M3.UNPACK_B R177, R95 ;  /* 0x0000005fffb1723e */ /* 0x000fe200020006ff */
[----:B------:R-:W-:Y:S01]  /*4230*/  HADD2.F32 R95, -RZ, R179.H1_H1 ;  /* 0x300000b3ff5f7230 */ /* 0x000fe20000004100 */
[----:B------:R-:W-:Y:S01]  /*4240*/  F2FP.F16.E4M3.UNPACK_B R166, R166 ;  /* 0x000000a6ffa6723e */ /* 0x000fe200020006ff */
[--C-:B------:R-:W-:Y:S01]  /*4250*/  HADD2.F32 R176, -RZ, R123.reuse.H1_H1 ;  /* 0x3000007bffb07230 */ /* 0x100fe20000004100 */
[----:B------:R-:W-:Y:S01]  /*4260*/  F2FP.SATFINITE.E4M3.F32.PACK_AB_MERGE_C R167, R167, R42, RZ ;  /* 0x0000002aa7a7723e */ /* 0x000fe200048070ff */
[----:B------:R-:W-:-:S02]  /*4270*/  HADD2.F32 R123, -RZ, R123.H0_H0 ;  /* 0x2000007bff7b7230 */ /* 0x000fc40000004100 */
[----:B------:R-:W-:Y:S02]  /*4280*/  HADD2.F32 R178, -RZ, R177.H1_H1 ;  /* 0x300000b1ffb27230 */ /* 0x000fe40000004100 */
[CC--:B------:R-:W-:Y:S01]  /*4290*/  FMUL.FTZ R180, R176.reuse, R95.reuse ;  /* 0x0000005fb0b47220 */ /* 0x0c0fe20000410000 */
[----:B------:R-:W-:Y:S02]  /*42a0*/  HADD2.F32 R179, -RZ, R179.H0_H0 ;  /* 0x200000b3ffb37230 */ /* 0x000fe40000004100 */
[C---:B------:R-:W-:Y:S01]  /*42b0*/  FMUL.FTZ R181, R123.reuse, R95 ;  /* 0x0000005f7bb57220 */ /* 0x040fe20000410000 */
[----:B------:R-:W-:Y:S02]  /*42c0*/  HADD2.F32 R177, -RZ, R177.H0_H0 ;  /* 0x200000b1ffb17230 */ /* 0x000fe40000004100 */
[-C--:B------:R-:W-:Y:S01]  /*42d0*/  FFMA.FTZ R95, R123, R178.reuse, -R180 ;  /* 0x000000b27b5f7223 */ /* 0x080fe200000108b4 */
[--C-:B------:R-:W-:Y:S02]  /*42e0*/  HADD2.F32 R123, -RZ, R166.reuse.H1_H1 ;  /* 0x300000a6ff7b7230 */ /* 0x100fe40000004100 */
[----:B------:R-:W-:Y:S01]  /*42f0*/  FFMA.FTZ R178, R176, R178, R181 ;  /* 0x000000b2b0b27223 */ /* 0x000fe200000100b5 */
[----:B------:R-:W-:Y:S01]  /*4300*/  HADD2.F32 R166, -RZ, R166.H0_H0 ;  /* 0x200000a6ffa67230 */ /* 0x000fe20000004100 */
[----:B------:R-:W-:Y:S01]  /*4310*/  F2FP.SATFINITE.E4M3.F32.PACK_AB_MERGE_C R43, R136, R43, R167 ;  /* 0x0000002b882b723e */ /* 0x000fe200048070a7 */
[----:B------:R-:W-:-:S02]  /*4320*/  FMUL.FTZ R181, R123, R179 ;  /* 0x000000b37bb57220 */ /* 0x000fc40000410000 */
[----:B------:R-:W-:Y:S01]  /*4330*/  F2FP.SATFINITE.E4M3.F32.PACK_AB_MERGE_C R95, R178, R95, RZ ;  /* 0x0000005fb25f723e */ /* 0x000fe200048070ff */
[C---:B------:R-:W-:Y:S01]  /*4340*/  FMUL.FTZ R176, R166.reuse, R179 ;  /* 0x000000b3a6b07220 */ /* 0x040fe20000410000 */
[----:B------:R-:W-:-:S03]  /*4350*/  FFMA.FTZ R181, R166, R177, -R181 ;  /* 0x000000b1a6b57223 */ /* 0x000fc600000108b5 */
[----:B------:R-:W-:-:S05]  /*4360*/  FFMA.FTZ R176, R123, R177, R176 ;  /* 0x000000b17bb07223 */ /* 0x000fca00000100b0 */
[----:B------:R-:W-:-:S07]  /*4370*/  F2FP.SATFINITE.E4M3.F32.PACK_AB_MERGE_C R42, R176, R181, R95 ;  /* 0x000000b5b02a723e */ /* 0x000fce000480705f */
.L_x_498:
[----:B------:R-:W-:Y:S05]  /*4380*/  BSYNC B3 ;  /* 0x0000000000037941 */ /* 0x000fea0003800000 */
.L_x_497:
[----:B-1----:R0:W-:Y:S02]  /*4390*/  STG.E.128 desc[UR54][R48.64+0x20], R40 ;  /* 0x0000202830007986 */ /* 0x0021e4000c101d36 */
.L_x_496:
[----:B------:R-:W-:Y:S05]  /*43a0*/  BSYNC B2 ;  /* 0x0000000000027941 */ /* 0x000fea0003800000 */
.L_x_495:
[----:B------:R-:W-:Y:S01]  /*43b0*/  ISETP.NE.AND P2, PT, R36, RZ, PT ;  /* 0x000000ff2400720c */ /* 0x000fe20003f45270 */
[----:B------:R-:W-:-:S12]  /*43c0*/  BSSY B2, `(.L_x_499) ;  /* 0x000006f000027945 */ /* 0x000fd80003800000 */
[----:B------:R-:W-:Y:S05]  /*43d0*/  @!P2 BRA `(.L_x_500) ;  /* 0x0000000400b4a947 */ /* 0x000fea0003800000 */
[----:B012-4-:R0:W1:Y:S01]  /*43e0*/  LDS.128 R40, [R47+0x1cc00] ;  /* 0x01cc00002f287984 */ /* 0x0170620000000c00 */
[----:B------:R-:W-:Y:S01]  /*43f0*/  ISETP.GE.AND P2, PT, R170, R131, PT ;  /* 0x00000083aa00720c */ /* 0x000fe20003f46270 */
[----:B------:R-:W-:-:S12]  /*4400*/  BSSY B3, `(.L_x_501) ;  /* 0x0000069000037945 */ /* 0x000fd80003800000 */
[----:B0-----:R-:W-:Y:S05]  /*4410*/  @P2 BRA `(.L_x_502) ;  /* 0x00000004009c2947 */ /* 0x001fea0003800000 */
[----:B------:R-:W-:Y:S02]  /*4420*/  SHF.R.U32.HI R86, RZ, 0x8, R87 ;  /* 0x00000008ff567819 */ /* 0x000fe40000011657 */
[--C-:B------:R-:W-:Y:S02]  /*4430*/  SHF.R.U32.HI R92, RZ, 0x8, R93.reuse ;  /* 0x00000008ff5c7819 */ /* 0x100fe4000001165d */
[----:B------:R-:W-:Y:S01]  /*4440*/  SHF.R.U32.HI R95, RZ, 0x10, R93 ;  /* 0x00000010ff5f7819 */ /* 0x000fe2000001165d */
[----:B------:R-:W-:Y:S01]  /*4450*/  IMAD.SHL.U32 R86, R86, 0x100, RZ ;  /* 0x0000010056567824 */ /* 0x000fe200078e00ff */
[----:B------:R-:W-:Y:S01]  /*4460*/  LOP3.LUT R94, R93, 0xff0000ff, RZ, 0xc0, !PT ;  /* 0xff0000ff5d5e7812 */ /* 0x000fe200078ec0ff */
[----:B------:R-:W-:Y:S01]  /*4470*/  IMAD.SHL.U32 R93, R92, 0x100, RZ ;  /* 0x000001005c5d7824 */ /* 0x000fe200078e00ff */
[----:B------:R-:W-:Y:S01]  /*4480*/  SHF.R.U32.HI R123, RZ, 0x10, R87 ;  /* 0x00000010ff7b7819 */ /* 0x000fe20000011657 */
[----:B-1----:R-:W-:Y:S01]  /*4490*/  IMAD.MOV.U32 R92, RZ, RZ, R40 ;  /* 0x000000ffff5c7224 */ /* 0x002fe200078e0028 */
[----:B------:R-:W-:-:S02]  /*44a0*/  LOP3.LUT R87, R87, 0xff0000ff, RZ, 0xc0, !PT ;  /* 0xff0000ff57577812 */ /* 0x000fc400078ec0ff */
[----:B------:R-:W-:Y:S01]  /*44b0*/  LOP3.LUT R122, R94, 0xff00, R93, 0xf8, !PT ;  /* 0x0000ff005e7a7812 */ /* 0x000fe200078ef85d */
[----:B------:R-:W-:Y:S01]  /*44c0*/  IMAD.U32 R93, R95, 0x10000, RZ ;  /* 0x000100005f5d7824 */ /* 0x000fe200078e00ff */
[----:B------:R-:W-:Y:S02]  /*44d0*/  LOP3.LUT R87, R87, 0xff00, R86, 0xf8, !PT ;  /* 0x0000ff0057577812 */ /* 0x000fe400078ef856 */
[----:B------:R-:W-:Y:S02]  /*44e0*/  SHF.L.U32 R86, R123, 0x10, RZ ;  /* 0x000000107b567819 */ /* 0x000fe400000006ff */
[----:B------:R-:W-:Y:S02]  /*44f0*/  F2FP.F16.E4M3.UNPACK_B R94, R162.H1 ;  /* 0x000000a2ff5e723e */ /* 0x000fe400030006ff */
[----:B------:R-:W-:Y:S02]  /*4500*/  F2FP.F16.E4M3.UNPACK_B R40, R41 ;  /* 0x00000029ff28723e */ /* 0x000fe400020006ff */
[----:B------:R-:W-:Y:S01]  /*4510*/  LOP3.LUT R86, R87, 0xff0000, R86, 0xf8, !PT ;  /* 0x00ff000057567812 */ /* 0x000fe200078ef856 */
[----:B------:R-:W-:Y:S01]  /*4520*/  HADD2.F32 R134, -RZ, R94.H0_H0 ;  /* 0x2000005eff867230 */ /* 0x000fe20000004100 */
[----:B------:R-:W-:Y:S01]  /*4530*/  LOP3.LUT R87, R122, 0xff0000, R93, 0xf8, !PT ;  /* 0x00ff00007a577812 */ /* 0x000fe200078ef85d */
[--C-:B------:R-:W-:Y:S01]  /*4540*/  HADD2.F32 R93, -RZ, R40.reuse.H1_H1 ;  /* 0x30000028ff5d7230 */ /* 0x100fe20000004100 */
[----:B------:R-:W-:Y:S01]  /*4550*/  F2FP.F16.E4M3.UNPACK_B R122, R161.H1 ;  /* 0x000000a1ff7a723e */ /* 0x000fe200030006ff */
[----:B------:R-:W-:Y:S01]  /*4560*/  HADD2.F32 R40, -RZ, R40.H0_H0 ;  /* 0x20000028ff287230 */ /* 0x000fe20000004100 */
[----:B------:R-:W-:Y:S01]  /*4570*/  F2FP.F16.E4M3.UNPACK_B R41, R41.H1 ;  /* 0x00000029ff29723e */ /* 0x000fe200030006ff */
[----:B------:R-:W-:-:S02]  /*4580*/  HADD2.F32 R135, -RZ, R94.H1_H1 ;  /* 0x3000005eff877230 */ /* 0x000fc40000004100 */
[CC--:B------:R-:W-:Y:S01]  /*4590*/  FMUL.FTZ R137, R93.reuse, R134.reuse ;  /* 0x000000865d897220 */ /* 0x0c0fe20000410000 */
[--C-:B------:R-:W-:Y:S02]  /*45a0*/  HADD2.F32 R123, -RZ, R122.reuse.H0_H0 ;  /* 0x2000007aff7b7230 */ /* 0x100fe40000004100 */
[C---:B------:R-:W-:Y:S01]  /*45b0*/  FMUL.FTZ R134, R40.reuse, R134 ;  /* 0x0000008628867220 */ /* 0x040fe20000410000 */
[--C-:B------:R-:W-:Y:S01]  /*45c0*/  HADD2.F32 R95, -RZ, R41.reuse.H1_H1 ;  /* 0x30000029ff5f7230 */ /* 0x100fe20000004100 */
[----:B------:R-:W-:Y:S01]  /*45d0*/  F2FP.F16.E4M3.UNPACK_B R162, R162 ;  /* 0x000000a2ffa2723e */ /* 0x000fe200020006ff */
[----:B------:R-:W-:Y:S02]  /*45e0*/  HADD2.F32 R94, -RZ, R41.H0_H0 ;  /* 0x20000029ff5e7230 */ /* 0x000fe40000004100 */
[-C--:B------:R-:W-:Y:S01]  /*45f0*/  FFMA.FTZ R40, R40, R123.reuse, -R137 ;  /* 0x0000007b28287223 */ /* 0x080fe20000010889 */
[----:B------:R-:W-:Y:S02]  /*4600*/  HADD2.F32 R122, -RZ, R122.H1_H1 ;  /* 0x3000007aff7a7230 */ /* 0x000fe40000004100 */
[----:B------:R-:W-:Y:S01]  /*4610*/  FFMA.FTZ R41, R93, R123, R134 ;  /* 0x0000007b5d297223 */ /* 0x000fe20000010086 */
[-C--:B------:R-:W-:Y:S01]  /*4620*/  FMUL.FTZ R137, R95, R135.reuse ;  /* 0x000000875f897220 */ /* 0x080fe20000410000 */
[----:B------:R-:W-:Y:S01]  /*4630*/  FMUL.FTZ R136, R94, R135 ;  /* 0x000000875e887220 */ /* 0x000fe20000410000 */
[----:B------:R-:W-:Y:S01]  /*4640*/  F2FP.F16.E4M3.UNPACK_B R93, R92.H1 ;  /* 0x0000005cff5d723e */ /* 0x000fe200030006ff */
[----:B------:R-:W-:-:S02]  /*4650*/  HADD2.F32 R135, -RZ, R162.H1_H1 ;  /* 0x300000a2ff877230 */ /* 0x000fc40000004100 */
[-C--:B------:R-:W-:Y:S01]  /*4660*/  FFMA.FTZ R165, R94, R122.reuse, -R137 ;  /* 0x0000007a5ea57223 */ /* 0x080fe20000010889 */
[----:B------:R-:W-:Y:S01]  /*4670*/  FFMA.FTZ R166, R95, R122, R136 ;  /* 0x0000007a5fa67223 */ /* 0x000fe20000010088 */
[----:B------:R-:W-:Y:S01]  /*4680*/  F2FP.F16.E4M3.UNPACK_B R92, R92 ;  /* 0x0000005cff5c723e */ /* 0x000fe200020006ff */
[--C-:B------:R-:W-:Y:S01]  /*4690*/  HADD2.F32 R122, -RZ, R93.reuse.H1_H1 ;  /* 0x3000005dff7a7230 */ /* 0x100fe20000004100 */
[----:B------:R-:W-:Y:S01]  /*46a0*/  F2FP.F16.E4M3.UNPACK_B R161, R161 ;  /* 0x000000a1ffa1723e */ /* 0x000fe200020006ff */
[----:B------:R-:W-:Y:S02]  /*46b0*/  HADD2.F32 R94, -RZ, R93.H0_H0 ;  /* 0x2000005dff5e7230 */ /* 0x000fe40000004100 */
[----:B------:R-:W-:Y:S02]  /*46c0*/  HADD2.F32 R162, -RZ, R162.H0_H0 ;  /* 0x200000a2ffa27230 */ /* 0x000fe40000004100 */
[----:B------:R-:W-:Y:S01]  /*46d0*/  FMUL.FTZ R137, R122, R135 ;  /* 0x000000877a897220 */ /* 0x000fe20000410000 */
[----:B------:R-:W-:-:S02]  /*46e0*/  HADD2.F32 R95, -RZ, R92.H1_H1 ;  /* 0x3000005cff5f7230 */ /* 0x000fc40000004100 */
[C---:B------:R-:W-:Y:S01]  /*46f0*/  FMUL.FTZ R135, R94.reuse, R135 ;  /* 0x000000875e877220 */ /* 0x040fe20000410000 */
[--C-:B------:R-:W-:Y:S02]  /*4700*/  HADD2.F32 R123, -RZ, R161.reuse.H1_H1 ;  /* 0x300000a1ff7b7230 */ /* 0x100fe40000004100 */
[----:B------:R-:W-:Y:S02]  /*4710*/  HADD2.F32 R93, -RZ, R92.H0_H0 ;  /* 0x2000005cff5d7230 */ /* 0x000fe40000004100 */
[-C--:B------:R-:W-:Y:S01]  /*4720*/  FMUL.FTZ R92, R95, R162.reuse ;  /* 0x000000a25f5c7220 */ /* 0x080fe20000410000 */
[----:B------:R-:W-:Y:S02]  /*4730*/  HADD2.F32 R134, -RZ, R161.H0_H0 ;  /* 0x200000a1ff867230 */ /* 0x000fe40000004100 */
[-C--:B------:R-:W-:Y:S01]  /*4740*/  FFMA.FTZ R137, R94, R123.reuse, -R137 ;  /* 0x0000007b5e897223 */ /* 0x080fe20000010889 */
[----:B------:R-:W-:Y:S01]  /*4750*/  FFMA.FTZ R136, R122, R123, R135 ;  /* 0x0000007b7a887223 */ /* 0x000fe20000010087 */
[----:B------:R-:W-:Y:S01]  /*4760*/  F2FP.F16.E4M3.UNPACK_B R122, R43.H1 ;  /* 0x0000002bff7a723e */ /* 0x000fe200030006ff */
[C---:B------:R-:W-:Y:S01]  /*4770*/  FMUL.FTZ R162, R93.reuse, R162 ;  /* 0x000000a25da27220 */ /* 0x040fe20000410000 */
[----:B------:R-:W-:Y:S01]  /*4780*/  F2FP.F16.E4M3.UNPACK_B R135, R87.H1 ;  /* 0x00000057ff87723e */ /* 0x000fe200030006ff */
[-C--:B------:R-:W-:Y:S01]  /*4790*/  FFMA.FTZ R92, R93, R134.reuse, -R92 ;  /* 0x000000865d5c7223 */ /* 0x080fe2000001085c */
[----:B------:R-:W-:Y:S01]  /*47a0*/  F2FP.SATFINITE.E4M3.F32.PACK_AB_MERGE_C R93, R136, R137, RZ ;  /* 0x00000089885d723e */ /* 0x000fe200048070ff */
[----:B------:R-:W-:Y:S01]  /*47b0*/  FFMA.FTZ R95, R95, R134, R162 ;  /* 0x000000865f5f7223 */ /* 0x000fe200000100a2 */
[--C-:B------:R-:W-:Y:S01]  /*47c0*/  HADD2.F32 R137, -RZ, R122.reuse.H0_H0 ;  /* 0x2000007aff897230 */ /* 0x100fe20000004100 */
[----:B------:R-:W-:Y:S01]  /*47d0*/  F2FP.F16.E4M3.UNPACK_B R123, R42.H1 ;  /* 0x0000002aff7b723e */ /* 0x000fe200030006ff */
[----:B------:R-:W-:Y:S01]  /*47e0*/  HADD2.F32 R161, -RZ, R122.H1_H1 ;  /* 0x3000007affa17230 */ /* 0x000fe20000004100 */
[-C--:B------:R-:W-:Y:S01]  /*47f0*/  F2FP.F16.E4M3.UNPACK_B R122, R86.reuse.H1 ;  /* 0x00000056ff7a723e */ /* 0x080fe200030006ff */
[----:B------:R-:W-:Y:S01]  /*4800*/  HADD2.F32 R162, -RZ, R135.H1_H1 ;  /* 0x30000087ffa27230 */ /* 0x000fe20000004100 */
[----:B------:R-:W-:Y:S01]  /*4810*/  F2FP.F16.E4M3.UNPACK_B R134, R87 ;  /* 0x00000057ff86723e */ /* 0x000fe200020006ff */
[----:B------:R-:W-:Y:S01]  /*4820*/  HADD2.F32 R136, -RZ, R123.H1_H1 ;  /* 0x3000007bff887230 */ /* 0x000fe20000004100 */
[----:B------:R-:W-:Y:S01]  /*4830*/  F2FP.SATFINITE.E4M3.F32.PACK_AB_MERGE_C R94, R166, R165, RZ ;  /* 0x000000a5a65e723e */ /* 0x000fe200048070ff */
[----:B------:R-:W-:Y:S01]  /*4840*/  HADD2.F32 R166, -RZ, R122.H1_H1 ;  /* 0x3000007affa67230 */ /* 0x000fe20000004100 */
[----:B------:R-:W-:Y:S01]  /*4850*/  F2FP.F16.E4M3.UNPACK_B R87, R86 ;  /* 0x00000056ff57723e */ /* 0x000fe200020006ff */
[----:B------:R-:W-:-:S02]  /*4860*/  HADD2.F32 R165, -RZ, R134.H1_H1 ;  /* 0x30000086ffa57230 */ /* 0x000fc40000004100 */
[-C--:B------:R-:W-:Y:S01]  /*4870*/  FMUL.FTZ R86, R161, R162.reuse ;  /* 0x000000a2a1567220 */ /* 0x080fe20000410000 */
[----:B------:R-:W-:Y:S02]  /*4880*/  HADD2.F32 R123, -RZ, R123.H0_H0 ;  /* 0x2000007bff7b7230 */ /* 0x000fe40000004100 */
[C---:B------:R-:W-:Y:S01]  /*4890*/  FMUL.FTZ R178, R137.reuse, R162 ;  /* 0x000000a289b27220 */ /* 0x040fe20000410000 */
[----:B------:R-:W-:Y:S02]  /*48a0*/  HADD2.F32 R162, -RZ, R87.H1_H1 ;  /* 0x30000057ffa27230 */ /* 0x000fe40000004100 */
[----:B------:R-:W-:Y:S01]  /*48b0*/  FFMA.FTZ R86, R137, R166, -R86 ;  /* 0x000000a689567223 */ /* 0x000fe20000010856 */
[----:B------:R-:W-:Y:S01]  /*48c0*/  FMUL.FTZ R176, R136, R165 ;  /* 0x000000a588b07220 */ /* 0x000fe20000410000 */
[----:B------:R-:W-:Y:S01]  /*48d0*/  F2FP.F16.E4M3.UNPACK_B R137, R43 ;  /* 0x0000002bff89723e */ /* 0x000fe200020006ff */
[----:B------:R-:W-:Y:S01]  /*48e0*/  FMUL.FTZ R165, R123, R165 ;  /* 0x000000a57ba57220 */ /* 0x000fe20000410000 */
[----:B------:R-:W-:Y:S01]  /*48f0*/  F2FP.F16.E4M3.UNPACK_B R42, R42 ;  /* 0x0000002aff2a723e */ /* 0x000fe200020006ff */
[----:B------:R-:W-:Y:S01]  /*4900*/  FFMA.FTZ R43, R161, R166, R178 ;  /* 0x000000a6a12b7223 */ /* 0x000fe200000100b2 */
[----:B------:R-:W-:-:S02]  /*4910*/  HADD2.F32 R161, -RZ, R135.H0_H0 ;  /* 0x20000087ffa17230 */ /* 0x000fc40000004100 */
[-C--:B------:R-:W-:Y:S01]  /*4920*/  FFMA.FTZ R166, R136, R162.reuse, R165 ;  /* 0x000000a288a67223 */ /* 0x080fe200000100a5 */
[--C-:B------:R-:W-:Y:S02]  /*4930*/  HADD2.F32 R136, -RZ, R137.reuse.H0_H0 ;  /* 0x20000089ff887230 */ /* 0x100fe40000004100 */
[----:B------:R-:W-:Y:S01]  /*4940*/  FFMA.FTZ R123, R123, R162, -R176 ;  /* 0x000000a27b7b7223 */ /* 0x000fe200000108b0 */
[----:B------:R-:W-:Y:S01]  /*4950*/  HADD2.F32 R137, -RZ, R137.H1_H1 ;  /* 0x30000089ff897230 */ /* 0x000fe20000004100 */
[----:B------:R-:W-:Y:S01]  /*4960*/  F2FP.SATFINITE.E4M3.F32.PACK_AB_MERGE_C R43, R43, R86, RZ ;  /* 0x000000562b2b723e */ /* 0x000fe200048070ff */
[--C-:B------:R-:W-:Y:S02]  /*4970*/  HADD2.F32 R135, -RZ, R42.reuse.H0_H0 ;  /* 0x2000002aff877230 */ /* 0x100fe40000004100 */
[-C--:B------:R-:W-:Y:S01]  /*4980*/  FMUL.FTZ R176, R136, R161.reuse ;  /* 0x000000a188b07220 */ /* 0x080fe20000410000 */
[----:B------:R-:W-:Y:S02]  /*4990*/  HADD2.F32 R42, -RZ, R42.H1_H1 ;  /* 0x3000002aff2a7230 */ /* 0x000fe40000004100 */
[----:B------:R-:W-:Y:S01]  /*49a0*/  FMUL.FTZ R165, R137, R161 ;  /* 0x000000a189a57220 */ /* 0x000fe20000410000 */
[----:B------:R-:W-:Y:S01]  /*49b0*/  HADD2.F32 R134, -RZ, R134.H0_H0 ;  /* 0x20000086ff867230 */ /* 0x000fe20000004100 */
[----:B------:R-:W-:Y:S01]  /*49c0*/  F2FP.SATFINITE.E4M3.F32.PACK_AB_MERGE_C R123, R166, R123, RZ ;  /* 0x0000007ba67b723e */ /* 0x000fe200048070ff */
[----:B------:R-:W-:Y:S01]  /*49d0*/  HADD2.F32 R122, -RZ, R122.H0_H0 ;  /* 0x2000007aff7a7230 */ /* 0x000fe20000004100 */
[----:B------:R-:W-:Y:S01]  /*49e0*/  F2FP.SATFINITE.E4M3.F32.PACK_AB_MERGE_C R41, R41, R40, R94 ;  /* 0x000000282929723e */ /* 0x000fe2000480705e */
[----:B------:R-:W-:-:S02]  /*49f0*/  HADD2.F32 R87, -RZ, R87.H0_H0 ;  /* 0x20000057ff577230 */ /* 0x000fc40000004100 */
[-C--:B------:R-:W-:Y:S01]  /*4a00*/  FMUL.FTZ R162, R42, R134.reuse ;  /* 0x000000862aa27220 */ /* 0x080fe20000410000 */
[----:B------:R-:W-:Y:S01]  /*4a10*/  FMUL.FTZ R161, R135, R134 ;  /* 0x0000008687a17220 */ /* 0x000fe20000410000 */
[-C--:B------:R-:W-:Y:S01]  /*4a20*/  FFMA.FTZ R165, R136, R122.reuse, -R165 ;  /* 0x0000007a88a57223 */ /* 0x080fe200000108a5 */
[----:B------:R-:W-:Y:S01]  /*4a30*/  FFMA.FTZ R176, R137, R122, R176 ;  /* 0x0000007a89b07223 */ /* 0x000fe200000100b0 */
[-C--:B------:R-:W-:Y:S01]  /*4a40*/  FFMA.FTZ R162, R135, R87.reuse, -R162 ;  /* 0x0000005787a27223 */ /* 0x080fe200000108a2 */
[----:B------:R-:W-:Y:S01]  /*4a50*/  FFMA.FTZ R161, R42, R87, R161 ;  /* 0x000000572aa17223 */ /* 0x000fe200000100a1 */
[----:B------:R-:W-:Y:S02]  /*4a60*/  F2FP.SATFINITE.E4M3.F32.PACK_AB_MERGE_C R40, R95, R92, R93 ;  /* 0x0000005c5f28723e */ /* 0x000fe4000480705d */
[----:B------:R-:W-:Y:S02]  /*4a70*/  F2FP.SATFINITE.E4M3.F32.PACK_AB_MERGE_C R43, R176, R165, R43 ;  /* 0x000000a5b02b723e */ /* 0x000fe4000480702b */
[----:B------:R-:W-:-:S07]  /*4a80*/  F2FP.SATFINITE.E4M3.F32.PACK_AB_MERGE_C R42, R161, R162, R123 ;  /* 0x000000a2a12a723e */ /* 0x000fce000480707b */
.L_x_502:
[----:B------:R-:W-:Y:S05]  /*4a90*/  BSYNC B3 ;  /* 0x0000000000037941 */ /* 0x000fea0003800000 */
.L_x_501:
[----:B-1----:R0:W-:Y:S02]  /*4aa0*/  STG.E.128 desc[UR54][R48.64+0x40], R40 ;  /* 0x0000402830007986 */ /* 0x0021e4000c101d36 */
.L_x_500:
[----:B------:R-:W-:Y:S05]  /*4ab0*/  BSYNC B2 ;  /* 0x0000000000027941 */ /* 0x000fea0003800000 */
.L_x_499:
        /* <DEDUP_REMOVED lines=8> */
[----:B------:R-:W-:Y:S02]  /*4b40*/  SHF.R.U32.HI R84, RZ, 0x8, R85 ;  /* 0x00000008ff547819 */ /* 0x000fe40000011655 */
[----:B------:R-:W-:Y:S02]  /*4b50*/  LOP3.LUT R82, R83, 0xff0000ff, RZ, 0xc0, !PT ;  /* 0xff0000ff53527812 */ /* 0x000fe400078ec0ff */
[----:B------:R-:W-:Y:S01]  /*4b60*/  SHF.R.U32.HI R87, RZ, 0x10, R83 ;  /* 0x00000010ff577819 */ /* 0x000fe20000011653 */
[----:B------:R-:W-:Y:S01]  /*4b70*/  IMAD.SHL.U32 R83, R93, 0x100, RZ ;  /* 0x000001005d537824 */ /* 0x000fe200078e00ff */
[----:B------:R-:W-:Y:S02]  /*4b80*/  LOP3.LUT R86, R85, 0xff0000ff, RZ, 0xc0, !PT ;  /* 0xff0000ff55567812 */ /* 0x000fe400078ec0ff */
[----:B------:R-:W-:Y:S01]  /*4b90*/  SHF.R.U32.HI R92, RZ, 0x10, R85 ;  /* 0x00000010ff5c7819 */ /* 0x000fe20000011655 */
[----:B------:R-:W-:Y:S01]  /*4ba0*/  IMAD.SHL.U32 R85, R84, 0x100, RZ ;  /* 0x0000010054557824 */ /* 0x000fe200078e00ff */
[----:B------:R-:W-:Y:S01]  /*4bb0*/  LOP3.LUT R82, R82, 0xff00, R83, 0xf8, !PT ;  /* 0x0000ff0052527812 */ /* 0x000fe200078ef853 */
[----:B-1----:R-:W-:Y:S01]  /*4bc0*/  IMAD.MOV.U32 R84, RZ, RZ, R40 ;  /* 0x000000ffff547224 */ /* 0x002fe200078e0028 */
[----:B------:R-:W-:Y:S01]  /*4bd0*/  SHF.L.U32 R83, R87, 0x10, RZ ;  /* 0x0000001057537819 */ /* 0x000fe200000006ff */
[----:B------:R-:W-:Y:S01]  /*4be0*/  IMAD.U32 R92, R92, 0x10000, RZ ;  /* 0x000100005c5c7824 */ /* 0x000fe200078e00ff */
[----:B------:R-:W-:-:S02]  /*4bf0*/  LOP3.LUT R85, R86, 0xff00, R85, 0xf8, !PT ;  /* 0x0000ff0056557812 */ /* 0x000fc400078ef855 */
        /* <DEDUP_REMOVED lines=19> */
[CC--:B------:R-:W-:Y:S01]  /*4d30*/  FMUL.FTZ R123, R87.reuse, R95.reuse ;  /* 0x0000005f577b7220 */ /* 0x0c0fe20000410000 */
[C---:B------:R-:W-:Y:S01]  /*4d40*/  FMUL.FTZ R122, R86.reuse, R95 ;  /* 0x0000005f567a7220 */ /* 0x040fe20000410000 */
[-C--:B------:R-:W-:Y:S01]  /*4d50*/  F2FP.F16.E4M3.UNPACK_B R85, R84.reuse.H1 ;  /* 0x00000054ff55723e */ /* 0x080fe200030006ff */
[----:B------:R-:W-:Y:S01]  /*4d60*/  HADD2.F32 R93, -RZ, R160.H1_H1 ;  /* 0x300000a0ff5d7230 */ /* 0x000fe20000004100 */
[----:B------:R-:W-:Y:S01]  /*4d70*/  F2FP.F16.E4M3.UNPACK_B R84, R84 ;  /* 0x00000054ff54723e */ /* 0x000fe200020006ff */
[-C--:B------:R-:W-:Y:S01]  /*4d80*/  FFMA.FTZ R123, R86, R92.reuse, -R123 ;  /* 0x0000005c567b7223 */ /* 0x080fe2000001087b */
[----:B------:R-:W-:Y:S01]  /*4d90*/  FFMA.FTZ R134, R87, R92, R122 ;  /* 0x0000005c57867223 */ /* 0x000fe2000001007a */
[----:B------:R-:W-:Y:S01]  /*4da0*/  F2FP.F16.E4M3.UNPACK_B R159, R159 ;  /* 0x0000009fff9f723e */ /* 0x000fe200020006ff */
[--C-:B------:R-:W-:Y:S01]  /*4db0*/  HADD2.F32 R87, -RZ, R85.reuse.H0_H0 ;  /* 0x20000055ff577230 */ /* 0x100fe20000004100 */
[----:B------:R-:W-:Y:S01]  /*4dc0*/  F2FP.F16.E4M3.UNPACK_B R135, R83.H1 ;  /* 0x00000053ff87723e */ /* 0x000fe200030006ff */
[----:B------:R-:W-:-:S02]  /*4dd0*/  HADD2.F32 R92, -RZ, R85.H1_H1 ;  /* 0x30000055ff5c7230 */ /* 0x000fc40000004100 */
[----:B------:R-:W-:Y:S02]  /*4de0*/  HADD2.F32 R160, -RZ, R160.H0_H0 ;  /* 0x200000a0ffa07230 */ /* 0x000fe40000004100 */
[-C--:B------:R-:W-:Y:S01]  /*4df0*/  FMUL.FTZ R95, R87, R93.reuse ;  /* 0x0000005d575f7220 */ /* 0x080fe20000410000 */
[--C-:B------:R-:W-:Y:S02]  /*4e00*/  HADD2.F32 R86, -RZ, R84.reuse.H1_H1 ;  /* 0x30000054ff567230 */ /* 0x100fe40000004100 */
[----:B------:R-:W-:Y:S01]  /*4e10*/  FMUL.FTZ R122, R92, R93 ;  /* 0x0000005d5c7a7220 */ /* 0x000fe20000410000 */
[----:B------:R-:W-:Y:S02]  /*4e20*/  HADD2.F32 R85, -RZ, R84.H0_H0 ;  /* 0x20000054ff557230 */ /* 0x000fe40000004100 */
[--C-:B------:R-:W-:Y:S02]  /*4e30*/  HADD2.F32 R84, -RZ, R159.reuse.H1_H1 ;  /* 0x3000009fff547230 */ /* 0x100fe40000004100 */
[----:B------:R-:W-:Y:S01]  /*4e40*/  FMUL.FTZ R94, R86, R160 ;  /* 0x000000a0565e7220 */ /* 0x000fe20000410000 */
[----:B------:R-:W-:-:S02]  /*4e50*/  HADD2.F32 R159, -RZ, R159.H0_H0 ;  /* 0x2000009fff9f7230 */ /* 0x000fc40000004100 */
[----:B------:R-:W-:Y:S01]  /*4e60*/  FMUL.FTZ R93, R85, R160 ;  /* 0x000000a0555d7220 */ /* 0x000fe20000410000 */
[--C-:B------:R-:W-:Y:S02]  /*4e70*/  HADD2.F32 R137, -RZ, R135.reuse.H1_H1 ;  /* 0x30000087ff897230 */ /* 0x100fe40000004100 */
[-C--:B------:R-:W-:Y:S01]  /*4e80*/  FFMA.FTZ R87, R87, R84.reuse, -R122 ;  /* 0x0000005457577223 */ /* 0x080fe2000001087a */
[----:B------:R-:W-:Y:S01]  /*4e90*/  FFMA.FTZ R92, R92, R84, R95 ;  /* 0x000000545c5c7223 */ /* 0x000fe2000001005f */
[-C--:B------:R-:W-:Y:S01]  /*4ea0*/  FFMA.FTZ R84, R85, R159.reuse, -R94 ;  /* 0x0000009f55547223 */ /* 0x080fe2000001085e */
[----:B------:R-:W-:Y:S01]  /*4eb0*/  FFMA.FTZ R85, R86, R159, R93 ;  /* 0x0000009f56557223 */ /* 0x000fe2000001005d */
[----:B------:R-:W-:Y:S01]  /*4ec0*/  F2FP.F16.E4M3.UNPACK_B R93, R43.H1 ;  /* 0x0000002bff5d723e */ /* 0x000fe200030006ff */
[----:B------:R-:W-:Y:S01]  /*4ed0*/  HADD2.F32 R135, -RZ, R135.H0_H0 ;  /* 0x20000087ff877230 */ /* 0x000fe20000004100 */
[----:B------:R-:W-:Y:S02]  /*4ee0*/  F2FP.SATFINITE.E4M3.F32.PACK_AB_MERGE_C R86, R134, R123, RZ ;  /* 0x0000007b8656723e */ /* 0x000fe400048070ff */
[----:B------:R-:W-:Y:S01]  /*4ef0*/  F2FP.SATFINITE.E4M3.F32.PACK_AB_MERGE_C R87, R92, R87, RZ ;  /* 0x000000575c57723e */ /* 0x000fe200048070ff */
[--C-:B------:R-:W-:Y:S01]  /*4f00*/  HADD2.F32 R94, -RZ, R93.reuse.H0_H0 ;  /* 0x2000005dff5e7230 */ /* 0x100fe20000004100 */
[----:B------:R-:W-:Y:S01]  /*4f10*/  F2FP.F16.E4M3.UNPACK_B R122, R82.H1 ;  /* 0x00000052ff7a723e */ /* 0x000fe200030006ff */
[----:B------:R-:W-:Y:S01]  /*4f20*/  HADD2.F32 R93, -RZ, R93.H1_H1 ;  /* 0x3000005dff5d7230 */ /* 0x000fe20000004100 */
[----:B------:R-:W-:-:S02]  /*4f30*/  F2FP.F16.E4M3.UNPACK_B R92, R42.H1 ;  /* 0x0000002aff5c723e */ /* 0x000fc400030006ff */
[----:B------:R-:W-:Y:S01]  /*4f40*/  F2FP.F16.E4M3.UNPACK_B R134, R83 ;  /* 0x00000053ff86723e */ /* 0x000fe200020006ff */
[----:B------:R-:W-:Y:S01]  /*4f50*/  HADD2.F32 R123, -RZ, R122.H1_H1 ;  /* 0x3000007aff7b7230 */ /* 0x000fe20000004100 */
[----:B------:R-:W-:Y:S01]  /*4f60*/  F2FP.F16.E4M3.UNPACK_B R95, R82 ;  /* 0x00000052ff5f723e */ /* 0x000fe200020006ff */
[----:B------:R-:W-:Y:S02]  /*4f70*/  HADD2.F32 R83, -RZ, R92.H1_H1 ;  /* 0x3000005cff537230 */ /* 0x000fe40000004100 */
[-C--:B------:R-:W-:Y:S01]  /*4f80*/  FMUL.FTZ R159, R93, R137.reuse ;  /* 0x000000895d9f7220 */ /* 0x080fe20000410000 */
[----:B------:R-:W-:Y:S02]  /*4f90*/  HADD2.F32 R136, -RZ, R134.H1_H1 ;  /* 0x30000086ff887230 */ /* 0x000fe40000004100 */
[C---:B------:R-:W-:Y:S01]  /*4fa0*/  FMUL.FTZ R160, R94.reuse, R137 ;  /* 0x000000895ea07220 */ /* 0x040fe20000410000 */
[----:B------:R-:W-:Y:S02]  /*4fb0*/  HADD2.F32 R92, -RZ, R92.H0_H0 ;  /* 0x2000005cff5c7230 */ /* 0x000fe40000004100 */
[----:B------:R-:W-:Y:S01]  /*4fc0*/  FFMA.FTZ R82, R94, R123, -R159 ;  /* 0x0000007b5e527223 */ /* 0x000fe2000001089f */
[----:B------:R-:W-:-:S02]  /*4fd0*/  HADD2.F32 R94, -RZ, R95.H1_H1 ;  /* 0x3000005fff5e7230 */ /* 0x000fc40000004100 */
[CC--:B------:R-:W-:Y:S01]  /*4fe0*/  FMUL.FTZ R137, R83.reuse, R136.reuse ;  /* 0x0000008853897220 */ /* 0x0c0fe20000410000 */
[----:B------:R-:W-:Y:S01]  /*4ff0*/  F2FP.F16.E4M3.UNPACK_B R43, R43 ;  /* 0x0000002bff2b723e */ /* 0x000fe200020006ff */
[C---:B------:R-:W-:Y:S01]  /*5000*/  FMUL.FTZ R136, R92.reuse, R136 ;  /* 0x000000885c887220 */ /* 0x040fe20000410000 */
[----:B------:R-:W-:Y:S01]  /*5010*/  F2FP.F16.E4M3.UNPACK_B R42, R42 ;  /* 0x0000002aff2a723e */ /* 0x000fe200020006ff */
[-C--:B------:R-:W-:Y:S01]  /*5020*/  FFMA.FTZ R137, R92, R94.reuse, -R137 ;  /* 0x0000005e5c897223 */ /* 0x080fe20000010889 */
[----:B------:R-:W-:Y:S02]  /*5030*/  HADD2.F32 R134, -RZ, R134.H0_H0 ;  /* 0x20000086ff867230 */ /* 0x000fe40000004100 */
[----:B------:R-:W-:Y:S01]  /*5040*/  FFMA.FTZ R136, R83, R94, R136 ;  /* 0x0000005e53887223 */ /* 0x000fe20000010088 */
[--C-:B------:R-:W-:Y:S02]  /*5050*/  HADD2.F32 R83, -RZ, R43.reuse.H0_H0 ;  /* 0x2000002bff537230 */ /* 0x100fe40000004100 */
[----:B------:R-:W-:Y:S01]  /*5060*/  FFMA.FTZ R123, R93, R123, R160 ;  /* 0x0000007b5d7b7223 */ /* 0x000fe200000100a0 */
[----:B------:R-:W-:Y:S01]  /*5070*/  HADD2.F32 R92, -RZ, R43.H1_H1 ;  /* 0x3000002bff5c7230 */ /* 0x000fe20000004100 */
[----:B------:R-:W-:Y:S01]  /*5080*/  F2FP.SATFINITE.E4M3.F32.PACK_AB_MERGE_C R41, R41, R40, R86 ;  /* 0x000000282929723e */ /* 0x000fe20004807056 */
[--C-:B------:R-:W-:Y:S01]  /*5090*/  HADD2.F32 R43, -RZ, R42.reuse.H0_H0 ;  /* 0x2000002aff2b7230 */ /* 0x100fe20000004100 */
[----:B------:R-:W-:Y:S01]  /*50a0*/  F2FP.SATFINITE.E4M3.F32.PACK_AB_MERGE_C R136, R136, R137, RZ ;  /* 0x000000898888723e */ /* 0x000fe200048070ff */
[----:B------:R-:W-:-:S02]  /*50b0*/  HADD2.F32 R42, -RZ, R42.H1_H1 ;  /* 0x3000002aff2a7230 */ /* 0x000fc40000004100 */
[-C--:B------:R-:W-:Y:S01]  /*50c0*/  FMUL.FTZ R160, R92, R135.reuse ;  /* 0x000000875ca07220 */ /* 0x080fe20000410000 */
[----:B------:R-:W-:Y:S02]  /*50d0*/  HADD2.F32 R122, -RZ, R122.H0_H0 ;  /* 0x2000007aff7a7230 */ /* 0x000fe40000004100 */
[----:B------:R-:W-:Y:S01]  /*50e0*/  FMUL.FTZ R135, R83, R135 ;  /* 0x0000008753877220 */ /* 0x000fe20000410000 */
[----:B------:R-:W-:Y:S02]  /*50f0*/  HADD2.F32 R95, -RZ, R95.H0_H0 ;  /* 0x2000005fff5f7230 */ /* 0x000fe40000004100 */
[-C--:B------:R-:W-:Y:S01]  /*5100*/  FMUL.FTZ R94, R42, R134.reuse ;  /* 0x000000862a5e7220 */ /* 0x080fe20000410000 */
[----:B------:R-:W-:Y:S01]  /*5110*/  FMUL.FTZ R93, R43, R134 ;  /* 0x000000862b5d7220 */ /* 0x000fe20000410000 */
[-C--:B------:R-:W-:Y:S01]  /*5120*/  FFMA.FTZ R160, R83, R122.reuse, -R160 ;  /* 0x0000007a53a07223 */ /* 0x080fe200000108a0 */
[----:B------:R-:W-:Y:S01]  /*5130*/  FFMA.FTZ R135, R92, R122, R135 ;  /* 0x0000007a5c877223 */ /* 0x000fe20000010087 */
[-C--:B------:R-:W-:Y:S01]  /*5140*/  FFMA.FTZ R94, R43, R95.reuse, -R94 ;  /* 0x0000005f2b5e7223 */ /* 0x080fe2000001085e */
[----:B------:R-:W-:Y:S01]  /*5150*/  FFMA.FTZ R93, R42, R95, R93 ;  /* 0x0000005f2a5d7223 */ /* 0x000fe2000001005d */
[----:B------:R-:W-:-:S02]  /*5160*/  F2FP.SATFINITE.E4M3.F32.PACK_AB_MERGE_C R82, R123, R82, RZ ;  /* 0x000000527b52723e */ /* 0x000fc400048070ff */
[----:B------:R-:W-:Y:S02]  /*5170*/  F2FP.SATFINITE.E4M3.F32.PACK_AB_MERGE_C R40, R85, R84, R87 ;  /* 0x000000545528723e */ /* 0x000fe40004807057 */
[----:B------:R-:W-:Y:S02]  /*5180*/  F2FP.SATFINITE.E4M3.F32.PACK_AB_MERGE_C R42, R93, R94, R136 ;  /* 0x0000005e5d2a723e */ /* 0x000fe40004807088 */
[----:B------:R-:W-:-:S07]  /*5190*/  F2FP.SATFINITE.E4M3.F32.PACK_AB_MERGE_C R43, R135, R160, R82 ;  /* 0x000000a0872b723e */ /* 0x000fce0004807052 */
.L_x_506:
[----:B------:R-:W-:Y:S05]  /*51a0*/  BSYNC B3 ;  /* 0x0000000000037941 */ /* 0x000fea0003800000 */
.L_x_505:
[----:B-1----:R0:W-:Y:S02]  /*51b0*/  STG.E.128 desc[UR54][R48.64+0x60], R40 ;  /* 0x0000602830007986 */ /* 0x0021e4000c101d36 */
.L_x_504:
[----:B------:R-:W-:Y:S05]  /*51c0*/  BSYNC B2 ;  /* 0x0000000000027941 */ /* 0x000fea0003800000 */
.L_x_503:
[----:B------:R-:W-:Y:S01]  /*51d0*/  ISETP.NE.AND P2, PT, R38, RZ, PT ;  /* 0x000000ff2600720c */ /* 0x000fe20003f45270 */
[----:B------:R-:W-:-:S12]  /*51e0*/  BSSY B2, `(.L_x_507) ;  /* 0x0000070000027945 */ /* 0x000fd80003800000 */
[----:B------:R-:W-:Y:S05]  /*51f0*/  @!P2 BRA `(.L_x_508) ;  /* 0x0000000400b8a947 */ /* 0x000fea0003800000 */
[----:B012-4-:R0:W1:Y:S01]  /*5200*/  LDS.128 R40, [R47+0x1f400] ;  /* 0x01f400002f287984 */ /* 0x0170620000000c00 */
[----:B------:R-:W-:Y:S01]  /*5210*/  ISETP.GE.AND P2, PT, R172, R131, PT ;  /* 0x00000083ac00720c */ /* 0x000fe20003f46270 */
[----:B------:R-:W-:-:S12]  /*5220*/  BSSY B3, `(.L_x_509) ;  /* 0x000006a000037945 */ /* 0x000fd80003800000 */
[----:B0-----:R-:W-:Y:S05]  /*5230*/  @P2 BRA `(.L_x_510) ;  /* 0x0000000400a02947 */ /* 0x001fea0003800000 */
[--C-:B------:R-:W-:Y:S02]  /*5240*/  SHF.R.U32.HI R86, RZ, 0x10, R79.reuse ;  /* 0x00000010ff567819 */ /* 0x100fe4000001164f */
[----:B------:R-:W-:Y:S02]  /*5250*/  SHF.R.U32.HI R78, RZ, 0x8, R79 ;  /* 0x00000008ff4e7819 */ /* 0x000fe4000001164f */
[----:B------:R-:W-:Y:S02]  /*5260*/  LOP3.LUT R83, R79, 0xff0000ff, RZ, 0xc0, !PT ;  /* 0xff0000ff4f537812 */ /* 0x000fe400078ec0ff */
[--C-:B------:R-:W-:Y:S01]  /*5270*/  SHF.R.U32.HI R79, RZ, 0x8, R81.reuse ;  /* 0x00000008ff4f7819 */ /* 0x100fe20000011651 */
[----:B------:R-:W-:Y:S01]  /*5280*/  IMAD.SHL.U32 R78, R78, 0x100, RZ ;  /* 0x000001004e4e7824 */ /* 0x000fe200078e00ff */
[----:B------:R-:W-:Y:S02]  /*5290*/  SHF.R.U32.HI R85, RZ, 0x10, R81 ;  /* 0x00000010ff557819 */ /* 0x000fe40000011651 */
[----:B------:R-:W-:Y:S01]  /*52a0*/  LOP3.LUT R82, R81, 0xff0000ff, RZ, 0xc0, !PT ;  /* 0xff0000ff51527812 */ /* 0x000fe200078ec0ff */
[----:B------:R-:W-:Y:S01]  /*52b0*/  IMAD.SHL.U32 R81, R79, 0x100, RZ ;  /* 0x000001004f517824 */ /* 0x000fe200078e00ff */
[----:B-1----:R-:W-:Y:S01]  /*52c0*/  MOV R80, R40 ;  /* 0x0000002800507202 */ /* 0x002fe20000000f00 */
[----:B------:R-:W-:Y:S01]  /*52d0*/  IMAD.MOV.U32 R79, RZ, RZ, R41 ;  /* 0x000000ffff4f7224 */ /* 0x000fe200078e0029 */
[----:B------:R-:W-:Y:S01]  /*52e0*/  LOP3.LUT R78, R83, 0xff00, R78, 0xf8, !PT ;  /* 0x0000ff00534e7812 */ /* 0x000fe200078ef84e */
[----:B------:R-:W-:Y:S01]  /*52f0*/  IMAD.U32 R41, R86, 0x10000, RZ ;  /* 0x0001000056297824 */ /* 0x000fe200078e00ff */
[----:B------:R-:W-:Y:S01]  /*5300*/  LOP3.LUT R84, R82, 0xff00, R81, 0xf8, !PT ;  /* 0x0000ff0052547812 */ /* 0x000fe200078ef851 */
[----:B------:R-:W-:Y:S01]  /*5310*/  IMAD.U32 R81, R85, 0x10000, RZ ;  /* 0x0001000055517824 */ /* 0x000fe200078e00ff */
[----:B------:R-:W-:-:S02]  /*5320*/  F2FP.F16.E4M3.UNPACK_B R82, R155.H1 ;  /* 0x0000009bff52723e */ /* 0x000fc400030006ff */
        /* <DEDUP_REMOVED lines=8> */
[----:B------:R-:W-:Y:S02]  /*53b0*/  HADD2.F32 R87, -RZ, R82.H1_H1 ;  /* 0x30000052ff577230 */ /* 0x000fe40000004100 */
[----:B------:R-:W-:Y:S01]  /*53c0*/  FMUL.FTZ R93, R81, R86 ;  /* 0x00000056515d7220 */ /* 0x000fe20000410000 */
[----:B------:R-:W-:-:S02]  /*53d0*/  HADD2.F32 R85, -RZ, R84.H0_H0 ;  /* 0x20000054ff557230 */ /* 0x000fc40000004100 */
        /* <DEDUP_REMOVED lines=16> */
[----:B------:R-:W-:Y:S01]  /*54e0*/  HADD2.F32 R83, -RZ, R81.H0_H0 ;  /* 0x20000051ff537230 */ /* 0x000fe20000004100 */
[----:B------:R-:W-:Y:S01]  /*54f0*/  F2FP.F16.E4M3.UNPACK_B R95, R78.H1 ;  /* 0x0000004eff5f723e */ /* 0x000fe200030006ff */
[--C-:B------:R-:W-:Y:S02]  /*5500*/  HADD2.F32 R81, -RZ, R80.reuse.H0_H0 ;  /* 0x20000050ff517230 */ /* 0x100fe40000004100 */
[----:B------:R-:W-:Y:S01]  /*5510*/  FMUL.FTZ R92, R84, R85 ;  /* 0x00000055545c7220 */ /* 0x000fe20000410000 */
[----:B------:R-:W-:-:S02]  /*5520*/  HADD2.F32 R82, -RZ, R80.H1_H1 ;  /* 0x30000050ff527230 */ /* 0x000fc40000004100 */
[----:B------:R-:W-:Y:S01]  /*5530*/  FMUL.FTZ R85, R83, R85 ;  /* 0x0000005553557220 */ /* 0x000fe20000410000 */
[----:B------:R-:W-:Y:S01]  /*5540*/  HADD2.F32 R155, -RZ, R155.H0_H0 ;  /* 0x2000009bff9b7230 */ /* 0x000fe20000004100 */
[----:B------:R-:W-:Y:S01]  /*5550*/  F2FP.F16.E4M3.UNPACK_B R87, R41 ;  /* 0x00000029ff57723e */ /* 0x000fe200020006ff */
[--C-:B------:R-:W-:Y:S02]  /*5560*/  HADD2.F32 R80, -RZ, R151.reuse.H1_H1 ;  /* 0x30000097ff507230 */ /* 0x100fe40000004100 */
[----:B------:R-:W-:Y:S02]  /*5570*/  HADD2.F32 R151, -RZ, R151.H0_H0 ;  /* 0x20000097ff977230 */ /* 0x000fe40000004100 */
[-C--:B------:R-:W-:Y:S01]  /*5580*/  FMUL.FTZ R86, R82, R155.reuse ;  /* 0x0000009b52567220 */ /* 0x080fe20000410000 */
[----:B------:R-:W-:Y:S01]  /*5590*/  FMUL.FTZ R155, R81, R155 ;  /* 0x0000009b519b7220 */ /* 0x000fe20000410000 */
[-C--:B------:R-:W-:Y:S01]  /*55a0*/  FFMA.FTZ R84, R84, R80.reuse, R85 ;  /* 0x0000005054547223 */ /* 0x080fe20000010055 */
[----:B------:R-:W-:Y:S01]  /*55b0*/  FFMA.FTZ R83, R83, R80, -R92 ;  /* 0x0000005053537223 */ /* 0x000fe2000001085c */
[----:B------:R-:W-:Y:S01]  /*55c0*/  F2FP.F16.E4M3.UNPACK_B R85, R43.H1 ;  /* 0x0000002bff55723e */ /* 0x000fe200030006ff */
[-C--:B------:R-:W-:Y:S01]  /*55d0*/  FFMA.FTZ R80, R81, R151.reuse, -R86 ;  /* 0x0000009751507223 */ /* 0x080fe20000010856 */
[----:B------:R-:W-:Y:S01]  /*55e0*/  FFMA.FTZ R81, R82, R151, R155 ;  /* 0x0000009752517223 */ /* 0x000fe2000001009b */
[----:B------:R-:W-:Y:S01]  /*55f0*/  F2FP.SATFINITE.E4M3.F32.PACK_AB_MERGE_C R82, R94, R93, RZ ;  /* 0x0000005d5e52723e */ /* 0x000fe200048070ff */
[----:B------:R-:W-:Y:S01]  /*5600*/  HADD2.F32 R122, -RZ, R95.H1_H1 ;  /* 0x3000005fff7a7230 */ /* 0x000fe20000004100 */
[----:B------:R-:W-:Y:S01]  /*5610*/  F2FP.SATFINITE.E4M3.F32.PACK_AB_MERGE_C R83, R84, R83, RZ ;  /* 0x000000535453723e */ /* 0x000fe200048070ff */
[--C-:B------:R-:W-:Y:S01]  /*5620*/  HADD2.F32 R86, -RZ, R85.reuse.H0_H0 ;  /* 0x20000055ff567230 */ /* 0x100fe20000004100 */
[----:B------:R-:W-:Y:S01]  /*5630*/  F2FP.F16.E4M3.UNPACK_B R92, R41.H1 ;  /* 0x00000029ff5c723e */ /* 0x000fe200030006ff */
[----:B------:R-:W-:Y:S01]  /*5640*/  HADD2.F32 R85, -RZ, R85.H1_H1 ;  /* 0x30000055ff557230 */ /* 0x000fe20000004100 */
[----:B------:R-:W-:Y:S01]  /*5650*/  F2FP.F16.E4M3.UNPACK_B R84, R42.H1 ;  /* 0x0000002aff54723e */ /* 0x000fe200030006ff */
[----:B------:R-:W-:Y:S01]  /*5660*/  HADD2.F32 R95, -RZ, R95.H0_H0 ;  /* 0x2000005fff5f7230 */ /* 0x000fe20000004100 */
[----:B------:R-:W-:Y:S01]  /*5670*/  F2FP.F16.E4M3.UNPACK_B R94, R78 ;  /* 0x0000004eff5e723e */ /* 0x000fe200020006ff */
[----:B------:R-:W-:-:S02]  /*5680*/  HADD2.F32 R93, -RZ, R92.H1_H1 ;  /* 0x3000005cff5d7230 */ /* 0x000fc40000004100 */
[----:B------:R-:W-:Y:S01]  /*5690*/  FMUL.FTZ R41, R85, R122 ;  /* 0x0000007a55297220 */ /* 0x000fe20000410000 */
[----:B------:R-:W-:Y:S01]  /*56a0*/  HADD2.F32 R78, -RZ, R84.H1_H1 ;  /* 0x30000054ff4e7230 */ /* 0x000fe20000004100 */
[----:B------:R-:W-:Y:S01]  /*56b0*/  F2FP.F16.E4M3.UNPACK_B R43, R43 ;  /* 0x0000002bff2b723e */ /* 0x000fe200020006ff */
[----:B------:R-:W-:Y:S02]  /*56c0*/  HADD2.F32 R123, -RZ, R94.H1_H1 ;  /* 0x3000005eff7b7230 */ /* 0x000fe40000004100 */
[----:B------:R-:W-:Y:S01]  /*56d0*/  FFMA.FTZ R134, R86, R93, -R41 ;  /* 0x0000005d56867223 */ /* 0x000fe20000010829 */
[----:B------:R-:W-:Y:S01]  /*56e0*/  HADD2.F32 R84, -RZ, R84.H0_H0 ;  /* 0x20000054ff547230 */ /* 0x000fe20000004100 */
[----:B------:R-:W-:Y:S01]  /*56f0*/  F2FP.F16.E4M3.UNPACK_B R42, R42 ;  /* 0x0000002aff2a723e */ /* 0x000fe200020006ff */
[----:B------:R-:W-:Y:S02]  /*5700*/  HADD2.F32 R41, -RZ, R87.H1_H1 ;  /* 0x30000057ff297230 */ /* 0x000fe40000004100 */
[-C--:B------:R-:W-:Y:S01]  /*5710*/  FMUL.FTZ R135, R78, R123.reuse ;  /* 0x0000007b4e877220 */ /* 0x080fe20000410000 */
[----:B------:R-:W-:Y:S01]  /*5720*/  FMUL.FTZ R122, R86, R122 ;  /* 0x0000007a567a7220 */ /* 0x000fe20000410000 */
[----:B------:R-:W-:Y:S01]  /*5730*/  FMUL.FTZ R123, R84, R123 ;  /* 0x0000007b547b7220 */ /* 0x000fe20000410000 */
[----:B------:R-:W-:-:S02]  /*5740*/  HADD2.F32 R94, -RZ, R94.H0_H0 ;  /* 0x2000005eff5e7230 */ /* 0x000fc40000004100 */
[----:B------:R-:W-:Y:S01]  /*5750*/  FFMA.FTZ R135, R84, R41, -R135 ;  /* 0x0000002954877223 */ /* 0x000fe20000010887 */
[----:B------:R-:W-:Y:S01]  /*5760*/  FFMA.FTZ R137, R85, R93, R122 ;  /* 0x0000005d55897223 */ /* 0x000fe2000001007a */
[----:B------:R-:W-:Y:S01]  /*5770*/  FFMA.FTZ R86, R78, R41, R123 ;  /* 0x000000294e567223 */ /* 0x000fe2000001007b */
[--C-:B------:R-:W-:Y:S02]  /*5780*/  HADD2.F32 R78, -RZ, R43.reuse.H0_H0 ;  /* 0x2000002bff4e7230 */ /* 0x100fe40000004100 */
[--C-:B------:R-:W-:Y:S01]  /*5790*/  HADD2.F32 R41, -RZ, R42.reuse.H0_H0 ;  /* 0x2000002aff297230 */ /* 0x100fe20000004100 */
[----:B------:R-:W-:Y:S01]  /*57a0*/  F2FP.SATFINITE.E4M3.F32.PACK_AB_MERGE_C R134, R137, R134, RZ ;  /* 0x000000868986723e */ /* 0x000fe200048070ff */
[----:B------:R-:W-:Y:S02]  /*57b0*/  HADD2.F32 R43, -RZ, R43.H1_H1 ;  /* 0x3000002bff2b7230 */ /* 0x000fe40000004100 */
[----:B------:R-:W-:Y:S01]  /*57c0*/  FMUL.FTZ R122, R78, R95 ;  /* 0x0000005f4e7a7220 */ /* 0x000fe20000410000 */
[----:B------:R-:W-:-:S02]  /*57d0*/  HADD2.F32 R42, -RZ, R42.H1_H1 ;  /* 0x3000002aff2a7230 */ /* 0x000fc40000004100 */
[-C--:B------:R-:W-:Y:S01]  /*57e0*/  FMUL.FTZ R85, R41, R94.reuse ;  /* 0x0000005e29557220 */ /* 0x080fe20000410000 */
[----:B------:R-:W-:Y:S02]  /*57f0*/  HADD2.F32 R92, -RZ, R92.H0_H0 ;  /* 0x2000005cff5c7230 */ /* 0x000fe40000004100 */
[C---:B------:R-:W-:Y:S01]  /*5800*/  FMUL.FTZ R93, R43.reuse, R95 ;  /* 0x0000005f2b5d7220 */ /* 0x040fe20000410000 */
[----:B------:R-:W-:Y:S02]  /*5810*/  HADD2.F32 R87, -RZ, R87.H0_H0 ;  /* 0x20000057ff577230 */ /* 0x000fe40000004100 */
[----:B------:R-:W-:Y:S01]  /*5820*/  FMUL.FTZ R84, R42, R94 ;  /* 0x0000005e2a547220 */ /* 0x000fe20000410000 */
[----:B------:R-:W-:Y:S01]  /*5830*/  F2FP.SATFINITE.E4M3.F32.PACK_AB_MERGE_C R86, R86, R135, RZ ;  /* 0x000000875656723e */ /* 0x000fe200048070ff */
[-C--:B------:R-:W-:Y:S01]  /*5840*/  FFMA.FTZ R93, R78, R92.reuse, -R93 ;  /* 0x0000005c4e5d7223 */ /* 0x080fe2000001085d */
[----:B------:R-:W-:Y:S01]  /*5850*/  FFMA.FTZ R122, R43, R92, R122 ;  /* 0x0000005c2b7a7223 */ /* 0x000fe2000001007a */
[-C--:B------:R-:W-:Y:S01]  /*5860*/  FFMA.FTZ R84, R41, R87.reuse, -R84 ;  /* 0x0000005729547223 */ /* 0x080fe20000010854 */
[----:B------:R-:W-:Y:S01]  /*5870*/  FFMA.FTZ R85, R42, R87, R85 ;  /* 0x000000572a557223 */ /* 0x000fe20000010055 */
[----:B------:R-:W-:-:S02]  /*5880*/  F2FP.SATFINITE.E4M3.F32.PACK_AB_MERGE_C R41, R79, R40, R82 ;  /* 0x000000284f29723e */ /* 0x000fc40004807052 */
[----:B------:R-:W-:Y:S02]  /*5890*/  F2FP.SATFINITE.E4M3.F32.PACK_AB_MERGE_C R40, R81, R80, R83 ;  /* 0x000000505128723e */ /* 0x000fe40004807053 */
[----:B------:R-:W-:Y:S02]  /*58a0*/  F2FP.SATFINITE.E4M3.F32.PACK_AB_MERGE_C R42, R85, R84, R86 ;  /* 0x00000054552a723e */ /* 0x000fe40004807056 */
[----:B------:R-:W-:-:S07]  /*58b0*/  F2FP.SATFINITE.E4M3.F32.PACK_AB_MERGE_C R43, R122, R93, R134 ;  /* 0x0000005d7a2b723e */ /* 0x000fce0004807086 */
.L_x_510:
[----:B------:R-:W-:Y:S05]  /*58c0*/  BSYNC B3 ;  /* 0x0000000000037941 */ /* 0x000fea0003800000 */
.L_x_509:
[----:B-1----:R0:W-:Y:S02]  /*58d0*/  STG.E.128 desc[UR54][R48.64+0x80], R40 ;  /* 0x0000802830007986 */ /* 0x0021e4000c101d36 */
.L_x_508:
[----:B------:R-:W-:Y:S05]  /*58e0*/  BSYNC B2 ;  /* 0x0000000000027941 */ /* 0x000fea0003800000 */
.L_x_507:
[----:B------:R-:W-:-:S13]  /*58f0*/  ISETP.NE.AND P2, PT, R39, RZ, PT ;  /* 0x000000ff2700720c */ /* 0x000fda0003f45270 */
        /* <DEDUP_REMOVED lines=14> */
[----:B------:R-:W-:Y:S01]  /*59e0*/  IMAD.U32 R75, R79, 0x10000, RZ ;  /* 0x000100004f4b7824 */ /* 0x000fe200078e00ff */
[----:B-1----:R-:W-:Y:S01]  /*59f0*/  MOV R76, R40 ;  /* 0x00000028004c7202 */ /* 0x002fe20000000f00 */
[----:B------:R-:W-:Y:S01]  /*5a00*/  IMAD.U32 R80, R80, 0x10000, RZ ;  /* 0x0001000050507824 */ /* 0x000fe200078e00ff */
[----:B------:R-:W-:-:S02]  /*5a10*/  LOP3.LUT R77, R78, 0xff00, R77, 0xf8, !PT ;  /* 0x0000ff004e4d7812 */ /* 0x000fc400078ef84d */
[----:B------:R-:W-:Y:S02]  /*5a20*/  F2FP.F16.E4M3.UNPACK_B R78, R154.H1 ;  /* 0x0000009aff4e723e */ /* 0x000fe400030006ff */
[-C--:B------:R-:W-:Y:S02]  /*5a30*/  F2FP.F16.E4M3.UNPACK_B R40, R41.reuse ;  /* 0x00000029ff28723e */ /* 0x080fe400020006ff */
        /* <DEDUP_REMOVED lines=25> */
[----:B------:R-:W-:-:S02]  /*5bd0*/  HADD2.F32 R79, -RZ, R77.H0_H0 ;  /* 0x2000004dff4f7230 */ /* 0x000fc40000004100 */
[----:B------:R-:W-:Y:S02]  /*5be0*/  HADD2.F32 R80, -RZ, R77.H1_H1 ;  /* 0x3000004dff507230 */ /* 0x000fe40000004100 */
[----:B------:R-:W-:Y:S02]  /*5bf0*/  HADD2.F32 R154, -RZ, R154.H0_H0 ;  /* 0x2000009aff9a7230 */ /* 0x000fe40000004100 */
[-C--:B------:R-:W-:Y:S01]  /*5c00*/  FMUL.FTZ R83, R79, R81.reuse ;  /* 0x000000514f537220 */ /* 0x080fe20000410000 */
[--C-:B------:R-:W-:Y:S02]  /*5c10*/  HADD2.F32 R78, -RZ, R76.reuse.H1_H1 ;  /* 0x3000004cff4e7230 */ /* 0x100fe40000004100 */
[----:B------:R-:W-:Y:S01]  /*5c20*/  FMUL.FTZ R84, R80, R81 ;  /* 0x0000005150547220 */ /* 0x000fe20000410000 */
[----:B------:R-:W-:Y:S02]  /*5c30*/  HADD2.F32 R77, -RZ, R76.H0_H0 ;  /* 0x2000004cff4d7230 */ /* 0x000fe40000004100 */
[----:B------:R-:W-:-:S02]  /*5c40*/  HADD2.F32 R76, -RZ, R148.H1_H1 ;  /* 0x30000094ff4c7230 */ /* 0x000fc40000004100 */
[-C--:B------:R-:W-:Y:S01]  /*5c50*/  FMUL.FTZ R82, R78, R154.reuse ;  /* 0x0000009a4e527220 */ /* 0x080fe20000410000 */
[----:B------:R-:W-:Y:S02]  /*5c60*/  HADD2.F32 R148, -RZ, R148.H0_H0 ;  /* 0x20000094ff947230 */ /* 0x000fe40000004100 */
[----:B------:R-:W-:Y:S01]  /*5c70*/  FMUL.FTZ R81, R77, R154 ;  /* 0x0000009a4d517220 */ /* 0x000fe20000410000 */
[-C--:B------:R-:W-:Y:S01]  /*5c80*/  FFMA.FTZ R84, R79, R76.reuse, -R84 ;  /* 0x0000004c4f547223 */ /* 0x080fe20000010854 */
[----:B------:R-:W-:Y:S01]  /*5c90*/  FFMA.FTZ R83, R80, R76, R83 ;  /* 0x0000004c50537223 */ /* 0x000fe20000010053 */
[-C--:B------:R-:W-:Y:S01]  /*5ca0*/  FFMA.FTZ R76, R77, R148.reuse, -R82 ;  /* 0x000000944d4c7223 */ /* 0x080fe20000010852 */
[----:B------:R-:W-:Y:S01]  /*5cb0*/  FFMA.FTZ R77, R78, R148, R81 ;  /* 0x000000944e4d7223 */ /* 0x000fe20000010051 */
[----:B------:R-:W-:Y:S02]  /*5cc0*/  F2FP.F16.E4M3.UNPACK_B R80, R43.H1 ;  /* 0x0000002bff50723e */ /* 0x000fe400030006ff */
[----:B------:R-:W-:-:S02]  /*5cd0*/  F2FP.SATFINITE.E4M3.F32.PACK_AB_MERGE_C R78, R86, R85, RZ ;  /* 0x00000055564e723e */ /* 0x000fc400048070ff */
[-C--:B------:R-:W-:Y:S01]  /*5ce0*/  F2FP.F16.E4M3.UNPACK_B R86, R75.reuse.H1 ;  /* 0x0000004bff56723e */ /* 0x080fe200030006ff */
[--C-:B------:R-:W-:Y:S01]  /*5cf0*/  HADD2.F32 R81, -RZ, R80.reuse.H0_H0 ;  /* 0x20000050ff517230 */ /* 0x100fe20000004100 */
[----:B------:R-:W-:Y:S01]  /*5d00*/  F2FP.SATFINITE.E4M3.F32.PACK_AB_MERGE_C R95, R83, R84, RZ ;  /* 0x00000054535f723e */ /* 0x000fe200048070ff */
[----:B------:R-:W-:Y:S01]  /*5d10*/  HADD2.F32 R80, -RZ, R80.H1_H1 ;  /* 0x30000050ff507230 */ /* 0x000fe20000004100 */
[----:B------:R-:W-:Y:S01]  /*5d20*/  F2FP.F16.E4M3.UNPACK_B R83, R74.H1 ;  /* 0x0000004aff53723e */ /* 0x000fe200030006ff */
[--C-:B------:R-:W-:Y:S01]  /*5d30*/  HADD2.F32 R87, -RZ, R86.reuse.H1_H1 ;  /* 0x30000056ff577230 */ /* 0x100fe20000004100 */
[----:B------:R-:W-:Y:S01]  /*5d40*/  F2FP.F16.E4M3.UNPACK_B R79, R42.H1 ;  /* 0x0000002aff4f723e */ /* 0x000fe200030006ff */
[----:B------:R-:W-:Y:S01]  /*5d50*/  HADD2.F32 R86, -RZ, R86.H0_H0 ;  /* 0x20000056ff567230 */ /* 0x000fe20000004100 */
[----:B------:R-:W-:Y:S01]  /*5d60*/  F2FP.F16.E4M3.UNPACK_B R85, R75 ;  /* 0x0000004bff55723e */ /* 0x000fe200020006ff */
[----:B------:R-:W-:Y:S01]  /*5d70*/  HADD2.F32 R84, -RZ, R83.H1_H1 ;  /* 0x30000053ff547230 */ /* 0x000fe20000004100 */
[----:B------:R-:W-:Y:S01]  /*5d80*/  F2FP.F16.E4M3.UNPACK_B R82, R74 ;  /* 0x0000004aff52723e */ /* 0x000fe200020006ff */
[----:B------:R-:W-:Y:S01]  /*5d90*/  FMUL.FTZ R74, R80, R87 ;  /* 0x00000057504a7220 */ /* 0x000fe20000410000 */
[----:B------:R-:W-:-:S02]  /*5da0*/  HADD2.F32 R75, -RZ, R79.H1_H1 ;  /* 0x3000004fff4b7230 */ /* 0x000fc40000004100 */
[C---:B------:R-:W-:Y:S01]  /*5db0*/  FMUL.FTZ R93, R81.reuse, R87 ;  /* 0x00000057515d7220 */ /* 0x040fe20000410000 */
[----:B------:R-:W-:Y:S02]  /*5dc0*/  HADD2.F32 R92, -RZ, R85.H1_H1 ;  /* 0x30000055ff5c7230 */ /* 0x000fe40000004100 */
[----:B------:R-:W-:Y:S01]  /*5dd0*/  FFMA.FTZ R87, R81, R84, -R74 ;  /* 0x0000005451577223 */ /* 0x000fe2000001084a */
[----:B------:R-:W-:Y:S01]  /*5de0*/  HADD2.F32 R79, -RZ, R79.H0_H0 ;  /* 0x2000004fff4f7230 */ /* 0x000fe20000004100 */
[----:B------:R-:W-:Y:S01]  /*5df0*/  F2FP.F16.E4M3.UNPACK_B R43, R43 ;  /* 0x0000002bff2b723e */ /* 0x000fe200020006ff */
[----:B------:R-:W-:Y:S02]  /*5e00*/  HADD2.F32 R74, -RZ, R82.H1_H1 ;  /* 0x30000052ff4a7230 */ /* 0x000fe40000004100 */
[----:B------:R-:W-:Y:S01]  /*5e10*/  FMUL.FTZ R94, R75, R92 ;  /* 0x0000005c4b5e7220 */ /* 0x000fe20000410000 */
[----:B------:R-:W-:Y:S01]  /*5e20*/  F2FP.F16.E4M3.UNPACK_B R42, R42 ;  /* 0x0000002aff2a723e */ /* 0x000fe200020006ff */
[----:B------:R-:W-:Y:S01]  /*5e30*/  FMUL.FTZ R92, R79, R92 ;  /* 0x0000005c4f5c7220 */ /* 0x000fe20000410000 */
[----:B------:R-:W-:-:S02]  /*5e40*/  HADD2.F32 R85, -RZ, R85.H0_H0 ;  /* 0x20000055ff557230 */ /* 0x000fc40000004100 */
[----:B------:R-:W-:Y:S01]  /*5e50*/  FFMA.FTZ R94, R79, R74, -R94 ;  /* 0x0000004a4f5e7223 */ /* 0x000fe2000001085e */
[----:B------:R-:W-:Y:S01]  /*5e60*/  FFMA.FTZ R84, R80, R84, R93 ;  /* 0x0000005450547223 */ /* 0x000fe2000001005d */
[----:B------:R-:W-:Y:S01]  /*5e70*/  FFMA.FTZ R79, R75, R74, R92 ;  /* 0x0000004a4b4f7223 */ /* 0x000fe2000001005c */
[--C-:B------:R-:W-:Y:S01]  /*5e80*/  HADD2.F32 R74, -RZ, R43.reuse.H0_H0 ;  /* 0x2000002bff4a7230 */ /* 0x100fe20000004100 */
[----:B------:R-:W-:Y:S01]  /*5e90*/  F2FP.SATFINITE.E4M3.F32.PACK_AB_MERGE_C R41, R41, R40, R78 ;  /* 0x000000282929723e */ /* 0x000fe2000480704e */
[----:B------:R-:W-:Y:S01]  /*5ea0*/  HADD2.F32 R75, -RZ, R43.H1_H1 ;  /* 0x3000002bff4b7230 */ /* 0x000fe20000004100 */
[----:B------:R-:W-:Y:S01]  /*5eb0*/  F2FP.SATFINITE.E4M3.F32.PACK_AB_MERGE_C R84, R84, R87, RZ ;  /* 0x000000575454723e */ /* 0x000fe200048070ff */
[--C-:B------:R-:W-:Y:S01]  /*5ec0*/  HADD2.F32 R43, -RZ, R42.reuse.H0_H0 ;  /* 0x2000002aff2b7230 */ /* 0x100fe20000004100 */
[----:B------:R-:W-:Y:S01]  /*5ed0*/  F2FP.SATFINITE.E4M3.F32.PACK_AB_MERGE_C R79, R79, R94, RZ ;  /* 0x0000005e4f4f723e */ /* 0x000fe200048070ff */
[----:B------:R-:W-:Y:S02]  /*5ee0*/  HADD2.F32 R42, -RZ, R42.H1_H1 ;  /* 0x3000002aff2a7230 */ /* 0x000fe40000004100 */
[----:B------:R-:W-:Y:S01]  /*5ef0*/  FMUL.FTZ R81, R75, R86 ;  /* 0x000000564b517220 */ /* 0x000fe20000410000 */
[----:B------:R-:W-:-:S02]  /*5f00*/  HADD2.F32 R83, -RZ, R83.H0_H0 ;  /* 0x20000053ff537230 */ /* 0x000fc40000004100 */
        /* <DEDUP_REMOVED lines=8> */
[----:B------:R-:W-:Y:S02]  /*5f90*/  F2FP.SATFINITE.E4M3.F32.PACK_AB_MERGE_C R40, R77, R76, R95 ;  /* 0x0000004c4d28723e */ /* 0x000fe4000480705f */
[----:B------:R-:W-:-:S02]  /*5fa0*/  F2FP.SATFINITE.E4M3.F32.PACK_AB_MERGE_C R43, R86, R81, R84 ;  /* 0x00000051562b723e */ /* 0x000fc40004807054 */
[----:B------:R-:W-:-:S07]  /*5fb0*/  F2FP.SATFINITE.E4M3.F32.PACK_AB_MERGE_C R42, R85, R80, R79 ;  /* 0x00000050552a723e */ /* 0x000fce000480704f */
.L_x_512:
[----:B------:R-:W-:Y:S05]  /*5fc0*/  BSYNC B2 ;  /* 0x0000000000027941 */ /* 0x000fea0003800000 */
.L_x_511:
[----:B-1----:R0:W-:Y:S02]  /*5fd0*/  STG.E.128 desc[UR54][R48.64+0xa0], R40 ;  /* 0x0000a02830007986 */ /* 0x0021e4000c101d36 */
.L_x_490:
[----:B------:R-:W-:Y:S05]  /*5fe0*/  BSYNC B1 ;  /* 0x0000000000017941 */ /* 0x000fea0003800000 */
.L_x_489:
[----:B------:R-:W-:Y:S05]  /*5ff0*/  @P4 BRA `(.L_x_513) ;  /* 0x0000009400044947 */ /* 0x000fea0003800000 */
        /* <DEDUP_REMOVED lines=9> */
[----:B------:R-:W-:Y:S01]  /*6090*/  LOP3.LUT R49, R71, 0xff0000ff, RZ, 0xc0, !PT ;  /* 0xff0000ff47317812 */ /* 0x000fe200078ec0ff */
[----:B------:R-:W-:Y:S01]  /*60a0*/  IMAD.SHL.U32 R70, R70, 0x100, RZ ;  /* 0x0000010046467824 */ /* 0x000fe200078e00ff */
[----:B------:R-:W-:Y:S01]  /*60b0*/  SHF.R.U32.HI R74, RZ, 0x10, R71 ;  /* 0x00000010ff4a7819 */ /* 0x000fe20000011647 */
[----:B------:R-:W-:Y:S01]  /*60c0*/  IMAD.SHL.U32 R72, R72, 0x100, RZ ;  /* 0x0000010048487824 */ /* 0x000fe200078e00ff */
[----:B------:R-:W-:Y:S02]  /*60d0*/  LOP3.LUT R71, R73, 0xff0000ff, RZ, 0xc0, !PT ;  /* 0xff0000ff49477812 */ /* 0x000fe400078ec0ff */
[----:B------:R-:W-:-:S02]  /*60e0*/  SHF.R.U32.HI R73, RZ, 0x10, R73 ;  /* 0x00000010ff497819 */ /* 0x000fc40000011649 */
[----:B------:R-:W-:Y:S01]  /*60f0*/  LOP3.LUT R49, R49, 0xff00, R70, 0xf8, !PT ;  /* 0x0000ff0031317812 */ /* 0x000fe200078ef846 */
[----:B------:R-:W-:Y:S01]  /*6100*/  IMAD.U32 R70, R74, 0x10000, RZ ;  /* 0x000100004a467824 */ /* 0x000fe200078e00ff */
[----:B-1----:R-:W-:Y:S01]  /*6110*/  MOV R48, R40 ;  /* 0x0000002800307202 */ /* 0x002fe20000000f00 */
[----:B------:R-:W-:Y:S01]  /*6120*/  IMAD.U32 R73, R73, 0x10000, RZ ;  /* 0x0001000049497824 */ /* 0x000fe200078e00ff */
[----:B------:R-:W-:Y:S02]  /*6130*/  LOP3.LUT R72, R71, 0xff00, R72, 0xf8, !PT ;  /* 0x0000ff0047487812 */ /* 0x000fe400078ef848 */
[----:B------:R-:W-:Y:S02]  /*6140*/  F2FP.F16.E4M3.UNPACK_B R40, R41 ;  /* 0x00000029ff28723e */ /* 0x000fe400020006ff */
[----:B------:R-:W-:Y:S02]  /*6150*/  F2FP.F16.E4M3.UNPACK_B R71, R153.H1 ;  /* 0x00000099ff47723e */ /* 0x000fe400030006ff */
[----:B------:R-:W-:Y:S01]  /*6160*/  LOP3.LUT R74, R49, 0xff0000, R70, 0xf8, !PT ;  /* 0x00ff0000314a7812 */ /* 0x000fe200078ef846 */
[--C-:B------:R-:W-:Y:S01]  /*6170*/  HADD2.F32 R49, -RZ, R40.reuse.H1_H1 ;  /* 0x30000028ff317230 */ /* 0x100fe20000004100 */
[----:B------:R-:W-:Y:S01]  /*6180*/  LOP3.LUT R77, R72, 0xff0000, R73, 0xf8, !PT ;  /* 0x00ff0000484d7812 */ /* 0x000fe200078ef849 */
[--C-:B------:R-:W-:Y:S01]  /*6190*/  HADD2.F32 R75, -RZ, R71.reuse.H0_H0 ;  /* 0x20000047ff4b7230 */ /* 0x100fe20000004100 */
[----:B------:R-:W-:Y:S01]  /*61a0*/  F2FP.F16.E4M3.UNPACK_B R72, R152.H1 ;  /* 0x00000098ff48723e */ /* 0x000fe200030006ff */
[----:B------:R-:W-:Y:S01]  /*61b0*/  HADD2.F32 R40, -RZ, R40.H0_H0 ;  /* 0x20000028ff287230 */ /* 0x000fe20000004100 */
[----:B------:R-:W-:Y:S01]  /*61c0*/  F2FP.F16.E4M3.UNPACK_B R41, R41.H1 ;  /* 0x00000029ff29723e */ /* 0x000fe200030006ff */
[----:B------:R-:W-:-:S02]  /*61d0*/  HADD2.F32 R76, -RZ, R71.H1_H1 ;  /* 0x30000047ff4c7230 */ /* 0x000fc40000004100 */
[CC--:B------:R-:W-:Y:S01]  /*61e0*/  FMUL.FTZ R79, R49.reuse, R75.reuse ;  /* 0x0000004b314f7220 */ /* 0x0c0fe20000410000 */
[--C-:B------:R-:W-:Y:S02]  /*61f0*/  HADD2.F32 R73, -RZ, R72.reuse.H0_H0 ;  /* 0x20000048ff497230 */ /* 0x100fe40000004100 */
[----:B------:R-:W-:Y:S01]  /*6200*/  FMUL.FTZ R78, R40, R75 ;  /* 0x0000004b284e7220 */ /* 0x000fe20000410000 */
[--C-:B------:R-:W-:Y:S01]  /*6210*/  HADD2.F32 R71, -RZ, R41.reuse.H1_H1 ;  /* 0x30000029ff477230 */ /* 0x100fe20000004100 */
[----:B------:R-:W-:Y:S01]  /*6220*/  F2FP.F16.E4M3.UNPACK_B R153, R153 ;  /* 0x00000099ff99723e */ /* 0x000fe200020006ff */
[----:B------:R-:W-:Y:S02]  /*6230*/  HADD2.F32 R70, -RZ, R41.H0_H0 ;  /* 0x20000029ff467230 */ /* 0x000fe40000004100 */
[-C--:B------:R-:W-:Y:S01]  /*6240*/  FFMA.FTZ R41, R49, R73.reuse, R78 ;  /* 0x0000004931297223 */ /* 0x080fe2000001004e */
[----:B------:R-:W-:Y:S02]  /*6250*/  HADD2.F32 R72, -RZ, R72.H1_H1 ;  /* 0x30000048ff487230 */ /* 0x000fe40000004100 */
[C---:B------:R-:W-:Y:S01]  /*6260*/  FMUL.FTZ R75, R71.reuse, R76 ;  /* 0x0000004c474b7220 */ /* 0x040fe20000410000 */
[----:B------:R-:W-:Y:S01]  /*6270*/  F2FP.F16.E4M3.UNPACK_B R49, R48.H1 ;  /* 0x00000030ff31723e */ /* 0x000fe200030006ff */
[----:B------:R-:W-:Y:S01]  /*6280*/  FMUL.FTZ R76, R70, R76 ;  /* 0x0000004c464c7220 */ /* 0x000fe20000410000 */
[----:B------:R-:W-:Y:S01]  /*6290*/  FFMA.FTZ R40, R40, R73, -R79 ;  /* 0x0000004928287223 */ /* 0x000fe2000001084f */
[----:B------:R-:W-:Y:S01]  /*62a0*/  FFMA.FTZ R80, R70, R72, -R75 ;  /* 0x0000004846507223 */ /* 0x000fe2000001084b */
[----:B------:R-:W-:Y:S01]  /*62b0*/  F2FP.F16.E4M3.UNPACK_B R48, R48 ;  /* 0x00000030ff30723e */ /* 0x000fe200020006ff */
[----:B------:R-:W-:Y:S01]  /*62c0*/  FFMA.FTZ R81, R71, R72, R76 ;  /* 0x0000004847517223 */ /* 0x000fe2000001004c */
[----:B------:R-:W-:Y:S01]  /*62d0*/  F2FP.F16.E4M3.UNPACK_B R152, R152 ;  /* 0x00000098ff98723e */ /* 0x000fe200020006ff */
[----:B------:R-:W-:-:S02]  /*62e0*/  HADD2.F32 R73, -RZ, R153.H1_H1 ;  /* 0x30000099ff497230 */ /* 0x000fc40000004100 */
[--C-:B------:R-:W-:Y:S01]  /*62f0*/  HADD2.F32 R70, -RZ, R49.reuse.H0_H0 ;  /* 0x20000031ff467230 */ /* 0x100fe20000004100 */
[----:B------:R-:W-:Y:S01]  /*6300*/  F2FP.SATFINITE.E4M3.F32.PACK_AB_MERGE_C R83, R81, R80, RZ ;  /* 0x000000505153723e */ /* 0x000fe200048070ff */
[----:B------:R-:W-:Y:S02]  /*6310*/  HADD2.F32 R71, -RZ, R49.H1_H1 ;  /* 0x30000031ff477230 */ /* 0x000fe40000004100 */
[----:B------:R-:W-:Y:S02]  /*6320*/  HADD2.F32 R49, -RZ, R48.H0_H0 ;  /* 0x20000030ff317230 */ /* 0x000fe40000004100 */
[-C--:B------:R-:W-:Y:S01]  /*6330*/  FMUL.FTZ R78, R70, R73.reuse ;  /* 0x00000049464e7220 */ /* 0x080fe20000410000 */
[----:B------:R-:W-:Y:S02]  /*6340*/  HADD2.F32 R72, -RZ, R152.H1_H1 ;  /* 0x30000098ff487230 */ /* 0x000fe40000004100 */
[----:B------:R-:W-:Y:S01]  /*6350*/  FMUL.FTZ R75, R71, R73 ;  /* 0x00000049474b7220 */ /* 0x000fe20000410000 */
[----:B------:R-:W-:Y:S01]  /*6360*/  HADD2.F32 R153, -RZ, R153.H0_H0 ;  /* 0x20000099ff997230 */ /* 0x000fe20000004100 */
[----:B------:R-:W-:Y:S01]  /*6370*/  F2FP.SATFINITE.E4M3.F32.PACK_AB_MERGE_C R41, R41, R40, R83 ;  /* 0x000000282929723e */ /* 0x000fe20004807053 */
[----:B------:R-:W-:-:S02]  /*6380*/  HADD2.F32 R48, -RZ, R48.H1_H1 ;  /* 0x30000030ff307230 */ /* 0x000fc40000004100 */
[-C--:B------:R-:W-:Y:S01]  /*6390*/  FFMA.FTZ R75, R70, R72.reuse, -R75 ;  /* 0x00000048464b7223 */ /* 0x080fe2000001084b */
[----:B------:R-:W-:Y:S02]  /*63a0*/  HADD2.F32 R152, -RZ, R152.H0_H0 ;  /* 0x20000098ff987230 */ /* 0x000fe40000004100 */
[----:B------:R-:W-:Y:S01]  /*63b0*/  FFMA.FTZ R78, R71, R72, R78 ;  /* 0x00000048474e7223 */ /* 0x000fe2000001004e */
[-C--:B------:R-:W-:Y:S01]  /*63c0*/  F2FP.F16.E4M3.UNPACK_B R72, R74.reuse.H1 ;  /* 0x0000004aff48723e */ /* 0x080fe200030006ff */
[-C--:B------:R-:W-:Y:S01]  /*63d0*/  FMUL.FTZ R76, R48, R153.reuse ;  /* 0x00000099304c7220 */ /* 0x080fe20000410000 */
[C---:B------:R-:W-:Y:S01]  /*63e0*/  FMUL.FTZ R153, R49.reuse, R153 ;  /* 0x0000009931997220 */ /* 0x040fe20000410000 */
[----:B------:R-:W-:Y:S02]  /*63f0*/  F2FP.F16.E4M3.UNPACK_B R74, R74 ;  /* 0x0000004aff4a723e */ /* 0x000fe400020006ff */
[-C--:B------:R-:W-:Y:S01]  /*6400*/  FFMA.FTZ R79, R49, R152.reuse, -R76 ;  /* 0x00000098314f7223 */ /* 0x080fe2000001084c */
[----:B------:R-:W-:Y:S01]  /*6410*/  F2FP.SATFINITE.E4M3.F32.PACK_AB_MERGE_C R82, R78, R75, RZ ;  /* 0x0000004b4e52723e */ /* 0x000fe200048070ff */
[----:B------:R-:W-:Y:S01]  /*6420*/  FFMA.FTZ R152, R48, R152, R153 ;  /* 0x0000009830987223 */ /* 0x000fe20000010099 */
[----:B------:R-:W-:Y:S01]  /*6430*/  F2FP.F16.E4M3.UNPACK_B R49, R43.H1 ;  /* 0x0000002bff31723e */ /* 0x000fe200030006ff */
[--C-:B------:R-:W-:Y:S01]  /*6440*/  HADD2.F32 R73, -RZ, R72.reuse.H1_H1 ;  /* 0x30000048ff497230 */ /* 0x100fe20000004100 */
[-C--:B------:R-:W-:Y:S01]  /*6450*/  F2FP.F16.E4M3.UNPACK_B R75, R77.reuse.H1 ;  /* 0x0000004dff4b723e */ /* 0x080fe200030006ff */
[----:B------:R-:W-:Y:S01]  /*6460*/  HADD2.F32 R72, -RZ, R72.H0_H0 ;  /* 0x20000048ff487230 */ /* 0x000fe20000004100 */
[-C--:B------:R-:W-:Y:S01]  /*6470*/  F2FP.F16.E4M3.UNPACK_B R48, R42.reuse.H1 ;  /* 0x0000002aff30723e */ /* 0x080fe200030006ff */
[----:B------:R-:W-:Y:S01]  /*6480*/  HADD2.F32 R71, -RZ, R49.H1_H1 ;  /* 0x30000031ff477230 */ /* 0x000fe20000004100 */
[----:B------:R-:W-:Y:S01]  /*6490*/  F2FP.F16.E4M3.UNPACK_B R77, R77 ;  /* 0x0000004dff4d723e */ /* 0x000fe200020006ff */
[----:B------:R-:W-:Y:S01]  /*64a0*/  HADD2.F32 R78, -RZ, R75.H1_H1 ;  /* 0x3000004bff4e7230 */ /* 0x000fe20000004100 */
[----:B------:R-:W-:Y:S01]  /*64b0*/  F2FP.F16.E4M3.UNPACK_B R43, R43 ;  /* 0x0000002bff2b723e */ /* 0x000fe200020006ff */
[----:B------:R-:W-:Y:S01]  /*64c0*/  HADD2.F32 R70, -RZ, R49.H0_H0 ;  /* 0x20000031ff467230 */ /* 0x000fe20000004100 */
[----:B------:R-:W-:Y:S01]  /*64d0*/  F2FP.F16.E4M3.UNPACK_B R42, R42 ;  /* 0x0000002aff2a723e */ /* 0x000fe200020006ff */
[----:B------:R-:W-:-:S02]  /*64e0*/  HADD2.F32 R49, -RZ, R48.H1_H1 ;  /* 0x30000030ff317230 */ /* 0x000fc40000004100 */
[-C--:B------:R-:W-:Y:S01]  /*64f0*/  FMUL.FTZ R81, R71, R78.reuse ;  /* 0x0000004e47517220 */ /* 0x080fe20000410000 */
[--C-:B------:R-:W-:Y:S02]  /*6500*/  HADD2.F32 R76, -RZ, R77.reuse.H1_H1 ;  /* 0x3000004dff4c7230 */ /* 0x100fe40000004100 */
[C---:B------:R-:W-:Y:S01]  /*6510*/  FMUL.FTZ R78, R70.reuse, R78 ;  /* 0x0000004e464e7220 */ /* 0x040fe20000410000 */
[----:B------:R-:W-:Y:S02]  /*6520*/  HADD2.F32 R48, -RZ, R48.H0_H0 ;  /* 0x20000030ff307230 */ /* 0x000fe40000004100 */
[----:B------:R-:W-:Y:S01]  /*6530*/  FFMA.FTZ R80, R70, R73, -R81 ;  /* 0x0000004946507223 */ /* 0x000fe20000010851 */
[----:B------:R-:W-:Y:S02]  /*6540*/  HADD2.F32 R70, -RZ, R74.H1_H1 ;  /* 0x3000004aff467230 */ /* 0x000fe40000004100 */
[----:B------:R-:W-:Y:S01]  /*6550*/  FMUL.FTZ R81, R49, R76 ;  /* 0x0000004c31517220 */ /* 0x000fe20000410000 */
[----:B------:R-:W-:-:S02]  /*6560*/  HADD2.F32 R77, -RZ, R77.H0_H0 ;  /* 0x2000004dff4d7230 */ /* 0x000fc40000004100 */
[C---:B------:R-:W-:Y:S01]  /*6570*/  FMUL.FTZ R76, R48.reuse, R76 ;  /* 0x0000004c304c7220 */ /* 0x040fe20000410000 */
[----:B------:R-:W-:Y:S02]  /*6580*/  HADD2.F32 R75, -RZ, R75.H0_H0 ;  /* 0x2000004bff4b7230 */ /* 0x000fe40000004100 */
[-C--:B------:R-:W-:Y:S01]  /*6590*/  FFMA.FTZ R81, R48, R70.reuse, -R81 ;  /* 0x0000004630517223 */ /* 0x080fe20000010851 */
[--C-:B------:R-:W-:Y:S02]  /*65a0*/  HADD2.F32 R48, -RZ, R43.reuse.H0_H0 ;  /* 0x2000002bff307230 */ /* 0x100fe40000004100 */
[----:B------:R-:W-:Y:S01]  /*65b0*/  FFMA.FTZ R76, R49, R70, R76 ;  /* 0x00000046314c7223 */ /* 0x000fe2000001004c */
[----:B------:R-:W-:Y:S02]  /*65c0*/  HADD2.F32 R49, -RZ, R43.H1_H1 ;  /* 0x3000002bff317230 */ /* 0x000fe40000004100 */
[----:B------:R-:W-:Y:S01]  /*65d0*/  FFMA.FTZ R73, R71, R73, R78 ;  /* 0x0000004947497223 */ /* 0x000fe2000001004e */
[----:B------:R-:W-:-:S02]  /*65e0*/  HADD2.F32 R43, -RZ, R42.H0_H0 ;  /* 0x2000002aff2b7230 */ /* 0x000fc40000004100 */
[-C--:B------:R-:W-:Y:S01]  /*65f0*/  FMUL.FTZ R78, R48, R75.reuse ;  /* 0x0000004b304e7220 */ /* 0x080fe20000410000 */
[----:B------:R-:W-:Y:S02]  /*6600*/  HADD2.F32 R42, -RZ, R42.H1_H1 ;  /* 0x3000002aff2a7230 */ /* 0x000fe40000004100 */
[C---:B------:R-:W-:Y:S01]  /*6610*/  FMUL.FTZ R71, R49.reuse, R75 ;  /* 0x0000004b31477220 */ /* 0x040fe20000410000 */
[----:B------:R-:W-:Y:S02]  /*6620*/  HADD2.F32 R74, -RZ, R74.H0_H0 ;  /* 0x2000004aff4a7230 */ /* 0x000fe40000004100 */
[-C--:B------:R-:W-:Y:S01]  /*6630*/  FFMA.FTZ R78, R49, R72.reuse, R78 ;  /* 0x00000048314e7223 */ /* 0x080fe2000001004e */
[----:B------:R-:W-:Y:S01]  /*6640*/  F2FP.SATFINITE.E4M3.F32.PACK_AB_MERGE_C R76, R76, R81, RZ ;  /* 0x000000514c4c723e */ /* 0x000fe200048070ff */
[-C--:B------:R-:W-:Y:S01]  /*6650*/  FMUL.FTZ R70, R42, R77.reuse ;  /* 0x0000004d2a467220 */ /* 0x080fe20000410000 */
[----:B------:R-:W-:Y:S01]  /*6660*/  FMUL.FTZ R77, R43, R77 ;  /* 0x0000004d2b4d7220 */ /* 0x000fe20000410000 */
[----:B------:R-:W-:Y:S01]  /*6670*/  FFMA.FTZ R71, R48, R72, -R71 ;  /* 0x0000004830477223 */ /* 0x000fe20000010847 */
[----:B------:R-:W-:Y:S01]  /*6680*/  F2FP.SATFINITE.E4M3.F32.PACK_AB_MERGE_C R73, R73, R80, RZ ;  /* 0x000000504949723e */ /* 0x000fe200048070ff */
[-C--:B------:R-:W-:Y:S01]  /*6690*/  FFMA.FTZ R70, R43, R74.reuse, -R70 ;  /* 0x0000004a2b467223 */ /* 0x080fe20000010846 */
[----:B------:R-:W-:Y:S01]  /*66a0*/  FFMA.FTZ R77, R42, R74, R77 ;  /* 0x0000004a2a4d7223 */ /* 0x000fe2000001004d */
[----:B------:R-:W-:-:S02]  /*66b0*/  F2FP.SATFINITE.E4M3.F32.PACK_AB_MERGE_C R40, R152, R79, R82 ;  /* 0x0000004f9828723e */ /* 0x000fc40004807052 */
[----:B------:R-:W-:Y:S02]  /*66c0*/  F2FP.SATFINITE.E4M3.F32.PACK_AB_MERGE_C R43, R78, R71, R73 ;  /* 0x000000474e2b723e */ /* 0x000fe40004807049 */
[----:B------:R-:W-:-:S07]  /*66d0*/  F2FP.SATFINITE.E4M3.F32.PACK_AB_MERGE_C R42, R77, R70, R76 ;  /* 0x000000464d2a723e */ /* 0x000fce000480704c */
.L_x_517:
[----:B------:R-:W-:Y:S05]  /*66e0*/  BSYNC B2 ;  /* 0x0000000000027941 */ /* 0x000fea0003800000 */
.L_x_516:
[----:B-1----:R0:W-:Y:S02]  /*66f0*/  STG.E.128 desc[UR54][R44.64], R40 ;  /* 0x000000282c007986 */ /* 0x0021e4000c101d36 */
.L_x_515:
[----:B------:R-:W-:Y:S05]  /*6700*/  BSYNC B1 ;  /* 0x0000000000017941 */ /* 0x000fea0003800000 */
.L_x_514:
        /* <DEDUP_REMOVED lines=15> */
[----:B------:R-:W-:Y:S01]  /*6800*/  LOP3.LUT R66, R66, 0xff00, R49, 0xf8, !PT ;  /* 0x0000ff0042427812 */ /* 0x000fe200078ef831 */
[----:B------:R-:W-:Y:S01]  /*6810*/  IMAD.U32 R49, R71, 0x10000, RZ ;  /* 0x0001000047317824 */ /* 0x000fe200078e00ff */
[----:B-1----:R-:W-:-:S02]  /*6820*/  MOV R48, R40 ;  /* 0x0000002800307202 */ /* 0x002fc40000000f00 */
[----:B------:R-:W-:Y:S01]  /*6830*/  LOP3.LUT R69, R68, 0xff00, R67, 0xf8, !PT ;  /* 0x0000ff0044457812 */ /* 0x000fe200078ef843 */
[----:B------:R-:W-:Y:S01]  /*6840*/  IMAD.U32 R68, R70, 0x10000, RZ ;  /* 0x0001000046447824 */ /* 0x000fe200078e00ff */
        /* <DEDUP_REMOVED lines=40> */
[CC--:B------:R-:W-:Y:S01]  /*6ad0*/  FMUL.FTZ R69, R49.reuse, R150.reuse ;  /* 0x0000009631457220 */ /* 0x0c0fe20000410000 */
[----:B------:R-:W-:Y:S01]  /*6ae0*/  FMUL.FTZ R72, R48, R150 ;  /* 0x0000009630487220 */ /* 0x000fe20000410000 */
[----:B------:R-:W-:Y:S02]  /*6af0*/  F2FP.F16.E4M3.UNPACK_B R68, R70.H1 ;  /* 0x00000046ff44723e */ /* 0x000fe400030006ff */
[----:B------:R-:W-:Y:S01]  /*6b00*/  F2FP.SATFINITE.E4M3.F32.PACK_AB_MERGE_C R79, R74, R71, RZ ;  /* 0x000000474a4f723e */ /* 0x000fe200048070ff */
[----:B------:R-:W-:Y:S01]  /*6b10*/  FFMA.FTZ R75, R49, R149, -R72 ;  /* 0x00000095314b7223 */ /* 0x000fe20000010848 */
[----:B------:R-:W-:Y:S01]  /*6b20*/  F2FP.F16.E4M3.UNPACK_B R49, R43.H1 ;  /* 0x0000002bff31723e */ /* 0x000fe200030006ff */
[----:B------:R-:W-:Y:S01]  /*6b30*/  FFMA.FTZ R76, R48, R149, R69 ;  /* 0x00000095304c7223 */ /* 0x000fe20000010045 */
[-C--:B------:R-:W-:Y:S01]  /*6b40*/  F2FP.F16.E4M3.UNPACK_B R71, R73.reuse.H1 ;  /* 0x00000049ff47723e */ /* 0x080fe200030006ff */
[----:B------:R-:W-:Y:S01]  /*6b50*/  HADD2.F32 R69, -RZ, R68.H1_H1 ;  /* 0x30000044ff457230 */ /* 0x000fe20000004100 */
[----:B------:R-:W-:Y:S01]  /*6b60*/  F2FP.F16.E4M3.UNPACK_B R48, R42.H1 ;  /* 0x0000002aff30723e */ /* 0x000fe200030006ff */
        /* <DEDUP_REMOVED lines=14> */
[----:B------:R-:W-:Y:S01]  /*6c50*/  F2FP.F16.E4M3.UNPACK_B R42, R42 ;  /* 0x0000002aff2a723e */ /* 0x000fe200020006ff */
[----:B------:R-:W-:Y:S01]  /*6c60*/  FMUL.FTZ R72, R48, R72 ;  /* 0x0000004830487220 */ /* 0x000fe20000410000 */
[----:B------:R-:W-:-:S02]  /*6c70*/  HADD2.F32 R73, -RZ, R73.H0_H0 ;  /* 0x20000049ff497230 */ /* 0x000fc40000004100 */
[-C--:B------:R-:W-:Y:S01]  /*6c80*/  FFMA.FTZ R77, R48, R66.reuse, -R77 ;  /* 0x00000042304d7223 */ /* 0x080fe2000001084d */
[--C-:B------:R-:W-:Y:S02]  /*6c90*/  HADD2.F32 R48, -RZ, R43.reuse.H0_H0 ;  /* 0x2000002bff307230 */ /* 0x100fe40000004100 */
[----:B------:R-:W-:Y:S01]  /*6ca0*/  FFMA.FTZ R72, R49, R66, R72 ;  /* 0x0000004231487223 */ /* 0x000fe20000010048 */
[----:B------:R-:W-:Y:S02]  /*6cb0*/  HADD2.F32 R49, -RZ, R43.H1_H1 ;  /* 0x3000002bff317230 */ /* 0x000fe40000004100 */
[----:B------:R-:W-:Y:S01]  /*6cc0*/  FFMA.FTZ R69, R67, R69, R74 ;  /* 0x0000004543457223 */ /* 0x000fe2000001004a */
[--C-:B------:R-:W-:Y:S01]  /*6cd0*/  HADD2.F32 R43, -RZ, R42.reuse.H0_H0 ;  /* 0x2000002aff2b7230 */ /* 0x100fe20000004100 */
[----:B------:R-:W-:Y:S01]  /*6ce0*/  F2FP.SATFINITE.E4M3.F32.PACK_AB_MERGE_C R40, R76, R75, R79 ;  /* 0x0000004b4c28723e */ /* 0x000fe2000480704f */
[----:B------:R-:W-:Y:S01]  /*6cf0*/  HADD2.F32 R42, -RZ, R42.H1_H1 ;  /* 0x3000002aff2a7230 */ /* 0x000fe20000004100 */
[----:B------:R-:W-:Y:S01]  /*6d00*/  F2FP.SATFINITE.E4M3.F32.PACK_AB_MERGE_C R72, R72, R77, RZ ;  /* 0x0000004d4848723e */ /* 0x000fe200048070ff */
[----:B------:R-:W-:Y:S01]  /*6d10*/  HADD2.F32 R71, -RZ, R71.H0_H0 ;  /* 0x20000047ff477230 */ /* 0x000fe20000004100 */
[----:B------:R-:W-:Y:S01]  /*6d20*/  F2FP.SATFINITE.E4M3.F32.PACK_AB_MERGE_C R69, R69, R78, RZ ;  /* 0x0000004e4545723e */ /* 0x000fe200048070ff */
[----:B------:R-:W-:-:S02]  /*6d30*/  HADD2.F32 R68, -RZ, R68.H0_H0 ;  /* 0x20000044ff447230 */ /* 0x000fc40000004100 */
[----:B------:R-:W-:Y:S01]  /*6d40*/  FMUL.FTZ R66, R42, R73 ;  /* 0x000000492a427220 */ /* 0x000fe20000410000 */
[----:B------:R-:W-:Y:S02]  /*6d50*/  HADD2.F32 R70, -RZ, R70.H0_H0 ;  /* 0x20000046ff467230 */ /* 0x000fe40000004100 */
[-C--:B------:R-:W-:Y:S01]  /*6d60*/  FMUL.FTZ R67, R49, R71.reuse ;  /* 0x0000004731437220 */ /* 0x080fe20000410000 */
[C---:B------:R-:W-:Y:S01]  /*6d70*/  FMUL.FTZ R74, R48.reuse, R71 ;  /* 0x00000047304a7220 */ /* 0x040fe20000410000 */
[----:B------:R-:W-:Y:S02]  /*6d80*/  FMUL.FTZ R73, R43, R73 ;  /* 0x000000492b497220 */ /* 0x000fe40000410000 */
[-C--:B------:R-:W-:Y:S01]  /*6d90*/  FFMA.FTZ R67, R48, R68.reuse, -R67 ;  /* 0x0000004430437223 */ /* 0x080fe20000010843 */
[----:B------:R-:W-:Y:S01]  /*6da0*/  FFMA.FTZ R74, R49, R68, R74 ;  /* 0x00000044314a7223 */ /* 0x000fe2000001004a */
[-C--:B------:R-:W-:Y:S01]  /*6db0*/  FFMA.FTZ R66, R43, R70.reuse, -R66 ;  /* 0x000000462b427223 */ /* 0x080fe20000010842 */
[----:B------:R-:W-:-:S03]  /*6dc0*/  FFMA.FTZ R73, R42, R70, R73 ;  /* 0x000000462a497223 */ /* 0x000fc60000010049 */
[----:B------:R-:W-:Y:S02]  /*6dd0*/  F2FP.SATFINITE.E4M3.F32.PACK_AB_MERGE_C R43, R74, R67, R69 ;  /* 0x000000434a2b723e */ /* 0x000fe40004807045 */
[----:B------:R-:W-:-:S07]  /*6de0*/  F2FP.SATFINITE.E4M3.F32.PACK_AB_MERGE_C R42, R73, R66, R72 ;  /* 0x00000042492a723e */ /* 0x000fce0004807048 */
.L_x_521:
[----:B------:R-:W-:Y:S05]  /*6df0*/  BSYNC B2 ;  /* 0x0000000000027941 */ /* 0x000fea0003800000 */
.L_x_520:
[----:B-1----:R0:W-:Y:S02]  /*6e00*/  STG.E.128 desc[UR54][R44.64+0x20], R40 ;  /* 0x000020282c007986 */ /* 0x0021e4000c101d36 */
.L_x_519:
[----:B------:R-:W-:Y:S05]  /*6e10*/  BSYNC B1 ;  /* 0x0000000000017941 */ /* 0x000fea0003800000 */
.L_x_518:
        /* <DEDUP_REMOVED lines=110> */
.L_x_525:
[----:B------:R-:W-:Y:S05]  /*7500*/  BSYNC B2 ;  /* 0x0000000000027941 */ /* 0x000fea0003800000 */
.L_x_524:
[----:B-1----:R0:W-:Y:S02]  /*7510*/  STG.E.128 desc[UR54][R44.64+0x40], R40 ;  /* 0x000040282c007986 */ /* 0x0021e4000c101d36 */
.L_x_523:
[----:B------:R-:W-:Y:S05]  /*7520*/  BSYNC B1 ;  /* 0x0000000000017941 */ /* 0x000fea0003800000 */
.L_x_522:
        /* <DEDUP_REMOVED lines=20> */
[----:B------:R-:W-:Y:S02]  /*7670*/  F2FP.F16.E4M3.UNPACK_B R60, R139.H1 ;  /* 0x0000008bff3c723e */ /* 0x000fe400030006ff */
[-C--:B------:R-:W-:Y:S02]  /*7680*/  F2FP.F16.E4M3.UNPACK_B R40, R41.reuse ;  /* 0x00000029ff28723e */ /* 0x080fe400020006ff */
[----:B------:R-:W-:Y:S01]  /*7690*/  F2FP.F16.E4M3.UNPACK_B R41, R41.H1 ;  /* 0x00000029ff29723e */ /* 0x000fe200030006ff */
[--C-:B------:R-:W-:Y:S01]  /*76a0*/  HADD2.F32 R63, -RZ, R60.reuse.H1_H1 ;  /* 0x3000003cff3f7230 */ /* 0x100fe20000004100 */
[----:B------:R-:W-:Y:S01]  /*76b0*/  LOP3.LUT R64, R62, 0xff0000, R59, 0xf8, !PT ;  /* 0x00ff00003e407812 */ /* 0x000fe200078ef83b */
[----:B------:R-:W-:Y:S01]  /*76c0*/  HADD2.F32 R62, -RZ, R60.H0_H0 ;  /* 0x2000003cff3e7230 */ /* 0x000fe20000004100 */
[----:B------:R-:W-:Y:S01]  /*76d0*/  LOP3.LUT R61, R58, 0xff0000, R49, 0xf8, !PT ;  /* 0x00ff00003a3d7812 */ /* 0x000fe200078ef831 */
[--C-:B------:R-:W-:Y:S01]  /*76e0*/  HADD2.F32 R49, -RZ, R40.reuse.H1_H1 ;  /* 0x30000028ff317230 */ /* 0x100fe20000004100 */
[----:B------:R-:W-:Y:S01]  /*76f0*/  F2FP.F16.E4M3.UNPACK_B R59, R138.H1 ;  /* 0x0000008aff3b723e */ /* 0x000fe200030006ff */
[----:B------:R-:W-:Y:S01]  /*7700*/  HADD2.F32 R58, -RZ, R41.H1_H1 ;  /* 0x30000029ff3a7230 */ /* 0x000fe20000004100 */
[----:B------:R-:W-:Y:S01]  /*7710*/  F2FP.F16.E4M3.UNPACK_B R139, R139 ;  /* 0x0000008bff8b723e */ /* 0x000fe200020006ff */
[----:B------:R-:W-:-:S02]  /*7720*/  HADD2.F32 R40, -RZ, R40.H0_H0 ;  /* 0x20000028ff287230 */ /* 0x000fc40000004100 */
[-C--:B------:R-:W-:Y:S01]  /*7730*/  FMUL.FTZ R65, R49, R62.reuse ;  /* 0x0000003e31417220 */ /* 0x080fe20000410000 */
[----:B------:R-:W-:Y:S02]  /*7740*/  HADD2.F32 R60, -RZ, R59.H0_H0 ;  /* 0x2000003bff3c7230 */ /* 0x000fe40000004100 */
[-C--:B------:R-:W-:Y:S01]  /*7750*/  FMUL.FTZ R66, R58, R63.reuse ;  /* 0x0000003f3a427220 */ /* 0x080fe20000410000 */
[----:B------:R-:W-:Y:S02]  /*7760*/  HADD2.F32 R41, -RZ, R41.H0_H0 ;  /* 0x20000029ff297230 */ /* 0x000fe40000004100 */
[C---:B------:R-:W-:Y:S01]  /*7770*/  FMUL.FTZ R62, R40.reuse, R62 ;  /* 0x0000003e283e7220 */ /* 0x040fe20000410000 */
[----:B------:R-:W-:Y:S02]  /*7780*/  HADD2.F32 R59, -RZ, R59.H1_H1 ;  /* 0x3000003bff3b7230 */ /* 0x000fe40000004100 */
[----:B------:R-:W-:Y:S01]  /*7790*/  FFMA.FTZ R40, R40, R60, -R65 ;  /* 0x0000003c28287223 */ /* 0x000fe20000010841 */
[----:B------:R-:W-:Y:S01]  /*77a0*/  F2FP.F16.E4M3.UNPACK_B R138, R138 ;  /* 0x0000008aff8a723e */ /* 0x000fe200020006ff */
[----:B------:R-:W-:Y:S01]  /*77b0*/  FMUL.FTZ R63, R41, R63 ;  /* 0x0000003f293f7220 */ /* 0x000fe20000410000 */
[----:B------:R-:W-:Y:S01]  /*77c0*/  FFMA.FTZ R67, R49, R60, R62 ;  /* 0x0000003c31437223 */ /* 0x000fe2000001003e */
[-C--:B------:R-:W-:Y:S01]  /*77d0*/  FFMA.FTZ R65, R41, R59.reuse, -R66 ;  /* 0x0000003b29417223 */ /* 0x080fe20000010842 */
[-C--:B------:R-:W-:Y:S01]  /*77e0*/  F2FP.F16.E4M3.UNPACK_B R41, R48.reuse.H1 ;  /* 0x00000030ff29723e */ /* 0x080fe200030006ff */
[----:B------:R-:W-:Y:S01]  /*77f0*/  FFMA.FTZ R68, R58, R59, R63 ;  /* 0x0000003b3a447223 */ /* 0x000fe2000001003f */
[----:B------:R-:W-:Y:S01]  /*7800*/  F2FP.F16.E4M3.UNPACK_B R48, R48 ;  /* 0x00000030ff30723e */ /* 0x000fe200020006ff */
[----:B------:R-:W-:-:S02]  /*7810*/  HADD2.F32 R60, -RZ, R139.H1_H1 ;  /* 0x3000008bff3c7230 */ /* 0x000fc40000004100 */
[--C-:B------:R-:W-:Y:S01]  /*7820*/  HADD2.F32 R49, -RZ, R41.reuse.H0_H0 ;  /* 0x20000029ff317230 */ /* 0x100fe20000004100 */
[----:B------:R-:W-:Y:S01]  /*7830*/  F2FP.SATFINITE.E4M3.F32.PACK_AB_MERGE_C R71, R68, R65, RZ ;  /* 0x000000414447723e */ /* 0x000fe200048070ff */
[----:B------:R-:W-:Y:S02]  /*7840*/  HADD2.F32 R58, -RZ, R41.H1_H1 ;  /* 0x30000029ff3a7230 */ /* 0x000fe40000004100 */
[--C-:B------:R-:W-:Y:S02]  /*7850*/  HADD2.F32 R41, -RZ, R48.reuse.H0_H0 ;  /* 0x20000030ff297230 */ /* 0x100fe40000004100 */
[-C--:B------:R-:W-:Y:S01]  /*7860*/  FMUL.FTZ R63, R49, R60.reuse ;  /* 0x0000003c313f7220 */ /* 0x080fe20000410000 */
[----:B------:R-:W-:Y:S02]  /*7870*/  HADD2.F32 R139, -RZ, R139.H0_H0 ;  /* 0x2000008bff8b7230 */ /* 0x000fe40000004100 */
[----:B------:R-:W-:Y:S01]  /*7880*/  FMUL.FTZ R62, R58, R60 ;  /* 0x0000003c3a3e7220 */ /* 0x000fe20000410000 */
[----:B------:R-:W-:-:S02]  /*7890*/  HADD2.F32 R48, -RZ, R48.H1_H1 ;  /* 0x30000030ff307230 */ /* 0x000fc40000004100 */
[--C-:B------:R-:W-:Y:S02]  /*78a0*/  HADD2.F32 R59, -RZ, R138.reuse.H1_H1 ;  /* 0x3000008aff3b7230 */ /* 0x100fe40000004100 */
[----:B------:R-:W-:Y:S02]  /*78b0*/  HADD2.F32 R138, -RZ, R138.H0_H0 ;  /* 0x2000008aff8a7230 */ /* 0x000fe40000004100 */
[-C--:B------:R-:W-:Y:S01]  /*78c0*/  FMUL.FTZ R60, R48, R139.reuse ;  /* 0x0000008b303c7220 */ /* 0x080fe20000410000 */
[----:B------:R-:W-:Y:S01]  /*78d0*/  FMUL.FTZ R139, R41, R139 ;  /* 0x0000008b298b7220 */ /* 0x000fe20000410000 */
[-C--:B------:R-:W-:Y:S01]  /*78e0*/  FFMA.FTZ R62, R49, R59.reuse, -R62 ;  /* 0x0000003b313e7223 */ /* 0x080fe2000001083e */
[----:B------:R-:W-:Y:S01]  /*78f0*/  FFMA.FTZ R63, R58, R59, R63 ;  /* 0x0000003b3a3f7223 */ /* 0x000fe2000001003f */
[-C--:B------:R-:W-:Y:S01]  /*7900*/  FFMA.FTZ R66, R41, R138.reuse, -R60 ;  /* 0x0000008a29427223 */ /* 0x080fe2000001083c */
[----:B------:R-:W-:Y:S01]  /*7910*/  FFMA.FTZ R139, R48, R138, R139 ;  /* 0x0000008a308b7223 */ /* 0x000fe2000001008b */
[----:B------:R-:W-:-:S02]  /*7920*/  F2FP.F16.E4M3.UNPACK_B R48, R43.H1 ;  /* 0x0000002bff30723e */ /* 0x000fc400030006ff */
[----:B------:R-:W-:Y:S02]  /*7930*/  F2FP.SATFINITE.E4M3.F32.PACK_AB_MERGE_C R70, R63, R62, RZ ;  /* 0x0000003e3f46723e */ /* 0x000fe400048070ff */
[----:B------:R-:W-:Y:S01]  /*7940*/  F2FP.F16.E4M3.UNPACK_B R62, R64.H1 ;  /* 0x00000040ff3e723e */ /* 0x000fe200030006ff */
[--C-:B------:R-:W-:Y:S01]  /*7950*/  HADD2.F32 R58, -RZ, R48.reuse.H1_H1 ;  /* 0x30000030ff3a7230 */ /* 0x100fe20000004100 */
[-C--:B------:R-:W-:Y:S01]  /*7960*/  F2FP.F16.E4M3.UNPACK_B R59, R61.reuse.H1 ;  /* 0x0000003dff3b723e */ /* 0x080fe200030006ff */
[----:B------:R-:W-:Y:S01]  /*7970*/  HADD2.F32 R49, -RZ, R48.H0_H0 ;  /* 0x20000030ff317230 */ /* 0x000fe20000004100 */
[----:B------:R-:W-:Y:S01]  /*7980*/  F2FP.F16.E4M3.UNPACK_B R41, R42.H1 ;  /* 0x0000002aff29723e */ /* 0x000fe200030006ff */
[----:B------:R-:W-:Y:S01]  /*7990*/  HADD2.F32 R65, -RZ, R62.H1_H1 ;  /* 0x3000003eff417230 */ /* 0x000fe20000004100 */
[----:B------:R-:W-:Y:S01]  /*79a0*/  F2FP.F16.E4M3.UNPACK_B R64, R64 ;  /* 0x00000040ff40723e */ /* 0x000fe200020006ff */
[----:B------:R-:W-:Y:S01]  /*79b0*/  HADD2.F32 R60, -RZ, R59.H1_H1 ;  /* 0x3000003bff3c7230 */ /* 0x000fe20000004100 */
[----:B------:R-:W-:Y:S01]  /*79c0*/  F2FP.F16.E4M3.UNPACK_B R61, R61 ;  /* 0x0000003dff3d723e */ /* 0x000fe200020006ff */
[----:B------:R-:W-:-:S02]  /*79d0*/  HADD2.F32 R48, -RZ, R41.H1_H1 ;  /* 0x30000029ff307230 */ /* 0x000fc40000004100 */
[-C--:B------:R-:W-:Y:S01]  /*79e0*/  FMUL.FTZ R68, R58, R65.reuse ;  /* 0x000000413a447220 */ /* 0x080fe20000410000 */
[----:B------:R-:W-:Y:S02]  /*79f0*/  HADD2.F32 R63, -RZ, R64.H1_H1 ;  /* 0x30000040ff3f7230 */ /* 0x000fe40000004100 */
[C---:B------:R-:W-:Y:S01]  /*7a00*/  FMUL.FTZ R65, R49.reuse, R65 ;  /* 0x0000004131417220 */ /* 0x040fe20000410000 */
[----:B------:R-:W-:Y:S02]  /*7a10*/  HADD2.F32 R41, -RZ, R41.H0_H0 ;  /* 0x20000029ff297230 */ /* 0x000fe40000004100 */
[----:B------:R-:W-:Y:S01]  /*7a20*/  FFMA.FTZ R69, R49, R60, -R68 ;  /* 0x0000003c31457223 */ /* 0x000fe20000010844 */
[----:B------:R-:W-:Y:S02]  /*7a30*/  HADD2.F32 R49, -RZ, R61.H1_H1 ;  /* 0x3000003dff317230 */ /* 0x000fe40000004100 */
[----:B------:R-:W-:Y:S01]  /*7a40*/  FMUL.FTZ R68, R48, R63 ;  /* 0x0000003f30447220 */ /* 0x000fe20000410000 */
[----:B------:R-:W-:Y:S01]  /*7a50*/  F2FP.F16.E4M3.UNPACK_B R43, R43 ;  /* 0x0000002bff2b723e */ /* 0x000fe200020006ff */
[C---:B------:R-:W-:Y:S01]  /*7a60*/  FMUL.FTZ R63, R41.reuse, R63 ;  /* 0x0000003f293f7220 */ /* 0x040fe20000410000 */
[----:B------:R-:W-:Y:S01]  /*7a70*/  F2FP.F16.E4M3.UNPACK_B R42, R42 ;  /* 0x0000002aff2a723e */ /* 0x000fe200020006ff */
[----:B------:R-:W-:Y:S01]  /*7a80*/  FFMA.FTZ R68, R41, R49, -R68 ;  /* 0x0000003129447223 */ /* 0x000fe20000010844 */
[----:B------:R-:W-:-:S02]  /*7a90*/  HADD2.F32 R62, -RZ, R62.H0_H0 ;  /* 0x2000003eff3e7230 */ /* 0x000fc40000004100 */
[----:B------:R-:W-:Y:S01]  /*7aa0*/  FFMA.FTZ R63, R48, R49, R63 ;  /* 0x00000031303f7223 */ /* 0x000fe2000001003f */
[--C-:B------:R-:W-:Y:S02]  /*7ab0*/  HADD2.F32 R48, -RZ, R43.reuse.H0_H0 ;  /* 0x2000002bff307230 */ /* 0x100fe40000004100 */
[----:B------:R-:W-:Y:S01]  /*7ac0*/  FFMA.FTZ R60, R58, R60, R65 ;  /* 0x0000003c3a3c7223 */ /* 0x000fe20000010041 */
[----:B------:R-:W-:Y:S02]  /*7ad0*/  HADD2.F32 R43, -RZ, R43.H1_H1 ;  /* 0x3000002bff2b7230 */ /* 0x000fe40000004100 */
[--C-:B------:R-:W-:Y:S01]  /*7ae0*/  HADD2.F32 R41, -RZ, R42.reuse.H0_H0 ;  /* 0x2000002aff297230 */ /* 0x100fe20000004100 */
[----:B------:R-:W-:Y:S01]  /*7af0*/  F2FP.SATFINITE.E4M3.F32.PACK_AB_MERGE_C R63, R63, R68, RZ ;  /* 0x000000443f3f723e */ /* 0x000fe200048070ff */
[----:B------:R-:W-:Y:S02]  /*7b00*/  HADD2.F32 R42, -RZ, R42.H1_H1 ;  /* 0x3000002aff2a7230 */ /* 0x000fe40000004100 */
[----:B------:R-:W-:Y:S01]  /*7b10*/  FMUL.FTZ R65, R43, R62 ;  /* 0x0000003e2b417220 */ /* 0x000fe20000410000 */
[----:B------:R-:W-:-:S02]  /*7b20*/  HADD2.F32 R64, -RZ, R64.H0_H0 ;  /* 0x20000040ff407230 */ /* 0x000fc40000004100 */
[----:B------:R-:W-:Y:S01]  /*7b30*/  FMUL.FTZ R62, R48, R62 ;  /* 0x0000003e303e7220 */ /* 0x000fe20000410000 */
[----:B------:R-:W-:Y:S01]  /*7b40*/  HADD2.F32 R59, -RZ, R59.H0_H0 ;  /* 0x2000003bff3b7230 */ /* 0x000fe20000004100 */
[----:B------:R-:W-:Y:S01]  /*7b50*/  F2FP.SATFINITE.E4M3.F32.PACK_AB_MERGE_C R60, R60, R69, RZ ;  /* 0x000000453c3c723e */ /* 0x000fe200048070ff */
[----:B------:R-:W-:Y:S02]  /*7b60*/  HADD2.F32 R61, -RZ, R61.H0_H0 ;  /* 0x2000003dff3d7230 */ /* 0x000fe40000004100 */
[-C--:B------:R-:W-:Y:S01]  /*7b70*/  FMUL.FTZ R58, R42, R64.reuse ;  /* 0x000000402a3a7220 */ /* 0x080fe20000410000 */
[----:B------:R-:W-:Y:S01]  /*7b80*/  FMUL.FTZ R49, R41, R64 ;  /* 0x0000004029317220 */ /* 0x000fe20000410000 */
        /* <DEDUP_REMOVED lines=8> */
.L_x_529:
[----:B------:R-:W-:Y:S05]  /*7c10*/  BSYNC B2 ;  /* 0x0000000000027941 */ /* 0x000fea0003800000 */
.L_x_528:
[----:B-1----:R0:W-:Y:S02]  /*7c20*/  STG.E.128 desc[UR54][R44.64+0x60], R40 ;  /* 0x000060282c007986 */ /* 0x0021e4000c101d36 */
.L_x_527:
[----:B------:R-:W-:Y:S05]  /*7c30*/  BSYNC B1 ;  /* 0x0000000000017941 */ /* 0x000fea0003800000 */
.L_x_526:
[----:B------:R-:W-:Y:S01]  /*7c40*/  ISETP.NE.AND P2, PT, R38, RZ, PT ;  /* 0x000000ff2600720c */ /* 0x000fe20003f45270 */
[----:B------:R-:W-:-:S12]  /*7c50*/  BSSY B1, `(.L_x_530) ;  /* 0x0000070000017945 */ /* 0x000fd80003800000 */
[----:B------:R-:W-:Y:S05]  /*7c60*/  @!P2 BRA `(.L_x_531) ;  /* 0x0000000400b8a947 */ /* 0x000fea0003800000 */
[----:B012-4-:R0:W1:Y:S01]  /*7c70*/  LDS.128 R40, [R47+0x21400] ;  /* 0x021400002f287984 */ /* 0x0170620000000c00 */
[----:B------:R-:W-:Y:S01]  /*7c80*/  ISETP.GE.AND P2, PT, R172, R131, PT ;  /* 0x00000083ac00720c */ /* 0x000fe20003f46270 */
[----:B------:R-:W-:-:S12]  /*7c90*/  BSSY B2, `(.L_x_532) ;  /* 0x000006a000027945 */ /* 0x000fd80003800000 */
[----:B0-----:R-:W-:Y:S05]  /*7ca0*/  @P2 BRA `(.L_x_533) ;  /* 0x0000000400a02947 */ /* 0x001fea0003800000 */
[----:B------:R-:W-:Y:S01]  /*7cb0*/  SHF.R.U32.HI R59, RZ, 0x8, R55 ;  /* 0x00000008ff3b7819 */ /* 0x000fe20000011637 */
[----:B-1----:R-:W-:Y:S01]  /*7cc0*/  IMAD.MOV.U32 R49, RZ, RZ, R43 ;  /* 0x000000ffff317224 */ /* 0x002fe200078e002b */
[----:B------:R-:W-:Y:S01]  /*7cd0*/  LOP3.LUT R47, R55, 0xff0000ff, RZ, 0xc0, !PT ;  /* 0xff0000ff372f7812 */ /* 0x000fe200078ec0ff */
[----:B------:R-:W-:Y:S01]  /*7ce0*/  IMAD.MOV.U32 R48, RZ, RZ, R42 ;  /* 0x000000ffff307224 */ /* 0x000fe200078e002a */
[----:B------:R-:W-:Y:S02]  /*7cf0*/  SHF.R.U32.HI R56, RZ, 0x10, R55 ;  /* 0x00000010ff387819 */ /* 0x000fe40000011637 */
[--C-:B------:R-:W-:Y:S02]  /*7d00*/  SHF.R.U32.HI R55, RZ, 0x8, R57.reuse ;  /* 0x00000008ff377819 */ /* 0x100fe40000011639 */
[----:B------:R-:W-:Y:S02]  /*7d10*/  LOP3.LUT R54, R57, 0xff0000ff, RZ, 0xc0, !PT ;  /* 0xff0000ff39367812 */ /* 0x000fe400078ec0ff */
[----:B------:R-:W-:Y:S01]  /*7d20*/  SHF.R.U32.HI R58, RZ, 0x10, R57 ;  /* 0x00000010ff3a7819 */ /* 0x000fe20000011639 */
[----:B------:R-:W-:Y:S01]  /*7d30*/  IMAD.SHL.U32 R43, R55, 0x100, RZ ;  /* 0x00000100372b7824 */ /* 0x000fe200078e00ff */
[----:B------:R-:W-:-:S02]  /*7d40*/  SHF.L.U32 R42, R59, 0x8, RZ ;  /* 0x000000083b2a7819 */ /* 0x000fc400000006ff */
[----:B------:R-:W-:Y:S01]  /*7d50*/  F2FP.F16.E4M3.UNPACK_B R55, R91.H1 ;  /* 0x0000005bff37723e */ /* 0x000fe200030006ff */
[----:B------:R-:W-:Y:S01]  /*7d60*/  IMAD.U32 R58, R58, 0x10000, RZ ;  /* 0x000100003a3a7824 */ /* 0x000fe200078e00ff */
[----:B------:R-:W-:Y:S01]  /*7d70*/  LOP3.LUT R43, R54, 0xff00, R43, 0xf8, !PT ;  /* 0x0000ff00362b7812 */ /* 0x000fe200078ef82b */
[----:B------:R-:W-:Y:S01]  /*7d80*/  IMAD.U32 R54, R56, 0x10000, RZ ;  /* 0x0001000038367824 */ /* 0x000fe200078e00ff */
[----:B------:R-:W-:Y:S01]  /*7d90*/  LOP3.LUT R47, R47, 0xff00, R42, 0xf8, !PT ;  /* 0x0000ff002f2f7812 */ /* 0x000fe200078ef82a */
[--C-:B------:R-:W-:Y:S01]  /*7da0*/  HADD2.F32 R57, -RZ, R55.reuse.H0_H0 ;  /* 0x20000037ff397230 */ /* 0x100fe20000004100 */
[-C--:B------:R-:W-:Y:S02]  /*7db0*/  F2FP.F16.E4M3.UNPACK_B R42, R41.reuse ;  /* 0x00000029ff2a723e */ /* 0x080fe400020006ff */
[----:B------:R-:W-:Y:S02]  /*7dc0*/  LOP3.LUT R56, R47, 0xff0000, R54, 0xf8, !PT ;  /* 0x00ff00002f387812 */ /* 0x000fe400078ef836 */
[----:B------:R-:W-:Y:S01]  /*7dd0*/  LOP3.LUT R59, R43, 0xff0000, R58, 0xf8, !PT ;  /* 0x00ff00002b3b7812 */ /* 0x000fe200078ef83a */
[--C-:B------:R-:W-:Y:S01]  /*7de0*/  HADD2.F32 R43, -RZ, R42.reuse.H1_H1 ;  /* 0x3000002aff2b7230 */ /* 0x100fe20000004100 */
[----:B------:R-:W-:Y:S01]  /*7df0*/  F2FP.F16.E4M3.UNPACK_B R54, R90.H1 ;  /* 0x0000005aff36723e */ /* 0x000fe200030006ff */
[----:B------:R-:W-:Y:S01]  /*7e00*/  HADD2.F32 R58, -RZ, R55.H1_H1 ;  /* 0x30000037ff3a7230 */ /* 0x000fe20000004100 */
[----:B------:R-:W-:Y:S01]  /*7e10*/  F2FP.F16.E4M3.UNPACK_B R41, R41.H1 ;  /* 0x00000029ff29723e */ /* 0x000fe200030006ff */
[----:B------:R-:W-:-:S02]  /*7e20*/  HADD2.F32 R42, -RZ, R42.H0_H0 ;  /* 0x2000002aff2a7230 */ /* 0x000fc40000004100 */
[----:B------:R-:W-:Y:S01]  /*7e30*/  FMUL.FTZ R61, R43, R57 ;  /* 0x000000392b3d7220 */ /* 0x000fe20000410000 */
[--C-:B------:R-:W-:Y:S01]  /*7e40*/  HADD2.F32 R55, -RZ, R54.reuse.H0_H0 ;  /* 0x20000036ff377230 */ /* 0x100fe20000004100 */
[----:B------:R-:W-:Y:S01]  /*7e50*/  F2FP.F16.E4M3.UNPACK_B R91, R91 ;  /* 0x0000005bff5b723e */ /* 0x000fe200020006ff */
[--C-:B------:R-:W-:Y:S02]  /*7e60*/  HADD2.F32 R47, -RZ, R41.reuse.H1_H1 ;  /* 0x30000029ff2f7230 */ /* 0x100fe40000004100 */
[C---:B------:R-:W-:Y:S01]  /*7e70*/  FMUL.FTZ R60, R42.reuse, R57 ;  /* 0x000000392a3c7220 */ /* 0x040fe20000410000 */
[----:B------:R-:W-:Y:S02]  /*7e80*/  HADD2.F32 R41, -RZ, R41.H0_H0 ;  /* 0x20000029ff297230 */ /* 0x000fe40000004100 */
[-C--:B------:R-:W-:Y:S01]  /*7e90*/  FFMA.FTZ R61, R42, R55.reuse, -R61 ;  /* 0x000000372a3d7223 */ /* 0x080fe2000001083d */
[----:B------:R-:W-:Y:S02]  /*7ea0*/  HADD2.F32 R54, -RZ, R54.H1_H1 ;  /* 0x30000036ff367230 */ /* 0x000fe40000004100 */
[-C--:B------:R-:W-:Y:S01]  /*7eb0*/  FMUL.FTZ R42, R47, R58.reuse ;  /* 0x0000003a2f2a7220 */ /* 0x080fe20000410000 */
[----:B------:R-:W-:Y:S01]  /*7ec0*/  FFMA.FTZ R62, R43, R55, R60 ;  /* 0x000000372b3e7223 */ /* 0x000fe2000001003c */
[C---:B------:R-:W-:Y:S01]  /*7ed0*/  FMUL.FTZ R58, R41.reuse, R58 ;  /* 0x0000003a293a7220 */ /* 0x040fe20000410000 */
[----:B------:R-:W-:Y:S01]  /*7ee0*/  F2FP.F16.E4M3.UNPACK_B R90, R90 ;  /* 0x0000005aff5a723e */ /* 0x000fe200020006ff */
[----:B------:R-:W-:Y:S01]  /*7ef0*/  FFMA.FTZ R57, R41, R54, -R42 ;  /* 0x0000003629397223 */ /* 0x000fe2000001082a */
[----:B------:R-:W-:Y:S01]  /*7f00*/  F2FP.F16.E4M3.UNPACK_B R41, R40.H1 ;  /* 0x00000028ff29723e */ /* 0x000fe200030006ff */
        /* <DEDUP_REMOVED lines=10> */
[----:B------:R-:W-:-:S02]  /*7fb0*/  HADD2.F32 R91, -RZ, R91.H0_H0 ;  /* 0x2000005bff5b7230 */ /* 0x000fc40000004100 */
[----:B------:R-:W-:Y:S02]  /*7fc0*/  HADD2.F32 R40, -RZ, R40.H1_H1 ;  /* 0x30000028ff287230 */ /* 0x000fe40000004100 */
        /* <DEDUP_REMOVED lines=11> */
[----:B------:R-:W-:Y:S01]  /*8080*/  HADD2.F32 R54, -RZ, R47.H1_H1 ;  /* 0x3000002fff367230 */ /* 0x000fe20000004100 */
[----:B------:R-:W-:-:S02]  /*8090*/  F2FP.F16.E4M3.UNPACK_B R55, R59.H1 ;  /* 0x0000003bff37723e */ /* 0x000fc400030006ff */
[-C--:B------:R-:W-:Y:S01]  /*80a0*/  F2FP.F16.E4M3.UNPACK_B R40, R48.reuse.H1 ;  /* 0x00000030ff28723e */ /* 0x080fe200030006ff */
[----:B------:R-:W-:Y:S01]  /*80b0*/  HADD2.F32 R43, -RZ, R41.H1_H1 ;  /* 0x30000029ff2b7230 */ /* 0x000fe20000004100 */
[----:B------:R-:W-:Y:S01]  /*80c0*/  F2FP.F16.E4M3.UNPACK_B R59, R59 ;  /* 0x0000003bff3b723e */ /* 0x000fe200020006ff */
[----:B------:R-:W-:Y:S01]  /*80d0*/  HADD2.F32 R58, -RZ, R55.H1_H1 ;  /* 0x30000037ff3a7230 */ /* 0x000fe20000004100 */
[----:B------:R-:W-:Y:S01]  /*80e0*/  F2FP.F16.E4M3.UNPACK_B R49, R49 ;  /* 0x00000031ff31723e */ /* 0x000fe200020006ff */
[----:B------:R-:W-:Y:S01]  /*80f0*/  HADD2.F32 R42, -RZ, R41.H0_H0 ;  /* 0x20000029ff2a7230 */ /* 0x000fe20000004100 */
[----:B------:R-:W-:Y:S01]  /*8100*/  F2FP.F16.E4M3.UNPACK_B R48, R48 ;  /* 0x00000030ff30723e */ /* 0x000fe200020006ff */
[----:B------:R-:W-:Y:S02]  /*8110*/  HADD2.F32 R41, -RZ, R40.H1_H1 ;  /* 0x30000028ff297230 */ /* 0x000fe40000004100 */
[----:B------:R-:W-:Y:S01]  /*8120*/  FMUL.FTZ R63, R43, R58 ;  /* 0x0000003a2b3f7220 */ /* 0x000fe20000410000 */
[----:B------:R-:W-:-:S02]  /*8130*/  HADD2.F32 R57, -RZ, R59.H1_H1 ;  /* 0x3000003bff397230 */ /* 0x000fc40000004100 */
[C---:B------:R-:W-:Y:S01]  /*8140*/  FMUL.FTZ R66, R42.reuse, R58 ;  /* 0x0000003a2a427220 */ /* 0x040fe20000410000 */
[----:B------:R-:W-:Y:S02]  /*8150*/  HADD2.F32 R40, -RZ, R40.H0_H0 ;  /* 0x20000028ff287230 */ /* 0x000fe40000004100 */
[-C--:B------:R-:W-:Y:S01]  /*8160*/  FFMA.FTZ R64, R42, R54.reuse, -R63 ;  /* 0x000000362a407223 */ /* 0x080fe2000001083f */
[----:B------:R-:W-:Y:S02]  /*8170*/  HADD2.F32 R42, -RZ, R56.H1_H1 ;  /* 0x30000038ff2a7230 */ /* 0x000fe40000004100 */
[-C--:B------:R-:W-:Y:S01]  /*8180*/  FMUL.FTZ R63, R41, R57.reuse ;  /* 0x00000039293f7220 */ /* 0x080fe20000410000 */
[----:B------:R-:W-:Y:S02]  /*8190*/  HADD2.F32 R59, -RZ, R59.H0_H0 ;  /* 0x2000003bff3b7230 */ /* 0x000fe40000004100 */
[C---:B------:R-:W-:Y:S01]  /*81a0*/  FMUL.FTZ R58, R40.reuse, R57 ;  /* 0x00000039283a7220 */ /* 0x040fe20000410000 */
[----:B------:R-:W-:Y:S01]  /*81b0*/  FFMA.FTZ R57, R43, R54, R66 ;  /* 0x000000362b397223 */ /* 0x000fe20000010042 */
[----:B------:R-:W-:Y:S01]  /*81c0*/  FFMA.FTZ R63, R40, R42, -R63 ;  /* 0x0000002a283f7223 */ /* 0x000fe2000001083f */
[----:B------:R-:W-:-:S02]  /*81d0*/  HADD2.F32 R40, -RZ, R48.H0_H0 ;  /* 0x20000030ff287230 */ /* 0x000fc40000004100 */
[----:B------:R-:W-:Y:S01]  /*81e0*/  FFMA.FTZ R58, R41, R42, R58 ;  /* 0x0000002a293a7223 */ /* 0x000fe2000001003a */
[--C-:B------:R-:W-:Y:S01]  /*81f0*/  HADD2.F32 R41, -RZ, R49.reuse.H0_H0 ;  /* 0x20000031ff297230 */ /* 0x100fe20000004100 */
[----:B------:R-:W-:Y:S01]  /*8200*/  F2FP.SATFINITE.E4M3.F32.PACK_AB_MERGE_C R57, R57, R64, RZ ;  /* 0x000000403939723e */ /* 0x000fe200048070ff */
[----:B------:R-:W-:Y:S02]  /*8210*/  HADD2.F32 R49, -RZ, R49.H1_H1 ;  /* 0x30000031ff317230 */ /* 0x000fe40000004100 */
[----:B------:R-:W-:Y:S01]  /*8220*/  HADD2.F32 R54, -RZ, R55.H0_H0 ;  /* 0x20000037ff367230 */ /* 0x000fe20000004100 */
[----:B------:R-:W-:Y:S01]  /*8230*/  F2FP.SATFINITE.E4M3.F32.PACK_AB_MERGE_C R58, R58, R63, RZ ;  /* 0x0000003f3a3a723e */ /* 0x000fe200048070ff */
[----:B------:R-:W-:Y:S02]  /*8240*/  HADD2.F32 R48, -RZ, R48.H1_H1 ;  /* 0x30000030ff307230 */ /* 0x000fe40000004100 */
[----:B------:R-:W-:Y:S02]  /*8250*/  HADD2.F32 R42, -RZ, R47.H0_H0 ;  /* 0x2000002fff2a7230 */ /* 0x000fe40000004100 */
[----:B------:R-:W-:-:S02]  /*8260*/  HADD2.F32 R43, -RZ, R56.H0_H0 ;  /* 0x20000038ff2b7230 */ /* 0x000fc40000004100 */
[-C--:B------:R-:W-:Y:S01]  /*8270*/  FMUL.FTZ R56, R49, R54.reuse ;  /* 0x0000003631387220 */ /* 0x080fe20000410000 */
[-C--:B------:R-:W-:Y:S01]  /*8280*/  FMUL.FTZ R47, R48, R59.reuse ;  /* 0x0000003b302f7220 */ /* 0x080fe20000410000 */
[C---:B------:R-:W-:Y:S01]  /*8290*/  FMUL.FTZ R54, R41.reuse, R54 ;  /* 0x0000003629367220 */ /* 0x040fe20000410000 */
[C---:B------:R-:W-:Y:S01]  /*82a0*/  FMUL.FTZ R59, R40.reuse, R59 ;  /* 0x0000003b283b7220 */ /* 0x040fe20000410000 */
[-C--:B------:R-:W-:Y:S01]  /*82b0*/  FFMA.FTZ R56, R41, R42.reuse, -R56 ;  /* 0x0000002a29387223 */ /* 0x080fe20000010838 */
[-C--:B------:R-:W-:Y:S01]  /*82c0*/  FFMA.FTZ R47, R40, R43.reuse, -R47 ;  /* 0x0000002b282f7223 */ /* 0x080fe2000001082f */
[----:B------:R-:W-:Y:S01]  /*82d0*/  FFMA.FTZ R49, R49, R42, R54 ;  /* 0x0000002a31317223 */ /* 0x000fe20000010036 */
[----:B------:R-:W-:Y:S01]  /*82e0*/  FFMA.FTZ R48, R48, R43, R59 ;  /* 0x0000002b30307223 */ /* 0x000fe2000001003b */
[----:B------:R-:W-:Y:S02]  /*82f0*/  F2FP.SATFINITE.E4M3.F32.PACK_AB_MERGE_C R41, R62, R61, R67 ;  /* 0x0000003d3e29723e */ /* 0x000fe40004807043 */
[----:B------:R-:W-:-:S02]  /*8300*/  F2FP.SATFINITE.E4M3.F32.PACK_AB_MERGE_C R40, R91, R60, R65 ;  /* 0x0000003c5b28723e */ /* 0x000fc40004807041 */
[----:B------:R-:W-:Y:S02]  /*8310*/  F2FP.SATFINITE.E4M3.F32.PACK_AB_MERGE_C R42, R48, R47, R58 ;  /* 0x0000002f302a723e */ /* 0x000fe4000480703a */
[----:B------:R-:W-:-:S07]  /*8320*/  F2FP.SATFINITE.E4M3.F32.PACK_AB_MERGE_C R43, R49, R56, R57 ;  /* 0x00000038312b723e */ /* 0x000fce0004807039 */
.L_x_533:
[----:B------:R-:W-:Y:S05]  /*8330*/  BSYNC B2 ;  /* 0x0000000000027941 */ /* 0x000fea0003800000 */
.L_x_532:
[----:B-1----:R0:W-:Y:S02]  /*8340*/  STG.E.128 desc[UR54][R44.64+0x80], R40 ;  /* 0x000080282c007986 */ /* 0x0021e4000c101d36 */
.L_x_531:
[----:B------:R-:W-:Y:S05]  /*8350*/  BSYNC B1 ;  /* 0x0000000000017941 */ /* 0x000fea0003800000 */
.L_x_530:
[----:B------:R-:W-:-:S13]  /*8360*/  ISETP.NE.AND P2, PT, R39, RZ, PT ;  /* 0x000000ff2700720c */ /* 0x000fda0003f45270 */
[----:B------:R-:W-:Y:S05]  /*8370*/  @!P2 BRA `(.L_x_513) ;  /* 0x000000700024a947 */ /* 0x000fea0003800000 */
[----:B012-4-:R0:W1:Y:S01]  /*8380*/  LDS.128 R40, [R46+0x21400] ;  /* 0x021400002e287984 */ /* 0x0170620000000c00 */
[----:B------:R-:W-:Y:S01]  /*8390*/  ISETP.GE.AND P2, PT, R174, R131, PT ;  /* 0x00000083ae00720c */ /* 0x000fe20003f46270 */
[----:B------:R-:W-:-:S12]  /*83a0*/  BSSY B1, `(.L_x_534) ;  /* 0x000006b000017945 */ /* 0x000fd80003800000 */
[----:B0-----:R-:W-:Y:S05]  /*83b0*/  @P2 BRA `(.L_x_535) ;  /* 0x0000000400a42947 */ /* 0x001fea0003800000 */
[----:B------:R-:W-:Y:S01]  /*83c0*/  SHF.R.U32.HI R52, RZ, 0x8, R51 ;  /* 0x00000008ff347819 */ /* 0x000fe20000011633 */
[----:B-1----:R-:W-:Y:S01]  /*83d0*/  IMAD.MOV.U32 R48, RZ, RZ, R43 ;  /* 0x000000ffff307224 */ /* 0x002fe200078e002b */
[----:B------:R-:W-:Y:S02]  /*83e0*/  SHF.R.U32.HI R46, RZ, 0x8, R53 ;  /* 0x00000008ff2e7819 */ /* 0x000fe40000011635 */
[----:B------:R-:W-:Y:S01]  /*83f0*/  MOV R47, R42 ;  /* 0x0000002a002f7202 */ /* 0x000fe20000000f00 */
[----:B------:R-:W-:Y:S01]  /*8400*/  IMAD.SHL.U32 R42, R52, 0x100, RZ ;  /* 0x00000100342a7824 */ /* 0x000fe200078e00ff */
[----:B------:R-:W-:Y:S01]  /*8410*/  SHF.R.U32.HI R54, RZ, 0x10, R51 ;  /* 0x00000010ff367819 */ /* 0x000fe20000011633 */
[----:B------:R-:W-:Y:S01]  /*8420*/  IMAD.SHL.U32 R43, R46, 0x100, RZ ;  /* 0x000001002e2b7824 */ /* 0x000fe200078e00ff */
[----:B------:R-:W-:Y:S02]  /*8430*/  LOP3.LUT R49, R51, 0xff0000ff, RZ, 0xc0, !PT ;  /* 0xff0000ff33317812 */ /* 0x000fe400078ec0ff */
[----:B------:R-:W-:-:S02]  /*8440*/  SHF.R.U32.HI R51, RZ, 0x10, R53 ;  /* 0x00000010ff337819 */ /* 0x000fc40000011635 */
[----:B------:R-:W-:Y:S02]  /*8450*/  LOP3.LUT R50, R53, 0xff0000ff, RZ, 0xc0, !PT ;  /* 0xff0000ff35327812 */ /* 0x000fe400078ec0ff */
[----:B------:R-:W-:Y:S01]  /*8460*/  LOP3.LUT R46, R49, 0xff00, R42, 0xf8, !PT ;  /* 0x0000ff00312e7812 */ /* 0x000fe200078ef82a */
[----:B------:R-:W-:Y:S01]  /*8470*/  IMAD.U32 R49, R51, 0x10000, RZ ;  /* 0x0001000033317824 */ /* 0x000fe200078e00ff */
[----:B------:R-:W-:Y:S01]  /*8480*/  LOP3.LUT R52, R50, 0xff00, R43, 0xf8, !PT ;  /* 0x0000ff0032347812 */ /* 0x000fe200078ef82b */
[----:B------:R-:W-:Y:S01]  /*8490*/  IMAD.U32 R43, R54, 0x10000, RZ ;  /* 0x00010000362b7824 */ /* 0x000fe200078e00ff */
[----:B------:R-:W-:Y:S02]  /*84a0*/  F2FP.F16.E4M3.UNPACK_B R50, R89.H1 ;  /* 0x00000059ff32723e */ /* 0x000fe400030006ff */
[-C--:B------:R-:W-:Y:S02]  /*84b0*/  F2FP.F16.E4M3.UNPACK_B R42, R41.reuse ;  /* 0x00000029ff2a723e */ /* 0x080fe400020006ff */
[----:B------:R-:W-:Y:S01]  /*84c0*/  LOP3.LUT R54, R52, 0xff0000, R49, 0xf8, !PT ;  /* 0x00ff000034367812 */ /* 0x000fe200078ef831 */
[----:B------:R-:W-:Y:S01]  /*84d0*/  HADD2.F32 R52, -RZ, R50.H0_H0 ;  /* 0x20000032ff347230 */ /* 0x000fe20000004100 */
[----:B------:R-:W-:Y:S01]  /*84e0*/  LOP3.LUT R51, R46, 0xff0000, R43, 0xf8, !PT ;  /* 0x00ff00002e337812 */ /* 0x000fe200078ef82b */
[----:B------:R-:W-:Y:S01]  /*84f0*/  HADD2.F32 R43, -RZ, R42.H1_H1 ;  /* 0x3000002aff2b7230 */ /* 0x000fe20000004100 */
[----:B------:R-:W-:Y:S01]  /*8500*/  F2FP.F16.E4M3.UNPACK_B R49, R88.H1 ;  /* 0x00000058ff31723e */ /* 0x000fe200030006ff */
[----:B------:R-:W-:Y:S01]  /*8510*/  HADD2.F32 R53, -RZ, R50.H1_H1 ;  /* 0x30000032ff357230 */ /* 0x000fe20000004100 */
[----:B------:R-:W-:Y:S01]  /*8520*/  F2FP.F16.E4M3.UNPACK_B R41, R41.H1 ;  /* 0x00000029ff29723e */ /* 0x000fe200030006ff */
[----:B------:R-:W-:-:S02]  /*8530*/  HADD2.F32 R42, -RZ, R42.H0_H0 ;  /* 0x2000002aff2a7230 */ /* 0x000fc40000004100 */
[CC--:B------:R-:W-:Y:S01]  /*8540*/  FMUL.FTZ R55, R43.reuse, R52.reuse ;  /* 0x000000342b377220 */ /* 0x0c0fe20000410000 */
[----:B------:R-:W-:Y:S01]  /*8550*/  HADD2.F32 R50, -RZ, R49.H0_H0 ;  /* 0x20000031ff327230 */ /* 0x000fe20000004100 */
[----:B------:R-:W-:Y:S01]  /*8560*/  F2FP.F16.E4M3.UNPACK_B R89, R89 ;  /* 0x00000059ff59723e */ /* 0x000fe200020006ff */
[--C-:B------:R-:W-:Y:S02]  /*8570*/  HADD2.F32 R46, -RZ, R41.reuse.H1_H1 ;  /* 0x30000029ff2e7230 */ /* 0x100fe40000004100 */
[C---:B------:R-:W-:Y:S01]  /*8580*/  FMUL.FTZ R52, R42.reuse, R52 ;  /* 0x000000342a347220 */ /* 0x040fe20000410000 */
[----:B------:R-:W-:Y:S02]  /*8590*/  HADD2.F32 R41, -RZ, R41.H0_H0 ;  /* 0x20000029ff297230 */ /* 0x000fe40000004100 */
[-C--:B------:R-:W-:Y:S01]  /*85a0*/  FFMA.FTZ R56, R42, R50.reuse, -R55 ;  /* 0x000000322a387223 */ /* 0x080fe20000010837 */
[----:B------:R-:W-:Y:S02]  /*85b0*/  HADD2.F32 R49, -RZ, R49.H1_H1 ;  /* 0x30000031ff317230 */ /* 0x000fe40000004100 */
[CC--:B------:R-:W-:Y:S01]  /*85c0*/  FMUL.FTZ R42, R46.reuse, R53.reuse ;  /* 0x000000352e2a7220 */ /* 0x0c0fe20000410000 */
[----:B------:R-:W-:Y:S01]  /*85d0*/  FFMA.FTZ R57, R43, R50, R52 ;  /* 0x000000322b397223 */ /* 0x000fe20000010034 */
[C---:B------:R-:W-:Y:S01]  /*85e0*/  FMUL.FTZ R53, R41.reuse, R53 ;  /* 0x0000003529357220 */ /* 0x040fe20000410000 */
[----:B------:R-:W-:Y:S01]  /*85f0*/  F2FP.F16.E4M3.UNPACK_B R88, R88 ;  /* 0x00000058ff58723e */ /* 0x000fe200020006ff */
        /* <DEDUP_REMOVED lines=19> */
[----:B------:R-:W-:Y:S01]  /*8730*/  FFMA.FTZ R55, R41, R88, -R50 ;  /* 0x0000005829377223 */ /* 0x000fe20000010832 */
[----:B------:R-:W-:Y:S01]  /*8740*/  F2FP.F16.E4M3.UNPACK_B R41, R48.H1 ;  /* 0x00000030ff29723e */ /* 0x000fe200030006ff */
[----:B------:R-:W-:Y:S01]  /*8750*/  FFMA.FTZ R88, R40, R88, R89 ;  /* 0x0000005828587223 */ /* 0x000fe20000010059 */
[----:B------:R-:W-:-:S02]  /*8760*/  F2FP.F16.E4M3.UNPACK_B R50, R54.H1 ;  /* 0x00000036ff32723e */ /* 0x000fc400030006ff */
[----:B------:R-:W-:Y:S01]  /*8770*/  F2FP.SATFINITE.E4M3.F32.PACK_AB_MERGE_C R60, R52, R53, RZ ;  /* 0x00000035343c723e */ /* 0x000fe200048070ff */
[--C-:B------:R-:W-:Y:S01]  /*8780*/  HADD2.F32 R43, -RZ, R41.reuse.H1_H1 ;  /* 0x30000029ff2b7230 */ /* 0x100fe20000004100 */
[----:B------:R-:W-:Y:S01]  /*8790*/  F2FP.F16.E4M3.UNPACK_B R46, R51.H1 ;  /* 0x00000033ff2e723e */ /* 0x000fe200030006ff */
[----:B------:R-:W-:Y:S01]  /*87a0*/  HADD2.F32 R53, -RZ, R50.H1_H1 ;  /* 0x30000032ff357230 */ /* 0x000fe20000004100 */
        /* <DEDUP_REMOVED lines=22> */
[--C-:B------:R-:W-:Y:S02]  /*8910*/  HADD2.F32 R41, -RZ, R48.reuse.H0_H0 ;  /* 0x20000030ff297230 */ /* 0x100fe40000004100 */
        /* <DEDUP_REMOVED lines=16> */
[----:B------:R-:W-:Y:S02]  /*8a20*/  F2FP.SATFINITE.E4M3.F32.PACK_AB_MERGE_C R41, R57, R56, R61 ;  /* 0x000000383929723e */ /* 0x000fe4000480703d */
[----:B------:R-:W-:Y:S02]  /*8a30*/  F2FP.SATFINITE.E4M3.F32.PACK_AB_MERGE_C R40, R88, R55, R60 ;  /* 0x000000375828723e */ /* 0x000fe4000480703c */
[----:B------:R-:W-:-:S07]  /*8a40*/  MOV R42, R52 ;  /* 0x00000034002a7202 */ /* 0x000fce0000000f00 */
.L_x_535:
[----:B------:R-:W-:Y:S05]  /*8a50*/  BSYNC B1 ;  /* 0x0000000000017941 */ /* 0x000fea0003800000 */
.L_x_534:
[----:B-1----:R0:W-:Y:S01]  /*8a60*/  STG.E.128 desc[UR54][R44.64+0xa0], R40 ;  /* 0x0000a0282c007986 */ /* 0x0021e2000c101d36 */
[----:B------:R-:W-:Y:S05]  /*8a70*/  BRA `(.L_x_513) ;  /* 0x0000006800647947 */ /* 0x000fea0003800000 */
.L_x_481:
[----:B------:R-:W-:Y:S01]  /*8a80*/  ISETP.GE.AND P4, PT, R168, R96, PT ;  /* 0x00000060a800720c */ /* 0x000fe20003f86270 */
[----:B------:R-:W-:Y:S01]  /*8a90*/  BSSY B1, `(.L_x_536) ;  /* 0x000002a000017945 */ /* 0x000fe20003800000 */
[----:B------:R-:W-:Y:S02]  /*8aa0*/  CS2R R64, SRZ ;  /* 0x0000000000407805 */ /* 0x000fe4000001ff00 */
[----:B------:R-:W-:Y:S02]  /*8ab0*/  CS2R R40, SRZ ;  /* 0x0000000000287805 */ /* 0x000fe4000001ff00 */
[----:B0-----:R-:W-:Y:S02]  /*8ac0*/  CS2R R42, SRZ ;  /* 0x00000000002a7805 */ /* 0x001fe4000001ff00 */
        /* <DEDUP_REMOVED lines=15> */
[----:B------:R-:W-:Y:S02]  /*8bc0*/  CS2R R40, SRZ ;  /* 0x0000000000287805 */ /* 0x000fe4000001ff00 */
[----:B------:R-:W-:Y:S02]  /*8bd0*/  CS2R R42, SRZ ;  /* 0x00000000002a7805 */ /* 0x000fe4000001ff00 */
[----:B------:R-:W-:Y:S01]  /*8be0*/  IADD3.X R67, R14, UR5, R97, P1, P2 ;  /* 0x000000050e437c10 */ /* 0x000fe20008fe4461 */
[----:B------:R-:W-:-:S02]  /*8bf0*/  ULDC.64 UR4, c[0x0][0x400] ;  /* 0x0001000000047ab9 */ /* 0x000fc40000000a00 */
[----:B------:R-:W-:-:S04]  /*8c00*/  IADD3 R68, P1, P2, R102, UR4, R88 ;  /* 0x0000000466447c10 */ /* 0x000fc8000fa3e058 */
[----:B------:R-:W-:Y:S02]  /*8c10*/  IADD3.X R69, R20, UR5, R98, P1, P2 ;  /* 0x0000000514457c10 */ /* 0x000fe40008fe4462 */
[----:B------:R-:W-:Y:S02]  /*8c20*/  ISETP.GE.AND P1, PT, R18, R131, PT ;  /* 0x000000831200720c */ /* 0x000fe40003f26270 */
[----:B------:R-:W-:Y:S02]  /*8c30*/  CS2R R56, SRZ ;  /* 0x0000000000387805 */ /* 0x000fe4000001ff00 */
[----:B------:R-:W-:Y:S02]  /*8c40*/  CS2R R58, SRZ ;  /* 0x00000000003a7805 */ /* 0x000fe4000001ff00 */
[----:B------:R-:W-:Y:S02]  /*8c50*/  CS2R R44, SRZ ;  /* 0x00000000002c7805 */ /* 0x000fe4000001ff00 */
[----:B------:R-:W-:-:S05]  /*8c60*/  CS2R R46, SRZ ;  /* 0x00000000002e7805 */ /* 0x000fca000001ff00 */
[----:B------:R0:W5:Y:S04]  /*8c70*/  @!P1 LDG.E.128 R52, desc[UR54][R66.64] ;  /* 0x0000003642349981 */ /* 0x000168000c1e1d00 */
[----:B------:R0:W5:Y:S01]  /*8c80*/  @!P1 LDG.E.128 R40, desc[UR54][R68.64] ;  /* 0x0000003644289981 */ /* 0x000162000c1e1d00 */
[----:B------:R-:W-:Y:S02]  /*8c90*/  ISETP.GE.AND P1, PT, R0, R131, PT ;  /* 0x000000830000720c */ /* 0x000fe40003f26270 */
[----:B------:R-:W-:Y:S02]  /*8ca0*/  CS2R R60, SRZ ;  /* 0x00000000003c7805 */ /* 0x000fe4000001ff00 */
[----:B------:R-:W-:Y:S02]  /*8cb0*/  CS2R R62, SRZ ;  /* 0x00000000003e7805 */ /* 0x000fe4000001ff00 */
[----:B------:R-:W-:-:S02]  /*8cc0*/  CS2R R48, SRZ ;  /* 0x0000000000307805 */ /* 0x000fc4000001ff00 */
[----:B------:R-:W-:-:S05]  /*8cd0*/  CS2R R50, SRZ ;  /* 0x0000000000327805 */ /* 0x000fca000001ff00 */
[----:B------:R0:W5:Y:S04]  /*8ce0*/  @!P1 LDG.E.128 R56, desc[UR54][R66.64+0x20] ;  /* 0x0000203642389981 */ /* 0x000168000c1e1d00 */
[----:B------:R0:W5:Y:S01]  /*8cf0*/  @!P1 LDG.E.128 R44, desc[UR54][R68.64+0x20] ;  /* 0x00002036442c9981 */ /* 0x000162000c1e1d00 */
[----:B------:R-:W-:-:S13]  /*8d00*/  ISETP.GE.AND P1, PT, R6, R131, PT ;  /* 0x000000830600720c */ /* 0x000fda0003f26270 */
[----:B------:R0:W5:Y:S04]  /*8d10*/  @!P1 LDG.E.128 R60, desc[UR54][R66.64+0x40] ;  /* 0x00004036423c9981 */ /* 0x000168000c1e1d00 */
[----:B------:R0:W5:Y:S02]  /*8d20*/  @!P1 LDG.E.128 R48, desc[UR54][R68.64+0x40] ;  /* 0x0000403644309981 */ /* 0x000164000c1e1d00 */
.L_x_537:
[----:B------:R-:W-:Y:S05]  /*8d30*/  BSYNC B1 ;  /* 0x0000000000017941 */ /* 0x000fea0003800000 */
.L_x_536:
[----:B------:R-:W-:Y:S01]  /*8d40*/  ISETP.GE.AND P2, PT, R218, R96, PT ;  /* 0x00000060da00720c */ /* 0x000fe20003f46270 */
[----:B------:R-:W-:Y:S01]  /*8d50*/  BSSY B1, `(.L_x_538) ;  /* 0x000002e000017945 */ /* 0x000fe20003800000 */
[----:B0-----:R-:W-:Y:S02]  /*8d60*/  CS2R R66, SRZ ;  /* 0x0000000000427805 */ /* 0x001fe4000001ff00 */
        /* <DEDUP_REMOVED lines=8> */
[----:B------:R-:W-:Y:S01]  /*8df0*/  CS2R R84, SRZ ;  /* 0x0000000000547805 */ /* 0x000fe2000001ff00 */
[----:B-----5:R-:W-:Y:S01]  /*8e00*/  IMAD.MOV.U32 R182, RZ, RZ, R40 ;  /* 0x000000ffffb67224 */ /* 0x020fe200078e0028 */
[----:B------:R-:W-:Y:S01]  /*8e10*/  CS2R R86, SRZ ;  /* 0x0000000000567805 */ /* 0x000fe2000001ff00 */
[----:B------:R-:W-:Y:S01]  /*8e20*/  IMAD.MOV.U32 R183, RZ, RZ, R42 ;  /* 0x000000ffffb77224 */ /* 0x000fe200078e002a */
[----:B------:R-:W-:Y:S06]  /*8e30*/  @P2 BRA `(.L_x_539) ;  /* 0x00000000007c2947 */ /* 0x000fec0003800000 */
[----:B------:R-:W-:Y:S01]  /*8e40*/  IADD3 R89, P1, P5, R108, R90, R10 ;  /* 0x0000005a6c597210 */ /* 0x000fe20007d3e00a */
[----:B------:R-:W-:Y:S01]  /*8e50*/  ULDC.64 UR4, c[0x0][0x3e8] ;  /* 0x0000fa0000047ab9 */ /* 0x000fe20000000a00 */
[----:B------:R-:W-:Y:S02]  /*8e60*/  CS2R R76, SRZ ;  /* 0x00000000004c7805 */ /* 0x000fe4000001ff00 */
[----:B------:R-:W-:Y:S02]  /*8e70*/  CS2R R78, SRZ ;  /* 0x00000000004e7805 */ /* 0x000fe4000001ff00 */
[----:B------:R-:W-:Y:S02]  /*8e80*/  IADD3.X R97, R14, R97, R9, P1, P5 ;  /* 0x000000610e617210 */ /* 0x000fe40000fea409 */
[----:B------:R-:W-:Y:S02]  /*8e90*/  CS2R R64, SRZ ;  /* 0x0000000000407805 */ /* 0x000fe4000001ff00 */
[----:B------:R-:W-:-:S02]  /*8ea0*/  IADD3 R90, P1, P5, R102, R88, R12 ;  /* 0x00000058665a7210 */ /* 0x000fc40007d3e00c */
[----:B------:R-:W-:Y:S02]  /*8eb0*/  CS2R R66, SRZ ;  /* 0x0000000000427805 */ /* 0x000fe4000001ff00 */
        /* <DEDUP_REMOVED lines=23> */
.L_x_539:
[----:B------:R-:W-:Y:S05]  /*9030*/  BSYNC B1 ;  /* 0x0000000000017941 */ /* 0x000fea0003800000 */
.L_x_538:
        /* <DEDUP_REMOVED lines=26> */
.L_x_540:
[----:B------:R-:W-:Y:S01]  /*91e0*/  LEA R97, R17, R16, 0x3 ;  /* 0x0000001011617211 */ /* 0x000fe200078e18ff */
[----:B------:R-:W1:Y:S01]  /*91f0*/  LDC R150, c[0x0][0x2f4] ;  /* 0x0000bd00ff967b82 */ /* 0x000e620000000800 */
[----:B------:R-:W-:Y:S01]  /*9200*/  SHF.L.U32 R98, R169, 0x1f, RZ ;  /* 0x0000001fa9627819 */ /* 0x000fe200000006ff */
[----:B------:R-:W-:Y:S03]  /*9210*/  BSSY B1, `(.L_x_541) ;  /* 0x0000004000017945 */ /* 0x000fe60003800000 */
[----:B------:R-:W2:Y:S03]  /*9220*/  SYNCS.PHASECHK.TRANS64.TRYWAIT P5, [R97+URZ+0x29890], R98 ;  /* 0x02989062610075a7 */ /* 0x000ea600080a017f */
[----:B------:R-:W3:Y:S01]  /*9230*/  LDC.64 R134, c[0x0][0x300] ;  /* 0x0000c000ff867b82 */ /* 0x000ee20000000a00 */
[----:B--2---:R-:W-:Y:S05]  /*9240*/  @!P5 BRA `(.L_x_542) ;  /* 0x000001e00014d947 */ /* 0x004fea0003800000 */
.L_x_797:
[----:B------:R-:W-:Y:S05]  /*9250*/  BSYNC B1 ;  /* 0x0000000000017941 */ /* 0x000fea0003800000 */
.L_x_541:
[----:B------:R-:W-:Y:S01]  /*9260*/  BSSY B1, `(.L_x_543) ;  /* 0x00002f0000017945 */ /* 0x000fe20003800000 */
[----:B-1----:R-:W-:Y:S02]  /*9270*/  IMAD.IADD R155, R150, 0x1, -R99 ;  /* 0x00000001969b7824 */ /* 0x002fe400078e0a63 */
[----:B------:R-:W-:Y:S01]  /*9280*/  IMAD.MOV.U32 R137, RZ, RZ, R92 ;  /* 0x000000ffff897224 */ /* 0x000fe200078e005c */
[----:B------:R-:W-:Y:S06]  /*9290*/  @P4 BRA `(.L_x_544) ;  /* 0x0000002c00b04947 */ /* 0x000fec0003800000 */
[----:B------:R-:W-:Y:S01]  /*92a0*/  ISETP.NE.AND P4, PT, R34, RZ, PT ;  /* 0x000000ff2200720c */ /* 0x000fe20003f85270 */
[-C--:B0--3--:R-:W-:Y:S01]  /*92b0*/  IMAD R88, R219, R134.reuse, RZ ;  /* 0x00000086db587224 */ /* 0x089fe200078e02ff */
[----:B------:R-:W-:Y:S01]  /*92c0*/  BSSY B2, `(.L_x_545) ;  /* 0x00000f8000027945 */ /* 0x000fe20003800000 */
[----:B------:R-:W-:-:S04]  /*92d0*/  IMAD.WIDE.U32 R138, R168, R134, R136 ;  /* 0x00000086a88a7225 */ /* 0x000fc800078e0088 */
[----:B------:R-:W-:-:S04]  /*92e0*/  IMAD R177, R168, R135, R88 ;  /* 0x00000087a8b17224 */ /* 0x000fc800078e0258 */
[----:B------:R-:W-:Y:S02]  /*92f0*/  IMAD.IADD R177, R177, 0x1, R139 ;  /* 0x00000001b1b17824 */ /* 0x000fe400078e028b */
[----:B------:R-:W-:Y:S05]  /*9300*/  @!P4 BRA `(.L_x_546) ;  /* 0x0000000c00ccc947 */ /* 0x000fea0003800000 */
[----:B------:R-:W-:Y:S01]  /*9310*/  SEL R88, R99, R155, !P0 ;  /* 0x0000009b63587207 */ /* 0x000fe20004000000 */
[----:B------:R-:W-:Y:S01]  /*9320*/  BSSY B3, `(.L_x_547) ;  /* 0x00000e5000037945 */ /* 0x000fe20003800000 */
[----:B------:R-:W-:Y:S02]  /*9330*/  ISETP.GE.AND P4, PT, R18, R131, PT ;  /* 0x000000831200720c */ /* 0x000fe40003f86270 */
[----:B------:R-:W-:-:S04]  /*9340*/  SHF.R.S32.HI R89, RZ, 0x1f, R88 ;  /* 0x0000001fff597819 */ /* 0x000fc80000011458 */
[----:B------:R-:W-:-:S04]  /*9350*/  LEA.HI R88, R89, R88, RZ, 0x5 ;  /* 0x0000005859587211 */ /* 0x000fc800078f28ff */
[----:B------:R-:W-:-:S04]  /*9360*/  LEA.HI.SX32 R88, R88, R21, 0x1b ;  /* 0x0000001558587211 */ /* 0x000fc800078fdaff */
[----:B------:R-:W-:Y:S01]  /*9370*/  SHF.R.S32.HI R89, RZ, 0x1f, R88 ;  /* 0x0000001fff597819 */ /* 0x000fe20000011458 */
[----:B------:R-:W-:-:S03]  /*9380*/  IMAD.SHL.U32 R186, R88, 0x10, RZ ;  /* 0x0000001058ba7824 */ /* 0x000fc600078e00ff */
[----:B------:R-:W-:-:S04]  /*9390*/  LEA.HI R89, R89, R88, RZ, 0x2 ;  /* 0x0000005859597211 */ /* 0x000fc800078f10ff */
[----:B------:R-:W-:Y:S02]  /*93a0*/  SHF.R.S32.HI R88, RZ, 0x2, R89 ;  /* 0x00000002ff587819 */ /* 0x000fe40000011459 */
[----:B------:R-:W-:-:S03]  /*93b0*/  LOP3.LUT R89, R175, 0x30, R186, 0xf8, !PT ;  /* 0x00000030af597812 */ /* 0x000fc600078ef8ba */
[----:B------:R-:W-:Y:S01]  /*93c0*/  IMAD R88, R88, 0x2800, R197 ;  /* 0x0000280058587824 */ /* 0x000fe200078e02c5 */
[----:B------:R-:W-:-:S04]  /*93d0*/  LOP3.LUT R89, R89, R196, RZ, 0x3c, !PT ;  /* 0x000000c459597212 */ /* 0x000fc800078e3cff */
[----:B------:R-:W-:Y:S01]  /*93e0*/  IADD3 R88, R88, R89, RZ ;  /* 0x0000005958587210 */ /* 0x000fe20007ffe0ff */
[----:B------:R-:W-:-:S04]  /*93f0*/  IMAD R89, R17, 0x7800, R143 ;  /* 0x0000780011597824 */ /* 0x000fc800078e028f */
[----:B------:R-:W-:Y:S02]  /*9400*/  IMAD R91, R17, 0x7800, R88 ;  /* 0x00007800115b7824 */ /* 0x000fe400078e0258 */
[C---:B------:R-:W-:Y:S02]  /*9410*/  IMAD.IADD R89, R16.reuse, 0x1, R89 ;  /* 0x0000000110597824 */ /* 0x040fe400078e0259 */
[----:B------:R-:W-:-:S04]  /*9420*/  IMAD.IADD R92, R16, 0x1, R91 ;  /* 0x00000001105c7824 */ /* 0x000fc800078e025b */
[----:B------:R-:W0:Y:S04]  /*9430*/  LDS.128 R88, [R89+0x1a400] ;  /* 0x01a4000059587984 */ /* 0x000e280000000c00 */
[----:B------:R-:W1:Y:S01]  /*9440*/  LDS.128 R92, [R92+0x1a400] ;  /* 0x01a400005c5c7984 */ /* 0x000e620000000c00 */
[----:B------:R-:W-:Y:S05]  /*9450*/  @P4 BRA `(.L_x_548) ;  /* 0x0000000c00444947 */ /* 0x000fea0003800000 */
[--C-:B------:R-:W-:Y:S02]  /*9460*/  SHF.R.U32.HI R54, RZ, 0x8, R53.reuse ;  /* 0x00000008ff367819 */ /* 0x100fe40000011635 */
[----:B------:R-:W-:Y:S02]  /*9470*/  SHF.R.U32.HI R40, RZ, 0x10, R53 ;  /* 0x00000010ff287819 */ /* 0x000fe40000011635 */
[----:B------:R-:W-:Y:S01]  /*9480*/  LOP3.LUT R52, R53, 0xff0000ff, RZ, 0xc0, !PT ;  /* 0xff0000ff35347812 */ /* 0x000fe200078ec0ff */
[----:B------:R-:W-:Y:S01]  /*9490*/  IMAD.SHL.U32 R190, R54, 0x100, RZ ;  /* 0x0000010036be7824 */ /* 0x000fe200078e00ff */
[--C-:B------:R-:W-:Y:S02]  /*94a0*/  SHF.R.U32.HI R53, RZ, 0x8, R55.reuse ;  /* 0x00000008ff357819 */ /* 0x100fe40000011637 */
[----:B------:R-:W-:Y:S02]  /*94b0*/  SHF.R.U32.HI R42, RZ, 0x10, R55 ;  /* 0x00000010ff2a7819 */ /* 0x000fe40000011637 */
[----:B------:R-:W-:Y:S01]  /*94c0*/  LOP3.LUT R188, R55, 0xff0000ff, RZ, 0xc0, !PT ;  /* 0xff0000ff37bc7812 */ /* 0x000fe200078ec0ff */
[----:B------:R-:W-:Y:S01]  /*94d0*/  IMAD.SHL.U32 R53, R53, 0x100, RZ ;  /* 0x0000010035357824 */ /* 0x000fe200078e00ff */
[--C-:B------:R-:W-:Y:S01]  /*94e0*/  SHF.R.U32.HI R55, RZ, 0x8, R41.reuse ;  /* 0x00000008ff377819 */ /* 0x100fe20000011629 */
[----:B------:R-:W-:Y:S01]  /*94f0*/  IMAD.U32 R42, R42, 0x10000, RZ ;  /* 0x000100002a2a7824 */ /* 0x000fe200078e00ff */
[----:B------:R-:W-:-:S02]  /*9500*/  SHF.R.U32.HI R187, RZ, 0x10, R41 ;  /* 0x00000010ffbb7819 */ /* 0x000fc40000011629 */
[----:B------:R-:W-:Y:S02]  /*9510*/  LOP3.LUT R52, R52, 0xff00, R190, 0xf8, !PT ;  /* 0x0000ff0034347812 */ /* 0x000fe400078ef8be */
[----:B------:R-:W-:Y:S02]  /*9520*/  LOP3.LUT R189, R41, 0xff0000ff, RZ, 0xc0, !PT ;  /* 0xff0000ff29bd7812 */ /* 0x000fe400078ec0ff */
[----:B------:R-:W-:Y:S02]  /*9530*/  SHF.L.U32 R190, R55, 0x8, RZ ;  /* 0x0000000837be7819 */ /* 0x000fe400000006ff */
[----:B------:R-:W-:Y:S01]  /*9540*/  LOP3.LUT R55, R188, 0xff00, R53, 0xf8, !PT ;  /* 0x0000ff00bc377812 */ /* 0x000fe200078ef835 */
[----:B------:R-:W-:Y:S01]  /*9550*/  IMAD.U32 R53, R40, 0x10000, RZ ;  /* 0x0001000028357824 */ /* 0x000fe200078e00ff */
[----:B------:R-:W-:Y:S01]  /*9560*/  LOP3.LUT R189, R189, 0xff00, R190, 0xf8, !PT ;  /* 0x0000ff00bdbd7812 */ /* 0x000fe200078ef8be */
[----:B------:R-:W-:Y:S01]  /*9570*/  IMAD.U32 R40, R187, 0x10000, RZ ;  /* 0x00010000bb287824 */ /* 0x000fe200078e00ff */
[----:B-1----:R-:W-:-:S02]  /*9580*/  F2FP.F16.E4M3.UNPACK_B R188, R93 ;  /* 0x0000005dffbc723e */ /* 0x002fc400020006ff */
[----:B------:R-:W-:Y:S02]  /*9590*/  LOP3.LUT R187, R52, 0xff0000, R53, 0xf8, !PT ;  /* 0x00ff000034bb7812 */ /* 0x000fe400078ef835 */
[----:B------:R-:W-:Y:S01]  /*95a0*/  LOP3.LUT R40, R189, 0xff0000, R40, 0xf8, !PT ;  /* 0x00ff0000bd287812 */ /* 0x000fe200078ef828 */
[----:B------:R-:W-:Y:S01]  /*95b0*/  HADD2.F32 R53, -RZ, R188.H0_H0 ;  /* 0x200000bcff357230 */ /* 0x000fe20000004100 */
[----:B0-----:R-:W-:Y:S02]  /*95c0*/  F2FP.F16.E4M3.UNPACK_B R52, R89 ;  /* 0x00000059ff34723e */ /* 0x001fe400020006ff */
[----:B------:R-:W-:Y:S02]  /*95d0*/  F2FP.F16.E4M3.UNPACK_B R190, R40 ;  /* 0x00000028ffbe723e */ /* 0x000fe400020006ff */
[----:B------:R-:W-:Y:S01]  /*95e0*/  F2FP.F16.E4M3.UNPACK_B R191, R187 ;  /* 0x000000bbffbf723e */ /* 0x000fe200020006ff */
[----:B------:R-:W-:Y:S01]  /*95f0*/  HADD2.F32 R189, -RZ, R52.H0_H0 ;  /* 0x20000034ffbd7230 */ /* 0x000fe20000004100 */
[----:B------:R-:W-:Y:S01]  /*9600*/  F2FP.F16.E4M3.UNPACK_B R93, R93.H1 ;  /* 0x0000005dff5d723e */ /* 0x000fe200030006ff */
[--C-:B------:R-:W-:Y:S01]  /*9610*/  HADD2.F32 R193, -RZ, R190.reuse.H0_H0 ;  /* 0x200000beffc17230 */ /* 0x100fe20000004100 */
[----:B------:R-:W-:Y:S01]  /*9620*/  F2FP.F16.E4M3.UNPACK_B R187, R187.H1 ;  /* 0x000000bbffbb723e */ /* 0x000fe200030006ff */
[----:B------:R-:W-:Y:S01]  /*9630*/  HADD2.F32 R192, -RZ, R191.H0_H0 ;  /* 0x200000bfffc07230 */ /* 0x000fe20000004100 */
[----:B------:R-:W-:Y:S01]  /*9640*/  SHF.R.U32.HI R54, RZ, 0x8, R43 ;  /* 0x00000008ff367819 */ /* 0x000fe2000001162b */
[----:B------:R-:W-:-:S02]  /*9650*/  HADD2.F32 R190, -RZ, R190.H1_H1 ;  /* 0x300000beffbe7230 */ /* 0x000fc40000004100 */
[-C--:B------:R-:W-:Y:S01]  /*9660*/  FMUL.FTZ R194, R53, R193.reuse ;  /* 0x000000c135c27220 */ /* 0x080fe20000410000 */
[C---:B------:R-:W-:Y:S01]  /*9670*/  FMUL.FTZ R193, R189.reuse, R193 ;  /* 0x000000c1bdc17220 */ /* 0x040fe20000410000 */
[----:B------:R-:W-:Y:S01]  /*9680*/  HADD2.F32 R52, -RZ, R52.H1_H1 ;  /* 0x30000034ff347230 */ /* 0x000fe20000004100 */
[----:B------:R-:W-:Y:S01]  /*9690*/  SHF.R.U32.HI R41, RZ, 0x10, R43 ;  /* 0x00000010ff297819 */ /* 0x000fe2000001162b */
[-C--:B------:R-:W-:Y:S01]  /*96a0*/  FFMA.FTZ R189, R189, R192.reuse, -R194 ;  /* 0x000000c0bdbd7223 */ /* 0x080fe200000108c2 */
[----:B------:R-:W-:Y:S01]  /*96b0*/  FFMA.FTZ R53, R53, R192, R193 ;  /* 0x000000c035357223 */ /* 0x000fe200000100c1 */
[----:B------:R-:W-:Y:S01]  /*96c0*/  HADD2.F32 R192, -RZ, R188.H1_H1 ;  /* 0x300000bcffc07230 */ /* 0x000fe20000004100 */
[----:B------:R-:W-:Y:S01]  /*96d0*/  LOP3.LUT R43, R43, 0xff0000ff, RZ, 0xc0, !PT ;  /* 0xff0000ff2b2b7812 */ /* 0x000fe200078ec0ff */
[----:B------:R-:W-:Y:S01]  /*96e0*/  HADD2.F32 R191, -RZ, R191.H1_H1 ;  /* 0x300000bfffbf7230 */ /* 0x000fe20000004100 */
[----:B------:R-:W-:Y:S01]  /*96f0*/  SHF.L.U32 R41, R41, 0x10, RZ ;  /* 0x0000001029297819 */ /* 0x000fe200000006ff */
[----:B------:R-:W-:-:S02]  /*9700*/  IMAD.SHL.U32 R54, R54, 0x100, RZ ;  /* 0x0000010036367824 */ /* 0x000fc400078e00ff */
[-C--:B------:R-:W-:Y:S01]  /*9710*/  FMUL.FTZ R188, R192, R190.reuse ;  /* 0x000000bec0bc7220 */ /* 0x080fe20000410000 */
[----:B------:R-:W-:-:S03]  /*9720*/  FMUL.FTZ R190, R52, R190 ;  /* 0x000000be34be7220 */ /* 0x000fc60000410000 */
[-C--:B------:R-:W-:Y:S01]  /*9730*/  FFMA.FTZ R188, R52, R191.reuse, -R188 ;  /* 0x000000bf34bc7223 */ /* 0x080fe200000108bc */
[----:B------:R-:W-:Y:S01]  /*9740*/  FFMA.FTZ R52, R192, R191, R190 ;  /* 0x000000bfc0347223 */ /* 0x000fe200000100be */
[----:B------:R-:W-:Y:S01]  /*9750*/  F2FP.F16.E4M3.UNPACK_B R190, R40.H1 ;  /* 0x00000028ffbe723e */ /* 0x000fe200030006ff */
[----:B------:R-:W-:Y:S01]  /*9760*/  HADD2.F32 R40, -RZ, R93.H0_H0 ;  /* 0x2000005dff287230 */ /* 0x000fe20000004100 */
[----:B------:R-:W-:Y:S01]  /*9770*/  F2FP.F16.E4M3.UNPACK_B R191, R89.H1 ;  /* 0x00000059ffbf723e */ /* 0x000fe200030006ff */
[----:B------:R-:W-:Y:S01]  /*9780*/  HADD2.F32 R192, -RZ, R187.H0_H0 ;  /* 0x200000bbffc07230 */ /* 0x000fe20000004100 */
[----:B------:R-:W-:Y:S01]  /*9790*/  LOP3.LUT R43, R43, 0xff00, R54, 0xf8, !PT ;  /* 0x0000ff002b2b7812 */ /* 0x000fe200078ef836 */
[----:B------:R-:W-:Y:S01]  /*97a0*/  HADD2.F32 R193, -RZ, R190.H0_H0 ;  /* 0x200000beffc17230 */ /* 0x000fe20000004100 */
[----:B------:R-:W-:Y:S01]  /*97b0*/  F2FP.F16.E4M3.UNPACK_B R54, R91 ;  /* 0x0000005bff36723e */ /* 0x000fe200020006ff */
[----:B------:R-:W-:Y:S01]  /*97c0*/  HADD2.F32 R89, -RZ, R191.H0_H0 ;  /* 0x200000bfff597230 */ /* 0x000fe20000004100 */
[----:B------:R-:W-:Y:S01]  /*97d0*/  LOP3.LUT R41, R43, 0xff0000, R41, 0xf8, !PT ;  /* 0x00ff00002b297812 */ /* 0x000fe200078ef829 */
[----:B------:R-:W-:-:S02]  /*97e0*/  HADD2.F32 R93, -RZ, R93.H1_H1 ;  /* 0x3000005dff5d7230 */ /* 0x000fc40000004100 */
[CC--:B------:R-:W-:Y:S01]  /*97f0*/  FMUL.FTZ R194, R40.reuse, R193.reuse ;  /* 0x000000c128c27220 */ /* 0x0c0fe20000410000 */
[----:B------:R-:W-:Y:S02]  /*9800*/  HADD2.F32 R190, -RZ, R190.H1_H1 ;  /* 0x300000beffbe7230 */ /* 0x000fe40000004100 */
[C---:B------:R-:W-:Y:S01]  /*9810*/  FMUL.FTZ R193, R89.reuse, R193 ;  /* 0x000000c159c17220 */ /* 0x040fe20000410000 */
[----:B------:R-:W-:Y:S02]  /*9820*/  HADD2.F32 R191, -RZ, R191.H1_H1 ;  /* 0x300000bfffbf7230 */ /* 0x000fe40000004100 */
[-C--:B------:R-:W-:Y:S01]  /*9830*/  FFMA.FTZ R89, R89, R192.reuse, -R194 ;  /* 0x000000c059597223 */ /* 0x080fe200000108c2 */
[----:B------:R-:W-:Y:S02]  /*9840*/  HADD2.F32 R187, -RZ, R187.H1_H1 ;  /* 0x300000bbffbb7230 */ /* 0x000fe40000004100 */
[----:B------:R-:W-:Y:S01]  /*9850*/  FFMA.FTZ R40, R40, R192, R193 ;  /* 0x000000c028287223 */ /* 0x000fe200000100c1 */
[-C--:B------:R-:W-:Y:S01]  /*9860*/  FMUL.FTZ R192, R93, R190.reuse ;  /* 0x000000be5dc07220 */ /* 0x080fe20000410000 */
[----:B------:R-:W-:Y:S01]  /*9870*/  FMUL.FTZ R193, R191, R190 ;  /* 0x000000bebfc17220 */ /* 0x000fe20000410000 */
[----:B------:R-:W-:-:S02]  /*9880*/  HADD2.F32 R194, -RZ, R54.H0_H0 ;  /* 0x20000036ffc27230 */ /* 0x000fc40000004100 */
[-C--:B------:R-:W-:Y:S01]  /*9890*/  FFMA.FTZ R190, R191, R187.reuse, -R192 ;  /* 0x000000bbbfbe7223 */ /* 0x080fe200000108c0 */
[----:B------:R-:W-:Y:S01]  /*98a0*/  FFMA.FTZ R187, R93, R187, R193 ;  /* 0x000000bb5dbb7223 */ /* 0x000fe200000100c1 */
[----:B------:R-:W-:Y:S01]  /*98b0*/  LOP3.LUT R93, R55, 0xff0000, R42, 0xf8, !PT ;  /* 0x00ff0000375d7812 */ /* 0x000fe200078ef82a */
[----:B------:R-:W-:Y:S01]  /*98c0*/  IMAD.MOV.U32 R42, RZ, RZ, R95 ;  /* 0x000000ffff2a7224 */ /* 0x000fe200078e005f */
[----:B------:R-:W-:Y:S02]  /*98d0*/  F2FP.F16.E4M3.UNPACK_B R95, R41 ;  /* 0x00000029ff5f723e */ /* 0x000fe400020006ff */
[----:B------:R-:W-:Y:S02]  /*98e0*/  F2FP.F16.E4M3.UNPACK_B R191, R93 ;  /* 0x0000005dffbf723e */ /* 0x000fe400020006ff */
[-C--:B------:R-:W-:Y:S01]  /*98f0*/  F2FP.F16.E4M3.UNPACK_B R43, R42.reuse ;  /* 0x0000002aff2b723e */ /* 0x080fe200020006ff */
[----:B------:R-:W-:Y:S01]  /*9900*/  HADD2.F32 R55, -RZ, R95.H0_H0 ;  /* 0x2000005fff377230 */ /* 0x000fe20000004100 */
[----:B------:R-:W-:Y:S01]  /*9910*/  F2FP.F16.E4M3.UNPACK_B R42, R42.H1 ;  /* 0x0000002aff2a723e */ /* 0x000fe200030006ff */
[----:B------:R-:W-:Y:S01]  /*9920*/  HADD2.F32 R193, -RZ, R191.H0_H0 ;  /* 0x200000bfffc17230 */ /* 0x000fe20000004100 */
[----:B------:R-:W-:Y:S01]  /*9930*/  F2FP.F16.E4M3.UNPACK_B R41, R41.H1 ;  /* 0x00000029ff29723e */ /* 0x000fe200030006ff */
[--C-:B------:R-:W-:Y:S01]  /*9940*/  HADD2.F32 R192, -RZ, R43.reuse.H0_H0 ;  /* 0x2000002bffc07230 */ /* 0x100fe20000004100 */
[----:B------:R-:W-:Y:S01]  /*9950*/  F2FP.F16.E4M3.UNPACK_B R93, R93.H1 ;  /* 0x0000005dff5d723e */ /* 0x000fe200030006ff */
[----:B------:R-:W-:Y:S01]  /*9960*/  HADD2.F32 R43, -RZ, R43.H1_H1 ;  /* 0x3000002bff2b7230 */ /* 0x000fe20000004100 */
[----:B------:R-:W-:Y:S01]  /*9970*/  F2FP.SATFINITE.E4M3.F32.PACK_AB_MERGE_C R89, R190, R89, RZ ;  /* 0x00000059be59723e */ /* 0x000fe200048070ff */
[----:B------:R-:W-:-:S02]  /*9980*/  HADD2.F32 R95, -RZ, R95.H1_H1 ;  /* 0x3000005fff5f7230 */ /* 0x000fc40000004100 */
[-C--:B------:R-:W-:Y:S01]  /*9990*/  FMUL.FTZ R195, R192, R55.reuse ;  /* 0x00000037c0c37220 */ /* 0x080fe20000410000 */
[----:B------:R-:W-:Y:S01]  /*99a0*/  FMUL.FTZ R55, R194, R55 ;  /* 0x00000037c2377220 */ /* 0x000fe20000410000 */
[----:B------:R-:W-:Y:S01]  /*99b0*/  HADD2.F32 R191, -RZ, R191.H1_H1 ;  /* 0x300000bfffbf7230 */ /* 0x000fe20000004100 */
[----:B------:R-:W-:Y:S01]  /*99c0*/  F2FP.SATFINITE.E4M3.F32.PACK_AB_MERGE_C R188, R188, R189, R89 ;  /* 0x000000bdbcbc723e */ /* 0x000fe20004807059 */
[-C--:B------:R-:W-:Y:S01]  /*99d0*/  FFMA.FTZ R195, R194, R193.reuse, -R195 ;  /* 0x000000c1c2c37223 */ /* 0x080fe200000108c3 */
[----:B------:R-:W-:Y:S01]  /*99e0*/  FFMA.FTZ R192, R192, R193, R55 ;  /* 0x000000c1c0c07223 */ /* 0x000fe20000010037 */
[----:B------:R-:W-:Y:S02]  /*99f0*/  HADD2.F32 R55, -RZ, R54.H1_H1 ;  /* 0x30000036ff377230 */ /* 0x000fe40000004100 */
[----:B------:R-:W-:Y:S01]  /*9a00*/  FMUL.FTZ R54, R43, R95 ;  /* 0x0000005f2b367220 */ /* 0x000fe20000410000 */
[--C-:B------:R-:W-:Y:S01]  /*9a10*/  HADD2.F32 R193, -RZ, R41.reuse.H0_H0 ;  /* 0x20000029ffc17230 */ /* 0x100fe20000004100 */
[----:B------:R-:W-:Y:S01]  /*9a20*/  F2FP.F16.E4M3.UNPACK_B R89, R92.H1 ;  /* 0x0000005cff59723e */ /* 0x000fe200030006ff */
[----:B------:R-:W-:-:S02]  /*9a30*/  HADD2.F32 R41, -RZ, R41.H1_H1 ;  /* 0x30000029ff297230 */ /* 0x000fc40000004100 */
[C---:B------:R-:W-:Y:S01]  /*9a40*/  FFMA.FTZ R54, R55.reuse, R191, -R54 ;  /* 0x000000bf37367223 */ /* 0x040fe20000010836 */
[----:B------:R-:W-:Y:S01]  /*9a50*/  FMUL.FTZ R55, R55, R95 ;  /* 0x0000005f37377220 */ /* 0x000fe20000410000 */
[--C-:B------:R-:W-:Y:S01]  /*9a60*/  HADD2.F32 R95, -RZ, R93.reuse.H0_H0 ;  /* 0x2000005dff5f7230 */ /* 0x100fe20000004100 */
[----:B------:R-:W-:Y:S01]  /*9a70*/  F2FP.SATFINITE.E4M3.F32.PACK_AB_MERGE_C R40, R187, R40, RZ ;  /* 0x00000028bb28723e */ /* 0x000fe200048070ff */
[----:B------:R-:W-:Y:S02]  /*9a80*/  HADD2.F32 R93, -RZ, R93.H1_H1 ;  /* 0x3000005dff5d7230 */ /* 0x000fe40000004100 */
[----:B------:R-:W-:Y:S01]  /*9a90*/  FFMA.FTZ R43, R43, R191, R55 ;  /* 0x000000bf2b2b7223 */ /* 0x000fe20000010037 */
[----:B------:R-:W-:Y:S01]  /*9aa0*/  F2FP.F16.E4M3.UNPACK_B R55, R91.H1 ;  /* 0x0000005bff37723e */ /* 0x000fe200030006ff */
[--C-:B------:R-:W-:Y:S01]  /*9ab0*/  HADD2.F32 R91, -RZ, R42.reuse.H0_H0 ;  /* 0x2000002aff5b7230 */ /* 0x100fe20000004100 */
[----:B------:R-:W-:Y:S01]  /*9ac0*/  F2FP.F16.E4M3.UNPACK_B R92, R92 ;  /* 0x0000005cff5c723e */ /* 0x000fe200020006ff */
[----:B------:R-:W-:-:S02]  /*9ad0*/  HADD2.F32 R42, -RZ, R42.H1_H1 ;  /* 0x3000002aff2a7230 */ /* 0x000fc40000004100 */
[--C-:B------:R-:W-:Y:S02]  /*9ae0*/  HADD2.F32 R191, -RZ, R55.reuse.H0_H0 ;  /* 0x20000037ffbf7230 */ /* 0x100fe40000004100 */
[----:B------:R-:W-:Y:S01]  /*9af0*/  FMUL.FTZ R194, R91, R193 ;  /* 0x000000c15bc27220 */ /* 0x000fe20000410000 */
[----:B------:R-:W-:-:S03]  /*9b00*/  HADD2.F32 R55, -RZ, R55.H1_H1 ;  /* 0x30000037ff377230 */ /* 0x000fc60000004100 */
[C---:B------:R-:W-:Y:S01]  /*9b10*/  FFMA.FTZ R194, R191.reuse, R95, -R194 ;  /* 0x0000005fbfc27223 */ /* 0x040fe200000108c2 */
[----:B------:R-:W-:-:S04]  /*9b20*/  FMUL.FTZ R191, R191, R193 ;  /* 0x000000c1bfbf7220 */ /* 0x000fc80000410000 */
[----:B------:R-:W-:Y:S01]  /*9b30*/  FFMA.FTZ R191, R91, R95, R191 ;  /* 0x0000005f5bbf7223 */ /* 0x000fe200000100bf */
[CC--:B------:R-:W-:Y:S01]  /*9b40*/  FMUL.FTZ R91, R42.reuse, R41.reuse ;  /* 0x000000292a5b7220 */ /* 0x0c0fe20000410000 */
[C---:B------:R-:W-:Y:S01]  /*9b50*/  FMUL.FTZ R41, R55.reuse, R41 ;  /* 0x0000002937297220 */ /* 0x040fe20000410000 */
[----:B------:R-:W-:Y:S02]  /*9b60*/  F2FP.F16.E4M3.UNPACK_B R95, R184.H1 ;  /* 0x000000b8ff5f723e */ /* 0x000fe400030006ff */
[-C--:B------:R-:W-:Y:S01]  /*9b70*/  FFMA.FTZ R91, R55, R93.reuse, -R91 ;  /* 0x0000005d375b7223 */ /* 0x080fe2000001085b */
[----:B------:R-:W-:Y:S01]  /*9b80*/  FFMA.FTZ R42, R42, R93, R41 ;  /* 0x0000005d2a2a7223 */ /* 0x000fe20000010029 */
[----:B------:R-:W-:Y:S01]  /*9b90*/  IMAD.MOV.U32 R41, RZ, RZ, R88 ;  /* 0x000000ffff297224 */ /* 0x000fe200078e0058 */
[-C--:B------:R-:W-:Y:S01]  /*9ba0*/  F2FP.F16.E4M3.UNPACK_B R55, R182.reuse.H1 ;  /* 0x000000b6ff37723e */ /* 0x080fe200030006ff */
[----:B------:R-:W-:Y:S01]  /*9bb0*/  HADD2.F32 R93, -RZ, R89.H0_H0 ;  /* 0x20000059ff5d7230 */ /* 0x000fe20000004100 */
[----:B------:R-:W-:Y:S01]  /*9bc0*/  F2FP.F16.E4M3.UNPACK_B R182, R182 ;  /* 0x000000b6ffb6723e */ /* 0x000fe200020006ff */
[----:B------:R-:W-:Y:S01]  /*9bd0*/  HADD2.F32 R189, -RZ, R95.H0_H0 ;  /* 0x2000005fffbd7230 */ /* 0x000fe20000004100 */
[-C--:B------:R-:W-:Y:S01]  /*9be0*/  F2FP.F16.E4M3.UNPACK_B R88, R41.reuse.H1 ;  /* 0x00000029ff58723e */ /* 0x080fe200030006ff */
[--C-:B------:R-:W-:Y:S01]  /*9bf0*/  HADD2.F32 R193, -RZ, R55.reuse.H0_H0 ;  /* 0x20000037ffc17230 */ /* 0x100fe20000004100 */
[----:B------:R-:W-:Y:S01]  /*9c00*/  F2FP.F16.E4M3.UNPACK_B R41, R41 ;  /* 0x00000029ff29723e */ /* 0x000fe200020006ff */
[----:B------:R-:W-:Y:S01]  /*9c10*/  HADD2.F32 R55, -RZ, R55.H1_H1 ;  /* 0x30000037ff377230 */ /* 0x000fe20000004100 */
[----:B------:R-:W-:Y:S01]  /*9c20*/  F2FP.F16.E4M3.UNPACK_B R184, R184 ;  /* 0x000000b8ffb8723e */ /* 0x000fe200020006ff */
[----:B------:R-:W-:-:S02]  /*9c30*/  HADD2.F32 R187, -RZ, R88.H0_H0 ;  /* 0x20000058ffbb7230 */ /* 0x000fc40000004100 */
[-C--:B------:R-:W-:Y:S01]  /*9c40*/  FMUL.FTZ R190, R93, R193.reuse ;  /* 0x000000c15dbe7220 */ /* 0x080fe20000410000 */
[----:B------:R-:W-:Y:S01]  /*9c50*/  HADD2.F32 R89, -RZ, R89.H1_H1 ;  /* 0x30000059ff597230 */ /* 0x000fe20000004100 */
[----:B------:R-:W-:Y:S01]  /*9c60*/  F2FP.SATFINITE.E4M3.F32.PACK_AB_MERGE_C R91, R91, R194, RZ ;  /* 0x000000c25b5b723e */ /* 0x000fe200048070ff */
[----:B------:R-:W-:Y:S02]  /*9c70*/  HADD2.F32 R88, -RZ, R88.H1_H1 ;  /* 0x30000058ff587230 */ /* 0x000fe40000004100 */
[C---:B------:R-:W-:Y:S01]  /*9c80*/  FMUL.FTZ R193, R187.reuse, R193 ;  /* 0x000000c1bbc17220 */ /* 0x040fe20000410000 */
[----:B------:R-:W-:Y:S02]  /*9c90*/  HADD2.F32 R95, -RZ, R95.H1_H1 ;  /* 0x3000005fff5f7230 */ /* 0x000fe40000004100 */
[----:B------:R-:W-:Y:S01]  /*9ca0*/  FFMA.FTZ R190, R187, R189, -R190 ;  /* 0x000000bdbbbe7223 */ /* 0x000fe200000108be */
[----:B------:R-:W-:Y:S01]  /*9cb0*/  F2FP.SATFINITE.E4M3.F32.PACK_AB_MERGE_C R42, R42, R191, RZ ;  /* 0x000000bf2a2a723e */ /* 0x000fe200048070ff */
[----:B------:R-:W-:Y:S01]  /*9cc0*/  FFMA.FTZ R193, R93, R189, R193 ;  /* 0x000000bd5dc17223 */ /* 0x000fe200000100c1 */
[CC--:B------:R-:W-:Y:S01]  /*9cd0*/  FMUL.FTZ R93, R89.reuse, R55.reuse ;  /* 0x00000037595d7220 */ /* 0x0c0fe20000410000 */
[----:B------:R-:W-:Y:S01]  /*9ce0*/  FMUL.FTZ R55, R88, R55 ;  /* 0x0000003758377220 */ /* 0x000fe20000410000 */
[----:B------:R-:W-:Y:S01]  /*9cf0*/  HADD2.F32 R189, -RZ, R182.H0_H0 ;  /* 0x200000b6ffbd7230 */ /* 0x000fe20000004100 */
[----:B------:R-:W-:Y:S01]  /*9d00*/  F2FP.SATFINITE.E4M3.F32.PACK_AB_MERGE_C R91, R54, R195, R91 ;  /* 0x000000c3365b723e */ /* 0x000fe2000480705b */
[-C--:B------:R-:W-:Y:S01]  /*9d10*/  FFMA.FTZ R88, R88, R95.reuse, -R93 ;  /* 0x0000005f58587223 */ /* 0x080fe2000001085d */
[----:B------:R-:W-:Y:S01]  /*9d20*/  FFMA.FTZ R55, R89, R95, R55 ;  /* 0x0000005f59377223 */ /* 0x000fe20000010037 */
[----:B------:R-:W-:-:S02]  /*9d30*/  HADD2.F32 R89, -RZ, R92.H0_H0 ;  /* 0x2000005cff597230 */ /* 0x000fc40000004100 */
[--C-:B------:R-:W-:Y:S01]  /*9d40*/  HADD2.F32 R95, -RZ, R41.reuse.H0_H0 ;  /* 0x20000029ff5f7230 */ /* 0x100fe20000004100 */
[----:B------:R-:W-:Y:S01]  /*9d50*/  F2FP.SATFINITE.E4M3.F32.PACK_AB_MERGE_C R88, R88, R190, RZ ;  /* 0x000000be5858723e */ /* 0x000fe200048070ff */
[----:B------:R-:W-:Y:S02]  /*9d60*/  HADD2.F32 R93, -RZ, R184.H0_H0 ;  /* 0x200000b8ff5d7230 */ /* 0x000fe40000004100 */
[-C--:B------:R-:W-:Y:S01]  /*9d70*/  FMUL.FTZ R187, R89, R189.reuse ;  /* 0x000000bd59bb7220 */ /* 0x080fe20000410000 */
[----:B------:R-:W-:Y:S02]  /*9d80*/  HADD2.F32 R182, -RZ, R182.H1_H1 ;  /* 0x300000b6ffb67230 */ /* 0x000fe40000004100 */
[C---:B------:R-:W-:Y:S01]  /*9d90*/  FMUL.FTZ R189, R95.reuse, R189 ;  /* 0x000000bd5fbd7220 */ /* 0x040fe20000410000 */
[----:B------:R-:W-:Y:S02]  /*9da0*/  HADD2.F32 R92, -RZ, R92.H1_H1 ;  /* 0x3000005cff5c7230 */ /* 0x000fe40000004100 */
[----:B------:R-:W-:Y:S01]  /*9db0*/  FFMA.FTZ R187, R95, R93, -R187 ;  /* 0x0000005d5fbb7223 */ /* 0x000fe200000108bb */
[----:B------:R-:W-:-:S02]  /*9dc0*/  HADD2.F32 R41, -RZ, R41.H1_H1 ;  /* 0x30000029ff297230 */ /* 0x000fc40000004100 */
[----:B------:R-:W-:Y:S01]  /*9dd0*/  FFMA.FTZ R189, R89, R93, R189 ;  /* 0x0000005d59bd7223 */ /* 0x000fe200000100bd */
[----:B------:R-:W-:Y:S02]  /*9de0*/  HADD2.F32 R184, -RZ, R184.H1_H1 ;  /* 0x300000b8ffb87230 */ /* 0x000fe40000004100 */
[CC--:B------:R-:W-:Y:S01]  /*9df0*/  FMUL.FTZ R89, R92.reuse, R182.reuse ;  /* 0x000000b65c597220 */ /* 0x0c0fe20000410000 */
[-C--:B------:R-:W-:Y:S01]  /*9e00*/  F2FP.F16.E4M3.UNPACK_B R95, R185.reuse.H1 ;  /* 0x000000b9ff5f723e */ /* 0x080fe200030006ff */
[C---:B------:R-:W-:Y:S01]  /*9e10*/  FMUL.FTZ R182, R41.reuse, R182 ;  /* 0x000000b629b67220 */ /* 0x040fe20000410000 */
[----:B------:R-:W-:Y:S01]  /*9e20*/  F2FP.F16.E4M3.UNPACK_B R185, R185 ;  /* 0x000000b9ffb9723e */ /* 0x000fe200020006ff */
[-C--:B------:R-:W-:Y:S02]  /*9e30*/  FFMA.FTZ R89, R41, R184.reuse, -R89 ;  /* 0x000000b829597223 */ /* 0x080fe40000010859 */
[----:B------:R-:W-:Y:S01]  /*9e40*/  FFMA.FTZ R41, R92, R184, R182 ;  /* 0x000000b85c297223 */ /* 0x000fe200000100b6 */
[----:B------:R-:W-:Y:S01]  /*9e50*/  F2FP.F16.E4M3.UNPACK_B R92, R94.H1 ;  /* 0x0000005eff5c723e */ /* 0x000fe200030006ff */
[--C-:B------:R-:W-:Y:S01]  /*9e60*/  HADD2.F32 R184, -RZ, R95.reuse.H0_H0 ;  /* 0x2000005fffb87230 */ /* 0x100fe20000004100 */
[----:B------:R-:W-:Y:S01]  /*9e70*/  F2FP.SATFINITE.E4M3.F32.PACK_AB_MERGE_C R187, R89, R187, R88 ;  /* 0x000000bb59bb723e */ /* 0x000fe20004807058 */
[----:B------:R-:W-:Y:S01]  /*9e80*/  HADD2.F32 R95, -RZ, R95.H1_H1 ;  /* 0x3000005fff5f7230 */ /* 0x000fe20000004100 */
[-C--:B------:R-:W-:Y:S01]  /*9e90*/  F2FP.F16.E4M3.UNPACK_B R88, R183.reuse.H1 ;  /* 0x000000b7ff58723e */ /* 0x080fe200030006ff */
[--C-:B------:R-:W-:Y:S01]  /*9ea0*/  HADD2.F32 R93, -RZ, R92.reuse.H0_H0 ;  /* 0x2000005cff5d7230 */ /* 0x100fe20000004100 */
[----:B------:R-:W-:Y:S01]  /*9eb0*/  F2FP.F16.E4M3.UNPACK_B R89, R90.H1 ;  /* 0x0000005aff59723e */ /* 0x000fe200030006ff */
[----:B------:R-:W-:Y:S01]  /*9ec0*/  HADD2.F32 R92, -RZ, R92.H1_H1 ;  /* 0x3000005cff5c7230 */ /* 0x000fe20000004100 */
[----:B------:R-:W-:Y:S01]  /*9ed0*/  F2FP.F16.E4M3.UNPACK_B R183, R183 ;  /* 0x000000b7ffb7723e */ /* 0x000fe200020006ff */
[--C-:B------:R-:W-:Y:S01]  /*9ee0*/  HADD2.F32 R194, -RZ, R88.reuse.H0_H0 ;  /* 0x20000058ffc27230 */ /* 0x100fe20000004100 */
[----:B------:R-:W-:Y:S01]  /*9ef0*/  F2FP.F16.E4M3.UNPACK_B R94, R94 ;  /* 0x0000005eff5e723e */ /* 0x000fe200020006ff */
[----:B------:R-:W-:Y:S01]  /*9f00*/  HADD2.F32 R182, -RZ, R89.H0_H0 ;  /* 0x20000059ffb67230 */ /* 0x000fe20000004100 */
[----:B------:R-:W-:Y:S01]  /*9f10*/  F2FP.F16.E4M3.UNPACK_B R90, R90 ;  /* 0x0000005aff5a723e */ /* 0x000fe200020006ff */
[----:B------:R-:W-:-:S02]  /*9f20*/  HADD2.F32 R88, -RZ, R88.H1_H1 ;  /* 0x30000058ff587230 */ /* 0x000fc40000004100 */
[-C--:B------:R-:W-:Y:S01]  /*9f30*/  FMUL.FTZ R190, R93, R194.reuse ;  /* 0x000000c25dbe7220 */ /* 0x080fe20000410000 */
[----:B------:R-:W-:Y:S02]  /*9f40*/  HADD2.F32 R89, -RZ, R89.H1_H1 ;  /* 0x30000059ff597230 */ /* 0x000fe40000004100 */
[C---:B------:R-:W-:Y:S01]  /*9f50*/  FMUL.FTZ R194, R182.reuse, R194 ;  /* 0x000000c2b6c27220 */ /* 0x040fe20000410000 */
[----:B------:R-:W-:-:S03]  /*9f60*/  FFMA.FTZ R190, R182, R184, -R190 ;  /* 0x000000b8b6be7223 */ /* 0x000fc600000108be */
[----:B------:R-:W-:Y:S01]  /*9f70*/  FFMA.FTZ R194, R93, R184, R194 ;  /* 0x000000b85dc27223 */ /* 0x000fe200000100c2 */
[CC--:B------:R-:W-:Y:S01]  /*9f80*/  FMUL.FTZ R93, R92.reuse, R88.reuse ;  /* 0x000000585c5d7220 */ /* 0x0c0fe20000410000 */
[C---:B------:R-:W-:Y:S01]  /*9f90*/  FMUL.FTZ R88, R89.reuse, R88 ;  /* 0x0000005859587220 */ /* 0x040fe20000410000 */
[----:B------:R-:W-:Y:S02]  /*9fa0*/  HADD2.F32 R184, -RZ, R183.H0_H0 ;  /* 0x200000b7ffb87230 */ /* 0x000fe40000004100 */
[-C--:B------:R-:W-:Y:S01]  /*9fb0*/  FFMA.FTZ R89, R89, R95.reuse, -R93 ;  /* 0x0000005f59597223 */ /* 0x080fe2000001085d */
[----:B------:R-:W-:Y:S01]  /*9fc0*/  FFMA.FTZ R88, R92, R95, R88 ;  /* 0x0000005f5c587223 */ /* 0x000fe20000010058 */
[----:B------:R-:W-:Y:S02]  /*9fd0*/  HADD2.F32 R92, -RZ, R94.H0_H0 ;  /* 0x2000005eff5c7230 */ /* 0x000fe40000004100 */
[----:B------:R-:W-:Y:S01]  /*9fe0*/  HADD2.F32 R95, -RZ, R90.H0_H0 ;  /* 0x2000005aff5f7230 */ /* 0x000fe20000004100 */
[----:B------:R-:W-:Y:S01]  /*9ff0*/  F2FP.SATFINITE.E4M3.F32.PACK_AB_MERGE_C R89, R89, R190, RZ ;  /* 0x000000be5959723e */ /* 0x000fe200048070ff */
[----:B------:R-:W-:-:S02]  /*a000*/  HADD2.F32 R93, -RZ, R185.H0_H0 ;  /* 0x200000b9ff5d7230 */ /* 0x000fc40000004100 */
[CC--:B------:R-:W-:Y:S01]  /*a010*/  FMUL.FTZ R182, R92.reuse, R184.reuse ;  /* 0x000000b85cb67220 */ /* 0x0c0fe20000410000 */
[----:B------:R-:W-:Y:S02]  /*a020*/  HADD2.F32 R183, -RZ, R183.H1_H1 ;  /* 0x300000b7ffb77230 */ /* 0x000fe40000004100 */
[C---:B------:R-:W-:Y:S01]  /*a030*/  FMUL.FTZ R184, R95.reuse, R184 ;  /* 0x000000b85fb87220 */ /* 0x040fe20000410000 */
[----:B------:R-:W-:Y:S02]  /*a040*/  HADD2.F32 R94, -RZ, R94.H1_H1 ;  /* 0x3000005eff5e7230 */ /* 0x000fe40000004100 */
[-C--:B------:R-:W-:Y:S01]  /*a050*/  FFMA.FTZ R182, R95, R93.reuse, -R182 ;  /* 0x0000005d5fb67223 */ /* 0x080fe200000108b6 */
[----:B------:R-:W-:Y:S02]  /*a060*/  HADD2.F32 R90, -RZ, R90.H1_H1 ;  /* 0x3000005aff5a7230 */ /* 0x000fe40000004100 */
[----:B------:R-:W-:Y:S01]  /*a070*/  FFMA.FTZ R184, R92, R93, R184 ;  /* 0x0000005d5cb87223 */ /* 0x000fe200000100b8 */
[----:B------:R-:W-:-:S02]  /*a080*/  HADD2.F32 R185, -RZ, R185.H1_H1 ;  /* 0x300000b9ffb97230 */ /* 0x000fc40000004100 */
[-C--:B------:R-:W-:Y:S01]  /*a090*/  FMUL.FTZ R92, R94, R183.reuse ;  /* 0x000000b75e5c7220 */ /* 0x080fe20000410000 */
[----:B------:R-:W-:Y:S01]  /*a0a0*/  F2FP.SATFINITE.E4M3.F32.PACK_AB_MERGE_C R88, R88, R194, RZ ;  /* 0x000000c25858723e */ /* 0x000fe200048070ff */
[----:B------:R-:W-:Y:S01]  /*a0b0*/  FMUL.FTZ R183, R90, R183 ;  /* 0x000000b75ab77220 */ /* 0x000fe20000410000 */
[----:B------:R-:W-:Y:S01]  /*a0c0*/  F2FP.SATFINITE.E4M3.F32.PACK_AB_MERGE_C R93, R52, R53, R40 ;  /* 0x00000035345d723e */ /* 0x000fe20004807028 */
[----:B------:R-:W-:Y:S01]  /*a0d0*/  FFMA.FTZ R92, R90, R185, -R92 ;  /* 0x000000b95a5c7223 */ /* 0x000fe2000001085c */
[----:B------:R-:W-:Y:S01]  /*a0e0*/  F2FP.SATFINITE.E4M3.F32.PACK_AB_MERGE_C R90, R55, R193, RZ ;  /* 0x000000c1375a723e */ /* 0x000fe200048070ff */
[----:B------:R-:W-:Y:S01]  /*a0f0*/  FFMA.FTZ R183, R94, R185, R183 ;  /* 0x000000b95eb77223 */ /* 0x000fe200000100b7 */
[----:B------:R-:W-:Y:S02]  /*a100*/  F2FP.SATFINITE.E4M3.F32.PACK_AB_MERGE_C R95, R43, R192, R42 ;  /* 0x000000c02b5f723e */ /* 0x000fe4000480702a */
[----:B------:R-:W-:Y:S02]  /*a110*/  F2FP.SATFINITE.E4M3.F32.PACK_AB_MERGE_C R41, R41, R189, R90 ;  /* 0x000000bd2929723e */ /* 0x000fe4000480705a */
[----:B------:R-:W-:Y:S01]  /*a120*/  F2FP.SATFINITE.E4M3.F32.PACK_AB_MERGE_C R90, R92, R182, R89 ;  /* 0x000000b65c5a723e */ /* 0x000fe20004807059 */
[----:B------:R-:W-:Y:S01]  /*a130*/  IMAD.MOV.U32 R89, RZ, RZ, R188 ;  /* 0x000000ffff597224 */ /* 0x000fe200078e00bc */
[----:B------:R-:W-:Y:S01]  /*a140*/  F2FP.SATFINITE.E4M3.F32.PACK_AB_MERGE_C R94, R183, R184, R88 ;  /* 0x000000b8b75e723e */ /* 0x000fe20004807058 */
[----:B------:R-:W-:Y:S01]  /*a150*/  IMAD.MOV.U32 R88, RZ, RZ, R187 ;  /* 0x000000ffff587224 */ /* 0x000fe200078e00bb */
[----:B------:R-:W-:-:S07]  /*a160*/  MOV R92, R41 ;  /* 0x00000029005c7202 */ /* 0x000fce0000000f00 */
.L_x_548:
[----:B------:R-:W-:Y:S05]  /*a170*/  BSYNC B3 ;  /* 0x0000000000037941 */ /* 0x000fea0003800000 */
.L_x_547:
[----:B------:R-:W-:-:S13]  /*a180*/  ISETP.GE.AND P4, PT, R186, R150, PT ;  /* 0x00000096ba00720c */ /* 0x000fda0003f86270 */
[--C-:B------:R-:W-:Y:S02]  /*a190*/  @!P4 SHF.R.S32.HI R40, RZ, 0x1f, R186.reuse ;  /* 0x0000001fff28c819 */ /* 0x100fe400000114ba */
[----:B------:R-:W-:-:S04]  /*a1a0*/  @!P4 IADD3 R43, P5, P6, R116, R138, R186 ;  /* 0x0000008a742bc210 */ /* 0x000fc80007ebe0ba */
[----:B------:R-:W-:Y:S02]  /*a1b0*/  @!P4 IADD3.X R52, R4, R177, R40, P5, P6 ;  /* 0x000000b10434c210 */ /* 0x000fe40002fec428 */
[----:B------:R-:W-:-:S04]  /*a1c0*/  IADD3 R41, P5, P6, R116, R138, R25 ;  /* 0x0000008a74297210 */ /* 0x000fc80007ebe019 */
[----:B------:R-:W-:Y:S02]  /*a1d0*/  IADD3.X R42, R4, R177, R30, P5, P6 ;  /* 0x000000b1042a7210 */ /* 0x000fe40002fec41e */
[----:B------:R-:W-:-:S05]  /*a1e0*/  IADD3 R40, P5, R41, R122, RZ ;  /* 0x0000007a29287210 */ /* 0x000fca0007fbe0ff */
[----:B------:R-:W-:Y:S01]  /*a1f0*/  IMAD.X R41, R42, 0x1, R123, P5 ;  /* 0x000000012a297824 */ /* 0x000fe200028e067b */
[----:B------:R-:W-:-:S04]  /*a200*/  @!P4 IADD3 R42, P5, R43, R122, RZ ;  /* 0x0000007a2b2ac210 */ /* 0x000fc80007fbe0ff */
[----:B0-----:R0:W-:Y:S01]  /*a210*/  STG.E.128 desc[UR54][R40.64], R88 ;  /* 0x0000005828007986 */ /* 0x0011e2000c101d36 */
[----:B------:R-:W-:-:S05]  /*a220*/  @!P4 IMAD.X R43, R52, 0x1, R123, P5 ;  /* 0x00000001342bc824 */ /* 0x000fca00028e067b */
[----:B-1----:R0:W-:Y:S03]  /*a230*/  @!P4 STG.E.128 desc[UR54][R42.64], R92 ;  /* 0x0000005c2a00c986 */ /* 0x0021e6000c101d36 */
.L_x_546:
[----:B------:R-:W-:Y:S05]  /*a240*/  BSYNC B2 ;  /* 0x0000000000027941 */ /* 0x000fea0003800000 */
.L_x_545:
[----:B------:R-:W-:Y:S01]  /*a250*/  ISETP.NE.AND P4, PT, R35, RZ, PT ;  /* 0x000000ff2300720c */ /* 0x000fe20003f85270 */
[----:B------:R-:W-:-:S12]  /*a260*/  BSSY B2, `(.L_x_549) ;  /* 0x00000f5000027945 */ /* 0x000fd80003800000 */
[----:B------:R-:W-:Y:S05]  /*a270*/  @!P4 BRA `(.L_x_550) ;  /* 0x0000000c00ccc947 */ /* 0x000fea0003800000 */
[----:B0-----:R-:W-:Y:S01]  /*a280*/  SEL R40, R99, R155, !P3 ;  /* 0x0000009b63287207 */ /* 0x001fe20005800000 */
[----:B------:R-:W-:Y:S01]  /*a290*/  BSSY B3, `(.L_x_551) ;  /* 0x00000e7000037945 */ /* 0x000fe20003800000 */
[----:B------:R-:W-:Y:S02]  /*a2a0*/  IADD3 R89, P4, P5, R116, R138, R27 ;  /* 0x0000008a74597210 */ /* 0x000fe40007d9e01b */
[----:B------:R-:W-:Y:S02]  /*a2b0*/  SHF.R.S32.HI R41, RZ, 0x1f, R40 ;  /* 0x0000001fff297819 */ /* 0x000fe40000011428 */
[----:B------:R-:W-:Y:S02]  /*a2c0*/  IADD3.X R88, R4, R177, R31, P4, P5 ;  /* 0x000000b104587210 */ /* 0x000fe400027ea41f */
[----:B------:R-:W-:Y:S02]  /*a2d0*/  LEA.HI R41, R41, R40, RZ, 0x5 ;  /* 0x0000002829297211 */ /* 0x000fe400078f28ff */
[----:B------:R-:W-:-:S02]  /*a2e0*/  ISETP.GE.AND P4, PT, R0, R131, PT ;  /* 0x000000830000720c */ /* 0x000fc40003f86270 */
[----:B------:R-:W-:-:S04]  /*a2f0*/  LEA.HI.SX32 R41, R41, R26, 0x1b ;  /* 0x0000001a29297211 */ /* 0x000fc800078fdaff */
[----:B------:R-:W-:Y:S01]  /*a300*/  SHF.R.S32.HI R40, RZ, 0x1f, R41 ;  /* 0x0000001fff287819 */ /* 0x000fe20000011429 */
[----:B------:R-:W-:-:S03]  /*a310*/  IMAD.SHL.U32 R90, R41, 0x10, RZ ;  /* 0x00000010295a7824 */ /* 0x000fc600078e00ff */
[----:B------:R-:W-:Y:S02]  /*a320*/  LEA.HI R40, R40, R41, RZ, 0x2 ;  /* 0x0000002928287211 */ /* 0x000fe400078f10ff */
[----:B------:R-:W-:Y:S02]  /*a330*/  LOP3.LUT R41, R175, 0x30, R90, 0xf8, !PT ;  /* 0x00000030af297812 */ /* 0x000fe400078ef85a */
[----:B------:R-:W-:Y:S02]  /*a340*/  SHF.R.S32.HI R40, RZ, 0x2, R40 ;  /* 0x00000002ff287819 */ /* 0x000fe40000011428 */
[----:B------:R-:W-:-:S03]  /*a350*/  LOP3.LUT R41, R41, R196, RZ, 0x3c, !PT ;  /* 0x000000c429297212 */ /* 0x000fc600078e3cff */
[----:B------:R-:W-:-:S04]  /*a360*/  IMAD R40, R40, 0x2800, R197 ;  /* 0x0000280028287824 */ /* 0x000fc800078e02c5 */
[----:B------:R-:W-:Y:S02]  /*a370*/  IMAD.IADD R40, R40, 0x1, R41 ;  /* 0x0000000128287824 */ /* 0x000fe400078e0229 */
[C---:B------:R-:W-:Y:S02]  /*a380*/  IMAD R41, R17.reuse, 0x7800, R142 ;  /* 0x0000780011297824 */ /* 0x040fe400078e028e */
[----:B------:R-:W-:-:S03]  /*a390*/  IMAD R43, R17, 0x7800, R40 ;  /* 0x00007800112b7824 */ /* 0x000fc600078e0228 */
[C---:B------:R-:W-:Y:S01]  /*a3a0*/  IADD3 R41, R16.reuse, R41, RZ ;  /* 0x0000002910297210 */ /* 0x040fe20007ffe0ff */
[----:B------:R-:W-:-:S05]  /*a3b0*/  IMAD.IADD R52, R16, 0x1, R43 ;  /* 0x0000000110347824 */ /* 0x000fca00078e022b */
[----:B------:R-:W0:Y:S04]  /*a3c0*/  LDS.128 R40, [R41+0x1a400] ;  /* 0x01a4000029287984 */ /* 0x000e280000000c00 */
[----:B------:R-:W1:Y:S01]  /*a3d0*/  LDS.128 R52, [R52+0x1a400] ;  /* 0x01a4000034347984 */ /* 0x000e620000000c00 */
[----:B------:R-:W-:Y:S05]  /*a3e0*/  @P4 BRA `(.L_x_552) ;  /* 0x0000000c00444947 */ /* 0x000fea0003800000 */
[--C-:B------:R-:W-:Y:S02]  /*a3f0*/  SHF.R.U32.HI R91, RZ, 0x8, R57.reuse ;  /* 0x00000008ff5b7819 */ /* 0x100fe40000011639 */
[----:B------:R-:W-:Y:S02]  /*a400*/  LOP3.LUT R44, R57, 0xff0000ff, RZ, 0xc0, !PT ;  /* 0xff0000ff392c7812 */ /* 0x000fe400078ec0ff */
[----:B------:R-:W-:Y:S02]  /*a410*/  SHF.R.U32.HI R58, RZ, 0x10, R57 ;  /* 0x00000010ff3a7819 */ /* 0x000fe40000011639 */
[--C-:B------:R-:W-:Y:S02]  /*a420*/  SHF.R.U32.HI R57, RZ, 0x8, R45.reuse ;  /* 0x00000008ff397819 */ /* 0x100fe4000001162d */
[----:B------:R-:W-:Y:S02]  /*a430*/  LOP3.LUT R46, R45, 0xff0000ff, RZ, 0xc0, !PT ;  /* 0xff0000ff2d2e7812 */ /* 0x000fe400078ec0ff */
[----:B------:R-:W-:Y:S01]  /*a440*/  SHF.R.U32.HI R56, RZ, 0x10, R45 ;  /* 0x00000010ff387819 */ /* 0x000fe2000001162d */
[----:B------:R-:W-:Y:S01]  /*a450*/  IMAD.SHL.U32 R57, R57, 0x100, RZ ;  /* 0x0000010039397824 */ /* 0x000fe200078e00ff */
[-C--:B------:R-:W-:Y:S01]  /*a460*/  F2FP.F16.E4M3.UNPACK_B R185, R179.reuse.H1 ;  /* 0x000000b3ffb9723e */ /* 0x080fe200030006ff */
[----:B------:R-:W-:Y:S01]  /*a470*/  IMAD.SHL.U32 R45, R91, 0x100, RZ ;  /* 0x000001005b2d7824 */ /* 0x000fe200078e00ff */
[----:B------:R-:W-:-:S02]  /*a480*/  F2FP.F16.E4M3.UNPACK_B R179, R179 ;  /* 0x000000b3ffb3723e */ /* 0x000fc400020006ff */
[----:B------:R-:W-:Y:S01]  /*a490*/  LOP3.LUT R57, R46, 0xff00, R57, 0xf8, !PT ;  /* 0x0000ff002e397812 */ /* 0x000fe200078ef839 */
[--C-:B------:R-:W-:Y:S01]  /*a4a0*/  HADD2.F32 R187, -RZ, R185.reuse.H0_H0 ;  /* 0x200000b9ffbb7230 */ /* 0x100fe20000004100 */
[----:B------:R-:W-:Y:S01]  /*a4b0*/  LOP3.LUT R44, R44, 0xff00, R45, 0xf8, !PT ;  /* 0x0000ff002c2c7812 */ /* 0x000fe200078ef82d */
[----:B------:R-:W-:Y:S01]  /*a4c0*/  IMAD.U32 R45, R58, 0x10000, RZ ;  /* 0x000100003a2d7824 */ /* 0x000fe200078e00ff */
[----:B------:R-:W-:Y:S01]  /*a4d0*/  SHF.L.U32 R46, R56, 0x10, RZ ;  /* 0x00000010382e7819 */ /* 0x000fe200000006ff */
[----:B-1----:R-:W-:Y:S01]  /*a4e0*/  IMAD.MOV.U32 R58, RZ, RZ, R53 ;  /* 0x000000ffff3a7224 */ /* 0x002fe200078e0035 */
[----:B0-----:R-:W-:Y:S01]  /*a4f0*/  F2FP.F16.E4M3.UNPACK_B R53, R41 ;  /* 0x00000029ff35723e */ /* 0x001fe200020006ff */
[----:B------:R-:W-:Y:S01]  /*a500*/  HADD2.F32 R185, -RZ, R185.H1_H1 ;  /* 0x300000b9ffb97230 */ /* 0x000fe20000004100 */
[----:B------:R-:W-:Y:S02]  /*a510*/  LOP3.LUT R57, R57, 0xff0000, R46, 0xf8, !PT ;  /* 0x00ff000039397812 */ /* 0x000fe400078ef82e */
[-C--:B------:R-:W-:Y:S01]  /*a520*/  F2FP.F16.E4M3.UNPACK_B R91, R58.reuse ;  /* 0x0000003aff5b723e */ /* 0x080fe200020006ff */
[--C-:B------:R-:W-:Y:S01]  /*a530*/  HADD2.F32 R56, -RZ, R53.reuse.H0_H0 ;  /* 0x20000035ff387230 */ /* 0x100fe20000004100 */
[----:B------:R-:W-:Y:S01]  /*a540*/  F2FP.F16.E4M3.UNPACK_B R92, R57 ;  /* 0x00000039ff5c723e */ /* 0x000fe200020006ff */
[----:B------:R-:W-:Y:S01]  /*a550*/  HADD2.F32 R53, -RZ, R53.H1_H1 ;  /* 0x30000035ff357230 */ /* 0x000fe20000004100 */
[----:B------:R-:W-:Y:S01]  /*a560*/  LOP3.LUT R44, R44, 0xff0000, R45, 0xf8, !PT ;  /* 0x00ff00002c2c7812 */ /* 0x000fe200078ef82d */
[--C-:B------:R-:W-:Y:S01]  /*a570*/  HADD2.F32 R46, -RZ, R91.reuse.H0_H0 ;  /* 0x2000005bff2e7230 */ /* 0x100fe20000004100 */
[----:B------:R-:W-:Y:S01]  /*a580*/  F2FP.F16.E4M3.UNPACK_B R58, R58.H1 ;  /* 0x0000003aff3a723e */ /* 0x000fe200030006ff */
[----:B------:R-:W-:Y:S01]  /*a590*/  HADD2.F32 R91, -RZ, R91.H1_H1 ;  /* 0x3000005bff5b7230 */ /* 0x000fe20000004100 */
[----:B------:R-:W-:Y:S01]  /*a5a0*/  F2FP.F16.E4M3.UNPACK_B R45, R44 ;  /* 0x0000002cff2d723e */ /* 0x000fe200020006ff */
[----:B------:R-:W-:-:S02]  /*a5b0*/  HADD2.F32 R94, -RZ, R92.H1_H1 ;  /* 0x3000005cff5e7230 */ /* 0x000fc40000004100 */
[----:B------:R-:W-:Y:S02]  /*a5c0*/  HADD2.F32 R95, -RZ, R92.H0_H0 ;  /* 0x2000005cff5f7230 */ /* 0x000fe40000004100 */
[--C-:B------:R-:W-:Y:S02]  /*a5d0*/  HADD2.F32 R92, -RZ, R45.reuse.H1_H1 ;  /* 0x3000002dff5c7230 */ /* 0x100fe40000004100 */
[-C--:B------:R-:W-:Y:S01]  /*a5e0*/  FMUL.FTZ R182, R91, R94.reuse ;  /* 0x0000005e5bb67220 */ /* 0x080fe20000410000 */
[C---:B------:R-:W-:Y:S01]  /*a5f0*/  FMUL.FTZ R94, R53.reuse, R94 ;  /* 0x0000005e355e7220 */ /* 0x040fe20000410000 */
[----:B------:R-:W-:Y:S02]  /*a600*/  HADD2.F32 R93, -RZ, R45.H0_H0 ;  /* 0x2000002dff5d7230 */ /* 0x000fe40000004100 */
[----:B------:R-:W-:Y:S01]  /*a610*/  FMUL.FTZ R183, R46, R95 ;  /* 0x0000005f2eb77220 */ /* 0x000fe20000410000 */
[-C--:B------:R-:W-:Y:S01]  /*a620*/  FFMA.FTZ R53, R53, R92.reuse, -R182 ;  /* 0x0000005c35357223 */ /* 0x080fe200000108b6 */
[----:B------:R-:W-:Y:S01]  /*a630*/  FFMA.FTZ R45, R91, R92, R94 ;  /* 0x0000005c5b2d7223 */ /* 0x000fe2000001005e */
[----:B------:R-:W-:Y:S01]  /*a640*/  F2FP.F16.E4M3.UNPACK_B R91, R57.H1 ;  /* 0x00000039ff5b723e */ /* 0x000fe200030006ff */
[----:B------:R-:W-:Y:S01]  /*a650*/  FMUL.FTZ R95, R56, R95 ;  /* 0x0000005f385f7220 */ /* 0x000fe20000410000 */
[----:B------:R-:W-:Y:S01]  /*a660*/  F2FP.F16.E4M3.UNPACK_B R57, R41.H1 ;  /* 0x00000029ff39723e */ /* 0x000fe200030006ff */
[----:B------:R-:W-:Y:S01]  /*a670*/  HADD2.F32 R41, -RZ, R58.H0_H0 ;  /* 0x2000003aff297230 */ /* 0x000fe20000004100 */
[----:B------:R-:W-:Y:S01]  /*a680*/  F2FP.F16.E4M3.UNPACK_B R92, R44.H1 ;  /* 0x0000002cff5c723e */ /* 0x000fe200030006ff */
[----:B------:R-:W-:-:S02]  /*a690*/  HADD2.F32 R94, -RZ, R91.H0_H0 ;  /* 0x2000005bff5e7230 */ /* 0x000fc40000004100 */
[-C--:B------:R-:W-:Y:S01]  /*a6a0*/  FFMA.FTZ R56, R56, R93.reuse, -R183 ;  /* 0x0000005d38387223 */ /* 0x080fe200000108b7 */
[--C-:B------:R-:W-:Y:S02]  /*a6b0*/  HADD2.F32 R44, -RZ, R57.reuse.H0_H0 ;  /* 0x20000039ff2c7230 */ /* 0x100fe40000004100 */
[----:B------:R-:W-:Y:S01]  /*a6c0*/  FFMA.FTZ R46, R46, R93, R95 ;  /* 0x0000005d2e2e7223 */ /* 0x000fe2000001005f */
[--C-:B------:R-:W-:Y:S02]  /*a6d0*/  HADD2.F32 R93, -RZ, R92.reuse.H0_H0 ;  /* 0x2000005cff5d7230 */ /* 0x100fe40000004100 */
[-C--:B------:R-:W-:Y:S01]  /*a6e0*/  FMUL.FTZ R95, R41, R94.reuse ;  /* 0x0000005e295f7220 */ /* 0x080fe20000410000 */
[----:B------:R-:W-:Y:S02]  /*a6f0*/  HADD2.F32 R57, -RZ, R57.H1_H1 ;  /* 0x30000039ff397230 */ /* 0x000fe40000004100 */
[----:B------:R-:W-:Y:S01]  /*a700*/  FMUL.FTZ R94, R44, R94 ;  /* 0x0000005e2c5e7220 */ /* 0x000fe20000410000 */
[----:B------:R-:W-:-:S02]  /*a710*/  HADD2.F32 R92, -RZ, R92.H1_H1 ;  /* 0x3000005cff5c7230 */ /* 0x000fc40000004100 */
[-C--:B------:R-:W-:Y:S01]  /*a720*/  FFMA.FTZ R44, R44, R93.reuse, -R95 ;  /* 0x0000005d2c2c7223 */ /* 0x080fe2000001085f */
[----:B------:R-:W-:Y:S01]  /*a730*/  SHF.R.U32.HI R95, RZ, 0x10, R59 ;  /* 0x00000010ff5f7819 */ /* 0x000fe2000001163b */
[----:B------:R-:W-:Y:S01]  /*a740*/  FFMA.FTZ R41, R41, R93, R94 ;  /* 0x0000005d29297223 */ /* 0x000fe2000001005e */
[----:B------:R-:W-:Y:S02]  /*a750*/  HADD2.F32 R93, -RZ, R58.H1_H1 ;  /* 0x3000003aff5d7230 */ /* 0x000fe40000004100 */
[----:B------:R-:W-:Y:S01]  /*a760*/  HADD2.F32 R58, -RZ, R91.H1_H1 ;  /* 0x3000005bff3a7230 */ /* 0x000fe20000004100 */
[----:B------:R-:W-:-:S04]  /*a770*/  LOP3.LUT R91, R59, 0xff0000ff, RZ, 0xc0, !PT ;  /* 0xff0000ff3b5b7812 */ /* 0x000fc800078ec0ff */
[-C--:B------:R-:W-:Y:S01]  /*a780*/  FMUL.FTZ R94, R93, R58.reuse ;  /* 0x0000003a5d5e7220 */ /* 0x080fe20000410000 */
[----:B------:R-:W-:-:S03]  /*a790*/  FMUL.FTZ R182, R57, R58 ;  /* 0x0000003a39b67220 */ /* 0x000fc60000410000 */
[-C--:B------:R-:W-:Y:S01]  /*a7a0*/  FFMA.FTZ R58, R57, R92.reuse, -R94 ;  /* 0x0000005c393a7223 */ /* 0x080fe2000001085e */
[----:B------:R-:W-:Y:S01]  /*a7b0*/  SHF.R.U32.HI R94, RZ, 0x8, R47 ;  /* 0x00000008ff5e7819 */ /* 0x000fe2000001162f */
[----:B------:R-:W-:Y:S01]  /*a7c0*/  FFMA.FTZ R57, R93, R92, R182 ;  /* 0x0000005c5d397223 */ /* 0x000fe200000100b6 */
[----:B------:R-:W-:Y:S02]  /*a7d0*/  SHF.R.U32.HI R92, RZ, 0x8, R59 ;  /* 0x00000008ff5c7819 */ /* 0x000fe4000001163b */
[----:B------:R-:W-:Y:S01]  /*a7e0*/  LOP3.LUT R59, R47, 0xff0000ff, RZ, 0xc0, !PT ;  /* 0xff0000ff2f3b7812 */ /* 0x000fe200078ec0ff */
[----:B------:R-:W-:Y:S01]  /*a7f0*/  IMAD.SHL.U32 R94, R94, 0x100, RZ ;  /* 0x000001005e5e7824 */ /* 0x000fe200078e00ff */
[----:B------:R-:W-:Y:S01]  /*a800*/  SHF.R.U32.HI R93, RZ, 0x10, R47 ;  /* 0x00000010ff5d7819 */ /* 0x000fe2000001162f */
[----:B------:R-:W-:Y:S01]  /*a810*/  IMAD.SHL.U32 R92, R92, 0x100, RZ ;  /* 0x000001005c5c7824 */ /* 0x000fe200078e00ff */
[----:B------:R-:W-:Y:S02]  /*a820*/  F2FP.SATFINITE.E4M3.F32.PACK_AB_MERGE_C R44, R58, R44, RZ ;  /* 0x0000002c3a2c723e */ /* 0x000fe400048070ff */
[----:B------:R-:W-:-:S02]  /*a830*/  LOP3.LUT R59, R59, 0xff00, R94, 0xf8, !PT ;  /* 0x0000ff003b3b7812 */ /* 0x000fc400078ef85e */
[----:B------:R-:W-:Y:S02]  /*a840*/  SHF.L.U32 R94, R93, 0x10, RZ ;  /* 0x000000105d5e7819 */ /* 0x000fe400000006ff */
[----:B------:R-:W-:Y:S01]  /*a850*/  LOP3.LUT R47, R91, 0xff00, R92, 0xf8, !PT ;  /* 0x0000ff005b2f7812 */ /* 0x000fe200078ef85c */
[----:B------:R-:W-:Y:S01]  /*a860*/  IMAD.U32 R92, R95, 0x10000, RZ ;  /* 0x000100005f5c7824 */ /* 0x000fe200078e00ff */
[----:B------:R-:W-:Y:S01]  /*a870*/  LOP3.LUT R93, R59, 0xff0000, R94, 0xf8, !PT ;  /* 0x00ff00003b5d7812 */ /* 0x000fe200078ef85e */
[----:B------:R-:W-:Y:S01]  /*a880*/  IMAD.MOV.U32 R94, RZ, RZ, R55 ;  /* 0x000000ffff5e7224 */ /* 0x000fe200078e0037 */
[----:B------:R-:W-:Y:S02]  /*a890*/  F2FP.F16.E4M3.UNPACK_B R91, R43 ;  /* 0x0000002bff5b723e */ /* 0x000fe400020006ff */
[----:B------:R-:W-:Y:S02]  /*a8a0*/  F2FP.F16.E4M3.UNPACK_B R95, R93 ;  /* 0x0000005dff5f723e */ /* 0x000fe400020006ff */
[-C--:B------:R-:W-:Y:S01]  /*a8b0*/  F2FP.F16.E4M3.UNPACK_B R55, R94.reuse ;  /* 0x0000005eff37723e */ /* 0x080fe200020006ff */
[----:B------:R-:W-:Y:S01]  /*a8c0*/  HADD2.F32 R183, -RZ, R91.H0_H0 ;  /* 0x2000005bffb77230 */ /* 0x000fe20000004100 */
[----:B------:R-:W-:Y:S01]  /*a8d0*/  LOP3.LUT R47, R47, 0xff0000, R92, 0xf8, !PT ;  /* 0x00ff00002f2f7812 */ /* 0x000fe200078ef85c */
[----:B------:R-:W-:Y:S01]  /*a8e0*/  HADD2.F32 R186, -RZ, R95.H0_H0 ;  /* 0x2000005fffba7230 */ /* 0x000fe20000004100 */
[----:B------:R-:W-:Y:S01]  /*a8f0*/  F2FP.F16.E4M3.UNPACK_B R94, R94.H1 ;  /* 0x0000005eff5e723e */ /* 0x000fe200030006ff */
[--C-:B------:R-:W-:Y:S01]  /*a900*/  HADD2.F32 R59, -RZ, R55.reuse.H0_H0 ;  /* 0x20000037ff3b7230 */ /* 0x100fe20000004100 */
[----:B------:R-:W-:Y:S01]  /*a910*/  F2FP.F16.E4M3.UNPACK_B R182, R47 ;  /* 0x0000002fffb6723e */ /* 0x000fe200020006ff */
[----:B------:R-:W-:Y:S01]  /*a920*/  HADD2.F32 R55, -RZ, R55.H1_H1 ;  /* 0x30000037ff377230 */ /* 0x000fe20000004100 */
[----:B------:R-:W-:Y:S01]  /*a930*/  F2FP.F16.E4M3.UNPACK_B R93, R93.H1 ;  /* 0x0000005dff5d723e */ /* 0x000fe200030006ff */
[----:B------:R-:W-:-:S02]  /*a940*/  HADD2.F32 R91, -RZ, R91.H1_H1 ;  /* 0x3000005bff5b7230 */ /* 0x000fc40000004100 */
[-C--:B------:R-:W-:Y:S01]  /*a950*/  FMUL.FTZ R92, R59, R186.reuse ;  /* 0x000000ba3b5c7220 */ /* 0x080fe20000410000 */
[--C-:B------:R-:W-:Y:S02]  /*a960*/  HADD2.F32 R184, -RZ, R182.reuse.H0_H0 ;  /* 0x200000b6ffb87230 */ /* 0x100fe40000004100 */
[----:B------:R-:W-:Y:S01]  /*a970*/  FMUL.FTZ R186, R183, R186 ;  /* 0x000000bab7ba7220 */ /* 0x000fe20000410000 */
[----:B------:R-:W-:Y:S01]  /*a980*/  HADD2.F32 R182, -RZ, R182.H1_H1 ;  /* 0x300000b6ffb67230 */ /* 0x000fe20000004100 */
[----:B------:R-:W-:Y:S01]  /*a990*/  F2FP.SATFINITE.E4M3.F32.PACK_AB_MERGE_C R57, R57, R41, RZ ;  /* 0x000000293939723e */ /* 0x000fe200048070ff */
[-C--:B------:R-:W-:Y:S01]  /*a9a0*/  FFMA.FTZ R92, R183, R184.reuse, -R92 ;  /* 0x000000b8b75c7223 */ /* 0x080fe2000001085c */
[----:B------:R-:W-:Y:S01]  /*a9b0*/  FFMA.FTZ R59, R59, R184, R186 ;  /* 0x000000b83b3b7223 */ /* 0x000fe200000100ba */
[----:B------:R-:W-:Y:S01]  /*a9c0*/  HADD2.F32 R184, -RZ, R95.H1_H1 ;  /* 0x3000005fffb87230 */ /* 0x000fe20000004100 */
[----:B------:R-:W-:Y:S01]  /*a9d0*/  F2FP.F16.E4M3.UNPACK_B R95, R43.H1 ;  /* 0x0000002bff5f723e */ /* 0x000fe200030006ff */
[----:B------:R-:W-:Y:S01]  /*a9e0*/  HADD2.F32 R183, -RZ, R94.H1_H1 ;  /* 0x3000005effb77230 */ /* 0x000fe20000004100 */
[----:B------:R-:W-:-:S02]  /*a9f0*/  F2FP.SATFINITE.E4M3.F32.PACK_AB_MERGE_C R41, R53, R56, R44 ;  /* 0x000000383529723e */ /* 0x000fc4000480702c */
[-C--:B------:R-:W-:Y:S01]  /*aa00*/  FMUL.FTZ R186, R55, R184.reuse ;  /* 0x000000b837ba7220 */ /* 0x080fe20000410000 */
[----:B------:R-:W-:Y:S01]  /*aa10*/  FMUL.FTZ R184, R91, R184 ;  /* 0x000000b85bb87220 */ /* 0x000fe20000410000 */
[----:B------:R-:W-:Y:S01]  /*aa20*/  HADD2.F32 R43, -RZ, R95.H0_H0 ;  /* 0x2000005fff2b7230 */ /* 0x000fe20000004100 */
[----:B------:R-:W-:Y:S01]  /*aa30*/  F2FP.SATFINITE.E4M3.F32.PACK_AB_MERGE_C R53, R45, R46, R57 ;  /* 0x0000002e2d35723e */ /* 0x000fe20004807039 */
[-C--:B------:R-:W-:Y:S01]  /*aa40*/  FFMA.FTZ R91, R91, R182.reuse, -R186 ;  /* 0x000000b65b5b7223 */ /* 0x080fe200000108ba */
[----:B------:R-:W-:Y:S01]  /*aa50*/  FFMA.FTZ R55, R55, R182, R184 ;  /* 0x000000b637377223 */ /* 0x000fe200000100b8 */
[----:B------:R-:W-:Y:S01]  /*aa60*/  F2FP.F16.E4M3.UNPACK_B R182, R47.H1 ;  /* 0x0000002fffb6723e */ /* 0x000fe200030006ff */
[----:B------:R-:W-:Y:S02]  /*aa70*/  HADD2.F32 R47, -RZ, R94.H0_H0 ;  /* 0x2000005eff2f7230 */ /* 0x000fe40000004100 */
        /* <DEDUP_REMOVED lines=8> */
[----:B------:R-:W-:Y:S02]  /*ab00*/  HADD2.F32 R182, -RZ, R182.H1_H1 ;  /* 0x300000b6ffb67230 */ /* 0x000fe40000004100 */
[-C--:B------:R-:W-:Y:S01]  /*ab10*/  FMUL.FTZ R184, R183, R94.reuse ;  /* 0x0000005eb7b87220 */ /* 0x080fe20000410000 */
[----:B------:R-:W-:-:S03]  /*ab20*/  FMUL.FTZ R186, R95, R94 ;  /* 0x0000005e5fba7220 */ /* 0x000fc60000410000 */
[-C--:B------:R-:W-:Y:S01]  /*ab30*/  FFMA.FTZ R94, R95, R182.reuse, -R184 ;  /* 0x000000b65f5e7223 */ /* 0x080fe200000108b8 */
[----:B------:R-:W-:Y:S02]  /*ab40*/  IMAD.MOV.U32 R95, RZ, RZ, R40 ;  /* 0x000000ffff5f7224 */ /* 0x000fe400078e0028 */
[----:B------:R-:W-:Y:S01]  /*ab50*/  FFMA.FTZ R93, R183, R182, R186 ;  /* 0x000000b6b75d7223 */ /* 0x000fe200000100ba */
[----:B------:R-:W-:Y:S02]  /*ab60*/  F2FP.F16.E4M3.UNPACK_B R40, R181.H1 ;  /* 0x000000b5ff28723e */ /* 0x000fe400030006ff */
[-C--:B------:R-:W-:Y:S02]  /*ab70*/  F2FP.F16.E4M3.UNPACK_B R183, R52.reuse.H1 ;  /* 0x00000034ffb7723e */ /* 0x080fe400030006ff */
[----:B------:R-:W-:Y:S01]  /*ab80*/  F2FP.F16.E4M3.UNPACK_B R182, R95.H1 ;  /* 0x0000005fffb6723e */ /* 0x000fe200030006ff */
[----:B------:R-:W-:Y:S01]  /*ab90*/  HADD2.F32 R189, -RZ, R40.H0_H0 ;  /* 0x20000028ffbd7230 */ /* 0x000fe20000004100 */
[----:B------:R-:W-:Y:S01]  /*aba0*/  F2FP.F16.E4M3.UNPACK_B R181, R181 ;  /* 0x000000b5ffb5723e */ /* 0x000fe200020006ff */
[----:B------:R-:W-:Y:S01]  /*abb0*/  HADD2.F32 R184, -RZ, R183.H0_H0 ;  /* 0x200000b7ffb87230 */ /* 0x000fe20000004100 */
[----:B------:R-:W-:Y:S01]  /*abc0*/  F2FP.F16.E4M3.UNPACK_B R52, R52 ;  /* 0x00000034ff34723e */ /* 0x000fe200020006ff */
[----:B------:R-:W-:Y:S01]  /*abd0*/  HADD2.F32 R186, -RZ, R182.H0_H0 ;  /* 0x200000b6ffba7230 */ /* 0x000fe20000004100 */
[----:B------:R-:W-:Y:S01]  /*abe0*/  F2FP.F16.E4M3.UNPACK_B R95, R95 ;  /* 0x0000005fff5f723e */ /* 0x000fe200020006ff */
[----:B------:R-:W-:-:S02]  /*abf0*/  HADD2.F32 R40, -RZ, R40.H1_H1 ;  /* 0x30000028ff287230 */ /* 0x000fc40000004100 */
[-C--:B------:R-:W-:Y:S01]  /*ac00*/  FMUL.FTZ R188, R184, R189.reuse ;  /* 0x000000bdb8bc7220 */ /* 0x080fe20000410000 */
[----:B------:R-:W-:Y:S02]  /*ac10*/  HADD2.F32 R183, -RZ, R183.H1_H1 ;  /* 0x300000b7ffb77230 */ /* 0x000fe40000004100 */
[C---:B------:R-:W-:Y:S01]  /*ac20*/  FMUL.FTZ R189, R186.reuse, R189 ;  /* 0x000000bdbabd7220 */ /* 0x040fe20000410000 */
[----:B------:R-:W-:Y:S02]  /*ac30*/  HADD2.F32 R182, -RZ, R182.H1_H1 ;  /* 0x300000b6ffb67230 */ /* 0x000fe40000004100 */
[----:B------:R-:W-:Y:S01]  /*ac40*/  FFMA.FTZ R188, R186, R187, -R188 ;  /* 0x000000bbbabc7223 */ /* 0x000fe200000108bc */
[----:B------:R-:W-:Y:S01]  /*ac50*/  F2FP.SATFINITE.E4M3.F32.PACK_AB_MERGE_C R43, R94, R43, RZ ;  /* 0x0000002b5e2b723e */ /* 0x000fe200048070ff */
[----:B------:R-:W-:Y:S01]  /*ac60*/  FFMA.FTZ R189, R184, R187, R189 ;  /* 0x000000bbb8bd7223 */ /* 0x000fe200000100bd */
[-C--:B------:R-:W-:Y:S01]  /*ac70*/  FMUL.FTZ R184, R183, R40.reuse ;  /* 0x00000028b7b87220 */ /* 0x080fe20000410000 */
[C---:B------:R-:W-:Y:S01]  /*ac80*/  FMUL.FTZ R40, R182.reuse, R40 ;  /* 0x00000028b6287220 */ /* 0x040fe20000410000 */
[----:B------:R-:W-:Y:S01]  /*ac90*/  HADD2.F32 R187, -RZ, R181.H0_H0 ;  /* 0x200000b5ffbb7230 */ /* 0x000fe20000004100 */
[----:B------:R-:W-:Y:S01]  /*aca0*/  F2FP.SATFINITE.E4M3.F32.PACK_AB_MERGE_C R43, R91, R92, R43 ;  /* 0x0000005c5b2b723e */ /* 0x000fe2000480702b */
[-C--:B------:R-:W-:Y:S01]  /*acb0*/  FFMA.FTZ R182, R182, R185.reuse, -R184 ;  /* 0x000000b9b6b67223 */ /* 0x080fe200000108b8 */
[----:B------:R-:W-:Y:S01]  /*acc0*/  FFMA.FTZ R40, R183, R185, R40 ;  /* 0x000000b9b7287223 */ /* 0x000fe20000010028 */
[----:B------:R-:W-:-:S02]  /*acd0*/  HADD2.F32 R183, -RZ, R52.H0_H0 ;  /* 0x20000034ffb77230 */ /* 0x000fc40000004100 */
[----:B------:R-:W-:Y:S01]  /*ace0*/  HADD2.F32 R185, -RZ, R95.H0_H0 ;  /* 0x2000005fffb97230 */ /* 0x000fe20000004100 */
        /* <DEDUP_REMOVED lines=10> */
[----:B------:R-:W-:Y:S01]  /*ad90*/  FMUL.FTZ R95, R52, R181 ;  /* 0x000000b5345f7220 */ /* 0x000fe20000410000 */
[-C--:B------:R-:W-:Y:S02]  /*ada0*/  F2FP.F16.E4M3.UNPACK_B R183, R178.reuse.H1 ;  /* 0x000000b2ffb7723e */ /* 0x080fe400030006ff */
[----:B------:R-:W-:Y:S01]  /*adb0*/  F2FP.F16.E4M3.UNPACK_B R178, R178 ;  /* 0x000000b2ffb2723e */ /* 0x000fe200020006ff */
[C---:B------:R-:W-:Y:S01]  /*adc0*/  FFMA.FTZ R95, R184.reuse, R179, -R95 ;  /* 0x000000b3b85f7223 */ /* 0x040fe2000001085f */
[----:B------:R-:W-:Y:S01]  /*add0*/  FMUL.FTZ R181, R184, R181 ;  /* 0x000000b5b8b57220 */ /* 0x000fe20000410000 */
[----:B------:R-:W-:Y:S01]  /*ade0*/  HADD2.F32 R185, -RZ, R183.H0_H0 ;  /* 0x200000b7ffb97230 */ /* 0x000fe20000004100 */
[----:B------:R-:W-:-:S02]  /*adf0*/  F2FP.SATFINITE.E4M3.F32.PACK_AB_MERGE_C R40, R40, R189, RZ ;  /* 0x000000bd2828723e */ /* 0x000fc400048070ff */
[----:B------:R-:W-:Y:S01]  /*ae00*/  F2FP.SATFINITE.E4M3.F32.PACK_AB_MERGE_C R186, R95, R186, R182 ;  /* 0x000000ba5fba723e */ /* 0x000fe200048070b6 */
[----:B------:R-:W-:Y:S02]  /*ae10*/  IMAD.MOV.U32 R95, RZ, RZ, R42 ;  /* 0x000000ffff5f7224 */ /* 0x000fe400078e002a */
[----:B------:R-:W-:Y:S01]  /*ae20*/  FFMA.FTZ R52, R52, R179, R181 ;  /* 0x000000b334347223 */ /* 0x000fe200000100b5 */
[----:B------:R-:W-:Y:S02]  /*ae30*/  F2FP.F16.E4M3.UNPACK_B R42, R180.H1 ;  /* 0x000000b4ff2a723e */ /* 0x000fe400030006ff */
[----:B------:R-:W-:Y:S02]  /*ae40*/  F2FP.F16.E4M3.UNPACK_B R181, R54.H1 ;  /* 0x00000036ffb5723e */ /* 0x000fe400030006ff */
[-C--:B------:R-:W-:Y:S01]  /*ae50*/  F2FP.F16.E4M3.UNPACK_B R179, R95.reuse.H1 ;  /* 0x0000005fffb3723e */ /* 0x080fe200030006ff */
[--C-:B------:R-:W-:Y:S01]  /*ae60*/  HADD2.F32 R190, -RZ, R42.reuse.H0_H0 ;  /* 0x2000002affbe7230 */ /* 0x100fe20000004100 */
        /* <DEDUP_REMOVED lines=11> */
[----:B------:R-:W-:Y:S01]  /*af20*/  F2FP.SATFINITE.E4M3.F32.PACK_AB_MERGE_C R52, R52, R187, R40 ;  /* 0x000000bb3434723e */ /* 0x000fe20004807028 */
[----:B------:R-:W-:Y:S01]  /*af30*/  FFMA.FTZ R190, R182, R185, R190 ;  /* 0x000000b9b6be7223 */ /* 0x000fe200000100be */
[----:B------:R-:W-:Y:S02]  /*af40*/  HADD2.F32 R182, -RZ, R183.H1_H1 ;  /* 0x300000b7ffb67230 */ /* 0x000fe40000004100 */
[-C--:B------:R-:W-:Y:S01]  /*af50*/  FMUL.FTZ R184, R181, R42.reuse ;  /* 0x0000002ab5b87220 */ /* 0x080fe20000410000 */
[----:B------:R-:W-:Y:S01]  /*af60*/  FMUL.FTZ R42, R179, R42 ;  /* 0x0000002ab32a7220 */ /* 0x000fe20000410000 */
[----:B------:R-:W-:Y:S01]  /*af70*/  HADD2.F32 R185, -RZ, R180.H0_H0 ;  /* 0x200000b4ffb97230 */ /* 0x000fe20000004100 */
[----:B------:R-:W-:Y:S01]  /*af80*/  F2FP.SATFINITE.E4M3.F32.PACK_AB_MERGE_C R40, R93, R47, RZ ;  /* 0x0000002f5d28723e */ /* 0x000fe200048070ff */
[----:B------:R-:W-:-:S02]  /*af90*/  HADD2.F32 R183, -RZ, R95.H0_H0 ;  /* 0x2000005fffb77230 */ /* 0x000fc40000004100 */
[-C--:B------:R-:W-:Y:S01]  /*afa0*/  FFMA.FTZ R42, R181, R182.reuse, R42 ;  /* 0x000000b6b52a7223 */ /* 0x080fe2000001002a */
[----:B------:R-:W-:Y:S02]  /*afb0*/  HADD2.F32 R181, -RZ, R54.H0_H0 ;  /* 0x20000036ffb57230 */ /* 0x000fe40000004100 */
[----:B------:R-:W-:Y:S01]  /*afc0*/  FFMA.FTZ R179, R179, R182, -R184 ;  /* 0x000000b6b3b37223 */ /* 0x000fe200000108b8 */
[----:B------:R-:W-:Y:S01]  /*afd0*/  HADD2.F32 R182, -RZ, R178.H0_H0 ;  /* 0x200000b2ffb67230 */ /* 0x000fe20000004100 */
[----:B------:R-:W-:Y:S01]  /*afe0*/  F2FP.SATFINITE.E4M3.F32.PACK_AB_MERGE_C R55, R55, R59, R40 ;  /* 0x0000003b3737723e */ /* 0x000fe20004807028 */
[----:B------:R-:W-:Y:S02]  /*aff0*/  HADD2.F32 R180, -RZ, R180.H1_H1 ;  /* 0x300000b4ffb47230 */ /* 0x000fe40000004100 */
[-C--:B------:R-:W-:Y:S01]  /*b000*/  FMUL.FTZ R184, R181, R185.reuse ;  /* 0x000000b9b5b87220 */ /* 0x080fe20000410000 */
[----:B------:R-:W-:Y:S01]  /*b010*/  FMUL.FTZ R185, R183, R185 ;  /* 0x000000b9b7b97220 */ /* 0x000fe20000410000 */
[----:B------:R-:W-:Y:S01]  /*b020*/  HADD2.F32 R95, -RZ, R95.H1_H1 ;  /* 0x3000005fff5f7230 */ /* 0x000fe20000004100 */
[----:B------:R-:W-:Y:S01]  /*b030*/  F2FP.SATFINITE.E4M3.F32.PACK_AB_MERGE_C R179, R179, R188, RZ ;  /* 0x000000bcb3b3723e */ /* 0x000fe200048070ff */
[----:B------:R-:W-:-:S02]  /*b040*/  HADD2.F32 R178, -RZ, R178.H1_H1 ;  /* 0x300000b2ffb27230 */ /* 0x000fc40000004100 */
[-C--:B------:R-:W-:Y:S01]  /*b050*/  FFMA.FTZ R185, R181, R182.reuse, R185 ;  /* 0x000000b6b5b97223 */ /* 0x080fe200000100b9 */
[----:B------:R-:W-:Y:S02]  /*b060*/  HADD2.F32 R181, -RZ, R54.H1_H1 ;  /* 0x30000036ffb57230 */ /* 0x000fe40000004100 */
[----:B------:R-:W-:Y:S01]  /*b070*/  FFMA.FTZ R184, R183, R182, -R184 ;  /* 0x000000b6b7b87223 */ /* 0x000fe200000108b8 */
[----:B------:R-:W-:Y:S02]  /*b080*/  IMAD.MOV.U32 R40, RZ, RZ, R186 ;  /* 0x000000ffff287224 */ /* 0x000fe400078e00ba */
[-C--:B------:R-:W-:Y:S01]  /*b090*/  FMUL.FTZ R54, R181, R180.reuse ;  /* 0x000000b4b5367220 */ /* 0x080fe20000410000 */
[----:B------:R-:W-:-:S03]  /*b0a0*/  FMUL.FTZ R180, R95, R180 ;  /* 0x000000b45fb47220 */ /* 0x000fc60000410000 */
[-C--:B------:R-:W-:Y:S01]  /*b0b0*/  FFMA.FTZ R95, R95, R178.reuse, -R54 ;  /* 0x000000b25f5f7223 */ /* 0x080fe20000010836 */
[----:B------:R-:W-:Y:S01]  /*b0c0*/  FFMA.FTZ R178, R181, R178, R180 ;  /* 0x000000b2b5b27223 */ /* 0x000fe200000100b4 */
[----:B------:R-:W-:-:S03]  /*b0d0*/  F2FP.SATFINITE.E4M3.F32.PACK_AB_MERGE_C R54, R42, R190, RZ ;  /* 0x000000be2a36723e */ /* 0x000fc600048070ff */
[----:B------:R-:W-:Y:S02]  /*b0e0*/  F2FP.SATFINITE.E4M3.F32.PACK_AB_MERGE_C R42, R95, R184, R179 ;  /* 0x000000b85f2a723e */ /* 0x000fe400048070b3 */
[----:B------:R-:W-:-:S07]  /*b0f0*/  F2FP.SATFINITE.E4M3.F32.PACK_AB_MERGE_C R54, R178, R185, R54 ;  /* 0x000000b9b236723e */ /* 0x000fce0004807036 */
.L_x_552:
[----:B------:R-:W-:Y:S05]  /*b100*/  BSYNC B3 ;  /* 0x0000000000037941 */ /* 0x000fea0003800000 */
.L_x_551:
[----:B------:R-:W-:-:S13]  /*b110*/  ISETP.GE.AND P4, PT, R90, R150, PT ;  /* 0x000000965a00720c */ /* 0x000fda0003f86270 */
[--C-:B------:R-:W-:Y:S02]  /*b120*/  @!P4 SHF.R.S32.HI R44, RZ, 0x1f, R90.reuse ;  /* 0x0000001fff2cc819 */ /* 0x100fe4000001145a */
[----:B------:R-:W-:-:S04]  /*b130*/  @!P4 IADD3 R47, P5, P6, R116, R138, R90 ;  /* 0x0000008a742fc210 */ /* 0x000fc80007ebe05a */
[----:B------:R-:W-:Y:S02]  /*b140*/  @!P4 IADD3.X R56, R4, R177, R44, P5, P6 ;  /* 0x000000b10438c210 */ /* 0x000fe40002fec42c */
[----:B------:R-:W-:-:S04]  /*b150*/  IADD3 R44, P5, R89, R122, RZ ;  /* 0x0000007a592c7210 */ /* 0x000fc80007fbe0ff */
[----:B------:R-:W-:Y:S02]  /*b160*/  IADD3.X R45, R88, R123, RZ, P5, !PT ;  /* 0x0000007b582d7210 */ /* 0x000fe40002ffe4ff */
[----:B------:R-:W-:-:S03]  /*b170*/  @!P4 IADD3 R46, P5, R47, R122, RZ ;  /* 0x0000007a2f2ec210 */ /* 0x000fc60007fbe0ff */
[----:B0-----:R3:W-:Y:S02]  /*b180*/  STG.E.128 desc[UR54][R44.64], R40 ;  /* 0x000000282c007986 */ /* 0x0017e4000c101d36 */
[----:B------:R-:W-:-:S05]  /*b190*/  @!P4 IMAD.X R47, R56, 0x1, R123, P5 ;  /* 0x00000001382fc824 */ /* 0x000fca00028e067b */
[----:B-1----:R3:W-:Y:S03]  /*b1a0*/  @!P4 STG.E.128 desc[UR54][R46.64], R52 ;  /* 0x000000342e00c986 */ /* 0x0027e6000c101d36 */
.L_x_550:
[----:B------:R-:W-:Y:S05]  /*b1b0*/  BSYNC B2 ;  /* 0x0000000000027941 */ /* 0x000fea0003800000 */
.L_x_549:
[----:B------:R-:W-:-:S13]  /*b1c0*/  ISETP.NE.AND P4, PT, R36, RZ, PT ;  /* 0x000000ff2400720c */ /* 0x000fda0003f85270 */
[----:B------:R-:W-:Y:S05]  /*b1d0*/  @!P4 BRA `(.L_x_544) ;  /* 0x0000000c00e0c947 */ /* 0x000fea0003800000 */
[----:B0--3--:R-:W3:Y:S01]  /*b1e0*/  LDL R40, [R1+0x10] ;  /* 0x0000100001287983 */ /* 0x009ee20000100800 */
[----:B------:R-:W-:Y:S01]  /*b1f0*/  IADD3 R53, P4, P5, R116, R138, R29 ;  /* 0x0000008a74357210 */ /* 0x000fe20007d9e01d */
[----:B------:R-:W-:Y:S03]  /*b200*/  BSSY B2, `(.L_x_553) ;  /* 0x00000eb000027945 */ /* 0x000fe60003800000 */
[----:B------:R-:W-:Y:S02]  /*b210*/  IADD3.X R52, R4, R177, R32, P4, P5 ;  /* 0x000000b104347210 */ /* 0x000fe400027ea420 */
[----:B------:R-:W-:Y:S02]  /*b220*/  ISETP.GE.AND P4, PT, R6, R131, PT ;  /* 0x000000830600720c */ /* 0x000fe40003f86270 */
[----:B---3--:R-:W-:-:S04]  /*b230*/  LOP3.LUT P6, RZ, R40, 0x1, RZ, 0xc0, !PT ;  /* 0x0000000128ff7812 */ /* 0x008fc800078cc0ff */
[----:B------:R-:W-:-:S04]  /*b240*/  SEL R40, R99, R155, !P6 ;  /* 0x0000009b63287207 */ /* 0x000fc80007000000 */
[----:B------:R-:W-:-:S04]  /*b250*/  SHF.R.S32.HI R41, RZ, 0x1f, R40 ;  /* 0x0000001fff297819 */ /* 0x000fc80000011428 */
[----:B------:R-:W-:-:S04]  /*b260*/  LEA.HI R41, R41, R40, RZ, 0x5 ;  /* 0x0000002829297211 */ /* 0x000fc800078f28ff */
        /* <DEDUP_REMOVED lines=10> */
[----:B------:R-:W-:Y:S02]  /*b310*/  IMAD R43, R17, 0x7800, R40 ;  /* 0x00007800112b7824 */ /* 0x000fe400078e0228 */
[----:B------:R-:W-:-:S03]  /*b320*/  IMAD.IADD R41, R16, 0x1, R41 ;  /* 0x0000000110297824 */ /* 0x000fc600078e0229 */
[----:B------:R-:W-:-:S03]  /*b330*/  IADD3 R44, R16, R43, RZ ;  /* 0x0000002b102c7210 */ /* 0x000fc60007ffe0ff */
[----:B------:R-:W0:Y:S04]  /*b340*/  LDS.128 R40, [R41+0x1a400] ;  /* 0x01a4000029287984 */ /* 0x000e280000000c00 */
[----:B------:R-:W1:Y:S01]  /*b350*/  LDS.128 R44, [R44+0x1a400] ;  /* 0x01a400002c2c7984 */ /* 0x000e620000000c00 */
[----:B------:R-:W-:Y:S05]  /*b360*/  @P4 BRA `(.L_x_554) ;  /* 0x0000000c00504947 */ /* 0x000fea0003800000 */
[----:B------:R-:W-:Y:S01]  /*b370*/  SHF.R.U32.HI R48, RZ, 0x8, R61 ;  /* 0x00000008ff307819 */ /* 0x000fe2000001163d */
[----:B0-----:R-:W-:Y:S01]  /*b380*/  IMAD.MOV.U32 R54, RZ, RZ, R40 ;  /* 0x000000ffff367224 */ /* 0x001fe200078e0028 */
[----:B------:R-:W-:Y:S01]  /*b390*/  LOP3.LUT R59, R61, 0xff0000ff, RZ, 0xc0, !PT ;  /* 0xff0000ff3d3b7812 */ /* 0x000fe200078ec0ff */
[----:B-1----:R-:W-:Y:S01]  /*b3a0*/  IMAD.MOV.U32 R56, RZ, RZ, R44 ;  /* 0x000000ffff387224 */ /* 0x002fe200078e002c */
[----:B------:R-:W-:Y:S01]  /*b3b0*/  SHF.R.U32.HI R88, RZ, 0x8, R63 ;  /* 0x00000008ff587819 */ /* 0x000fe2000001163f */
[----:B------:R-:W-:Y:S01]  /*b3c0*/  IMAD.SHL.U32 R40, R48, 0x100, RZ ;  /* 0x0000010030287824 */ /* 0x000fe200078e00ff */
[----:B------:R-:W-:Y:S01]  /*b3d0*/  SHF.R.U32.HI R89, RZ, 0x10, R61 ;  /* 0x00000010ff597819 */ /* 0x000fe2000001163d */
[----:B------:R-:W-:Y:S01]  /*b3e0*/  IMAD.MOV.U32 R48, RZ, RZ, R42 ;  /* 0x000000ffff307224 */ /* 0x000fe200078e002a */
[----:B------:R-:W-:Y:S02]  /*b3f0*/  LOP3.LUT R61, R63, 0xff0000ff, RZ, 0xc0, !PT ;  /* 0xff0000ff3f3d7812 */ /* 0x000fe400078ec0ff */
[----:B------:R-:W-:Y:S01]  /*b400*/  LOP3.LUT R59, R59, 0xff00, R40, 0xf8, !PT ;  /* 0x0000ff003b3b7812 */ /* 0x000fe200078ef828 */
[----:B------:R-:W-:Y:S01]  /*b410*/  IMAD.SHL.U32 R40, R88, 0x100, RZ ;  /* 0x0000010058287824 */ /* 0x000fe200078e00ff */
[----:B------:R-:W-:Y:S01]  /*b420*/  SHF.R.U32.HI R62, RZ, 0x8, R49 ;  /* 0x00000008ff3e7819 */ /* 0x000fe20000011631 */
[----:B------:R-:W-:Y:S01]  /*b430*/  IMAD.U32 R44, R89, 0x10000, RZ ;  /* 0x00010000592c7824 */ /* 0x000fe200078e00ff */
[----:B------:R-:W-:-:S02]  /*b440*/  SHF.R.U32.HI R58, RZ, 0x10, R63 ;  /* 0x00000010ff3a7819 */ /* 0x000fc4000001163f */
[----:B------:R-:W-:Y:S01]  /*b450*/  SHF.R.U32.HI R60, RZ, 0x8, R51 ;  /* 0x00000008ff3c7819 */ /* 0x000fe20000011633 */
[----:B------:R-:W-:Y:S01]  /*b460*/  IMAD.SHL.U32 R42, R62, 0x100, RZ ;  /* 0x000001003e2a7824 */ /* 0x000fe200078e00ff */
[----:B------:R-:W-:Y:S02]  /*b470*/  SHF.R.U32.HI R50, RZ, 0x10, R49 ;  /* 0x00000010ff327819 */ /* 0x000fe40000011631 */
[----:B------:R-:W-:Y:S02]  /*b480*/  LOP3.LUT R63, R49, 0xff0000ff, RZ, 0xc0, !PT ;  /* 0xff0000ff313f7812 */ /* 0x000fe400078ec0ff */
[----:B------:R-:W-:Y:S02]  /*b490*/  LOP3.LUT R61, R61, 0xff00, R40, 0xf8, !PT ;  /* 0x0000ff003d3d7812 */ /* 0x000fe400078ef828 */
[----:B------:R-:W-:Y:S01]  /*b4a0*/  MOV R49, R46 ;  /* 0x0000002e00317202 */ /* 0x000fe20000000f00 */
[----:B------:R-:W-:Y:S01]  /*b4b0*/  IMAD.SHL.U32 R46, R60, 0x100, RZ ;  /* 0x000001003c2e7824 */ /* 0x000fe200078e00ff */
[----:B------:R-:W-:-:S02]  /*b4c0*/  LOP3.LUT R44, R59, 0xff0000, R44, 0xf8, !PT ;  /* 0x00ff00003b2c7812 */ /* 0x000fc400078ef82c */
[----:B------:R-:W-:Y:S02]  /*b4d0*/  SHF.L.U32 R40, R58, 0x10, RZ ;  /* 0x000000103a287819 */ /* 0x000fe400000006ff */
[----:B------:R-:W-:Y:S02]  /*b4e0*/  SHF.R.U32.HI R57, RZ, 0x10, R51 ;  /* 0x00000010ff397819 */ /* 0x000fe40000011633 */
[----:B------:R-:W-:Y:S02]  /*b4f0*/  F2FP.F16.E4M3.UNPACK_B R62, R165.H1 ;  /* 0x000000a5ff3e723e */ /* 0x000fe400030006ff */
[----:B------:R-:W-:Y:S02]  /*b500*/  F2FP.F16.E4M3.UNPACK_B R59, R56.H1 ;  /* 0x00000038ff3b723e */ /* 0x000fe400030006ff */
[----:B------:R-:W-:Y:S02]  /*b510*/  LOP3.LUT R51, R51, 0xff0000ff, RZ, 0xc0, !PT ;  /* 0xff0000ff33337812 */ /* 0x000fe400078ec0ff */
[----:B------:R-:W-:Y:S01]  /*b520*/  F2FP.F16.E4M3.UNPACK_B R58, R54.H1 ;  /* 0x00000036ff3a723e */ /* 0x000fe200030006ff */
[----:B------:R-:W-:Y:S01]  /*b530*/  HADD2.F32 R60, -RZ, R59.H0_H0 ;  /* 0x2000003bff3c7230 */ /* 0x000fe20000004100 */
[----:B------:R-:W-:-:S02]  /*b540*/  LOP3.LUT R40, R61, 0xff0000, R40, 0xf8, !PT ;  /* 0x00ff00003d287812 */ /* 0x000fc400078ef828 */
[----:B------:R-:W-:Y:S01]  /*b550*/  LOP3.LUT R63, R63, 0xff00, R42, 0xf8, !PT ;  /* 0x0000ff003f3f7812 */ /* 0x000fe200078ef82a */
[----:B------:R-:W-:Y:S01]  /*b560*/  HADD2.F32 R42, -RZ, R62.H0_H0 ;  /* 0x2000003eff2a7230 */ /* 0x000fe20000004100 */
[----:B------:R-:W-:Y:S02]  /*b570*/  F2FP.F16.E4M3.UNPACK_B R61, R167.H1 ;  /* 0x000000a7ff3d723e */ /* 0x000fe400030006ff */
[----:B------:R-:W-:Y:S01]  /*b580*/  LOP3.LUT R89, R51, 0xff00, R46, 0xf8, !PT ;  /* 0x0000ff0033597812 */ /* 0x000fe200078ef82e */
[----:B------:R-:W-:Y:S02]  /*b590*/  HADD2.F32 R51, -RZ, R58.H0_H0 ;  /* 0x2000003aff337230 */ /* 0x000fe40000004100 */
[----:B------:R-:W-:Y:S01]  /*b5a0*/  FMUL.FTZ R88, R60, R42 ;  /* 0x0000002a3c587220 */ /* 0x000fe20000410000 */
[----:B------:R-:W-:Y:S01]  /*b5b0*/  IMAD.U32 R46, R50, 0x10000, RZ ;  /* 0x00010000322e7824 */ /* 0x000fe200078e00ff */
[----:B------:R-:W-:Y:S01]  /*b5c0*/  F2FP.F16.E4M3.UNPACK_B R165, R165 ;  /* 0x000000a5ffa5723e */ /* 0x000fe200020006ff */
[----:B------:R-:W-:-:S02]  /*b5d0*/  IMAD.U32 R50, R57, 0x10000, RZ ;  /* 0x0001000039327824 */ /* 0x000fc400078e00ff */
[----:B------:R-:W-:Y:S01]  /*b5e0*/  FMUL.FTZ R91, R51, R42 ;  /* 0x0000002a335b7220 */ /* 0x000fe20000410000 */
[--C-:B------:R-:W-:Y:S01]  /*b5f0*/  HADD2.F32 R57, -RZ, R61.reuse.H0_H0 ;  /* 0x2000003dff397230 */ /* 0x100fe20000004100 */
[----:B------:R-:W-:Y:S01]  /*b600*/  LOP3.LUT R46, R63, 0xff0000, R46, 0xf8, !PT ;  /* 0x00ff00003f2e7812 */ /* 0x000fe200078ef82e */
[----:B------:R-:W-:Y:S01]  /*b610*/  HADD2.F32 R58, -RZ, R58.H1_H1 ;  /* 0x3000003aff3a7230 */ /* 0x000fe20000004100 */
[----:B------:R-:W-:Y:S01]  /*b620*/  LOP3.LUT R42, R89, 0xff0000, R50, 0xf8, !PT ;  /* 0x00ff0000592a7812 */ /* 0x000fe200078ef832 */
[----:B------:R-:W-:Y:S02]  /*b630*/  HADD2.F32 R63, -RZ, R61.H1_H1 ;  /* 0x3000003dff3f7230 */ /* 0x000fe40000004100 */
[-C--:B------:R-:W-:Y:S01]  /*b640*/  FFMA.FTZ R50, R51, R57.reuse, -R88 ;  /* 0x0000003933327223 */ /* 0x080fe20000010858 */
[----:B------:R-:W-:Y:S01]  /*b650*/  FFMA.FTZ R51, R60, R57, R91 ;  /* 0x000000393c337223 */ /* 0x000fe2000001005b */
[----:B------:R-:W-:Y:S01]  /*b660*/  HADD2.F32 R57, -RZ, R62.H1_H1 ;  /* 0x3000003eff397230 */ /* 0x000fe20000004100 */
[----:B------:R-:W-:Y:S01]  /*b670*/  F2FP.F16.E4M3.UNPACK_B R60, R56 ;  /* 0x00000038ff3c723e */ /* 0x000fe200020006ff */
[----:B------:R-:W-:Y:S01]  /*b680*/  HADD2.F32 R62, -RZ, R59.H1_H1 ;  /* 0x3000003bff3e7230 */ /* 0x000fe20000004100 */
[----:B------:R-:W-:Y:S01]  /*b690*/  F2FP.F16.E4M3.UNPACK_B R59, R54 ;  /* 0x00000036ff3b723e */ /* 0x000fe200020006ff */
[----:B------:R-:W-:-:S02]  /*b6a0*/  HADD2.F32 R88, -RZ, R165.H0_H0 ;  /* 0x200000a5ff587230 */ /* 0x000fc40000004100 */
[----:B------:R-:W-:Y:S01]  /*b6b0*/  FMUL.FTZ R91, R58, R57 ;  /* 0x000000393a5b7220 */ /* 0x000fe20000410000 */
[----:B------:R-:W-:Y:S01]  /*b6c0*/  F2FP.F16.E4M3.UNPACK_B R167, R167 ;  /* 0x000000a7ffa7723e */ /* 0x000fe200020006ff */
[C---:B------:R-:W-:Y:S01]  /*b6d0*/  FMUL.FTZ R89, R62.reuse, R57 ;  /* 0x000000393e597220 */ /* 0x040fe20000410000 */
[--C-:B------:R-:W-:Y:S02]  /*b6e0*/  HADD2.F32 R61, -RZ, R60.reuse.H0_H0 ;  /* 0x2000003cff3d7230 */ /* 0x100fe40000004100 */
[-C--:B------:R-:W-:Y:S01]  /*b6f0*/  FFMA.FTZ R54, R62, R63.reuse, R91 ;  /* 0x0000003f3e367223 */ /* 0x080fe2000001005b */
[----:B------:R-:W-:Y:S02]  /*b700*/  HADD2.F32 R56, -RZ, R59.H0_H0 ;  /* 0x2000003bff387230 */ /* 0x000fe40000004100 */
[----:B------:R-:W-:Y:S01]  /*b710*/  FFMA.FTZ R57, R58, R63, -R89 ;  /* 0x0000003f3a397223 */ /* 0x000fe20000010859 */
[----:B------:R-:W-:Y:S02]  /*b720*/  HADD2.F32 R165, -RZ, R165.H1_H1 ;  /* 0x300000a5ffa57230 */ /* 0x000fe40000004100 */
[----:B------:R-:W-:Y:S01]  /*b730*/  FMUL.FTZ R63, R61, R88 ;  /* 0x000000583d3f7220 */ /* 0x000fe20000410000 */
[----:B------:R-:W-:-:S02]  /*b740*/  HADD2.F32 R62, -RZ, R60.H1_H1 ;  /* 0x3000003cff3e7230 */ /* 0x000fc40000004100 */
[----:B------:R-:W-:Y:S01]  /*b750*/  FMUL.FTZ R88, R56, R88 ;  /* 0x0000005838587220 */ /* 0x000fe20000410000 */
[----:B------:R-:W-:Y:S01]  /*b760*/  HADD2.F32 R58, -RZ, R167.H0_H0 ;  /* 0x200000a7ff3a7230 */ /* 0x000fe20000004100 */
[----:B------:R-:W-:Y:S01]  /*b770*/  F2FP.F16.E4M3.UNPACK_B R89, R166.H1 ;  /* 0x000000a6ff59723e */ /* 0x000fe200030006ff */
[----:B------:R-:W-:Y:S02]  /*b780*/  HADD2.F32 R59, -RZ, R59.H1_H1 ;  /* 0x3000003bff3b7230 */ /* 0x000fe40000004100 */
[----:B------:R-:W-:Y:S01]  /*b790*/  FMUL.FTZ R60, R62, R165 ;  /* 0x000000a53e3c7220 */ /* 0x000fe20000410000 */
[----:B------:R-:W-:Y:S02]  /*b7a0*/  HADD2.F32 R167, -RZ, R167.H1_H1 ;  /* 0x300000a7ffa77230 */ /* 0x000fe40000004100 */
[-C--:B------:R-:W-:Y:S01]  /*b7b0*/  FFMA.FTZ R56, R56, R58.reuse, -R63 ;  /* 0x0000003a38387223 */ /* 0x080fe2000001083f */
[----:B------:R-:W-:Y:S01]  /*b7c0*/  FFMA.FTZ R58, R61, R58, R88 ;  /* 0x0000003a3d3a7223 */ /* 0x000fe20000010058 */
[----:B------:R-:W-:Y:S01]  /*b7d0*/  F2FP.F16.E4M3.UNPACK_B R63, R49.H1 ;  /* 0x00000031ff3f723e */ /* 0x000fe200030006ff */
[C---:B------:R-:W-:Y:S01]  /*b7e0*/  FMUL.FTZ R165, R59.reuse, R165 ;  /* 0x000000a53ba57220 */ /* 0x040fe20000410000 */
[----:B------:R-:W-:Y:S01]  /*b7f0*/  FFMA.FTZ R61, R59, R167, -R60 ;  /* 0x000000a73b3d7223 */ /* 0x000fe2000001083c */
[----:B------:R-:W-:Y:S01]  /*b800*/  F2FP.F16.E4M3.UNPACK_B R60, R48.H1 ;  /* 0x00000030ff3c723e */ /* 0x000fe200030006ff */
[----:B------:R-:W-:Y:S01]  /*b810*/  HADD2.F32 R93, -RZ, R89.H0_H0 ;  /* 0x20000059ff5d7230 */ /* 0x000fe20000004100 */
[----:B------:R-:W-:Y:S01]  /*b820*/  F2FP.F16.E4M3.UNPACK_B R90, R176.H1 ;  /* 0x000000b0ff5a723e */ /* 0x000fe200030006ff */
[----:B------:R-:W-:-:S02]  /*b830*/  HADD2.F32 R88, -RZ, R63.H0_H0 ;  /* 0x2000003fff587230 */ /* 0x000fc40000004100 */
[----:B------:R-:W-:Y:S01]  /*b840*/  FFMA.FTZ R59, R62, R167, R165 ;  /* 0x000000a73e3b7223 */ /* 0x000fe200000100a5 */
[----:B------:R-:W-:Y:S01]  /*b850*/  HADD2.F32 R62, -RZ, R60.H0_H0 ;  /* 0x2000003cff3e7230 */ /* 0x000fe20000004100 */
[----:B------:R-:W-:Y:S01]  /*b860*/  F2FP.F16.E4M3.UNPACK_B R166, R166 ;  /* 0x000000a6ffa6723e */ /* 0x000fe200020006ff */
[----:B------:R-:W-:Y:S02]  /*b870*/  HADD2.F32 R92, -RZ, R89.H1_H1 ;  /* 0x30000059ff5c7230 */ /* 0x000fe40000004100 */
[-C--:B------:R-:W-:Y:S01]  /*b880*/  FMUL.FTZ R95, R88, R93.reuse ;  /* 0x0000005d585f7220 */ /* 0x080fe20000410000 */
[----:B------:R-:W-:Y:S02]  /*b890*/  HADD2.F32 R91, -RZ, R90.H0_H0 ;  /* 0x2000005aff5b7230 */ /* 0x000fe40000004100 */
[----:B------:R-:W-:Y:S01]  /*b8a0*/  FMUL.FTZ R93, R62, R93 ;  /* 0x0000005d3e5d7220 */ /* 0x000fe20000410000 */
[----:B------:R-:W-:Y:S01]  /*b8b0*/  HADD2.F32 R89, -RZ, R63.H1_H1 ;  /* 0x3000003fff597230 */ /* 0x000fe20000004100 */
[----:B------:R-:W-:Y:S01]  /*b8c0*/  F2FP.F16.E4M3.UNPACK_B R48, R48 ;  /* 0x00000030ff30723e */ /* 0x000fe200020006ff */
[----:B------:R-:W-:-:S02]  /*b8d0*/  HADD2.F32 R63, -RZ, R60.H1_H1 ;  /* 0x3000003cff3f7230 */ /* 0x000fc40000004100 */
[-C--:B------:R-:W-:Y:S01]  /*b8e0*/  FFMA.FTZ R60, R62, R91.reuse, -R95 ;  /* 0x0000005b3e3c7223 */ /* 0x080fe2000001085f */
[----:B------:R-:W-:Y:S02]  /*b8f0*/  HADD2.F32 R90, -RZ, R90.H1_H1 ;  /* 0x3000005aff5a7230 */ /* 0x000fe40000004100 */
[-C--:B------:R-:W-:Y:S01]  /*b900*/  FMUL.FTZ R94, R89, R92.reuse ;  /* 0x0000005c595e7220 */ /* 0x080fe20000410000 */
[----:B------:R-:W-:Y:S01]  /*b910*/  FFMA.FTZ R62, R88, R91, R93 ;  /* 0x0000005b583e7223 */ /* 0x000fe2000001005d */
[C---:B------:R-:W-:Y:S01]  /*b920*/  FMUL.FTZ R92, R63.reuse, R92 ;  /* 0x0000005c3f5c7220 */ /* 0x040fe20000410000 */
[----:B------:R-:W-:Y:S01]  /*b930*/  F2FP.F16.E4M3.UNPACK_B R88, R49 ;  /* 0x00000031ff58723e */ /* 0x000fe200020006ff */
[----:B------:R-:W-:Y:S01]  /*b940*/  FFMA.FTZ R63, R63, R90, -R94 ;  /* 0x0000005a3f3f7223 */ /* 0x000fe2000001085e */
[----:B------:R-:W-:Y:S01]  /*b950*/  F2FP.F16.E4M3.UNPACK_B R176, R176 ;  /* 0x000000b0ffb0723e */ /* 0x000fe200020006ff */
[----:B------:R-:W-:Y:S01]  /*b960*/  FFMA.FTZ R89, R89, R90, R92 ;  /* 0x0000005a59597223 */ /* 0x000fe2000001005c */
[----:B------:R-:W-:Y:S01]  /*b970*/  HADD2.F32 R92, -RZ, R166.H0_H0 ;  /* 0x200000a6ff5c7230 */ /* 0x000fe20000004100 */
[----:B------:R-:W-:Y:S01]  /*b980*/  F2FP.SATFINITE.E4M3.F32.PACK_AB_MERGE_C R50, R57, R50, RZ ;  /* 0x000000323932723e */ /* 0x000fe200048070ff */
[----:B------:R-:W-:Y:S01]  /*b990*/  HADD2.F32 R90, -RZ, R88.H0_H0 ;  /* 0x20000058ff5a7230 */ /* 0x000fe20000004100 */
[----:B------:R-:W-:Y:S01]  /*b9a0*/  F2FP.SATFINITE.E4M3.F32.PACK_AB_MERGE_C R54, R54, R51, RZ ;  /* 0x000000333636723e */ /* 0x000fe200048070ff */
[----:B------:R-:W-:Y:S01]  /*b9b0*/  HADD2.F32 R95, -RZ, R166.H1_H1 ;  /* 0x300000a6ff5f7230 */ /* 0x000fe20000004100 */
[----:B------:R-:W-:Y:S01]  /*b9c0*/  F2FP.SATFINITE.E4M3.F32.PACK_AB_MERGE_C R60, R63, R60, RZ ;  /* 0x0000003c3f3c723e */ /* 0x000fe200048070ff */
[----:B------:R-:W-:-:S02]  /*b9d0*/  HADD2.F32 R49, -RZ, R48.H0_H0 ;  /* 0x20000030ff317230 */ /* 0x000fc40000004100 */
[----:B------:R-:W-:Y:S01]  /*b9e0*/  FMUL.FTZ R94, R90, R92 ;  /* 0x0000005c5a5e7220 */ /* 0x000fe20000410000 */
[----:B------:R-:W-:Y:S01]  /*b9f0*/  HADD2.F32 R88, -RZ, R88.H1_H1 ;  /* 0x30000058ff587230 */ /* 0x000fe20000004100 */
[----:B------:R-:W-:Y:S01]  /*ba00*/  F2FP.SATFINITE.E4M3.F32.PACK_AB_MERGE_C R51, R61, R56, R50 ;  /* 0x000000383d33723e */ /* 0x000fe20004807032 */
[----:B------:R-:W-:Y:S02]  /*ba10*/  HADD2.F32 R48, -RZ, R48.H1_H1 ;  /* 0x30000030ff307230 */ /* 0x000fe40000004100 */
[C---:B------:R-:W-:Y:S01]  /*ba20*/  FMUL.FTZ R165, R49.reuse, R92 ;  /* 0x0000005c31a57220 */ /* 0x040fe20000410000 */
[--C-:B------:R-:W-:Y:S02]  /*ba30*/  HADD2.F32 R91, -RZ, R176.reuse.H0_H0 ;  /* 0x200000b0ff5b7230 */ /* 0x100fe40000004100 */
[-C--:B------:R-:W-:Y:S01]  /*ba40*/  FMUL.FTZ R167, R88, R95.reuse ;  /* 0x0000005f58a77220 */ /* 0x080fe20000410000 */
[----:B------:R-:W-:Y:S02]  /*ba50*/  HADD2.F32 R93, -RZ, R176.H1_H1 ;  /* 0x300000b0ff5d7230 */ /* 0x000fe40000004100 */
[C---:B------:R-:W-:Y:S01]  /*ba60*/  FMUL.FTZ R95, R48.reuse, R95 ;  /* 0x0000005f305f7220 */ /* 0x040fe20000410000 */
[----:B------:R-:W-:Y:S01]  /*ba70*/  F2FP.F16.E4M3.UNPACK_B R57, R45 ;  /* 0x0000002dff39723e */ /* 0x000fe200020006ff */
[----:B------:R-:W-:Y:S01]  /*ba80*/  FFMA.FTZ R49, R49, R91, -R94 ;  /* 0x0000005b31317223 */ /* 0x000fe2000001085e */
[----:B------:R-:W-:Y:S01]  /*ba90*/  F2FP.F16.E4M3.UNPACK_B R63, R46 ;  /* 0x0000002eff3f723e */ /* 0x000fe200020006ff */
[----:B------:R-:W-:Y:S01]  /*baa0*/  FFMA.FTZ R48, R48, R93, -R167 ;  /* 0x0000005d30307223 */ /* 0x000fe200000108a7 */
[----:B------:R-:W-:Y:S01]  /*bab0*/  F2FP.F16.E4M3.UNPACK_B R56, R41 ;  /* 0x00000029ff38723e */ /* 0x000fe200020006ff */
[----:B------:R-:W-:Y:S01]  /*bac0*/  FFMA.FTZ R165, R90, R91, R165 ;  /* 0x0000005b5aa57223 */ /* 0x000fe200000100a5 */
[----:B------:R-:W-:Y:S01]  /*bad0*/  FFMA.FTZ R88, R88, R93, R95 ;  /* 0x0000005d58587223 */ /* 0x000fe2000001005f */
[----:B------:R-:W-:-:S02]  /*bae0*/  F2FP.SATFINITE.E4M3.F32.PACK_AB_MERGE_C R62, R89, R62, RZ ;  /* 0x0000003e593e723e */ /* 0x000fc400048070ff */
[----:B------:R-:W-:Y:S01]  /*baf0*/  F2FP.SATFINITE.E4M3.F32.PACK_AB_MERGE_C R50, R59, R58, R54 ;  /* 0x0000003a3b32723e */ /* 0x000fe20004807036 */
[----:B------:R-:W-:Y:S01]  /*bb00*/  HADD2.F32 R59, -RZ, R57.H0_H0 ;  /* 0x20000039ff3b7230 */ /* 0x000fe20000004100 */
[----:B------:R-:W-:Y:S01]  /*bb10*/  F2FP.F16.E4M3.UNPACK_B R61, R44 ;  /* 0x0000002cff3d723e */ /* 0x000fe200020006ff */
[----:B------:R-:W-:Y:S01]  /*bb20*/  HADD2.F32 R58, -RZ, R63.H0_H0 ;  /* 0x2000003fff3a7230 */ /* 0x000fe20000004100 */
[----:B------:R-:W-:Y:S01]  /*bb30*/  F2FP.SATFINITE.E4M3.F32.PACK_AB_MERGE_C R49, R48, R49, R60 ;  /* 0x000000313031723e */ /* 0x000fe2000480703c */
[----:B------:R-:W-:Y:S01]  /*bb40*/  HADD2.F32 R54, -RZ, R56.H0_H0 ;  /* 0x20000038ff367230 */ /* 0x000fe20000004100 */
[----:B------:R-:W-:Y:S01]  /*bb50*/  F2FP.SATFINITE.E4M3.F32.PACK_AB_MERGE_C R48, R88, R165, R62 ;  /* 0x000000a55830723e */ /* 0x000fe2000480703e */
[----:B------:R-:W-:Y:S02]  /*bb60*/  HADD2.F32 R62, -RZ, R61.H0_H0 ;  /* 0x2000003dff3e7230 */ /* 0x000fe40000004100 */
[----:B------:R-:W-:Y:S01]  /*bb70*/  FMUL.FTZ R89, R59, R58 ;  /* 0x0000003a3b597220 */ /* 0x000fe20000410000 */
[----:B------:R-:W-:-:S02]  /*bb80*/  HADD2.F32 R60, -RZ, R57.H1_H1 ;  /* 0x30000039ff3c7230 */ /* 0x000fc40000004100 */
[C---:B------:R-:W-:Y:S01]  /*bb90*/  FMUL.FTZ R88, R54.reuse, R58 ;  /* 0x0000003a36587220 */ /* 0x040fe20000410000 */
[----:B------:R-:W-:Y:S02]  /*bba0*/  HADD2.F32 R63, -RZ, R63.H1_H1 ;  /* 0x3000003fff3f7230 */ /* 0x000fe40000004100 */
[-C--:B------:R-:W-:Y:S01]  /*bbb0*/  FFMA.FTZ R54, R54, R62.reuse, -R89 ;  /* 0x0000003e36367223 */ /* 0x080fe20000010859 */
[----:B------:R-:W-:Y:S02]  /*bbc0*/  HADD2.F32 R58, -RZ, R56.H1_H1 ;  /* 0x30000038ff3a7230 */ /* 0x000fe40000004100 */
[----:B------:R-:W-:Y:S01]  /*bbd0*/  FFMA.FTZ R56, R59, R62, R88 ;  /* 0x0000003e3b387223 */ /* 0x000fe20000010058 */
[----:B------:R-:W-:Y:S02]  /*bbe0*/  HADD2.F32 R61, -RZ, R61.H1_H1 ;  /* 0x3000003dff3d7230 */ /* 0x000fe40000004100 */
[----:B------:R-:W-:Y:S01]  /*bbf0*/  FMUL.FTZ R89, R60, R63 ;  /* 0x0000003f3c597220 */ /* 0x000fe20000410000 */
[----:B------:R-:W-:Y:S01]  /*bc00*/  F2FP.F16.E4M3.UNPACK_B R59, R45.H1 ;  /* 0x0000002dff3b723e */ /* 0x000fe200030006ff */
[----:B------:R-:W-:Y:S01]  /*bc10*/  FMUL.FTZ R63, R58, R63 ;  /* 0x0000003f3a3f7220 */ /* 0x000fe20000410000 */
[----:B------:R-:W-:-:S02]  /*bc20*/  F2FP.F16.E4M3.UNPACK_B R62, R46.H1 ;  /* 0x0000002eff3e723e */ /* 0x000fc400030006ff */
[----:B------:R-:W-:Y:S01]  /*bc30*/  F2FP.F16.E4M3.UNPACK_B R57, R41.H1 ;  /* 0x00000029ff39723e */ /* 0x000fe200030006ff */
[-C--:B------:R-:W-:Y:S01]  /*bc40*/  FFMA.FTZ R41, R58, R61.reuse, -R89 ;  /* 0x0000003d3a297223 */ /* 0x080fe20000010859 */
[----:B------:R-:W-:Y:S01]  /*bc50*/  FFMA.FTZ R45, R60, R61, R63 ;  /* 0x0000003d3c2d7223 */ /* 0x000fe2000001003f */
[----:B------:R-:W-:Y:S01]  /*bc60*/  HADD2.F32 R58, -RZ, R59.H0_H0 ;  /* 0x2000003bff3a7230 */ /* 0x000fe20000004100 */
[----:B------:R-:W-:Y:S01]  /*bc70*/  F2FP.F16.E4M3.UNPACK_B R44, R44.H1 ;  /* 0x0000002cff2c723e */ /* 0x000fe200030006ff */
[--C-:B------:R-:W-:Y:S01]  /*bc80*/  HADD2.F32 R63, -RZ, R62.reuse.H0_H0 ;  /* 0x2000003eff3f7230 */ /* 0x100fe20000004100 */
[-C--:B------:R-:W-:Y:S01]  /*bc90*/  F2FP.F16.E4M3.UNPACK_B R93, R42.reuse.H1 ;  /* 0x0000002aff5d723e */ /* 0x080fe200030006ff */
[----:B------:R-:W-:Y:S01]  /*bca0*/  HADD2.F32 R46, -RZ, R57.H0_H0 ;  /* 0x20000039ff2e7230 */ /* 0x000fe20000004100 */
[----:B------:R-:W-:Y:S01]  /*bcb0*/  F2FP.F16.E4M3.UNPACK_B R92, R42 ;  /* 0x0000002aff5c723e */ /* 0x000fe200020006ff */
[----:B------:R-:W-:Y:S02]  /*bcc0*/  HADD2.F32 R59, -RZ, R59.H1_H1 ;  /* 0x3000003bff3b7230 */ /* 0x000fe40000004100 */
[----:B------:R-:W-:Y:S01]  /*bcd0*/  FMUL.FTZ R89, R58, R63 ;  /* 0x0000003f3a597220 */ /* 0x000fe20000410000 */
[----:B------:R-:W-:-:S02]  /*bce0*/  HADD2.F32 R62, -RZ, R62.H1_H1 ;  /* 0x3000003eff3e7230 */ /* 0x000fc40000004100 */
[----:B------:R-:W-:Y:S01]  /*bcf0*/  FMUL.FTZ R63, R46, R63 ;  /* 0x0000003f2e3f7220 */ /* 0x000fe20000410000 */
[----:B------:R-:W-:Y:S01]  /*bd00*/  HADD2.F32 R57, -RZ, R57.H1_H1 ;  /* 0x30000039ff397230 */ /* 0x000fe20000004100 */
[----:B------:R-:W-:Y:S01]  /*bd10*/  F2FP.F16.E4M3.UNPACK_B R90, R40.H1 ;  /* 0x00000028ff5a723e */ /* 0x000fe200030006ff */
[--C-:B------:R-:W-:Y:S02]  /*bd20*/  HADD2.F32 R60, -RZ, R44.reuse.H1_H1 ;  /* 0x3000002cff3c7230 */ /* 0x100fe40000004100 */
[-C--:B------:R-:W-:Y:S01]  /*bd30*/  FMUL.FTZ R88, R59, R62.reuse ;  /* 0x0000003e3b587220 */ /* 0x080fe20000410000 */
[----:B------:R-:W-:Y:S02]  /*bd40*/  HADD2.F32 R61, -RZ, R44.H0_H0 ;  /* 0x2000002cff3d7230 */ /* 0x000fe40000004100 */
[C---:B------:R-:W-:Y:S01]  /*bd50*/  FMUL.FTZ R62, R57.reuse, R62 ;  /* 0x0000003e393e7220 */ /* 0x040fe20000410000 */
[----:B------:R-:W-:Y:S02]  /*bd60*/  HADD2.F32 R95, -RZ, R93.H0_H0 ;  /* 0x2000005dff5f7230 */ /* 0x000fe40000004100 */
[----:B------:R-:W-:Y:S01]  /*bd70*/  FFMA.FTZ R57, R57, R60, -R88 ;  /* 0x0000003c39397223 */ /* 0x000fe20000010858 */
[----:B------:R-:W-:-:S02]  /*bd80*/  HADD2.F32 R91, -RZ, R90.H0_H0 ;  /* 0x2000005aff5b7230 */ /* 0x000fc40000004100 */
[----:B------:R-:W-:Y:S01]  /*bd90*/  FFMA.FTZ R59, R59, R60, R62 ;  /* 0x0000003c3b3b7223 */ /* 0x000fe2000001003e */
[----:B------:R-:W-:Y:S01]  /*bda0*/  F2FP.F16.E4M3.UNPACK_B R62, R47.H1 ;  /* 0x0000002fff3e723e */ /* 0x000fe200030006ff */
[-C--:B------:R-:W-:Y:S01]  /*bdb0*/  FFMA.FTZ R44, R46, R61.reuse, -R89 ;  /* 0x0000003d2e2c7223 */ /* 0x080fe20000010859 */
[----:B------:R-:W-:Y:S01]  /*bdc0*/  FFMA.FTZ R46, R58, R61, R63 ;  /* 0x0000003d3a2e7223 */ /* 0x000fe2000001003f */
[----:B------:R-:W-:Y:S01]  /*bdd0*/  F2FP.F16.E4M3.UNPACK_B R58, R43 ;  /* 0x0000002bff3a723e */ /* 0x000fe200020006ff */
[----:B------:R-:W-:Y:S01]  /*bde0*/  HADD2.F32 R93, -RZ, R93.H1_H1 ;  /* 0x3000005dff5d7230 */ /* 0x000fe20000004100 */
[----:B------:R-:W-:Y:S01]  /*bdf0*/  F2FP.F16.E4M3.UNPACK_B R61, R47 ;  /* 0x0000002fff3d723e */ /* 0x000fe200020006ff */
[--C-:B------:R-:W-:Y:S01]  /*be00*/  HADD2.F32 R88, -RZ, R62.reuse.H0_H0 ;  /* 0x2000003eff587230 */ /* 0x100fe20000004100 */
[----:B------:R-:W-:Y:S01]  /*be10*/  F2FP.F16.E4M3.UNPACK_B R43, R43.H1 ;  /* 0x0000002bff2b723e */ /* 0x000fe200030006ff */
[----:B------:R-:W-:Y:S01]  /*be20*/  HADD2.F32 R62, -RZ, R62.H1_H1 ;  /* 0x3000003eff3e7230 */ /* 0x000fe20000004100 */
[----:B------:R-:W-:Y:S01]  /*be30*/  F2FP.F16.E4M3.UNPACK_B R89, R40 ;  /* 0x00000028ff59723e */ /* 0x000fe200020006ff */
[----:B------:R-:W-:-:S02]  /*be40*/  HADD2.F32 R63, -RZ, R61.H0_H0 ;  /* 0x2000003dff3f7230 */ /* 0x000fc40000004100 */
[-C--:B------:R-:W-:Y:S01]  /*be50*/  FMUL.FTZ R165, R88, R95.reuse ;  /* 0x0000005f58a57220 */ /* 0x080fe20000410000 */
[--C-:B------:R-:W-:Y:S01]  /*be60*/  HADD2.F32 R60, -RZ, R43.reuse.H0_H0 ;  /* 0x2000002bff3c7230 */ /* 0x100fe20000004100 */
[----:B------:R-:W-:Y:S01]  /*be70*/  F2FP.SATFINITE.E4M3.F32.PACK_AB_MERGE_C R44, R57, R44, RZ ;  /* 0x0000002c392c723e */ /* 0x000fe200048070ff */
[----:B------:R-:W-:Y:S01]  /*be80*/  HADD2.F32 R40, -RZ, R92.H0_H0 ;  /* 0x2000005cff287230 */ /* 0x000fe20000004100 */
[----:B------:R-:W-:Y:S01]  /*be90*/  F2FP.SATFINITE.E4M3.F32.PACK_AB_MERGE_C R46, R59, R46, RZ ;  /* 0x0000002e3b2e723e */ /* 0x000fe200048070ff */
[----:B------:R-:W-:Y:S02]  /*bea0*/  HADD2.F32 R43, -RZ, R43.H1_H1 ;  /* 0x3000002bff2b7230 */ /* 0x000fe40000004100 */
[----:B------:R-:W-:Y:S01]  /*beb0*/  FMUL.FTZ R95, R60, R95 ;  /* 0x0000005f3c5f7220 */ /* 0x000fe20000410000 */
[----:B------:R-:W-:Y:S02]  /*bec0*/  HADD2.F32 R47, -RZ, R58.H0_H0 ;  /* 0x2000003aff2f7230 */ /* 0x000fe40000004100 */
[----:B------:R-:W-:Y:S01]  /*bed0*/  FMUL.FTZ R94, R63, R40 ;  /* 0x000000283f5e7220 */ /* 0x000fe20000410000 */
[----:B------:R-:W-:-:S02]  /*bee0*/  HADD2.F32 R42, -RZ, R89.H0_H0 ;  /* 0x20000059ff2a7230 */ /* 0x000fc40000004100 */
[----:B------:R-:W-:Y:S01]  /*bef0*/  FFMA.FTZ R165, R60, R91, -R165 ;  /* 0x0000005b3ca57223 */ /* 0x000fe200000108a5 */
[----:B------:R-:W-:Y:S02]  /*bf00*/  HADD2.F32 R61, -RZ, R61.H1_H1 ;  /* 0x3000003dff3d7230 */ /* 0x000fe40000004100 */
[-C--:B------:R-:W-:Y:S01]  /*bf10*/  FMUL.FTZ R60, R62, R93.reuse ;  /* 0x0000005d3e3c7220 */ /* 0x080fe20000410000 */
[----:B------:R-:W-:Y:S02]  /*bf20*/  HADD2.F32 R92, -RZ, R92.H1_H1 ;  /* 0x3000005cff5c7230 */ /* 0x000fe40000004100 */
[----:B------:R-:W-:Y:S01]  /*bf30*/  FMUL.FTZ R93, R43, R93 ;  /* 0x0000005d2b5d7220 */ /* 0x000fe20000410000 */
[----:B------:R-:W-:Y:S02]  /*bf40*/  HADD2.F32 R90, -RZ, R90.H1_H1 ;  /* 0x3000005aff5a7230 */ /* 0x000fe40000004100 */
[----:B------:R-:W-:Y:S01]  /*bf50*/  FMUL.FTZ R166, R47, R40 ;  /* 0x000000282fa67220 */ /* 0x000fe20000410000 */
[----:B------:R-:W-:-:S02]  /*bf60*/  HADD2.F32 R58, -RZ, R58.H1_H1 ;  /* 0x3000003aff3a7230 */ /* 0x000fc40000004100 */
[----:B------:R-:W-:Y:S01]  /*bf70*/  FFMA.FTZ R40, R47, R42, -R94 ;  /* 0x0000002a2f287223 */ /* 0x000fe2000001085e */
[----:B------:R-:W-:Y:S02]  /*bf80*/  HADD2.F32 R89, -RZ, R89.H1_H1 ;  /* 0x30000059ff597230 */ /* 0x000fe40000004100 */
[----:B------:R-:W-:Y:S01]  /*bf90*/  FMUL.FTZ R47, R61, R92 ;  /* 0x0000005c3d2f7220 */ /* 0x000fe20000410000 */
[----:B------:R-:W-:Y:S01]  /*bfa0*/  FFMA.FTZ R60, R43, R90, -R60 ;  /* 0x0000005a2b3c7223 */ /* 0x000fe2000001083c */
[----:B------:R-:W-:Y:S01]  /*bfb0*/  FFMA.FTZ R95, R88, R91, R95 ;  /* 0x0000005b585f7223 */ /* 0x000fe2000001005f */
[----:B------:R-:W-:Y:S01]  /*bfc0*/  FMUL.FTZ R92, R58, R92 ;  /* 0x0000005c3a5c7220 */ /* 0x000fe20000410000 */
[----:B------:R-:W-:Y:S01]  /*bfd0*/  FFMA.FTZ R62, R62, R90, R93 ;  /* 0x0000005a3e3e7223 */ /* 0x000fe2000001005d */
[-C--:B------:R-:W-:Y:S01]  /*bfe0*/  FFMA.FTZ R47, R58, R89.reuse, -R47 ;  /* 0x000000593a2f7223 */ /* 0x080fe2000001082f */
[----:B------:R-:W-:Y:S01]  /*bff0*/  FFMA.FTZ R42, R63, R42, R166 ;  /* 0x0000002a3f2a7223 */ /* 0x000fe200000100a6 */
[----:B------:R-:W-:Y:S01]  /*c000*/  FFMA.FTZ R61, R61, R89, R92 ;  /* 0x000000593d3d7223 */ /* 0x000fe2000001005c */
[----:B------:R-:W-:-:S02]  /*c010*/  F2FP.SATFINITE.E4M3.F32.PACK_AB_MERGE_C R60, R60, R165, RZ ;  /* 0x000000a53c3c723e */ /* 0x000fc400048070ff */
[----:B------:R-:W-:Y:S02]  /*c020*/  F2FP.SATFINITE.E4M3.F32.PACK_AB_MERGE_C R62, R62, R95, RZ ;  /* 0x0000005f3e3e723e */ /* 0x000fe400048070ff */
[----:B------:R-:W-:Y:S01]  /*c030*/  F2FP.SATFINITE.E4M3.F32.PACK_AB_MERGE_C R43, R47, R40, R60 ;  /* 0x000000282f2b723e */ /* 0x000fe2000480703c */
[----:B------:R-:W-:Y:S01]  /*c040*/  IMAD.MOV.U32 R40, RZ, RZ, R51 ;  /* 0x000000ffff287224 */ /* 0x000fe200078e0033 */
[----:B------:R-:W-:Y:S01]  /*c050*/  F2FP.SATFINITE.E4M3.F32.PACK_AB_MERGE_C R41, R41, R54, R44 ;  /* 0x000000362929723e */ /* 0x000fe2000480702c */
[----:B------:R-:W-:Y:S01]  /*c060*/  IMAD.MOV.U32 R44, RZ, RZ, R50 ;  /* 0x000000ffff2c7224 */ /* 0x000fe200078e0032 */
[----:B------:R-:W-:Y:S01]  /*c070*/  F2FP.SATFINITE.E4M3.F32.PACK_AB_MERGE_C R45, R45, R56, R46 ;  /* 0x000000382d2d723e */ /* 0x000fe2000480702e */
[----:B------:R-:W-:Y:S01]  /*c080*/  IMAD.MOV.U32 R46, RZ, RZ, R48 ;  /* 0x000000ffff2e7224 */ /* 0x000fe200078e0030 */
[----:B------:R-:W-:Y:S02]  /*c090*/  F2FP.SATFINITE.E4M3.F32.PACK_AB_MERGE_C R47, R61, R42, R62 ;  /* 0x0000002a3d2f723e */ /* 0x000fe4000480703e */
[----:B------:R-:W-:-:S07]  /*c0a0*/  MOV R42, R49 ;  /* 0x00000031002a7202 */ /* 0x000fce0000000f00 */
.L_x_554:
[----:B------:R-:W-:Y:S05]  /*c0b0*/  BSYNC B2 ;  /* 0x0000000000027941 */ /* 0x000fea0003800000 */
.L_x_553:
[----:B------:R-:W-:-:S13]  /*c0c0*/  ISETP.GE.AND P4, PT, R55, R150, PT ;  /* 0x000000963700720c */ /* 0x000fda0003f86270 */
[--C-:B------:R-:W-:Y:S02]  /*c0d0*/  @!P4 SHF.R.S32.HI R48, RZ, 0x1f, R55.reuse ;  /* 0x0000001fff30c819 */ /* 0x100fe40000011437 */
[----:B------:R-:W-:-:S04]  /*c0e0*/  @!P4 IADD3 R51, P5, P6, R116, R138, R55 ;  /* 0x0000008a7433c210 */ /* 0x000fc80007ebe037 */
[----:B------:R-:W-:Y:S02]  /*c0f0*/  @!P4 IADD3.X R54, R4, R177, R48, P5, P6 ;  /* 0x000000b10436c210 */ /* 0x000fe40002fec430 */
[----:B------:R-:W-:-:S05]  /*c100*/  IADD3 R48, P5, R53, R122, RZ ;  /* 0x0000007a35307210 */ /* 0x000fca0007fbe0ff */
[----:B------:R-:W-:Y:S01]  /*c110*/  IMAD.X R49, R52, 0x1, R123, P5 ;  /* 0x0000000134317824 */ /* 0x000fe200028e067b */
[----:B------:R-:W-:-:S04]  /*c120*/  @!P4 IADD3 R50, P5, R51, R122, RZ ;  /* 0x0000007a3332c210 */ /* 0x000fc80007fbe0ff */
[----:B0-----:R4:W-:Y:S01]  /*c130*/  STG.E.128 desc[UR54][R48.64], R40 ;  /* 0x0000002830007986 */ /* 0x0019e2000c101d36 */
[----:B------:R-:W-:-:S05]  /*c140*/  @!P4 IMAD.X R51, R54, 0x1, R123, P5 ;  /* 0x000000013633c824 */ /* 0x000fca00028e067b */
[----:B-1----:R4:W-:Y:S03]  /*c150*/  @!P4 STG.E.128 desc[UR54][R50.64], R44 ;  /* 0x0000002c3200c986 */ /* 0x0029e6000c101d36 */
.L_x_544:
[----:B------:R-:W-:Y:S05]  /*c160*/  BSYNC B1 ;  /* 0x0000000000017941 */ /* 0x000fea0003800000 */
.L_x_543:
[-C--:B0--34-:R-:W-:Y:S02]  /*c170*/  IMAD R40, R145, R134.reuse, RZ ;  /* 0x0000008691287224 */ /* 0x099fe400078e02ff */
[----:B------:R-:W-:-:S04]  /*c180*/  IMAD.WIDE.U32 R136, R218, R134, R136 ;  /* 0x00000086da887225 */ /* 0x000fc800078e0088 */
[----:B------:R-:W-:Y:S01]  /*c190*/  IMAD R53, R218, R135, R40 ;  /* 0x00000087da357224 */ /* 0x000fe200078e0228 */
[----:B------:R-:W-:Y:S06]  /*c1a0*/  @P2 BRA `(.L_x_513) ;  /* 0x0000003000982947 */ /* 0x000fec0003800000 */
[----:B------:R-:W-:Y:S01]  /*c1b0*/  ISETP.NE.AND P2, PT, R34, RZ, PT ;  /* 0x000000ff2200720c */ /* 0x000fe20003f45270 */
[----:B------:R-:W-:Y:S01]  /*c1c0*/  BSSY B1, `(.L_x_555) ;  /* 0x00000f8000017945 */ /* 0x000fe20003800000 */
[----:B------:R-:W-:-:S11]  /*c1d0*/  IMAD.IADD R53, R137, 0x1, R53 ;  /* 0x0000000189357824 */ /* 0x000fd600078e0235 */
[----:B------:R-:W-:Y:S05]  /*c1e0*/  @!P2 BRA `(.L_x_556) ;  /* 0x0000000c00d4a947 */ /* 0x000fea0003800000 */
[----:B------:R-:W-:Y:S01]  /*c1f0*/  SEL R40, R99, R155, !P0 ;  /* 0x0000009b63287207 */ /* 0x000fe20004000000 */
[----:B------:R-:W-:Y:S01]  /*c200*/  BSSY B2, `(.L_x_557) ;  /* 0x00000f1000027945 */ /* 0x000fe20003800000 */
[----:B------:R-:W-:Y:S02]  /*c210*/  IADD3 R49, P2, P4, R116, R136, R25 ;  /* 0x0000008874317210 */ /* 0x000fe40007c5e019 */
[----:B------:R-:W-:Y:S02]  /*c220*/  SHF.R.S32.HI R41, RZ, 0x1f, R40 ;  /* 0x0000001fff297819 */ /* 0x000fe40000011428 */
[----:B------:R-:W-:Y:S02]  /*c230*/  IADD3.X R42, R4, R53, R30, P2, P4 ;  /* 0x00000035042a7210 */ /* 0x000fe400017e841e */
[----:B------:R-:W-:-:S04]  /*c240*/  LEA.HI R40, R41, R40, RZ, 0x5 ;  /* 0x0000002829287211 */ /* 0x000fc800078f28ff */
[----:B------:R-:W-:-:S04]  /*c250*/  LEA.HI.SX32 R41, R40, R21, 0x1b ;  /* 0x0000001528297211 */ /* 0x000fc800078fdaff */
[----:B------:R-:W-:-:S04]  /*c260*/  SHF.L.U32 R43, R41, 0x4, RZ ;  /* 0x00000004292b7819 */ /* 0x000fc800000006ff */
[----:B------:R-:W-:-:S13]  /*c270*/  ISETP.GE.AND P2, PT, R43, R150, PT ;  /* 0x000000962b00720c */ /* 0x000fda0003f46270 */
[--C-:B------:R-:W-:Y:S02]  /*c280*/  @!P2 SHF.R.S32.HI R40, RZ, 0x1f, R43.reuse ;  /* 0x0000001fff28a819 */ /* 0x100fe4000001142b */
[----:B------:R-:W-:-:S04]  /*c290*/  @!P2 IADD3 R51, P4, P5, R116, R136, R43 ;  /* 0x000000887433a210 */ /* 0x000fc80007d9e02b */
[----:B------:R-:W-:Y:S02]  /*c2a0*/  @!P2 IADD3.X R40, R4, R53, R40, P4, P5 ;  /* 0x000000350428a210 */ /* 0x000fe400027ea428 */
[----:B------:R-:W-:-:S05]  /*c2b0*/  IADD3 R48, P4, R49, R122, RZ ;  /* 0x0000007a31307210 */ /* 0x000fca0007f9e0ff */
[----:B------:R-:W-:Y:S01]  /*c2c0*/  IMAD.X R49, R42, 0x1, R123, P4 ;  /* 0x000000012a317824 */ /* 0x000fe200020e067b */
[----:B------:R-:W-:-:S05]  /*c2d0*/  @!P2 IADD3 R50, P4, R51, R122, RZ ;  /* 0x0000007a3332a210 */ /* 0x000fca0007f9e0ff */
[----:B------:R-:W-:Y:S01]  /*c2e0*/  @!P2 IMAD.X R51, R40, 0x1, R123, P4 ;  /* 0x000000012833a824 */ /* 0x000fe200020e067b */
[----:B------:R-:W-:Y:S02]  /*c2f0*/  SHF.R.S32.HI R40, RZ, 0x1f, R41 ;  /* 0x0000001fff287819 */ /* 0x000fe40000011429 */
[----:B------:R-:W-:Y:S02]  /*c300*/  ISETP.GE.AND P4, PT, R18, R131, PT ;  /* 0x000000831200720c */ /* 0x000fe40003f86270 */
        /* <DEDUP_REMOVED lines=15> */
[----:B------:R-:W-:Y:S01]  /*c400*/  SHF.R.U32.HI R62, RZ, 0x8, R65 ;  /* 0x00000008ff3e7819 */ /* 0x000fe20000011641 */
[----:B------:R-:W-:Y:S01]  /*c410*/  IMAD.MOV.U32 R52, RZ, RZ, R41 ;  /* 0x000000ffff347224 */ /* 0x000fe200078e0029 */
[----:B------:R-:W-:Y:S01]  /*c420*/  SHF.R.U32.HI R66, RZ, 0x10, R77 ;  /* 0x00000010ff427819 */ /* 0x000fe2000001164d */
[----:B------:R-:W-:Y:S01]  /*c430*/  IMAD.SHL.U32 R40, R54, 0x100, RZ ;  /* 0x0000010036287824 */ /* 0x000fe200078e00ff */
[----:B------:R-:W-:Y:S01]  /*c440*/  SHF.R.U32.HI R61, RZ, 0x8, R67 ;  /* 0x00000008ff3d7819 */ /* 0x000fe20000011643 */
[----:B-1----:R-:W-:Y:S01]  /*c450*/  IMAD.MOV.U32 R58, RZ, RZ, R44 ;  /* 0x000000ffff3a7224 */ /* 0x002fe200078e002c */
[----:B------:R-:W-:Y:S01]  /*c460*/  LOP3.LUT R55, R77, 0xff0000ff, RZ, 0xc0, !PT ;  /* 0xff0000ff4d377812 */ /* 0x000fe200078ec0ff */
[----:B------:R-:W-:Y:S01]  /*c470*/  IMAD.U32 R41, R66, 0x10000, RZ ;  /* 0x0001000042297824 */ /* 0x000fe200078e00ff */
[----:B------:R-:W-:Y:S01]  /*c480*/  SHF.R.U32.HI R64, RZ, 0x8, R79 ;  /* 0x00000008ff407819 */ /* 0x000fe2000001164f */
[----:B------:R-:W-:Y:S01]  /*c490*/  IMAD.SHL.U32 R61, R61, 0x100, RZ ;  /* 0x000001003d3d7824 */ /* 0x000fe200078e00ff */
[----:B------:R-:W-:Y:S01]  /*c4a0*/  MOV R54, R42 ;  /* 0x0000002a00367202 */ /* 0x000fe20000000f00 */
[----:B------:R-:W-:Y:S01]  /*c4b0*/  IMAD.SHL.U32 R42, R62, 0x100, RZ ;  /* 0x000001003e2a7824 */ /* 0x000fe200078e00ff */
[----:B------:R-:W-:-:S02]  /*c4c0*/  LOP3.LUT R59, R65, 0xff0000ff, RZ, 0xc0, !PT ;  /* 0xff0000ff413b7812 */ /* 0x000fc400078ec0ff */
[----:B------:R-:W-:Y:S01]  /*c4d0*/  LOP3.LUT R40, R55, 0xff00, R40, 0xf8, !PT ;  /* 0x0000ff0037287812 */ /* 0x000fe200078ef828 */
[----:B------:R-:W-:Y:S01]  /*c4e0*/  IMAD.SHL.U32 R55, R64, 0x100, RZ ;  /* 0x0000010040377824 */ /* 0x000fe200078e00ff */
[----:B------:R-:W-:Y:S02]  /*c4f0*/  SHF.R.U32.HI R63, RZ, 0x10, R79 ;  /* 0x00000010ff3f7819 */ /* 0x000fe4000001164f */
[----:B------:R-:W-:Y:S02]  /*c500*/  LOP3.LUT R60, R67, 0xff0000ff, RZ, 0xc0, !PT ;  /* 0xff0000ff433c7812 */ /* 0x000fe400078ec0ff */
[----:B------:R-:W-:Y:S02]  /*c510*/  LOP3.LUT R56, R79, 0xff0000ff, RZ, 0xc0, !PT ;  /* 0xff0000ff4f387812 */ /* 0x000fe400078ec0ff */
[----:B------:R-:W-:Y:S02]  /*c520*/  LOP3.LUT R44, R59, 0xff00, R42, 0xf8, !PT ;  /* 0x0000ff003b2c7812 */ /* 0x000fe400078ef82a */
[----:B------:R-:W-:-:S02]  /*c530*/  LOP3.LUT R42, R40, 0xff0000, R41, 0xf8, !PT ;  /* 0x00ff0000282a7812 */ /* 0x000fc400078ef829 */
[----:B------:R-:W-:Y:S02]  /*c540*/  LOP3.LUT R64, R60, 0xff00, R61, 0xf8, !PT ;  /* 0x0000ff003c407812 */ /* 0x000fe400078ef83d */
[----:B------:R-:W-:Y:S02]  /*c550*/  SHF.L.U32 R40, R63, 0x10, RZ ;  /* 0x000000103f287819 */ /* 0x000fe400000006ff */
[----:B------:R-:W-:Y:S02]  /*c560*/  LOP3.LUT R55, R56, 0xff00, R55, 0xf8, !PT ;  /* 0x0000ff0038377812 */ /* 0x000fe400078ef837 */
[----:B------:R-:W-:Y:S02]  /*c570*/  F2FP.F16.E4M3.UNPACK_B R63, R159.H1 ;  /* 0x0000009fff3f723e */ /* 0x000fe400030006ff */
[----:B------:R-:W-:Y:S02]  /*c580*/  F2FP.F16.E4M3.UNPACK_B R61, R58.H1 ;  /* 0x0000003aff3d723e */ /* 0x000fe400030006ff */
[----:B------:R-:W-:Y:S01]  /*c590*/  F2FP.F16.E4M3.UNPACK_B R59, R57.H1 ;  /* 0x00000039ff3b723e */ /* 0x000fe200030006ff */
[----:B------:R-:W-:Y:S01]  /*c5a0*/  HADD2.F32 R41, -RZ, R63.H0_H0 ;  /* 0x2000003fff297230 */ /* 0x000fe20000004100 */
[----:B------:R-:W-:Y:S01]  /*c5b0*/  SHF.R.U32.HI R65, RZ, 0x10, R65 ;  /* 0x00000010ff417819 */ /* 0x000fe20000011641 */
[----:B------:R-:W-:Y:S01]  /*c5c0*/  HADD2.F32 R56, -RZ, R61.H0_H0 ;  /* 0x2000003dff387230 */ /* 0x000fe20000004100 */
[----:B------:R-:W-:Y:S01]  /*c5d0*/  SHF.R.U32.HI R67, RZ, 0x10, R67 ;  /* 0x00000010ff437819 */ /* 0x000fe20000011643 */
[----:B------:R-:W-:Y:S01]  /*c5e0*/  HADD2.F32 R63, -RZ, R63.H1_H1 ;  /* 0x3000003fff3f7230 */ /* 0x000fe20000004100 */
[----:B------:R-:W-:Y:S01]  /*c5f0*/  LOP3.LUT R40, R55, 0xff0000, R40, 0xf8, !PT ;  /* 0x00ff000037287812 */ /* 0x000fe200078ef828 */
[----:B------:R-:W-:Y:S01]  /*c600*/  HADD2.F32 R55, -RZ, R59.H0_H0 ;  /* 0x2000003bff377230 */ /* 0x000fe20000004100 */
[----:B------:R-:W-:Y:S01]  /*c610*/  F2FP.F16.E4M3.UNPACK_B R60, R161.H1 ;  /* 0x000000a1ff3c723e */ /* 0x000fe200030006ff */
[----:B------:R-:W-:-:S02]  /*c620*/  IMAD.U32 R65, R65, 0x10000, RZ ;  /* 0x0001000041417824 */ /* 0x000fc400078e00ff */
[-C--:B------:R-:W-:Y:S01]  /*c630*/  FMUL.FTZ R66, R56, R41.reuse ;  /* 0x0000002938427220 */ /* 0x080fe20000410000 */
[----:B------:R-:W-:Y:S02]  /*c640*/  IMAD.U32 R67, R67, 0x10000, RZ ;  /* 0x0001000043437824 */ /* 0x000fe400078e00ff */
[C---:B------:R-:W-:Y:S01]  /*c650*/  FMUL.FTZ R77, R55.reuse, R41 ;  /* 0x00000029374d7220 */ /* 0x040fe20000410000 */
        /* <DEDUP_REMOVED lines=9> */
[----:B------:R-:W-:Y:S01]  /*c6f0*/  FMUL.FTZ R67, R60, R63 ;  /* 0x0000003f3c437220 */ /* 0x000fe20000410000 */
[----:B------:R-:W-:-:S02]  /*c700*/  F2FP.F16.E4M3.UNPACK_B R62, R58 ;  /* 0x0000003aff3e723e */ /* 0x000fc400020006ff */
[----:B------:R-:W-:Y:S01]  /*c710*/  F2FP.F16.E4M3.UNPACK_B R61, R57 ;  /* 0x00000039ff3d723e */ /* 0x000fe200020006ff */
[----:B------:R-:W-:Y:S01]  /*c720*/  FMUL.FTZ R57, R64, R63 ;  /* 0x0000003f40397220 */ /* 0x000fe20000410000 */
[----:B------:R-:W-:Y:S01]  /*c730*/  F2FP.F16.E4M3.UNPACK_B R161, R161 ;  /* 0x000000a1ffa1723e */ /* 0x000fe200020006ff */
[----:B------:R-:W-:Y:S02]  /*c740*/  HADD2.F32 R66, -RZ, R159.H0_H0 ;  /* 0x2000009fff427230 */ /* 0x000fe40000004100 */
[----:B------:R-:W-:Y:S02]  /*c750*/  HADD2.F32 R63, -RZ, R62.H0_H0 ;  /* 0x2000003eff3f7230 */ /* 0x000fe40000004100 */
[-C--:B------:R-:W-:Y:S01]  /*c760*/  FFMA.FTZ R58, R60, R65.reuse, -R57 ;  /* 0x000000413c3a7223 */ /* 0x080fe20000010839 */
[----:B------:R-:W-:Y:S02]  /*c770*/  HADD2.F32 R59, -RZ, R61.H0_H0 ;  /* 0x2000003dff3b7230 */ /* 0x000fe40000004100 */
[----:B------:R-:W-:Y:S01]  /*c780*/  FFMA.FTZ R57, R64, R65, R67 ;  /* 0x0000004140397223 */ /* 0x000fe20000010043 */
[----:B------:R-:W-:-:S02]  /*c790*/  HADD2.F32 R60, -RZ, R161.H0_H0 ;  /* 0x200000a1ff3c7230 */ /* 0x000fc40000004100 */
[-C--:B------:R-:W-:Y:S01]  /*c7a0*/  FMUL.FTZ R76, R63, R66.reuse ;  /* 0x000000423f4c7220 */ /* 0x080fe20000410000 */
[----:B------:R-:W-:Y:S02]  /*c7b0*/  HADD2.F32 R159, -RZ, R159.H1_H1 ;  /* 0x3000009fff9f7230 */ /* 0x000fe40000004100 */
[C---:B------:R-:W-:Y:S01]  /*c7c0*/  FMUL.FTZ R66, R59.reuse, R66 ;  /* 0x000000423b427220 */ /* 0x040fe20000410000 */
[----:B------:R-:W-:Y:S02]  /*c7d0*/  HADD2.F32 R64, -RZ, R62.H1_H1 ;  /* 0x3000003eff407230 */ /* 0x000fe40000004100 */
[----:B------:R-:W-:Y:S01]  /*c7e0*/  FFMA.FTZ R59, R59, R60, -R76 ;  /* 0x0000003c3b3b7223 */ /* 0x000fe2000001084c */
[----:B------:R-:W-:Y:S01]  /*c7f0*/  HADD2.F32 R61, -RZ, R61.H1_H1 ;  /* 0x3000003dff3d7230 */ /* 0x000fe20000004100 */
[----:B------:R-:W-:Y:S01]  /*c800*/  F2FP.F16.E4M3.UNPACK_B R76, R160.H1 ;  /* 0x000000a0ff4c723e */ /* 0x000fe200030006ff */
[----:B------:R-:W-:Y:S01]  /*c810*/  HADD2.F32 R161, -RZ, R161.H1_H1 ;  /* 0x300000a1ffa17230 */ /* 0x000fe20000004100 */
[----:B------:R-:W-:Y:S01]  /*c820*/  F2FP.F16.E4M3.UNPACK_B R65, R46.H1 ;  /* 0x0000002eff41723e */ /* 0x000fe200030006ff */
[----:B------:R-:W-:Y:S01]  /*c830*/  FFMA.FTZ R60, R63, R60, R66 ;  /* 0x0000003c3f3c7223 */ /* 0x000fe20000010042 */
[-C--:B------:R-:W-:Y:S01]  /*c840*/  FMUL.FTZ R62, R64, R159.reuse ;  /* 0x0000009f403e7220 */ /* 0x080fe20000410000 */
[----:B------:R-:W-:Y:S01]  /*c850*/  FMUL.FTZ R159, R61, R159 ;  /* 0x0000009f3d9f7220 */ /* 0x000fe20000410000 */
[----:B------:R-:W-:Y:S01]  /*c860*/  F2FP.F16.E4M3.UNPACK_B R67, R162.H1 ;  /* 0x000000a2ff43723e */ /* 0x000fe200030006ff */
[----:B------:R-:W-:Y:S01]  /*c870*/  HADD2.F32 R79, -RZ, R76.H0_H0 ;  /* 0x2000004cff4f7230 */ /* 0x000fe20000004100 */
[----:B------:R-:W-:Y:S01]  /*c880*/  F2FP.F16.E4M3.UNPACK_B R63, R54.H1 ;  /* 0x00000036ff3f723e */ /* 0x000fe200030006ff */
[----:B------:R-:W-:-:S02]  /*c890*/  HADD2.F32 R66, -RZ, R65.H0_H0 ;  /* 0x20000041ff427230 */ /* 0x000fc40000004100 */
[-C--:B------:R-:W-:Y:S01]  /*c8a0*/  FFMA.FTZ R62, R61, R161.reuse, -R62 ;  /* 0x000000a13d3e7223 */ /* 0x080fe2000001083e */
[----:B------:R-:W-:Y:S01]  /*c8b0*/  FFMA.FTZ R61, R64, R161, R159 ;  /* 0x000000a1403d7223 */ /* 0x000fe2000001009f */
[----:B------:R-:W-:Y:S01]  /*c8c0*/  HADD2.F32 R77, -RZ, R67.H0_H0 ;  /* 0x20000043ff4d7230 */ /* 0x000fe20000004100 */
[----:B------:R-:W-:Y:S01]  /*c8d0*/  F2FP.F16.E4M3.UNPACK_B R160, R160 ;  /* 0x000000a0ffa0723e */ /* 0x000fe200020006ff */
[----:B------:R-:W-:Y:S02]  /*c8e0*/  HADD2.F32 R64, -RZ, R63.H0_H0 ;  /* 0x2000003fff407230 */ /* 0x000fe40000004100 */
[-C--:B------:R-:W-:Y:S01]  /*c8f0*/  FMUL.FTZ R89, R66, R79.reuse ;  /* 0x0000004f42597220 */ /* 0x080fe20000410000 */
[----:B------:R-:W-:Y:S01]  /*c900*/  HADD2.F32 R76, -RZ, R76.H1_H1 ;  /* 0x3000004cff4c7230 */ /* 0x000fe20000004100 */
[----:B------:R-:W-:Y:S01]  /*c910*/  F2FP.F16.E4M3.UNPACK_B R54, R54 ;  /* 0x00000036ff36723e */ /* 0x000fe200020006ff */
[----:B------:R-:W-:Y:S02]  /*c920*/  HADD2.F32 R65, -RZ, R65.H1_H1 ;  /* 0x30000041ff417230 */ /* 0x000fe40000004100 */
[C---:B------:R-:W-:Y:S01]  /*c930*/  FMUL.FTZ R79, R64.reuse, R79 ;  /* 0x0000004f404f7220 */ /* 0x040fe20000410000 */
[----:B------:R-:W-:Y:S01]  /*c940*/  FFMA.FTZ R89, R64, R77, -R89 ;  /* 0x0000004d40597223 */ /* 0x000fe20000010859 */
[----:B------:R-:W-:Y:S01]  /*c950*/  HADD2.F32 R63, -RZ, R63.H1_H1 ;  /* 0x3000003fff3f7230 */ /* 0x000fe20000004100 */
[----:B------:R-:W-:Y:S01]  /*c960*/  F2FP.F16.E4M3.UNPACK_B R162, R162 ;  /* 0x000000a2ffa2723e */ /* 0x000fe200020006ff */
[----:B------:R-:W-:-:S02]  /*c970*/  HADD2.F32 R64, -RZ, R67.H1_H1 ;  /* 0x30000043ff407230 */ /* 0x000fc40000004100 */
[-C--:B------:R-:W-:Y:S01]  /*c980*/  FMUL.FTZ R78, R65, R76.reuse ;  /* 0x0000004c414e7220 */ /* 0x080fe20000410000 */
[--C-:B------:R-:W-:Y:S02]  /*c990*/  HADD2.F32 R67, -RZ, R160.reuse.H0_H0 ;  /* 0x200000a0ff437230 */ /* 0x100fe40000004100 */
[C---:B------:R-:W-:Y:S01]  /*c9a0*/  FMUL.FTZ R76, R63.reuse, R76 ;  /* 0x0000004c3f4c7220 */ /* 0x040fe20000410000 */
[----:B------:R-:W-:Y:S02]  /*c9b0*/  HADD2.F32 R160, -RZ, R160.H1_H1 ;  /* 0x300000a0ffa07230 */ /* 0x000fe40000004100 */
[----:B------:R-:W-:Y:S01]  /*c9c0*/  FFMA.FTZ R78, R63, R64, -R78 ;  /* 0x000000403f4e7223 */ /* 0x000fe2000001084e */
[----:B------:R-:W-:Y:S01]  /*c9d0*/  F2FP.F16.E4M3.UNPACK_B R63, R46 ;  /* 0x0000002eff3f723e */ /* 0x000fe200020006ff */
[----:B------:R-:W-:Y:S01]  /*c9e0*/  FFMA.FTZ R91, R65, R64, R76 ;  /* 0x00000040415b7223 */ /* 0x000fe2000001004c */
[--C-:B------:R-:W-:Y:S02]  /*c9f0*/  HADD2.F32 R46, -RZ, R54.reuse.H0_H0 ;  /* 0x20000036ff2e7230 */ /* 0x100fe40000004100 */
[----:B------:R-:W-:Y:S01]  /*ca00*/  FFMA.FTZ R66, R66, R77, R79 ;  /* 0x0000004d42427223 */ /* 0x000fe2000001004f */
[----:B------:R-:W-:Y:S01]  /*ca10*/  HADD2.F32 R54, -RZ, R54.H1_H1 ;  /* 0x30000036ff367230 */ /* 0x000fe20000004100 */
[----:B------:R-:W-:Y:S01]  /*ca20*/  F2FP.SATFINITE.E4M3.F32.PACK_AB_MERGE_C R55, R58, R55, RZ ;  /* 0x000000373a37723e */ /* 0x000fe200048070ff */
[--C-:B------:R-:W-:Y:S01]  /*ca30*/  HADD2.F32 R64, -RZ, R63.reuse.H0_H0 ;  /* 0x2000003fff407230 */ /* 0x100fe20000004100 */
[----:B------:R-:W-:Y:S01]  /*ca40*/  F2FP.SATFINITE.E4M3.F32.PACK_AB_MERGE_C R57, R57, R56, RZ ;  /* 0x000000383939723e */ /* 0x000fe200048070ff */
[----:B------:R-:W-:Y:S01]  /*ca50*/  HADD2.F32 R63, -RZ, R63.H1_H1 ;  /* 0x3000003fff3f7230 */ /* 0x000fe20000004100 */
[----:B------:R-:W-:Y:S01]  /*ca60*/  F2FP.F16.E4M3.UNPACK_B R58, R52 ;  /* 0x00000034ff3a723e */ /* 0x000fe200020006ff */
[----:B------:R-:W-:-:S02]  /*ca70*/  HADD2.F32 R65, -RZ, R162.H0_H0 ;  /* 0x200000a2ff417230 */ /* 0x000fc40000004100 */
[-C--:B------:R-:W-:Y:S01]  /*ca80*/  FMUL.FTZ R77, R64, R67.reuse ;  /* 0x00000043404d7220 */ /* 0x080fe20000410000 */
[----:B------:R-:W-:Y:S02]  /*ca90*/  HADD2.F32 R162, -RZ, R162.H1_H1 ;  /* 0x300000a2ffa27230 */ /* 0x000fe40000004100 */
[----:B------:R-:W-:Y:S01]  /*caa0*/  FMUL.FTZ R67, R46, R67 ;  /* 0x000000432e437220 */ /* 0x000fe20000410000 */
[CC--:B------:R-:W-:Y:S01]  /*cab0*/  FMUL.FTZ R79, R63.reuse, R160.reuse ;  /* 0x000000a03f4f7220 */ /* 0x0c0fe20000410000 */
[----:B------:R-:W-:Y:S01]  /*cac0*/  FMUL.FTZ R160, R54, R160 ;  /* 0x000000a036a07220 */ /* 0x000fe20000410000 */
[-C--:B------:R-:W-:Y:S01]  /*cad0*/  FFMA.FTZ R77, R46, R65.reuse, -R77 ;  /* 0x000000412e4d7223 */ /* 0x080fe2000001084d */
[----:B------:R-:W-:Y:S01]  /*cae0*/  FFMA.FTZ R46, R64, R65, R67 ;  /* 0x00000041402e7223 */ /* 0x000fe20000010043 */
[----:B------:R-:W-:Y:S01]  /*caf0*/  F2FP.F16.E4M3.UNPACK_B R64, R44 ;  /* 0x0000002cff40723e */ /* 0x000fe200020006ff */
[-C--:B------:R-:W-:Y:S01]  /*cb00*/  FFMA.FTZ R65, R63, R162.reuse, R160 ;  /* 0x000000a23f417223 */ /* 0x080fe200000100a0 */
[----:B------:R-:W-:Y:S01]  /*cb10*/  F2FP.F16.E4M3.UNPACK_B R63, R45 ;  /* 0x0000002dff3f723e */ /* 0x000fe200020006ff */
[----:B------:R-:W-:Y:S01]  /*cb20*/  FFMA.FTZ R54, R54, R162, -R79 ;  /* 0x000000a236367223 */ /* 0x000fe2000001084f */
[----:B------:R-:W-:-:S02]  /*cb30*/  F2FP.SATFINITE.E4M3.F32.PACK_AB_MERGE_C R56, R62, R59, R55 ;  /* 0x0000003b3e38723e */ /* 0x000fc40004807037 */
[----:B------:R-:W-:Y:S01]  /*cb40*/  F2FP.SATFINITE.E4M3.F32.PACK_AB_MERGE_C R55, R61, R60, R57 ;  /* 0x0000003c3d37723e */ /* 0x000fe20004807039 */
[--C-:B------:R-:W-:Y:S01]  /*cb50*/  HADD2.F32 R59, -RZ, R63.reuse.H0_H0 ;  /* 0x2000003fff3b7230 */ /* 0x100fe20000004100 */
[----:B------:R-:W-:Y:S01]  /*cb60*/  F2FP.SATFINITE.E4M3.F32.PACK_AB_MERGE_C R66, R91, R66, RZ ;  /* 0x000000425b42723e */ /* 0x000fe200048070ff */
[----:B------:R-:W-:Y:S01]  /*cb70*/  HADD2.F32 R60, -RZ, R64.H0_H0 ;  /* 0x20000040ff3c7230 */ /* 0x000fe20000004100 */
[----:B------:R-:W-:Y:S01]  /*cb80*/  F2FP.F16.E4M3.UNPACK_B R61, R42 ;  /* 0x0000002aff3d723e */ /* 0x000fe200020006ff */
[----:B------:R-:W-:Y:S01]  /*cb90*/  HADD2.F32 R57, -RZ, R58.H0_H0 ;  /* 0x2000003aff397230 */ /* 0x000fe20000004100 */
[----:B------:R-:W-:Y:S01]  /*cba0*/  F2FP.SATFINITE.E4M3.F32.PACK_AB_MERGE_C R46, R65, R46, R66 ;  /* 0x0000002e412e723e */ /* 0x000fe20004807042 */
[----:B------:R-:W-:Y:S02]  /*cbb0*/  HADD2.F32 R63, -RZ, R63.H1_H1 ;  /* 0x3000003fff3f7230 */ /* 0x000fe40000004100 */
[----:B------:R-:W-:Y:S01]  /*cbc0*/  FMUL.FTZ R66, R59, R60 ;  /* 0x0000003c3b427220 */ /* 0x000fe20000410000 */
[----:B------:R-:W-:-:S02]  /*cbd0*/  HADD2.F32 R62, -RZ, R61.H0_H0 ;  /* 0x2000003dff3e7230 */ /* 0x000fc40000004100 */
[C---:B------:R-:W-:Y:S01]  /*cbe0*/  FMUL.FTZ R76, R57.reuse, R60 ;  /* 0x0000003c394c7220 */ /* 0x040fe20000410000 */
[----:B------:R-:W-:Y:S01]  /*cbf0*/  HADD2.F32 R64, -RZ, R64.H1_H1 ;  /* 0x30000040ff407230 */ /* 0x000fe20000004100 */
[----:B------:R-:W-:Y:S01]  /*cc00*/  F2FP.F16.E4M3.UNPACK_B R42, R42.H1 ;  /* 0x0000002aff2a723e */ /* 0x000fe200030006ff */
[----:B------:R-:W-:Y:S02]  /*cc10*/  HADD2.F32 R60, -RZ, R58.H1_H1 ;  /* 0x3000003aff3c7230 */ /* 0x000fe40000004100 */
[-C--:B------:R-:W-:Y:S01]  /*cc20*/  FFMA.FTZ R57, R57, R62.reuse, -R66 ;  /* 0x0000003e39397223 */ /* 0x080fe20000010842 */
[----:B------:R-:W-:Y:S01]  /*cc30*/  FFMA.FTZ R58, R59, R62, R76 ;  /* 0x0000003e3b3a7223 */ /* 0x000fe2000001004c */
[----:B------:R-:W-:Y:S02]  /*cc40*/  HADD2.F32 R62, -RZ, R61.H1_H1 ;  /* 0x3000003dff3e7230 */ /* 0x000fe40000004100 */
[-C--:B------:R-:W-:Y:S01]  /*cc50*/  FMUL.FTZ R65, R63, R64.reuse ;  /* 0x000000403f417220 */ /* 0x080fe20000410000 */
[----:B------:R-:W-:Y:S01]  /*cc60*/  FMUL.FTZ R66, R60, R64 ;  /* 0x000000403c427220 */ /* 0x000fe20000410000 */
[----:B------:R-:W-:-:S02]  /*cc70*/  F2FP.F16.E4M3.UNPACK_B R61, R45.H1 ;  /* 0x0000002dff3d723e */ /* 0x000fc400030006ff */
[----:B------:R-:W-:Y:S01]  /*cc80*/  F2FP.F16.E4M3.UNPACK_B R64, R44.H1 ;  /* 0x0000002cff40723e */ /* 0x000fe200030006ff */
[----:B------:R-:W-:Y:S01]  /*cc90*/  FFMA.FTZ R45, R63, R62, R66 ;  /* 0x0000003e3f2d7223 */ /* 0x000fe20000010042 */
[----:B------:R-:W-:Y:S01]  /*cca0*/  F2FP.F16.E4M3.UNPACK_B R59, R52.H1 ;  /* 0x00000034ff3b723e */ /* 0x000fe200030006ff */
[----:B------:R-:W-:Y:S01]  /*ccb0*/  FFMA.FTZ R52, R60, R62, -R65 ;  /* 0x0000003e3c347223 */ /* 0x000fe20000010841 */
[----:B------:R-:W-:Y:S01]  /*ccc0*/  HADD2.F32 R60, -RZ, R61.H0_H0 ;  /* 0x2000003dff3c7230 */ /* 0x000fe20000004100 */
[----:B------:R-:W-:Y:S01]  /*ccd0*/  F2FP.SATFINITE.E4M3.F32.PACK_AB_MERGE_C R78, R78, R89, RZ ;  /* 0x000000594e4e723e */ /* 0x000fe200048070ff */
[----:B------:R-:W-:Y:S01]  /*cce0*/  HADD2.F32 R65, -RZ, R64.H0_H0 ;  /* 0x20000040ff417230 */ /* 0x000fe20000004100 */
[----:B------:R-:W-:Y:S01]  /*ccf0*/  F2FP.F16.E4M3.UNPACK_B R76, R41.H1 ;  /* 0x00000029ff4c723e */ /* 0x000fe200030006ff */
[----:B------:R-:W-:Y:S01]  /*cd00*/  HADD2.F32 R44, -RZ, R59.H0_H0 ;  /* 0x2000003bff2c7230 */ /* 0x000fe20000004100 */
[----:B------:R-:W-:Y:S01]  /*cd10*/  F2FP.SATFINITE.E4M3.F32.PACK_AB_MERGE_C R54, R54, R77, R78 ;  /* 0x0000004d3636723e */ /* 0x000fe2000480704e */
[----:B------:R-:W-:-:S02]  /*cd20*/  HADD2.F32 R63, -RZ, R42.H0_H0 ;  /* 0x2000002aff3f7230 */ /* 0x000fc40000004100 */
[-C--:B------:R-:W-:Y:S01]  /*cd30*/  FMUL.FTZ R67, R60, R65.reuse ;  /* 0x000000413c437220 */ /* 0x080fe20000410000 */
[----:B------:R-:W-:Y:S02]  /*cd40*/  HADD2.F32 R59, -RZ, R59.H1_H1 ;  /* 0x3000003bff3b7230 */ /* 0x000fe40000004100 */
[C---:B------:R-:W-:Y:S01]  /*cd50*/  FMUL.FTZ R65, R44.reuse, R65 ;  /* 0x000000412c417220 */ /* 0x040fe20000410000 */
[----:B------:R-:W-:Y:S02]  /*cd60*/  HADD2.F32 R62, -RZ, R64.H1_H1 ;  /* 0x30000040ff3e7230 */ /* 0x000fe40000004100 */
[----:B------:R-:W-:Y:S02]  /*cd70*/  HADD2.F32 R64, -RZ, R42.H1_H1 ;  /* 0x3000002aff407230 */ /* 0x000fe40000004100 */
[-C--:B------:R-:W-:Y:S01]  /*cd80*/  FFMA.FTZ R42, R44, R63.reuse, -R67 ;  /* 0x0000003f2c2a7223 */ /* 0x080fe20000010843 */
[----:B------:R-:W-:Y:S02]  /*cd90*/  HADD2.F32 R61, -RZ, R61.H1_H1 ;  /* 0x3000003dff3d7230 */ /* 0x000fe40000004100 */
[----:B------:R-:W-:Y:S01]  /*cda0*/  FFMA.FTZ R44, R60, R63, R65 ;  /* 0x0000003f3c2c7223 */ /* 0x000fe20000010041 */
[----:B------:R-:W-:Y:S01]  /*cdb0*/  FMUL.FTZ R60, R59, R62 ;  /* 0x0000003e3b3c7220 */ /* 0x000fe20000410000 */
[----:B------:R-:W-:Y:S01]  /*cdc0*/  F2FP.F16.E4M3.UNPACK_B R67, R41 ;  /* 0x00000029ff43723e */ /* 0x000fe200020006ff */
[----:B------:R-:W-:-:S02]  /*cdd0*/  HADD2.F32 R77, -RZ, R76.H0_H0 ;  /* 0x2000004cff4d7230 */ /* 0x000fc40000004100 */
[C---:B------:R-:W-:Y:S01]  /*cde0*/  FMUL.FTZ R66, R61.reuse, R62 ;  /* 0x0000003e3d427220 */ /* 0x040fe20000410000 */
[-C--:B------:R-:W-:Y:S01]  /*cdf0*/  FFMA.FTZ R89, R61, R64.reuse, R60 ;  /* 0x000000403d597223 */ /* 0x080fe2000001003c */
[----:B------:R-:W-:Y:S01]  /*ce00*/  F2FP.F16.E4M3.UNPACK_B R61, R47.H1 ;  /* 0x0000002fff3d723e */ /* 0x000fe200030006ff */
[----:B------:R-:W-:Y:S02]  /*ce10*/  HADD2.F32 R76, -RZ, R76.H1_H1 ;  /* 0x3000004cff4c7230 */ /* 0x000fe40000004100 */
[----:B------:R-:W-:Y:S01]  /*ce20*/  FFMA.FTZ R79, R59, R64, -R66 ;  /* 0x000000403b4f7223 */ /* 0x000fe20000010842 */
[-C--:B------:R-:W-:Y:S01]  /*ce30*/  F2FP.F16.E4M3.UNPACK_B R59, R43.reuse ;  /* 0x0000002bff3b723e */ /* 0x080fe200020006ff */
[--C-:B------:R-:W-:Y:S01]  /*ce40*/  HADD2.F32 R78, -RZ, R67.reuse.H0_H0 ;  /* 0x20000043ff4e7230 */ /* 0x100fe20000004100 */
[----:B------:R-:W-:Y:S01]  /*ce50*/  F2FP.F16.E4M3.UNPACK_B R43, R43.H1 ;  /* 0x0000002bff2b723e */ /* 0x000fe200030006ff */
[----:B------:R-:W-:Y:S01]  /*ce60*/  HADD2.F32 R67, -RZ, R67.H1_H1 ;  /* 0x30000043ff437230 */ /* 0x000fe20000004100 */
[----:B------:R-:W-:-:S02]  /*ce70*/  F2FP.F16.E4M3.UNPACK_B R41, R40 ;  /* 0x00000028ff29723e */ /* 0x000fc400020006ff */
[----:B------:R-:W-:Y:S01]  /*ce80*/  F2FP.F16.E4M3.UNPACK_B R64, R40.H1 ;  /* 0x00000028ff40723e */ /* 0x000fe200030006ff */
[----:B------:R-:W-:Y:S01]  /*ce90*/  HADD2.F32 R40, -RZ, R61.H0_H0 ;  /* 0x2000003dff287230 */ /* 0x000fe20000004100 */
[----:B------:R-:W-:Y:S01]  /*cea0*/  F2FP.F16.E4M3.UNPACK_B R62, R47 ;  /* 0x0000002fff3e723e */ /* 0x000fe200020006ff */
[----:B------:R-:W-:Y:S01]  /*ceb0*/  HADD2.F32 R60, -RZ, R43.H0_H0 ;  /* 0x2000002bff3c7230 */ /* 0x000fe20000004100 */
[----:B------:R-:W-:Y:S01]  /*cec0*/  F2FP.SATFINITE.E4M3.F32.PACK_AB_MERGE_C R42, R79, R42, RZ ;  /* 0x0000002a4f2a723e */ /* 0x000fe200048070ff */
[----:B------:R-:W-:Y:S02]  /*ced0*/  HADD2.F32 R65, -RZ, R64.H0_H0 ;  /* 0x20000040ff417230 */ /* 0x000fe40000004100 */
[-C--:B------:R-:W-:Y:S01]  /*cee0*/  FMUL.FTZ R91, R40, R77.reuse ;  /* 0x0000004d285b7220 */ /* 0x080fe20000410000 */
[----:B------:R-:W-:Y:S02]  /*cef0*/  HADD2.F32 R61, -RZ, R61.H1_H1 ;  /* 0x3000003dff3d7230 */ /* 0x000fe40000004100 */
[----:B------:R-:W-:Y:S01]  /*cf00*/  FMUL.FTZ R77, R60, R77 ;  /* 0x0000004d3c4d7220 */ /* 0x000fe20000410000 */
[----:B------:R-:W-:-:S02]  /*cf10*/  HADD2.F32 R43, -RZ, R43.H1_H1 ;  /* 0x3000002bff2b7230 */ /* 0x000fc40000004100 */
[-C--:B------:R-:W-:Y:S01]  /*cf20*/  FFMA.FTZ R91, R60, R65.reuse, -R91 ;  /* 0x000000413c5b7223 */ /* 0x080fe2000001085b */
[--C-:B------:R-:W-:Y:S02]  /*cf30*/  HADD2.F32 R63, -RZ, R62.reuse.H0_H0 ;  /* 0x2000003eff3f7230 */ /* 0x100fe40000004100 */
[-C--:B------:R-:W-:Y:S01]  /*cf40*/  FMUL.FTZ R60, R61, R76.reuse ;  /* 0x0000004c3d3c7220 */ /* 0x080fe20000410000 */
[--C-:B------:R-:W-:Y:S02]  /*cf50*/  HADD2.F32 R47, -RZ, R59.reuse.H0_H0 ;  /* 0x2000003bff2f7230 */ /* 0x100fe40000004100 */
[----:B------:R-:W-:Y:S01]  /*cf60*/  FMUL.FTZ R76, R43, R76 ;  /* 0x0000004c2b4c7220 */ /* 0x000fe20000410000 */
[----:B------:R-:W-:Y:S02]  /*cf70*/  HADD2.F32 R62, -RZ, R62.H1_H1 ;  /* 0x3000003eff3e7230 */ /* 0x000fe40000004100 */
[----:B------:R-:W-:Y:S01]  /*cf80*/  FFMA.FTZ R77, R40, R65, R77 ;  /* 0x00000041284d7223 */ /* 0x000fe2000001004d */
[----:B------:R-:W-:-:S02]  /*cf90*/  HADD2.F32 R59, -RZ, R59.H1_H1 ;  /* 0x3000003bff3b7230 */ /* 0x000fc40000004100 */
[-C--:B------:R-:W-:Y:S01]  /*cfa0*/  FMUL.FTZ R88, R63, R78.reuse ;  /* 0x0000004e3f587220 */ /* 0x080fe20000410000 */
[----:B------:R-:W-:Y:S02]  /*cfb0*/  HADD2.F32 R64, -RZ, R64.H1_H1 ;  /* 0x30000040ff407230 */ /* 0x000fe40000004100 */
[CC--:B------:R-:W-:Y:S01]  /*cfc0*/  FMUL.FTZ R40, R62.reuse, R67.reuse ;  /* 0x000000433e287220 */ /* 0x0c0fe20000410000 */
[--C-:B------:R-:W-:Y:S02]  /*cfd0*/  HADD2.F32 R66, -RZ, R41.reuse.H0_H0 ;  /* 0x20000029ff427230 */ /* 0x100fe40000004100 */
[----:B------:R-:W-:Y:S01]  /*cfe0*/  FMUL.FTZ R78, R47, R78 ;  /* 0x0000004e2f4e7220 */ /* 0x000fe20000410000 */
[----:B------:R-:W-:Y:S02]  /*cff0*/  HADD2.F32 R41, -RZ, R41.H1_H1 ;  /* 0x30000029ff297230 */ /* 0x000fe40000004100 */
[----:B------:R-:W-:Y:S01]  /*d000*/  FMUL.FTZ R67, R59, R67 ;  /* 0x000000433b437220 */ /* 0x000fe20000410000 */
[-C--:B------:R-:W-:Y:S01]  /*d010*/  FFMA.FTZ R60, R43, R64.reuse, -R60 ;  /* 0x000000402b3c7223 */ /* 0x080fe2000001083c */
[----:B------:R-:W-:Y:S01]  /*d020*/  FFMA.FTZ R76, R61, R64, R76 ;  /* 0x000000403d4c7223 */ /* 0x000fe2000001004c */
[-C--:B------:R-:W-:Y:S01]  /*d030*/  FFMA.FTZ R88, R47, R66.reuse, -R88 ;  /* 0x000000422f587223 */ /* 0x080fe20000010858 */
[----:B------:R-:W-:Y:S01]  /*d040*/  FFMA.FTZ R78, R63, R66, R78 ;  /* 0x000000423f4e7223 */ /* 0x000fe2000001004e */
[-C--:B------:R-:W-:Y:S01]  /*d050*/  FFMA.FTZ R59, R59, R41.reuse, -R40 ;  /* 0x000000293b3b7223 */ /* 0x080fe20000010828 */
[----:B------:R-:W-:Y:S01]  /*d060*/  FFMA.FTZ R67, R62, R41, R67 ;  /* 0x000000293e437223 */ /* 0x000fe20000010043 */
[----:B------:R-:W-:Y:S01]  /*d070*/  F2FP.SATFINITE.E4M3.F32.PACK_AB_MERGE_C R44, R89, R44, RZ ;  /* 0x0000002c592c723e */ /* 0x000fe200048070ff */
[----:B------:R-:W-:Y:S01]  /*d080*/  IMAD.MOV.U32 R40, RZ, RZ, R56 ;  /* 0x000000ffff287224 */ /* 0x000fe200078e0038 */
[----:B------:R-:W-:-:S02]  /*d090*/  F2FP.SATFINITE.E4M3.F32.PACK_AB_MERGE_C R60, R60, R91, RZ ;  /* 0x0000005b3c3c723e */ /* 0x000fc400048070ff */
[----:B------:R-:W-:Y:S02]  /*d0a0*/  F2FP.SATFINITE.E4M3.F32.PACK_AB_MERGE_C R76, R76, R77, RZ ;  /* 0x0000004d4c4c723e */ /* 0x000fe400048070ff */
[----:B------:R-:W-:Y:S02]  /*d0b0*/  F2FP.SATFINITE.E4M3.F32.PACK_AB_MERGE_C R41, R52, R57, R42 ;  /* 0x000000393429723e */ /* 0x000fe4000480702a */
[----:B------:R-:W-:Y:S01]  /*d0c0*/  F2FP.SATFINITE.E4M3.F32.PACK_AB_MERGE_C R45, R45, R58, R44 ;  /* 0x0000003a2d2d723e */ /* 0x000fe2000480702c */
[----:B------:R-:W-:Y:S01]  /*d0d0*/  IMAD.MOV.U32 R44, RZ, RZ, R55 ;  /* 0x000000ffff2c7224 */ /* 0x000fe200078e0037 */
[----:B------:R-:W-:Y:S02]  /*d0e0*/  F2FP.SATFINITE.E4M3.F32.PACK_AB_MERGE_C R43, R59, R88, R60 ;  /* 0x000000583b2b723e */ /* 0x000fe4000480703c */
[----:B------:R-:W-:Y:S02]  /*d0f0*/  F2FP.SATFINITE.E4M3.F32.PACK_AB_MERGE_C R47, R67, R78, R76 ;  /* 0x0000004e432f723e */ /* 0x000fe4000480704c */
[----:B------:R-:W-:-:S07]  /*d100*/  MOV R42, R54 ;  /* 0x00000036002a7202 */ /* 0x000fce0000000f00 */
.L_x_558:
[----:B------:R-:W-:Y:S05]  /*d110*/  BSYNC B2 ;  /* 0x0000000000027941 */ /* 0x000fea0003800000 */
.L_x_557:
[----:B0-----:R0:W-:Y:S04]  /*d120*/  STG.E.128 desc[UR54][R48.64], R40 ;  /* 0x0000002830007986 */ /* 0x0011e8000c101d36 */
[----:B-1----:R0:W-:Y:S02]  /*d130*/  @!P2 STG.E.128 desc[UR54][R50.64], R44 ;  /* 0x0000002c3200a986 */ /* 0x0021e4000c101d36 */
.L_x_556:
[----:B------:R-:W-:Y:S05]  /*d140*/  BSYNC B1 ;  /* 0x0000000000017941 */ /* 0x000fea0003800000 */
.L_x_555:
        /* <DEDUP_REMOVED lines=8> */
[----:B------:R-:W-:-:S04]  /*d1d0*/  LEA.HI R41, R41, R40, RZ, 0x5 ;  /* 0x0000002829297211 */ /* 0x000fc800078f28ff */
[----:B------:R-:W-:-:S05]  /*d1e0*/  LEA.HI.SX32 R41, R41, R26, 0x1b ;  /* 0x0000001a29297211 */ /* 0x000fca00078fdaff */
[----:B------:R-:W-:-:S05]  /*d1f0*/  IMAD.SHL.U32 R43, R41, 0x10, RZ ;  /* 0x00000010292b7824 */ /* 0x000fca00078e00ff */
        /* <DEDUP_REMOVED lines=28> */
[----:B------:R-:W-:Y:S01]  /*d3c0*/  IMAD.MOV.U32 R52, RZ, RZ, R41 ;  /* 0x000000ffff347224 */ /* 0x000fe200078e0029 */
[----:B------:R-:W-:Y:S01]  /*d3d0*/  SHF.L.U32 R40, R54, 0x8, RZ ;  /* 0x0000000836287819 */ /* 0x000fe200000006ff */
[----:B------:R-:W-:Y:S01]  /*d3e0*/  IMAD.MOV.U32 R54, RZ, RZ, R42 ;  /* 0x000000ffff367224 */ /* 0x000fe200078e002a */
[----:B------:R-:W-:Y:S02]  /*d3f0*/  SHF.R.U32.HI R58, RZ, 0x8, R71 ;  /* 0x00000008ff3a7819 */ /* 0x000fe40000011647 */
[----:B------:R-:W-:Y:S01]  /*d400*/  LOP3.LUT R55, R55, 0xff00, R40, 0xf8, !PT ;  /* 0x0000ff0037377812 */ /* 0x000fe200078ef828 */
[----:B------:R-:W-:Y:S01]  /*d410*/  IMAD.SHL.U32 R40, R65, 0x100, RZ ;  /* 0x0000010041287824 */ /* 0x000fe200078e00ff */
[----:B------:R-:W-:Y:S01]  /*d420*/  SHF.R.U32.HI R66, RZ, 0x10, R83 ;  /* 0x00000010ff427819 */ /* 0x000fe20000011653 */
[----:B------:R-:W-:Y:S01]  /*d430*/  IMAD.SHL.U32 R44, R58, 0x100, RZ ;  /* 0x000001003a2c7824 */ /* 0x000fe200078e00ff */
[----:B------:R-:W-:-:S02]  /*d440*/  LOP3.LUT R61, R83, 0xff0000ff, RZ, 0xc0, !PT ;  /* 0xff0000ff533d7812 */ /* 0x000fc400078ec0ff */
[----:B------:R-:W-:Y:S02]  /*d450*/  SHF.R.U32.HI R67, RZ, 0x10, R81 ;  /* 0x00000010ff437819 */ /* 0x000fe40000011651 */
[----:B------:R-:W-:Y:S02]  /*d460*/  SHF.R.U32.HI R60, RZ, 0x8, R69 ;  /* 0x00000008ff3c7819 */ /* 0x000fe40000011645 */
[----:B------:R-:W-:Y:S02]  /*d470*/  LOP3.LUT R63, R71, 0xff0000ff, RZ, 0xc0, !PT ;  /* 0xff0000ff473f7812 */ /* 0x000fe400078ec0ff */
[----:B------:R-:W-:Y:S01]  /*d480*/  LOP3.LUT R61, R61, 0xff00, R40, 0xf8, !PT ;  /* 0x0000ff003d3d7812 */ /* 0x000fe200078ef828 */
[----:B------:R-:W-:Y:S01]  /*d490*/  IMAD.U32 R40, R66, 0x10000, RZ ;  /* 0x0001000042287824 */ /* 0x000fe200078e00ff */
[----:B------:R-:W-:Y:S01]  /*d4a0*/  SHF.L.U32 R42, R67, 0x10, RZ ;  /* 0x00000010432a7819 */ /* 0x000fe200000006ff */
[----:B------:R-:W-:Y:S01]  /*d4b0*/  IMAD.SHL.U32 R41, R60, 0x100, RZ ;  /* 0x000001003c297824 */ /* 0x000fe200078e00ff */
[----:B------:R-:W-:-:S02]  /*d4c0*/  LOP3.LUT R67, R63, 0xff00, R44, 0xf8, !PT ;  /* 0x0000ff003f437812 */ /* 0x000fc400078ef82c */
[----:B------:R-:W-:Y:S02]  /*d4d0*/  LOP3.LUT R56, R69, 0xff0000ff, RZ, 0xc0, !PT ;  /* 0xff0000ff45387812 */ /* 0x000fe400078ec0ff */
[----:B------:R-:W-:Y:S02]  /*d4e0*/  F2FP.F16.E4M3.UNPACK_B R63, R151.H1 ;  /* 0x00000097ff3f723e */ /* 0x000fe400030006ff */
[----:B------:R-:W-:Y:S02]  /*d4f0*/  F2FP.F16.E4M3.UNPACK_B R60, R59.H1 ;  /* 0x0000003bff3c723e */ /* 0x000fe400030006ff */
[----:B------:R-:W-:Y:S02]  /*d500*/  F2FP.F16.E4M3.UNPACK_B R58, R57.H1 ;  /* 0x00000039ff3a723e */ /* 0x000fe400030006ff */
[----:B------:R-:W-:Y:S02]  /*d510*/  SHF.R.U32.HI R62, RZ, 0x10, R69 ;  /* 0x00000010ff3e7819 */ /* 0x000fe40000011645 */
[----:B------:R-:W-:-:S02]  /*d520*/  LOP3.LUT R40, R61, 0xff0000, R40, 0xf8, !PT ;  /* 0x00ff00003d287812 */ /* 0x000fc400078ef828 */
[----:B------:R-:W-:Y:S01]  /*d530*/  LOP3.LUT R65, R56, 0xff00, R41, 0xf8, !PT ;  /* 0x0000ff0038417812 */ /* 0x000fe200078ef829 */
[----:B------:R-:W-:Y:S01]  /*d540*/  HADD2.F32 R41, -RZ, R63.H0_H0 ;  /* 0x2000003fff297230 */ /* 0x000fe20000004100 */
[----:B------:R-:W-:Y:S01]  /*d550*/  LOP3.LUT R42, R55, 0xff0000, R42, 0xf8, !PT ;  /* 0x00ff0000372a7812 */ /* 0x000fe200078ef82a */
[----:B------:R-:W-:Y:S01]  /*d560*/  HADD2.F32 R56, -RZ, R60.H0_H0 ;  /* 0x2000003cff387230 */ /* 0x000fe20000004100 */
[----:B------:R-:W-:Y:S01]  /*d570*/  F2FP.F16.E4M3.UNPACK_B R61, R153.H1 ;  /* 0x00000099ff3d723e */ /* 0x000fe200030006ff */
[----:B------:R-:W-:Y:S01]  /*d580*/  HADD2.F32 R55, -RZ, R58.H0_H0 ;  /* 0x2000003aff377230 */ /* 0x000fe20000004100 */
[----:B------:R-:W-:Y:S01]  /*d590*/  SHF.R.U32.HI R64, RZ, 0x10, R71 ;  /* 0x00000010ff407819 */ /* 0x000fe20000011647 */
[----:B------:R-:W-:Y:S02]  /*d5a0*/  IMAD.U32 R44, R62, 0x10000, RZ ;  /* 0x000100003e2c7824 */ /* 0x000fe400078e00ff */
[----:B------:R-:W-:Y:S01]  /*d5b0*/  FMUL.FTZ R66, R56, R41 ;  /* 0x0000002938427220 */ /* 0x000fe20000410000 */
[----:B------:R-:W-:-:S02]  /*d5c0*/  HADD2.F32 R62, -RZ, R61.H0_H0 ;  /* 0x2000003dff3e7230 */ /* 0x000fc40000004100 */
[C---:B------:R-:W-:Y:S01]  /*d5d0*/  FMUL.FTZ R69, R55.reuse, R41 ;  /* 0x0000002937457220 */ /* 0x040fe20000410000 */
[----:B------:R-:W-:Y:S01]  /*d5e0*/  IMAD.U32 R64, R64, 0x10000, RZ ;  /* 0x0001000040407824 */ /* 0x000fe200078e00ff */
[----:B------:R-:W-:Y:S01]  /*d5f0*/  F2FP.F16.E4M3.UNPACK_B R151, R151 ;  /* 0x00000097ff97723e */ /* 0x000fe200020006ff */
[----:B------:R-:W-:Y:S02]  /*d600*/  HADD2.F32 R58, -RZ, R58.H1_H1 ;  /* 0x3000003aff3a7230 */ /* 0x000fe40000004100 */
[-C--:B------:R-:W-:Y:S01]  /*d610*/  FFMA.FTZ R55, R55, R62.reuse, -R66 ;  /* 0x0000003e37377223 */ /* 0x080fe20000010842 */
[----:B------:R-:W-:Y:S01]  /*d620*/  FFMA.FTZ R56, R56, R62, R69 ;  /* 0x0000003e38387223 */ /* 0x000fe20000010045 */
[----:B------:R-:W-:Y:S01]  /*d630*/  HADD2.F32 R62, -RZ, R63.H1_H1 ;  /* 0x3000003fff3e7230 */ /* 0x000fe20000004100 */
[----:B------:R-:W-:Y:S01]  /*d640*/  LOP3.LUT R41, R67, 0xff0000, R64, 0xf8, !PT ;  /* 0x00ff000043297812 */ /* 0x000fe200078ef840 */
[----:B------:R-:W-:Y:S01]  /*d650*/  HADD2.F32 R63, -RZ, R60.H1_H1 ;  /* 0x3000003cff3f7230 */ /* 0x000fe20000004100 */
[----:B------:R-:W-:Y:S01]  /*d660*/  F2FP.F16.E4M3.UNPACK_B R60, R59 ;  /* 0x0000003bff3c723e */ /* 0x000fe200020006ff */
[----:B------:R-:W-:Y:S01]  /*d670*/  HADD2.F32 R64, -RZ, R61.H1_H1 ;  /* 0x3000003dff407230 */ /* 0x000fe20000004100 */
[----:B------:R-:W-:Y:S01]  /*d680*/  F2FP.F16.E4M3.UNPACK_B R61, R57 ;  /* 0x00000039ff3d723e */ /* 0x000fe200020006ff */
[-C--:B------:R-:W-:Y:S01]  /*d690*/  FMUL.FTZ R66, R58, R62.reuse ;  /* 0x0000003e3a427220 */ /* 0x080fe20000410000 */
[----:B------:R-:W-:Y:S01]  /*d6a0*/  LOP3.LUT R44, R65, 0xff0000, R44, 0xf8, !PT ;  /* 0x00ff0000412c7812 */ /* 0x000fe200078ef82c */
[----:B------:R-:W-:Y:S01]  /*d6b0*/  FMUL.FTZ R57, R63, R62 ;  /* 0x0000003e3f397220 */ /* 0x000fe20000410000 */
[----:B------:R-:W-:Y:S01]  /*d6c0*/  F2FP.F16.E4M3.UNPACK_B R153, R153 ;  /* 0x00000099ff99723e */ /* 0x000fe200020006ff */
[----:B------:R-:W-:Y:S01]  /*d6d0*/  HADD2.F32 R65, -RZ, R151.H0_H0 ;  /* 0x20000097ff417230 */ /* 0x000fe20000004100 */
[----:B------:R-:W-:Y:S01]  /*d6e0*/  F2FP.F16.E4M3.UNPACK_B R67, R152.H1 ;  /* 0x00000098ff43723e */ /* 0x000fe200030006ff */
[----:B------:R-:W-:-:S02]  /*d6f0*/  HADD2.F32 R62, -RZ, R60.H0_H0 ;  /* 0x2000003cff3e7230 */ /* 0x000fc40000004100 */
[-C--:B------:R-:W-:Y:S01]  /*d700*/  FFMA.FTZ R58, R58, R64.reuse, -R57 ;  /* 0x000000403a3a7223 */ /* 0x080fe20000010839 */
[----:B------:R-:W-:Y:S02]  /*d710*/  HADD2.F32 R59, -RZ, R61.H0_H0 ;  /* 0x2000003dff3b7230 */ /* 0x000fe40000004100 */
[----:B------:R-:W-:Y:S01]  /*d720*/  FFMA.FTZ R57, R63, R64, R66 ;  /* 0x000000403f397223 */ /* 0x000fe20000010042 */
[----:B------:R-:W-:Y:S02]  /*d730*/  HADD2.F32 R64, -RZ, R153.H0_H0 ;  /* 0x20000099ff407230 */ /* 0x000fe40000004100 */
[-C--:B------:R-:W-:Y:S01]  /*d740*/  FMUL.FTZ R68, R62, R65.reuse ;  /* 0x000000413e447220 */ /* 0x080fe20000410000 */
[----:B------:R-:W-:Y:S02]  /*d750*/  HADD2.F32 R66, -RZ, R151.H1_H1 ;  /* 0x30000097ff427230 */ /* 0x000fe40000004100 */
[----:B------:R-:W-:Y:S01]  /*d760*/  FMUL.FTZ R65, R59, R65 ;  /* 0x000000413b417220 */ /* 0x000fe20000410000 */
[----:B------:R-:W-:-:S02]  /*d770*/  HADD2.F32 R63, -RZ, R60.H1_H1 ;  /* 0x3000003cff3f7230 */ /* 0x000fc40000004100 */
[-C--:B------:R-:W-:Y:S01]  /*d780*/  FFMA.FTZ R59, R59, R64.reuse, -R68 ;  /* 0x000000403b3b7223 */ /* 0x080fe20000010844 */
[----:B------:R-:W-:Y:S02]  /*d790*/  HADD2.F32 R61, -RZ, R61.H1_H1 ;  /* 0x3000003dff3d7230 */ /* 0x000fe40000004100 */
[----:B------:R-:W-:Y:S01]  /*d7a0*/  FFMA.FTZ R60, R62, R64, R65 ;  /* 0x000000403e3c7223 */ /* 0x000fe20000010041 */
[----:B------:R-:W-:Y:S02]  /*d7b0*/  HADD2.F32 R62, -RZ, R153.H1_H1 ;  /* 0x30000099ff3e7230 */ /* 0x000fe40000004100 */
[----:B------:R-:W-:Y:S01]  /*d7c0*/  FMUL.FTZ R68, R63, R66 ;  /* 0x000000423f447220 */ /* 0x000fe20000410000 */
[----:B------:R-:W-:Y:S01]  /*d7d0*/  F2FP.F16.E4M3.UNPACK_B R64, R46.H1 ;  /* 0x0000002eff40723e */ /* 0x000fe200030006ff */
[C---:B------:R-:W-:Y:S01]  /*d7e0*/  FMUL.FTZ R76, R61.reuse, R66 ;  /* 0x000000423d4c7220 */ /* 0x040fe20000410000 */
[----:B------:R-:W-:Y:S01]  /*d7f0*/  F2FP.F16.E4M3.UNPACK_B R66, R154.H1 ;  /* 0x0000009aff42723e */ /* 0x000fe200030006ff */
[----:B------:R-:W-:Y:S01]  /*d800*/  FFMA.FTZ R70, R61, R62, -R68 ;  /* 0x0000003e3d467223 */ /* 0x000fe20000010844 */
[----:B------:R-:W-:Y:S01]  /*d810*/  F2FP.F16.E4M3.UNPACK_B R61, R54.H1 ;  /* 0x00000036ff3d723e */ /* 0x000fe200030006ff */
[----:B------:R-:W-:-:S02]  /*d820*/  HADD2.F32 R68, -RZ, R67.H0_H0 ;  /* 0x20000043ff447230 */ /* 0x000fc40000004100 */
[----:B------:R-:W-:Y:S01]  /*d830*/  FFMA.FTZ R69, R63, R62, R76 ;  /* 0x0000003e3f457223 */ /* 0x000fe2000001004c */
[----:B------:R-:W-:Y:S01]  /*d840*/  HADD2.F32 R65, -RZ, R64.H0_H0 ;  /* 0x20000040ff417230 */ /* 0x000fe20000004100 */
[----:B------:R-:W-:Y:S01]  /*d850*/  F2FP.F16.E4M3.UNPACK_B R152, R152 ;  /* 0x00000098ff98723e */ /* 0x000fe200020006ff */
[----:B------:R-:W-:Y:S01]  /*d860*/  HADD2.F32 R62, -RZ, R61.H0_H0 ;  /* 0x2000003dff3e7230 */ /* 0x000fe20000004100 */
[----:B------:R-:W-:Y:S01]  /*d870*/  F2FP.F16.E4M3.UNPACK_B R54, R54 ;  /* 0x00000036ff36723e */ /* 0x000fe200020006ff */
        /* <DEDUP_REMOVED lines=9> */
[-C--:B------:R-:W-:Y:S01]  /*d910*/  FMUL.FTZ R62, R64, R67.reuse ;  /* 0x00000043403e7220 */ /* 0x080fe20000410000 */
[----:B------:R-:W-:Y:S01]  /*d920*/  F2FP.F16.E4M3.UNPACK_B R154, R154 ;  /* 0x0000009aff9a723e */ /* 0x000fe200020006ff */
[C---:B------:R-:W-:Y:S01]  /*d930*/  FMUL.FTZ R67, R61.reuse, R67 ;  /* 0x000000433d437220 */ /* 0x040fe20000410000 */
[--C-:B------:R-:W-:Y:S02]  /*d940*/  HADD2.F32 R65, -RZ, R152.reuse.H0_H0 ;  /* 0x20000098ff417230 */ /* 0x100fe40000004100 */
[----:B------:R-:W-:Y:S01]  /*d950*/  FFMA.FTZ R77, R61, R66, -R62 ;  /* 0x000000423d4d7223 */ /* 0x000fe2000001083e */
[----:B------:R-:W-:Y:S01]  /*d960*/  F2FP.F16.E4M3.UNPACK_B R61, R46 ;  /* 0x0000002eff3d723e */ /* 0x000fe200020006ff */
[----:B------:R-:W-:-:S02]  /*d970*/  HADD2.F32 R152, -RZ, R152.H1_H1 ;  /* 0x30000098ff987230 */ /* 0x000fc40000004100 */
[----:B------:R-:W-:Y:S01]  /*d980*/  FFMA.FTZ R79, R64, R66, R67 ;  /* 0x00000042404f7223 */ /* 0x000fe20000010043 */
[--C-:B------:R-:W-:Y:S01]  /*d990*/  HADD2.F32 R46, -RZ, R54.reuse.H0_H0 ;  /* 0x20000036ff2e7230 */ /* 0x100fe20000004100 */
[----:B------:R-:W-:Y:S01]  /*d9a0*/  F2FP.SATFINITE.E4M3.F32.PACK_AB_MERGE_C R55, R58, R55, RZ ;  /* 0x000000373a37723e */ /* 0x000fe200048070ff */
[--C-:B------:R-:W-:Y:S01]  /*d9b0*/  HADD2.F32 R62, -RZ, R61.reuse.H0_H0 ;  /* 0x2000003dff3e7230 */ /* 0x100fe20000004100 */
[----:B------:R-:W-:Y:S01]  /*d9c0*/  F2FP.SATFINITE.E4M3.F32.PACK_AB_MERGE_C R57, R57, R56, RZ ;  /* 0x000000383939723e */ /* 0x000fe200048070ff */
[----:B------:R-:W-:Y:S01]  /*d9d0*/  HADD2.F32 R61, -RZ, R61.H1_H1 ;  /* 0x3000003dff3d7230 */ /* 0x000fe20000004100 */
[----:B------:R-:W-:Y:S01]  /*d9e0*/  F2FP.F16.E4M3.UNPACK_B R58, R52 ;  /* 0x00000034ff3a723e */ /* 0x000fe200020006ff */
[----:B------:R-:W-:Y:S02]  /*d9f0*/  HADD2.F32 R54, -RZ, R54.H1_H1 ;  /* 0x30000036ff367230 */ /* 0x000fe40000004100 */
[----:B------:R-:W-:Y:S01]  /*da00*/  FMUL.FTZ R67, R62, R65 ;  /* 0x000000413e437220 */ /* 0x000fe20000410000 */
[----:B------:R-:W-:-:S02]  /*da10*/  HADD2.F32 R63, -RZ, R154.H0_H0 ;  /* 0x2000009aff3f7230 */ /* 0x000fc40000004100 */
[CC--:B------:R-:W-:Y:S01]  /*da20*/  FMUL.FTZ R71, R61.reuse, R152.reuse ;  /* 0x000000983d477220 */ /* 0x0c0fe20000410000 */
[----:B------:R-:W-:Y:S02]  /*da30*/  HADD2.F32 R154, -RZ, R154.H1_H1 ;  /* 0x3000009aff9a7230 */ /* 0x000fe40000004100 */
[----:B------:R-:W-:Y:S01]  /*da40*/  FMUL.FTZ R65, R46, R65 ;  /* 0x000000412e417220 */ /* 0x000fe20000410000 */
[----:B------:R-:W-:Y:S01]  /*da50*/  FMUL.FTZ R152, R54, R152 ;  /* 0x0000009836987220 */ /* 0x000fe20000410000 */
[----:B------:R-:W-:Y:S01]  /*da60*/  FFMA.FTZ R67, R46, R63, -R67 ;  /* 0x0000003f2e437223 */ /* 0x000fe20000010843 */
[----:B------:R-:W-:Y:S01]  /*da70*/  F2FP.SATFINITE.E4M3.F32.PACK_AB_MERGE_C R56, R70, R59, R55 ;  /* 0x0000003b4638723e */ /* 0x000fe20004807037 */
[-C--:B------:R-:W-:Y:S01]  /*da80*/  FFMA.FTZ R54, R54, R154.reuse, -R71 ;  /* 0x0000009a36367223 */ /* 0x080fe20000010847 */
[----:B------:R-:W-:Y:S01]  /*da90*/  FFMA.FTZ R46, R62, R63, R65 ;  /* 0x0000003f3e2e7223 */ /* 0x000fe20000010041 */
[----:B------:R-:W-:Y:S01]  /*daa0*/  FFMA.FTZ R71, R61, R154, R152 ;  /* 0x0000009a3d477223 */ /* 0x000fe20000010098 */
[----:B------:R-:W-:-:S02]  /*dab0*/  F2FP.F16.E4M3.UNPACK_B R61, R45 ;  /* 0x0000002dff3d723e */ /* 0x000fc400020006ff */
[----:B------:R-:W-:Y:S02]  /*dac0*/  F2FP.F16.E4M3.UNPACK_B R65, R44 ;  /* 0x0000002cff41723e */ /* 0x000fe400020006ff */
[----:B------:R-:W-:Y:S01]  /*dad0*/  F2FP.SATFINITE.E4M3.F32.PACK_AB_MERGE_C R55, R69, R60, R57 ;  /* 0x0000003c4537723e */ /* 0x000fe20004807039 */
[----:B------:R-:W-:Y:S01]  /*dae0*/  HADD2.F32 R59, -RZ, R61.H0_H0 ;  /* 0x2000003dff3b7230 */ /* 0x000fe20000004100 */
        /* <DEDUP_REMOVED lines=24> */
[----:B------:R-:W-:Y:S01]  /*dc70*/  F2FP.SATFINITE.E4M3.F32.PACK_AB_MERGE_C R76, R79, R76, RZ ;  /* 0x0000004c4f4c723e */ /* 0x000fe200048070ff */
[----:B------:R-:W-:Y:S01]  /*dc80*/  HADD2.F32 R44, -RZ, R59.H0_H0 ;  /* 0x2000003bff2c7230 */ /* 0x000fe20000004100 */
[----:B------:R-:W-:Y:S01]  /*dc90*/  F2FP.F16.E4M3.UNPACK_B R66, R41.H1 ;  /* 0x00000029ff42723e */ /* 0x000fe200030006ff */
[----:B------:R-:W-:Y:S02]  /*dca0*/  HADD2.F32 R61, -RZ, R61.H1_H1 ;  /* 0x3000003dff3d7230 */ /* 0x000fe40000004100 */
[----:B------:R-:W-:Y:S01]  /*dcb0*/  FMUL.FTZ R67, R60, R65 ;  /* 0x000000413c437220 */ /* 0x000fe20000410000 */
[----:B------:R-:W-:-:S02]  /*dcc0*/  HADD2.F32 R64, -RZ, R64.H1_H1 ;  /* 0x30000040ff407230 */ /* 0x000fc40000004100 */
[----:B------:R-:W-:Y:S01]  /*dcd0*/  FMUL.FTZ R65, R44, R65 ;  /* 0x000000412c417220 */ /* 0x000fe20000410000 */
[----:B------:R-:W-:Y:S01]  /*dce0*/  HADD2.F32 R59, -RZ, R59.H1_H1 ;  /* 0x3000003bff3b7230 */ /* 0x000fe20000004100 */
[----:B------:R-:W-:Y:S01]  /*dcf0*/  F2FP.SATFINITE.E4M3.F32.PACK_AB_MERGE_C R46, R71, R46, R76 ;  /* 0x0000002e472e723e */ /* 0x000fe2000480704c */
[--C-:B------:R-:W-:Y:S02]  /*dd00*/  HADD2.F32 R63, -RZ, R42.reuse.H0_H0 ;  /* 0x2000002aff3f7230 */ /* 0x100fe40000004100 */
[----:B------:R-:W-:Y:S02]  /*dd10*/  HADD2.F32 R62, -RZ, R42.H1_H1 ;  /* 0x3000002aff3e7230 */ /* 0x000fe40000004100 */
[-C--:B------:R-:W-:Y:S01]  /*dd20*/  FMUL.FTZ R42, R61, R64.reuse ;  /* 0x000000403d2a7220 */ /* 0x080fe20000410000 */
[C---:B------:R-:W-:Y:S01]  /*dd30*/  FMUL.FTZ R64, R59.reuse, R64 ;  /* 0x000000403b407220 */ /* 0x040fe20000410000 */
[----:B------:R-:W-:Y:S01]  /*dd40*/  FFMA.FTZ R70, R60, R63, R65 ;  /* 0x0000003f3c467223 */ /* 0x000fe20000010041 */
[----:B------:R-:W-:Y:S01]  /*dd50*/  F2FP.F16.E4M3.UNPACK_B R65, R41 ;  /* 0x00000029ff41723e */ /* 0x000fe200020006ff */
[-C--:B------:R-:W-:Y:S01]  /*dd60*/  FFMA.FTZ R76, R59, R62.reuse, -R42 ;  /* 0x0000003e3b4c7223 */ /* 0x080fe2000001082a */
[----:B------:R-:W-:Y:S01]  /*dd70*/  F2FP.F16.E4M3.UNPACK_B R42, R43 ;  /* 0x0000002bff2a723e */ /* 0x000fe200020006ff */
[----:B------:R-:W-:Y:S01]  /*dd80*/  FFMA.FTZ R69, R44, R63, -R67 ;  /* 0x0000003f2c457223 */ /* 0x000fe20000010843 */
[-C--:B------:R-:W-:Y:S01]  /*dd90*/  F2FP.F16.E4M3.UNPACK_B R59, R47.reuse ;  /* 0x0000002fff3b723e */ /* 0x080fe200020006ff */
[----:B------:R-:W-:Y:S01]  /*dda0*/  FFMA.FTZ R71, R61, R62, R64 ;  /* 0x0000003e3d477223 */ /* 0x000fe20000010040 */
[----:B------:R-:W-:Y:S01]  /*ddb0*/  F2FP.F16.E4M3.UNPACK_B R60, R47.H1 ;  /* 0x0000002fff3c723e */ /* 0x000fe200030006ff */
[----:B------:R-:W-:Y:S01]  /*ddc0*/  HADD2.F32 R44, -RZ, R42.H0_H0 ;  /* 0x2000002aff2c7230 */ /* 0x000fe20000004100 */
[----:B------:R-:W-:Y:S01]  /*ddd0*/  F2FP.F16.E4M3.UNPACK_B R43, R43.H1 ;  /* 0x0000002bff2b723e */ /* 0x000fe200030006ff */
[----:B------:R-:W-:Y:S01]  /*dde0*/  HADD2.F32 R61, -RZ, R59.H0_H0 ;  /* 0x2000003bff3d7230 */ /* 0x000fe20000004100 */
[-C--:B------:R-:W-:Y:S01]  /*ddf0*/  F2FP.F16.E4M3.UNPACK_B R41, R40.reuse ;  /* 0x00000028ff29723e */ /* 0x080fe200020006ff */
[----:B------:R-:W-:Y:S01]  /*de00*/  HADD2.F32 R67, -RZ, R65.H0_H0 ;  /* 0x20000041ff437230 */ /* 0x000fe20000004100 */
[----:B------:R-:W-:Y:S01]  /*de10*/  F2FP.F16.E4M3.UNPACK_B R62, R40.H1 ;  /* 0x00000028ff3e723e */ /* 0x000fe200030006ff */
[----:B------:R-:W-:Y:S01]  /*de20*/  HADD2.F32 R40, -RZ, R60.H0_H0 ;  /* 0x2000003cff287230 */ /* 0x000fe20000004100 */
[----:B------:R-:W-:Y:S01]  /*de30*/  F2FP.SATFINITE.E4M3.F32.PACK_AB_MERGE_C R69, R76, R69, RZ ;  /* 0x000000454c45723e */ /* 0x000fe200048070ff */
[----:B------:R-:W-:-:S02]  /*de40*/  HADD2.F32 R68, -RZ, R66.H0_H0 ;  /* 0x20000042ff447230 */ /* 0x000fc40000004100 */
[-C--:B------:R-:W-:Y:S01]  /*de50*/  FMUL.FTZ R77, R61, R67.reuse ;  /* 0x000000433d4d7220 */ /* 0x080fe20000410000 */
[----:B------:R-:W-:Y:S02]  /*de60*/  HADD2.F32 R47, -RZ, R43.H0_H0 ;  /* 0x2000002bff2f7230 */ /* 0x000fe40000004100 */
[----:B------:R-:W-:Y:S01]  /*de70*/  FMUL.FTZ R78, R44, R67 ;  /* 0x000000432c4e7220 */ /* 0x000fe20000410000 */
        /* <DEDUP_REMOVED lines=18> */
[----:B------:R-:W-:Y:S02]  /*dfa0*/  HADD2.F32 R41, -RZ, R41.H1_H1 ;  /* 0x30000029ff297230 */ /* 0x000fe40000004100 */
[----:B------:R-:W-:Y:S01]  /*dfb0*/  FMUL.FTZ R40, R42, R65 ;  /* 0x000000412a287220 */ /* 0x000fe20000410000 */
[----:B------:R-:W-:Y:S01]  /*dfc0*/  F2FP.SATFINITE.E4M3.F32.PACK_AB_MERGE_C R70, R71, R70, RZ ;  /* 0x000000464746723e */ /* 0x000fe200048070ff */
[-C--:B------:R-:W-:Y:S01]  /*dfd0*/  FFMA.FTZ R43, R43, R62.reuse, -R44 ;  /* 0x0000003e2b2b7223 */ /* 0x080fe2000001082c */
[----:B------:R-:W-:Y:S01]  /*dfe0*/  FFMA.FTZ R60, R60, R62, R61 ;  /* 0x0000003e3c3c7223 */ /* 0x000fe2000001003d */
[-C--:B------:R-:W-:Y:S01]  /*dff0*/  FFMA.FTZ R42, R42, R41.reuse, -R47 ;  /* 0x000000292a2a7223 */ /* 0x080fe2000001082f */
[----:B------:R-:W-:Y:S01]  /*e000*/  FFMA.FTZ R41, R59, R41, R40 ;  /* 0x000000293b297223 */ /* 0x000fe20000010028 */
[----:B------:R-:W-:Y:S01]  /*e010*/  F2FP.SATFINITE.E4M3.F32.PACK_AB_MERGE_C R57, R52, R57, R69 ;  /* 0x000000393439723e */ /* 0x000fe20004807045 */
[----:B------:R-:W-:Y:S01]  /*e020*/  IMAD.MOV.U32 R40, RZ, RZ, R56 ;  /* 0x000000ffff287224 */ /* 0x000fe200078e0038 */
[----:B------:R-:W-:Y:S01]  /*e030*/  F2FP.SATFINITE.E4M3.F32.PACK_AB_MERGE_C R43, R43, R80, RZ ;  /* 0x000000502b2b723e */ /* 0x000fe200048070ff */
[----:B------:R-:W-:Y:S01]  /*e040*/  IMAD.MOV.U32 R44, RZ, RZ, R55 ;  /* 0x000000ffff2c7224 */ /* 0x000fe200078e0037 */
[----:B------:R-:W-:-:S02]  /*e050*/  F2FP.SATFINITE.E4M3.F32.PACK_AB_MERGE_C R60, R60, R67, RZ ;  /* 0x000000433c3c723e */ /* 0x000fc400048070ff */
[----:B------:R-:W-:Y:S01]  /*e060*/  F2FP.SATFINITE.E4M3.F32.PACK_AB_MERGE_C R43, R42, R77, R43 ;  /* 0x0000004d2a2b723e */ /* 0x000fe2000480702b */
[----:B------:R-:W-:Y:S01]  /*e070*/  IMAD.MOV.U32 R42, RZ, RZ, R54 ;  /* 0x000000ffff2a7224 */ /* 0x000fe200078e0036 */
[----:B------:R-:W-:Y:S02]  /*e080*/  F2FP.SATFINITE.E4M3.F32.PACK_AB_MERGE_C R47, R41, R78, R60 ;  /* 0x0000004e292f723e */ /* 0x000fe4000480703c */
[----:B------:R-:W-:Y:S02]  /*e090*/  F2FP.SATFINITE.E4M3.F32.PACK_AB_MERGE_C R45, R45, R58, R70 ;  /* 0x0000003a2d2d723e */ /* 0x000fe40004807046 */
[----:B------:R-:W-:-:S07]  /*e0a0*/  MOV R41, R57 ;  /* 0x0000003900297202 */ /* 0x000fce0000000f00 */
.L_x_562:
[----:B------:R-:W-:Y:S05]  /*e0b0*/  BSYNC B2 ;  /* 0x0000000000027941 */ /* 0x000fea0003800000 */
.L_x_561:
[----:B0-----:R3:W-:Y:S04]  /*e0c0*/  STG.E.128 desc[UR54][R48.64], R40 ;  /* 0x0000002830007986 */ /* 0x0017e8000c101d36 */
[----:B-1----:R3:W-:Y:S02]  /*e0d0*/  @!P2 STG.E.128 desc[UR54][R50.64], R44 ;  /* 0x0000002c3200a986 */ /* 0x0027e4000c101d36 */
.L_x_560:
[----:B------:R-:W-:Y:S05]  /*e0e0*/  BSYNC B1 ;  /* 0x0000000000017941 */ /* 0x000fea0003800000 */
.L_x_559:
[----:B------:R-:W-:-:S13]  /*e0f0*/  ISETP.NE.AND P2, PT, R36, RZ, PT ;  /* 0x000000ff2400720c */ /* 0x000fda0003f45270 */
[----:B------:R-:W-:Y:S05]  /*e100*/  @!P2 BRA `(.L_x_513) ;  /* 0x0000001000c0a947 */ /* 0x000fea0003800000 */
[----:B0--3--:R-:W3:Y:S01]  /*e110*/  LDL R40, [R1+0x10] ;  /* 0x0000100001287983 */ /* 0x009ee20000100800 */
[----:B------:R-:W-:Y:S01]  /*e120*/  IADD3 R49, P2, P4, R116, R136, R29 ;  /* 0x0000008874317210 */ /* 0x000fe20007c5e01d */
[----:B------:R-:W-:Y:S03]  /*e130*/  BSSY B1, `(.L_x_563) ;  /* 0x00000ed000017945 */ /* 0x000fe60003800000 */
[----:B------:R-:W-:Y:S02]  /*e140*/  IADD3.X R42, R4, R53, R32, P2, P4 ;  /* 0x00000035042a7210 */ /* 0x000fe400017e8420 */
[----:B------:R-:W-:-:S05]  /*e150*/  IADD3 R48, P2, R49, R122, RZ ;  /* 0x0000007a31307210 */ /* 0x000fca0007f5e0ff */
[----:B------:R-:W-:Y:S01]  /*e160*/  IMAD.X R49, R42, 0x1, R123, P2 ;  /* 0x000000012a317824 */ /* 0x000fe200010e067b */
        /* <DEDUP_REMOVED lines=21> */
[--C-:B------:R-:W-:Y:S01]  /*e2c0*/  SHF.R.U32.HI R55, RZ, 0x8, R85.reuse ;  /* 0x00000008ff377819 */ /* 0x100fe20000011655 */
[----:B-1----:R-:W-:Y:S01]  /*e2d0*/  IMAD.MOV.U32 R59, RZ, RZ, R44 ;  /* 0x000000ffff3b7224 */ /* 0x002fe200078e002c */
[----:B------:R-:W-:Y:S01]  /*e2e0*/  LOP3.LUT R54, R85, 0xff0000ff, RZ, 0xc0, !PT ;  /* 0xff0000ff55367812 */ /* 0x000fe200078ec0ff */
[----:B0-----:R-:W-:Y:S01]  /*e2f0*/  IMAD.MOV.U32 R56, RZ, RZ, R40 ;  /* 0x000000ffff387224 */ /* 0x001fe200078e0028 */
[----:B------:R-:W-:Y:S01]  /*e300*/  SHF.R.U32.HI R66, RZ, 0x10, R85 ;  /* 0x00000010ff427819 */ /* 0x000fe20000011655 */
[----:B------:R-:W-:Y:S01]  /*e310*/  IMAD.MOV.U32 R52, RZ, RZ, R46 ;  /* 0x000000ffff347224 */ /* 0x000fe200078e002e */
[----:B------:R-:W-:Y:S01]  /*e320*/  SHF.L.U32 R55, R55, 0x8, RZ ;  /* 0x0000000837377819 */ /* 0x000fe200000006ff */
[----:B------:R-:W-:Y:S01]  /*e330*/  IMAD.MOV.U32 R50, RZ, RZ, R42 ;  /* 0x000000ffff327224 */ /* 0x000fe200078e002a */
[----:B------:R-:W-:Y:S02]  /*e340*/  SHF.R.U32.HI R62, RZ, 0x8, R87 ;  /* 0x00000008ff3e7819 */ /* 0x000fe40000011657 */
[----:B------:R-:W-:-:S02]  /*e350*/  SHF.R.U32.HI R63, RZ, 0x8, R75 ;  /* 0x00000008ff3f7819 */ /* 0x000fc4000001164b */
[----:B------:R-:W-:Y:S01]  /*e360*/  LOP3.LUT R44, R54, 0xff00, R55, 0xf8, !PT ;  /* 0x0000ff00362c7812 */ /* 0x000fe200078ef837 */
[----:B------:R-:W-:Y:S01]  /*e370*/  IMAD.U32 R55, R66, 0x10000, RZ ;  /* 0x0001000042377824 */ /* 0x000fe200078e00ff */
[----:B------:R-:W-:Y:S01]  /*e380*/  SHF.R.U32.HI R61, RZ, 0x8, R73 ;  /* 0x00000008ff3d7819 */ /* 0x000fe20000011649 */
[----:B------:R-:W-:Y:S01]  /*e390*/  IMAD.SHL.U32 R40, R62, 0x100, RZ ;  /* 0x000001003e287824 */ /* 0x000fe200078e00ff */
[----:B------:R-:W-:Y:S02]  /*e3a0*/  SHF.R.U32.HI R64, RZ, 0x10, R87 ;  /* 0x00000010ff407819 */ /* 0x000fe40000011657 */
[----:B------:R-:W-:Y:S01]  /*e3b0*/  LOP3.LUT R57, R87, 0xff0000ff, RZ, 0xc0, !PT ;  /* 0xff0000ff57397812 */ /* 0x000fe200078ec0ff */
[----:B------:R-:W-:Y:S01]  /*e3c0*/  IMAD.SHL.U32 R61, R61, 0x100, RZ ;  /* 0x000001003d3d7824 */ /* 0x000fe200078e00ff */
[----:B------:R-:W-:Y:S02]  /*e3d0*/  LOP3.LUT R60, R75, 0xff0000ff, RZ, 0xc0, !PT ;  /* 0xff0000ff4b3c7812 */ /* 0x000fe400078ec0ff */
[----:B------:R-:W-:-:S02]  /*e3e0*/  SHF.L.U32 R63, R63, 0x8, RZ ;  /* 0x000000083f3f7819 */ /* 0x000fc400000006ff */
[----:B------:R-:W-:Y:S01]  /*e3f0*/  LOP3.LUT R44, R44, 0xff0000, R55, 0xf8, !PT ;  /* 0x00ff00002c2c7812 */ /* 0x000fe200078ef837 */
[----:B------:R-:W-:Y:S01]  /*e400*/  IMAD.U32 R55, R64, 0x10000, RZ ;  /* 0x0001000040377824 */ /* 0x000fe200078e00ff */
[----:B------:R-:W-:Y:S02]  /*e410*/  LOP3.LUT R58, R73, 0xff0000ff, RZ, 0xc0, !PT ;  /* 0xff0000ff493a7812 */ /* 0x000fe400078ec0ff */
[----:B------:R-:W-:Y:S02]  /*e420*/  LOP3.LUT R40, R57, 0xff00, R40, 0xf8, !PT ;  /* 0x0000ff0039287812 */ /* 0x000fe400078ef828 */
[----:B------:R-:W-:Y:S02]  /*e430*/  LOP3.LUT R62, R60, 0xff00, R63, 0xf8, !PT ;  /* 0x0000ff003c3e7812 */ /* 0x000fe400078ef83f */
[----:B------:R-:W-:Y:S02]  /*e440*/  F2FP.F16.E4M3.UNPACK_B R63, R146.H1 ;  /* 0x00000092ff3f723e */ /* 0x000fe400030006ff */
[----:B------:R-:W-:-:S02]  /*e450*/  F2FP.F16.E4M3.UNPACK_B R60, R59.H1 ;  /* 0x0000003bff3c723e */ /* 0x000fc400030006ff */
[----:B------:R-:W-:Y:S01]  /*e460*/  F2FP.F16.E4M3.UNPACK_B R57, R56.H1 ;  /* 0x00000038ff39723e */ /* 0x000fe200030006ff */
[----:B------:R-:W-:Y:S01]  /*e470*/  HADD2.F32 R42, -RZ, R63.H0_H0 ;  /* 0x2000003fff2a7230 */ /* 0x000fe20000004100 */
[----:B------:R-:W-:Y:S02]  /*e480*/  LOP3.LUT R46, R58, 0xff00, R61, 0xf8, !PT ;  /* 0x0000ff003a2e7812 */ /* 0x000fe400078ef83d */
[----:B------:R-:W-:Y:S01]  /*e490*/  SHF.R.U32.HI R67, RZ, 0x10, R75 ;  /* 0x00000010ff437819 */ /* 0x000fe2000001164b */
[----:B------:R-:W-:Y:S01]  /*e4a0*/  HADD2.F32 R54, -RZ, R57.H0_H0 ;  /* 0x20000039ff367230 */ /* 0x000fe20000004100 */
[----:B------:R-:W-:Y:S01]  /*e4b0*/  LOP3.LUT R40, R40, 0xff0000, R55, 0xf8, !PT ;  /* 0x00ff000028287812 */ /* 0x000fe200078ef837 */
[----:B------:R-:W-:Y:S01]  /*e4c0*/  HADD2.F32 R55, -RZ, R60.H0_H0 ;  /* 0x2000003cff377230 */ /* 0x000fe20000004100 */
[----:B------:R-:W-:Y:S01]  /*e4d0*/  F2FP.F16.E4M3.UNPACK_B R58, R148.H1 ;  /* 0x00000094ff3a723e */ /* 0x000fe200030006ff */
[----:B------:R-:W-:Y:S01]  /*e4e0*/  IMAD.U32 R67, R67, 0x10000, RZ ;  /* 0x0001000043437824 */ /* 0x000fe200078e00ff */
[----:B------:R-:W-:Y:S01]  /*e4f0*/  SHF.R.U32.HI R65, RZ, 0x10, R73 ;  /* 0x00000010ff417819 */ /* 0x000fe20000011649 */
[-C--:B------:R-:W-:Y:S01]  /*e500*/  FMUL.FTZ R64, R54, R42.reuse ;  /* 0x0000002a36407220 */ /* 0x080fe20000410000 */
[----:B------:R-:W-:Y:S01]  /*e510*/  FMUL.FTZ R69, R55, R42 ;  /* 0x0000002a37457220 */ /* 0x000fe20000410000 */
[--C-:B------:R-:W-:Y:S01]  /*e520*/  HADD2.F32 R61, -RZ, R58.reuse.H0_H0 ;  /* 0x2000003aff3d7230 */ /* 0x100fe20000004100 */
[----:B------:R-:W-:Y:S01]  /*e530*/  LOP3.LUT R42, R62, 0xff0000, R67, 0xf8, !PT ;  /* 0x00ff00003e2a7812 */ /* 0x000fe200078ef843 */
[----:B------:R-:W-:Y:S01]  /*e540*/  IMAD.U32 R65, R65, 0x10000, RZ ;  /* 0x0001000041417824 */ /* 0x000fe200078e00ff */
[----:B------:R-:W-:Y:S01]  /*e550*/  F2FP.F16.E4M3.UNPACK_B R146, R146 ;  /* 0x00000092ff92723e */ /* 0x000fe200020006ff */
[----:B------:R-:W-:-:S02]  /*e560*/  HADD2.F32 R62, -RZ, R58.H1_H1 ;  /* 0x3000003aff3e7230 */ /* 0x000fc40000004100 */
[-C--:B------:R-:W-:Y:S01]  /*e570*/  FFMA.FTZ R54, R54, R61.reuse, -R69 ;  /* 0x0000003d36367223 */ /* 0x080fe20000010845 */
[----:B------:R-:W-:Y:S01]  /*e580*/  FFMA.FTZ R55, R55, R61, R64 ;  /* 0x0000003d37377223 */ /* 0x000fe20000010040 */
[----:B------:R-:W-:Y:S01]  /*e590*/  HADD2.F32 R64, -RZ, R63.H1_H1 ;  /* 0x3000003fff407230 */ /* 0x000fe20000004100 */
[----:B------:R-:W-:Y:S01]  /*e5a0*/  F2FP.F16.E4M3.UNPACK_B R59, R59 ;  /* 0x0000003bff3b723e */ /* 0x000fe200020006ff */
[----:B------:R-:W-:Y:S01]  /*e5b0*/  HADD2.F32 R61, -RZ, R60.H1_H1 ;  /* 0x3000003cff3d7230 */ /* 0x000fe20000004100 */
[----:B------:R-:W-:Y:S01]  /*e5c0*/  F2FP.F16.E4M3.UNPACK_B R56, R56 ;  /* 0x00000038ff38723e */ /* 0x000fe200020006ff */
[----:B------:R-:W-:Y:S01]  /*e5d0*/  HADD2.F32 R58, -RZ, R57.H1_H1 ;  /* 0x30000039ff3a7230 */ /* 0x000fe20000004100 */
[----:B------:R-:W-:Y:S01]  /*e5e0*/  LOP3.LUT R46, R46, 0xff0000, R65, 0xf8, !PT ;  /* 0x00ff00002e2e7812 */ /* 0x000fe200078ef841 */
[----:B------:R-:W-:Y:S02]  /*e5f0*/  HADD2.F32 R63, -RZ, R146.H0_H0 ;  /* 0x20000092ff3f7230 */ /* 0x000fe40000004100 */
[----:B------:R-:W-:Y:S01]  /*e600*/  FMUL.FTZ R65, R61, R64 ;  /* 0x000000403d417220 */ /* 0x000fe20000410000 */
[----:B------:R-:W-:Y:S01]  /*e610*/  F2FP.F16.E4M3.UNPACK_B R148, R148 ;  /* 0x00000094ff94723e */ /* 0x000fe200020006ff */
[----:B------:R-:W-:Y:S01]  /*e620*/  FMUL.FTZ R64, R58, R64 ;  /* 0x000000403a407220 */ /* 0x000fe20000410000 */
        /* <DEDUP_REMOVED lines=14> */
[----:B------:R-:W-:Y:S01]  /*e710*/  F2FP.F16.E4M3.UNPACK_B R57, R147.H1 ;  /* 0x00000093ff39723e */ /* 0x000fe200030006ff */
[C---:B------:R-:W-:Y:S01]  /*e720*/  FMUL.FTZ R146, R56.reuse, R146 ;  /* 0x0000009238927220 */ /* 0x040fe20000410000 */
[----:B------:R-:W-:Y:S01]  /*e730*/  F2FP.F16.E4M3.UNPACK_B R58, R52.H1 ;  /* 0x00000034ff3a723e */ /* 0x000fe200030006ff */
[----:B------:R-:W-:Y:S01]  /*e740*/  FFMA.FTZ R67, R56, R148, -R61 ;  /* 0x0000009438437223 */ /* 0x000fe2000001083d */
[----:B------:R-:W-:Y:S01]  /*e750*/  F2FP.F16.E4M3.UNPACK_B R61, R149.H1 ;  /* 0x00000095ff3d723e */ /* 0x000fe200030006ff */
[----:B------:R-:W-:Y:S01]  /*e760*/  HADD2.F32 R62, -RZ, R57.H0_H0 ;  /* 0x20000039ff3e7230 */ /* 0x000fe20000004100 */
[----:B------:R-:W-:Y:S01]  /*e770*/  F2FP.F16.E4M3.UNPACK_B R56, R50.H1 ;  /* 0x00000032ff38723e */ /* 0x000fe200030006ff */
[----:B------:R-:W-:-:S02]  /*e780*/  HADD2.F32 R60, -RZ, R58.H0_H0 ;  /* 0x2000003aff3c7230 */ /* 0x000fc40000004100 */
[----:B------:R-:W-:Y:S01]  /*e790*/  FFMA.FTZ R146, R59, R148, R146 ;  /* 0x000000943b927223 */ /* 0x000fe20000010092 */
[----:B------:R-:W-:Y:S01]  /*e7a0*/  HADD2.F32 R63, -RZ, R57.H1_H1 ;  /* 0x30000039ff3f7230 */ /* 0x000fe20000004100 */
[----:B------:R-:W-:Y:S01]  /*e7b0*/  F2FP.F16.E4M3.UNPACK_B R147, R147 ;  /* 0x00000093ff93723e */ /* 0x000fe200020006ff */
[----:B------:R-:W-:Y:S02]  /*e7c0*/  HADD2.F32 R57, -RZ, R56.H0_H0 ;  /* 0x20000038ff397230 */ /* 0x000fe40000004100 */
[----:B------:R-:W-:Y:S01]  /*e7d0*/  FMUL.FTZ R68, R60, R62 ;  /* 0x0000003e3c447220 */ /* 0x000fe20000410000 */
[----:B------:R-:W-:Y:S01]  /*e7e0*/  HADD2.F32 R59, -RZ, R61.H0_H0 ;  /* 0x2000003dff3b7230 */ /* 0x000fe20000004100 */
[----:B------:R-:W-:Y:S01]  /*e7f0*/  F2FP.F16.E4M3.UNPACK_B R50, R50 ;  /* 0x00000032ff32723e */ /* 0x000fe200020006ff */
[----:B------:R-:W-:Y:S02]  /*e800*/  HADD2.F32 R58, -RZ, R58.H1_H1 ;  /* 0x3000003aff3a7230 */ /* 0x000fe40000004100 */
[----:B------:R-:W-:Y:S01]  /*e810*/  FMUL.FTZ R71, R57, R62 ;  /* 0x0000003e39477220 */ /* 0x000fe20000410000 */
[----:B------:R-:W-:-:S02]  /*e820*/  HADD2.F32 R56, -RZ, R56.H1_H1 ;  /* 0x30000038ff387230 */ /* 0x000fc40000004100 */
[----:B------:R-:W-:Y:S01]  /*e830*/  FFMA.FTZ R68, R57, R59, -R68 ;  /* 0x0000003b39447223 */ /* 0x000fe20000010844 */
[----:B------:R-:W-:Y:S02]  /*e840*/  HADD2.F32 R61, -RZ, R61.H1_H1 ;  /* 0x3000003dff3d7230 */ /* 0x000fe40000004100 */
[----:B------:R-:W-:Y:S01]  /*e850*/  FMUL.FTZ R57, R58, R63 ;  /* 0x0000003f3a397220 */ /* 0x000fe20000410000 */
[----:B------:R-:W-:Y:S01]  /*e860*/  FFMA.FTZ R62, R60, R59, R71 ;  /* 0x0000003b3c3e7223 */ /* 0x000fe20000010047 */
[C---:B------:R-:W-:Y:S01]  /*e870*/  FMUL.FTZ R73, R56.reuse, R63 ;  /* 0x0000003f38497220 */ /* 0x040fe20000410000 */
[----:B------:R-:W-:Y:S01]  /*e880*/  F2FP.F16.E4M3.UNPACK_B R149, R149 ;  /* 0x00000095ff95723e */ /* 0x000fe200020006ff */
[-C--:B------:R-:W-:Y:S01]  /*e890*/  FFMA.FTZ R63, R56, R61.reuse, -R57 ;  /* 0x0000003d383f7223 */ /* 0x080fe20000010839 */
[----:B------:R-:W-:Y:S01]  /*e8a0*/  F2FP.F16.E4M3.UNPACK_B R56, R52 ;  /* 0x00000034ff38723e */ /* 0x000fe200020006ff */
[--C-:B------:R-:W-:Y:S02]  /*e8b0*/  HADD2.F32 R59, -RZ, R147.reuse.H0_H0 ;  /* 0x20000093ff3b7230 */ /* 0x100fe40000004100 */
[----:B------:R-:W-:Y:S01]  /*e8c0*/  FFMA.FTZ R73, R58, R61, R73 ;  /* 0x0000003d3a497223 */ /* 0x000fe20000010049 */
[----:B------:R-:W-:Y:S01]  /*e8d0*/  HADD2.F32 R52, -RZ, R50.H0_H0 ;  /* 0x20000032ff347230 */ /* 0x000fe20000004100 */
[----:B------:R-:W-:Y:S01]  /*e8e0*/  F2FP.SATFINITE.E4M3.F32.PACK_AB_MERGE_C R68, R63, R68, RZ ;  /* 0x000000443f44723e */ /* 0x000fe200048070ff */
[----:B------:R-:W-:Y:S01]  /*e8f0*/  HADD2.F32 R57, -RZ, R56.H0_H0 ;  /* 0x20000038ff397230 */ /* 0x000fe20000004100 */
[----:B------:R-:W-:Y:S01]  /*e900*/  F2FP.SATFINITE.E4M3.F32.PACK_AB_MERGE_C R54, R69, R54, RZ ;  /* 0x000000364536723e */ /* 0x000fe200048070ff */
[----:B------:R-:W-:-:S02]  /*e910*/  HADD2.F32 R147, -RZ, R147.H1_H1 ;  /* 0x30000093ff937230 */ /* 0x000fc40000004100 */
[-C--:B------:R-:W-:Y:S01]  /*e920*/  FMUL.FTZ R60, R52, R59.reuse ;  /* 0x0000003b343c7220 */ /* 0x080fe20000410000 */
[----:B------:R-:W-:Y:S02]  /*e930*/  HADD2.F32 R56, -RZ, R56.H1_H1 ;  /* 0x30000038ff387230 */ /* 0x000fe40000004100 */
[C---:B------:R-:W-:Y:S01]  /*e940*/  FMUL.FTZ R61, R57.reuse, R59 ;  /* 0x0000003b393d7220 */ /* 0x040fe20000410000 */
[--C-:B------:R-:W-:Y:S01]  /*e950*/  HADD2.F32 R58, -RZ, R149.reuse.H0_H0 ;  /* 0x20000095ff3a7230 */ /* 0x100fe20000004100 */
[----:B------:R-:W-:Y:S01]  /*e960*/  F2FP.F16.E4M3.UNPACK_B R63, R46 ;  /* 0x0000002eff3f723e */ /* 0x000fe200020006ff */
[----:B------:R-:W-:Y:S02]  /*e970*/  HADD2.F32 R50, -RZ, R50.H1_H1 ;  /* 0x30000032ff327230 */ /* 0x000fe40000004100 */
[-C--:B------:R-:W-:Y:S01]  /*e980*/  FMUL.FTZ R59, R56, R147.reuse ;  /* 0x00000093383b7220 */ /* 0x080fe20000410000 */
[----:B------:R-:W-:Y:S02]  /*e990*/  HADD2.F32 R149, -RZ, R149.H1_H1 ;  /* 0x30000095ff957230 */ /* 0x000fe40000004100 */
[-C--:B------:R-:W-:Y:S01]  /*e9a0*/  FFMA.FTZ R52, R52, R58.reuse, -R61 ;  /* 0x0000003a34347223 */ /* 0x080fe2000001083d */
[----:B------:R-:W-:Y:S01]  /*e9b0*/  FFMA.FTZ R60, R57, R58, R60 ;  /* 0x0000003a393c7223 */ /* 0x000fe2000001003c */
[C---:B------:R-:W-:Y:S01]  /*e9c0*/  FMUL.FTZ R147, R50.reuse, R147 ;  /* 0x0000009332937220 */ /* 0x040fe20000410000 */
[----:B------:R-:W-:Y:S01]  /*e9d0*/  F2FP.F16.E4M3.UNPACK_B R58, R45 ;  /* 0x0000002dff3a723e */ /* 0x000fe200020006ff */
[----:B------:R-:W-:Y:S01]  /*e9e0*/  FFMA.FTZ R71, R50, R149, -R59 ;  /* 0x0000009532477223 */ /* 0x000fe2000001083b */
[----:B------:R-:W-:Y:S01]  /*e9f0*/  F2FP.SATFINITE.E4M3.F32.PACK_AB_MERGE_C R66, R66, R55, RZ ;  /* 0x000000374242723e */ /* 0x000fe200048070ff */
[----:B------:R-:W-:Y:S01]  /*ea00*/  FFMA.FTZ R147, R56, R149, R147 ;  /* 0x0000009538937223 */ /* 0x000fe20000010093 */
[----:B------:R-:W-:Y:S01]  /*ea10*/  F2FP.F16.E4M3.UNPACK_B R57, R41 ;  /* 0x00000029ff39723e */ /* 0x000fe200020006ff */
[--C-:B------:R-:W-:Y:S01]  /*ea20*/  HADD2.F32 R59, -RZ, R58.reuse.H0_H0 ;  /* 0x2000003aff3b7230 */ /* 0x100fe20000004100 */
[----:B------:R-:W-:Y:S01]  /*ea30*/  F2FP.SATFINITE.E4M3.F32.PACK_AB_MERGE_C R55, R67, R64, R54 ;  /* 0x000000404337723e */ /* 0x000fe20004807036 */
[----:B------:R-:W-:Y:S01]  /*ea40*/  HADD2.F32 R64, -RZ, R63.H0_H0 ;  /* 0x2000003fff407230 */ /* 0x000fe20000004100 */
[----:B------:R-:W-:Y:S01]  /*ea50*/  F2FP.F16.E4M3.UNPACK_B R61, R44 ;  /* 0x0000002cff3d723e */ /* 0x000fe200020006ff */
[----:B------:R-:W-:Y:S01]  /*ea60*/  HADD2.F32 R56, -RZ, R57.H0_H0 ;  /* 0x20000039ff387230 */ /* 0x000fe20000004100 */
[----:B------:R-:W-:Y:S01]  /*ea70*/  F2FP.SATFINITE.E4M3.F32.PACK_AB_MERGE_C R50, R73, R62, RZ ;  /* 0x0000003e4932723e */ /* 0x000fe200048070ff */
[----:B------:R-:W-:Y:S01]  /*ea80*/  HADD2.F32 R63, -RZ, R63.H1_H1 ;  /* 0x3000003fff3f7230 */ /* 0x000fe20000004100 */
[----:B------:R-:W-:Y:S01]  /*ea90*/  F2FP.SATFINITE.E4M3.F32.PACK_AB_MERGE_C R54, R146, R65, R66 ;  /* 0x000000419236723e */ /* 0x000fe20004807042 */
[----:B------:R-:W-:Y:S01]  /*eaa0*/  HADD2.F32 R62, -RZ, R61.H0_H0 ;  /* 0x2000003dff3e7230 */ /* 0x000fe20000004100 */
[----:B------:R-:W-:Y:S01]  /*eab0*/  F2FP.SATFINITE.E4M3.F32.PACK_AB_MERGE_C R50, R147, R60, R50 ;  /* 0x0000003c9332723e */ /* 0x000fe20004807032 */
[----:B------:R-:W-:Y:S01]  /*eac0*/  FMUL.FTZ R65, R59, R64 ;  /* 0x000000403b417220 */ /* 0x000fe20000410000 */
[----:B------:R-:W-:-:S02]  /*ead0*/  HADD2.F32 R60, -RZ, R58.H1_H1 ;  /* 0x3000003aff3c7230 */ /* 0x000fc40000004100 */
[C---:B------:R-:W-:Y:S01]  /*eae0*/  FMUL.FTZ R64, R56.reuse, R64 ;  /* 0x0000004038407220 */ /* 0x040fe20000410000 */
[----:B------:R-:W-:Y:S02]  /*eaf0*/  HADD2.F32 R58, -RZ, R57.H1_H1 ;  /* 0x30000039ff3a7230 */ /* 0x000fe40000004100 */
[-C--:B------:R-:W-:Y:S01]  /*eb00*/  FFMA.FTZ R56, R56, R62.reuse, -R65 ;  /* 0x0000003e38387223 */ /* 0x080fe20000010841 */
[----:B------:R-:W-:Y:S02]  /*eb10*/  HADD2.F32 R61, -RZ, R61.H1_H1 ;  /* 0x3000003dff3d7230 */ /* 0x000fe40000004100 */
[-C--:B------:R-:W-:Y:S01]  /*eb20*/  FMUL.FTZ R65, R60, R63.reuse ;  /* 0x0000003f3c417220 */ /* 0x080fe20000410000 */
[----:B------:R-:W-:Y:S01]  /*eb30*/  FFMA.FTZ R57, R59, R62, R64 ;  /* 0x0000003e3b397223 */ /* 0x000fe20000010040 */
[C---:B------:R-:W-:Y:S01]  /*eb40*/  FMUL.FTZ R63, R58.reuse, R63 ;  /* 0x0000003f3a3f7220 */ /* 0x040fe20000410000 */
[----:B------:R-:W-:Y:S01]  /*eb50*/  F2FP.F16.E4M3.UNPACK_B R41, R41.H1 ;  /* 0x00000029ff29723e */ /* 0x000fe200030006ff */
[----:B------:R-:W-:Y:S01]  /*eb60*/  FFMA.FTZ R67, R58, R61, -R65 ;  /* 0x0000003d3a437223 */ /* 0x000fe20000010841 */
[----:B------:R-:W-:Y:S01]  /*eb70*/  F2FP.F16.E4M3.UNPACK_B R59, R45.H1 ;  /* 0x0000002dff3b723e */ /* 0x000fe200030006ff */
[----:B------:R-:W-:Y:S01]  /*eb80*/  FFMA.FTZ R66, R60, R61, R63 ;  /* 0x0000003d3c427223 */ /* 0x000fe2000001003f */
[----:B------:R-:W-:Y:S01]  /*eb90*/  F2FP.F16.E4M3.UNPACK_B R58, R46.H1 ;  /* 0x0000002eff3a723e */ /* 0x000fe200030006ff */
[----:B------:R-:W-:Y:S01]  /*eba0*/  HADD2.F32 R45, -RZ, R41.H0_H0 ;  /* 0x20000029ff2d7230 */ /* 0x000fe20000004100 */
[----:B------:R-:W-:Y:S01]  /*ebb0*/  F2FP.F16.E4M3.UNPACK_B R44, R44.H1 ;  /* 0x0000002cff2c723e */ /* 0x000fe200030006ff */
[--C-:B------:R-:W-:Y:S01]  /*ebc0*/  HADD2.F32 R46, -RZ, R59.reuse.H0_H0 ;  /* 0x2000003bff2e7230 */ /* 0x100fe20000004100 */
[----:B------:R-:W-:Y:S01]  /*ebd0*/  F2FP.SATFINITE.E4M3.F32.PACK_AB_MERGE_C R52, R71, R52, R68 ;  /* 0x000000344734723e */ /* 0x000fe20004807044 */
[----:B------:R-:W-:Y:S01]  /*ebe0*/  HADD2.F32 R60, -RZ, R58.H0_H0 ;  /* 0x2000003aff3c7230 */ /* 0x000fe20000004100 */
[----:B------:R-:W-:Y:S01]  /*ebf0*/  F2FP.F16.E4M3.UNPACK_B R63, R42.H1 ;  /* 0x0000002aff3f723e */ /* 0x000fe200030006ff */
[----:B------:R-:W-:-:S02]  /*ec00*/  HADD2.F32 R59, -RZ, R59.H1_H1 ;  /* 0x3000003bff3b7230 */ /* 0x000fc40000004100 */
[----:B------:R-:W-:Y:S02]  /*ec10*/  HADD2.F32 R62, -RZ, R58.H1_H1 ;  /* 0x3000003aff3e7230 */ /* 0x000fe40000004100 */
[CC--:B------:R-:W-:Y:S01]  /*ec20*/  FMUL.FTZ R64, R46.reuse, R60.reuse ;  /* 0x0000003c2e407220 */ /* 0x0c0fe20000410000 */
[----:B------:R-:W-:Y:S02]  /*ec30*/  HADD2.F32 R41, -RZ, R41.H1_H1 ;  /* 0x30000029ff297230 */ /* 0x000fe40000004100 */
[----:B------:R-:W-:Y:S01]  /*ec40*/  FMUL.FTZ R61, R45, R60 ;  /* 0x0000003c2d3d7220 */ /* 0x000fe20000410000 */
[--C-:B------:R-:W-:Y:S02]  /*ec50*/  HADD2.F32 R58, -RZ, R44.reuse.H0_H0 ;  /* 0x2000002cff3a7230 */ /* 0x100fe40000004100 */
[-C--:B------:R-:W-:Y:S01]  /*ec60*/  FMUL.FTZ R60, R59, R62.reuse ;  /* 0x0000003e3b3c7220 */ /* 0x080fe20000410000 */
[----:B------:R-:W-:Y:S02]  /*ec70*/  HADD2.F32 R44, -RZ, R44.H1_H1 ;  /* 0x3000002cff2c7230 */ /* 0x000fe40000004100 */
[----:B------:R-:W-:Y:S01]  /*ec80*/  FMUL.FTZ R62, R41, R62 ;  /* 0x0000003e293e7220 */ /* 0x000fe20000410000 */
[----:B------:R-:W-:Y:S01]  /*ec90*/  FFMA.FTZ R69, R46, R58, R61 ;  /* 0x0000003a2e457223 */ /* 0x000fe2000001003d */
[----:B------:R-:W-:-:S02]  /*eca0*/  F2FP.F16.E4M3.UNPACK_B R46, R47 ;  /* 0x0000002fff2e723e */ /* 0x000fc400020006ff */
[----:B------:R-:W-:Y:S01]  /*ecb0*/  FFMA.FTZ R70, R59, R44, R62 ;  /* 0x0000002c3b467223 */ /* 0x000fe2000001003e */
[----:B------:R-:W-:Y:S01]  /*ecc0*/  F2FP.F16.E4M3.UNPACK_B R62, R42 ;  /* 0x0000002aff3e723e */ /* 0x000fe200020006ff */
[----:B------:R-:W-:Y:S01]  /*ecd0*/  FFMA.FTZ R71, R41, R44, -R60 ;  /* 0x0000002c29477223 */ /* 0x000fe2000001083c */
[-C--:B------:R-:W-:Y:S01]  /*ece0*/  F2FP.F16.E4M3.UNPACK_B R41, R43.reuse ;  /* 0x0000002bff29723e */ /* 0x080fe200020006ff */
[----:B------:R-:W-:Y:S01]  /*ecf0*/  FFMA.FTZ R68, R45, R58, -R64 ;  /* 0x0000003a2d447223 */ /* 0x000fe20000010840 */
[----:B------:R-:W-:Y:S01]  /*ed00*/  F2FP.F16.E4M3.UNPACK_B R43, R43.H1 ;  /* 0x0000002bff2b723e */ /* 0x000fe200030006ff */
[----:B------:R-:W-:Y:S01]  /*ed10*/  HADD2.F32 R58, -RZ, R46.H0_H0 ;  /* 0x2000002eff3a7230 */ /* 0x000fe20000004100 */
[-C--:B------:R-:W-:Y:S01]  /*ed20*/  F2FP.F16.E4M3.UNPACK_B R42, R40.reuse ;  /* 0x00000028ff2a723e */ /* 0x080fe200020006ff */
[----:B------:R-:W-:Y:S01]  /*ed30*/  HADD2.F32 R65, -RZ, R62.H0_H0 ;  /* 0x2000003eff417230 */ /* 0x000fe20000004100 */
[----:B------:R-:W-:Y:S01]  /*ed40*/  F2FP.F16.E4M3.UNPACK_B R47, R47.H1 ;  /* 0x0000002fff2f723e */ /* 0x000fe200030006ff */
[----:B------:R-:W-:Y:S01]  /*ed50*/  HADD2.F32 R44, -RZ, R41.H0_H0 ;  /* 0x20000029ff2c7230 */ /* 0x000fe20000004100 */
[----:B------:R-:W-:Y:S01]  /*ed60*/  F2FP.F16.E4M3.UNPACK_B R59, R40.H1 ;  /* 0x00000028ff3b723e */ /* 0x000fe200030006ff */
[----:B------:R-:W-:-:S02]  /*ed70*/  HADD2.F32 R45, -RZ, R43.H0_H0 ;  /* 0x2000002bff2d7230 */ /* 0x000fc40000004100 */
[-C--:B------:R-:W-:Y:S01]  /*ed80*/  FMUL.FTZ R73, R58, R65.reuse ;  /* 0x000000413a497220 */ /* 0x080fe20000410000 */
[----:B------:R-:W-:Y:S02]  /*ed90*/  HADD2.F32 R64, -RZ, R63.H0_H0 ;  /* 0x2000003fff407230 */ /* 0x000fe40000004100 */
[C---:B------:R-:W-:Y:S01]  /*eda0*/  FMUL.FTZ R65, R44.reuse, R65 ;  /* 0x000000412c417220 */ /* 0x040fe20000410000 */
[----:B------:R-:W-:Y:S01]  /*edb0*/  HADD2.F32 R61, -RZ, R42.H0_H0 ;  /* 0x2000002aff3d7230 */ /* 0x000fe20000004100 */
[----:B------:R-:W-:Y:S01]  /*edc0*/  F2FP.SATFINITE.E4M3.F32.PACK_AB_MERGE_C R68, R71, R68, RZ ;  /* 0x000000444744723e */ /* 0x000fe200048070ff */
[----:B------:R-:W-:Y:S02]  /*edd0*/  HADD2.F32 R40, -RZ, R47.H0_H0 ;  /* 0x2000002fff287230 */ /* 0x000fe40000004100 */
[----:B------:R-:W-:Y:S01]  /*ede0*/  FMUL.FTZ R75, R45, R64 ;  /* 0x000000402d4b7220 */ /* 0x000fe20000410000 */
[----:B------:R-:W-:Y:S02]  /*edf0*/  HADD2.F32 R60, -RZ, R59.H0_H0 ;  /* 0x2000003bff3c7230 */ /* 0x000fe40000004100 */
[----:B------:R-:W-:Y:S01]  /*ee00*/  FFMA.FTZ R73, R44, R61, -R73 ;  /* 0x0000003d2c497223 */ /* 0x000fe20000010849 */
[----:B------:R-:W-:-:S02]  /*ee10*/  HADD2.F32 R47, -RZ, R47.H1_H1 ;  /* 0x3000002fff2f7230 */ /* 0x000fc40000004100 */
[C---:B------:R-:W-:Y:S01]  /*ee20*/  FMUL.FTZ R72, R40.reuse, R64 ;  /* 0x0000004028487220 */ /* 0x040fe20000410000 */
[----:B------:R-:W-:Y:S02]  /*ee30*/  HADD2.F32 R44, -RZ, R63.H1_H1 ;  /* 0x3000003fff2c7230 */ /* 0x000fe40000004100 */
[-C--:B------:R-:W-:Y:S01]  /*ee40*/  FFMA.FTZ R75, R40, R60.reuse, R75 ;  /* 0x0000003c284b7223 */ /* 0x080fe2000001004b */
[----:B------:R-:W-:Y:S02]  /*ee50*/  HADD2.F32 R43, -RZ, R43.H1_H1 ;  /* 0x3000002bff2b7230 */ /* 0x000fe40000004100 */
[----:B------:R-:W-:Y:S01]  /*ee60*/  FFMA.FTZ R65, R58, R61, R65 ;  /* 0x0000003d3a417223 */ /* 0x000fe20000010041 */
[----:B------:R-:W-:Y:S02]  /*ee70*/  HADD2.F32 R46, -RZ, R46.H1_H1 ;  /* 0x3000002eff2e7230 */ /* 0x000fe40000004100 */
[----:B------:R-:W-:Y:S01]  /*ee80*/  FFMA.FTZ R72, R45, R60, -R72 ;  /* 0x0000003c2d487223 */ /* 0x000fe20000010848 */
[----:B------:R-:W-:-:S02]  /*ee90*/  HADD2.F32 R62, -RZ, R62.H1_H1 ;  /* 0x3000003eff3e7230 */ /* 0x000fc40000004100 */
[-C--:B------:R-:W-:Y:S01]  /*eea0*/  FMUL.FTZ R58, R47, R44.reuse ;  /* 0x0000002c2f3a7220 */ /* 0x080fe20000410000 */
[----:B------:R-:W-:Y:S02]  /*eeb0*/  HADD2.F32 R41, -RZ, R41.H1_H1 ;  /* 0x30000029ff297230 */ /* 0x000fe40000004100 */
[----:B------:R-:W-:Y:S01]  /*eec0*/  FMUL.FTZ R60, R43, R44 ;  /* 0x0000002c2b3c7220 */ /* 0x000fe20000410000 */
        /* <DEDUP_REMOVED lines=11> */
[----:B------:R-:W-:-:S02]  /*ef80*/  F2FP.SATFINITE.E4M3.F32.PACK_AB_MERGE_C R43, R43, R72, RZ ;  /* 0x000000482b2b723e */ /* 0x000fc400048070ff */
[----:B------:R-:W-:Y:S02]  /*ef90*/  F2FP.SATFINITE.E4M3.F32.PACK_AB_MERGE_C R60, R60, R75, RZ ;  /* 0x0000004b3c3c723e */ /* 0x000fe400048070ff */
[----:B------:R-:W-:Y:S01]  /*efa0*/  F2FP.SATFINITE.E4M3.F32.PACK_AB_MERGE_C R43, R44, R73, R43 ;  /* 0x000000492c2b723e */ /* 0x000fe2000480702b */
[----:B------:R-:W-:Y:S01]  /*efb0*/  IMAD.MOV.U32 R44, RZ, RZ, R54 ;  /* 0x000000ffff2c7224 */ /* 0x000fe200078e0036 */
[----:B------:R-:W-:Y:S01]  /*efc0*/  F2FP.SATFINITE.E4M3.F32.PACK_AB_MERGE_C R47, R42, R65, R60 ;  /* 0x000000412a2f723e */ /* 0x000fe2000480703c */
[----:B------:R-:W-:Y:S01]  /*efd0*/  IMAD.MOV.U32 R42, RZ, RZ, R52 ;  /* 0x000000ffff2a7224 */ /* 0x000fe200078e0034 */
[----:B------:R-:W-:Y:S02]  /*efe0*/  F2FP.SATFINITE.E4M3.F32.PACK_AB_MERGE_C R45, R66, R57, R69 ;  /* 0x00000039422d723e */ /* 0x000fe40004807045 */
[----:B------:R-:W-:-:S07]  /*eff0*/  MOV R40, R55 ;  /* 0x0000003700287202 */ /* 0x000fce0000000f00 */
.L_x_564:
[----:B------:R-:W-:Y:S05]  /*f000*/  BSYNC B1 ;  /* 0x0000000000017941 */ /* 0x000fea0003800000 */
.L_x_563:
[----:B0-----:R4:W-:Y:S01]  /*f010*/  STG.E.128 desc[UR54][R48.64], R40 ;  /* 0x0000002830007986 */ /* 0x0019e2000c101d36 */
[----:B------:R-:W-:-:S13]  /*f020*/  ISETP.GE.AND P2, PT, R51, R150, PT ;  /* 0x000000963300720c */ /* 0x000fda0003f46270 */
[----:B------:R-:W-:Y:S05]  /*f030*/  @P2 BRA `(.L_x_513) ;  /* 0x0000000000f42947 */ /* 0x000fea0003800000 */
[--C-:B----4-:R-:W-:Y:S02]  /*f040*/  SHF.R.S32.HI R40, RZ, 0x1f, R51.reuse ;  /* 0x0000001fff287819 */ /* 0x110fe40000011433 */
[----:B------:R-:W-:-:S04]  /*f050*/  IADD3 R51, P2, P4, R116, R136, R51 ;  /* 0x0000008874337210 */ /* 0x000fc80007c5e033 */
[----:B------:R-:W-:Y:S02]  /*f060*/  IADD3.X R40, R4, R53, R40, P2, P4 ;  /* 0x0000003504287210 */ /* 0x000fe400017e8428 */
[----:B------:R-:W-:-:S05]  /*f070*/  IADD3 R122, P2, R51, R122, RZ ;  /* 0x0000007a337a7210 */ /* 0x000fca0007f5e0ff */
[----:B------:R-:W-:-:S05]  /*f080*/  IMAD.X R123, R40, 0x1, R123, P2 ;  /* 0x00000001287b7824 */ /* 0x000fca00010e067b */
[----:B-1----:R0:W-:Y:S01]  /*f090*/  STG.E.128 desc[UR54][R122.64], R44 ;  /* 0x0000002c7a007986 */ /* 0x0021e2000c101d36 */
[----:B------:R-:W-:Y:S05]  /*f0a0*/  BRA `(.L_x_513) ;  /* 0x0000000000d87947 */ /* 0x000fea0003800000 */
.L_x_480:
[----:B------:R-:W-:-:S06]  /*f0b0*/  UISETP.NE.AND UP0, UPT, UR53, 0x3, UPT ;  /* 0x000000033500788c */ /* 0x000fcc000bf05270 */
[----:B------:R-:W-:-:S13]  /*f0c0*/  PLOP3.LUT P1, PT, PT, PT, UP0, 0x80, 0x0 ;  /* 0x000000000000781c */ /* 0x000fda0003f2f008 */
[----:B------:R-:W-:Y:S05]  /*f0d0*/  @!P1 BRA `(.L_x_565) ;  /* 0x0000000000049947 */ /* 0x000fea0003800000 */
[----:B------:R-:W-:Y:S01]  /*f0e0*/  BPT.TRAP 0x1 ;  /* 0x000000040000795c */ /* 0x000fe20000300000 */
.L_x_565:
[----:B------:R-:W-:Y:S01]  /*f0f0*/  LEA R97, R17, R16, 0x3 ;  /* 0x0000001011617211 */ /* 0x000fe200078e18ff */
[----:B------:R-:W-:Y:S01]  /*f100*/  IMAD R96, R24, -0xa0, R2 ;  /* 0xffffff6018607824 */ /* 0x000fe200078e0202 */
[----:B------:R-:W-:Y:S01]  /*f110*/  SHF.L.U32 R98, R169, 0x1f, RZ ;  /* 0x0000001fa9627819 */ /* 0x000fe200000006ff */
[----:B------:R-:W-:Y:S03]  /*f120*/  BSSY B1, `(.L_x_566) ;  /* 0x0000004000017945 */ /* 0x000fe60003800000 */
[----:B------:R-:W1:Y:S01]  /*f130*/  SYNCS.PHASECHK.TRANS64.TRYWAIT P2, [R97+URZ+0x29890], R98 ;  /* 0x02989062610075a7 */ /* 0x000e62000804017f */
[----:B------:R-:W-:Y:S01]  /*f140*/  VIMNMX R96, R96, 0xa0, PT ;  /* 0x000000a060607848 */ /* 0x000fe20003fe0100 */
[----:B-1----:R-:W-:Y:S06]  /*f150*/  @!P2 BRA `(.L_x_567) ;  /* 0x000001800064a947 */ /* 0x002fec0003800000 */
.L_x_798:
[----:B------:R-:W-:Y:S05]  /*f160*/  BSYNC B1 ;  /* 0x0000000000017941 */ /* 0x000fea0003800000 */
.L_x_566:
[----:B------:R-:W-:Y:S01]  /*f170*/  ISETP.GE.AND P2, PT, R168, R96, PT ;  /* 0x00000060a800720c */ /* 0x000fe20003f46270 */
[----:B------:R-:W-:-:S12]  /*f180*/  BSSY B1, `(.L_x_568) ;  /* 0x0000014000017945 */ /* 0x000fd80003800000 */
[----:B------:R-:W-:Y:S05]  /*f190*/  @P2 BRA `(.L_x_569) ;  /* 0x0000000000482947 */ /* 0x000fea0003800000 */
[----:B------:R-:W-:-:S13]  /*f1a0*/  ISETP.NE.AND P2, PT, R34, RZ, PT ;  /* 0x000000ff2200720c */ /* 0x000fda0003f45270 */
[----:B0-----:R-:W0:Y:S04]  /*f1b0*/  @P2 LDS.128 R40, [R47+0x1a400] ;  /* 0x01a400002f282984 */ /* 0x001e280000000c00 */
[----:B0-----:R-:W-:Y:S01]  /*f1c0*/  @P2 STG.E.128 desc[UR54][R48.64], R40 ;  /* 0x0000002830002986 */ /* 0x001fe2000c101d36 */
[----:B------:R-:W-:-:S13]  /*f1d0*/  ISETP.NE.AND P2, PT, R35, RZ, PT ;  /* 0x000000ff2300720c */ /* 0x000fda0003f45270 */
[----:B------:R-:W0:Y:S04]  /*f1e0*/  @P2 LDS.128 R40, [R46+0x1a400] ;  /* 0x01a400002e282984 */ /* 0x000e280000000c00 */
        /* <DEDUP_REMOVED lines=12> */
[----:B0-----:R2:W-:Y:S02]  /*f2b0*/  @P2 STG.E.128 desc[UR54][R48.64+0xa0], R40 ;  /* 0x0000a02830002986 */ /* 0x0015e4000c101d36 */
.L_x_569:
[----:B------:R-:W-:Y:S05]  /*f2c0*/  BSYNC B1 ;  /* 0x0000000000017941 */ /* 0x000fea0003800000 */
.L_x_568:
[----:B------:R-:W-:-:S13]  /*f2d0*/  ISETP.GE.AND P2, PT, R218, R96, PT ;  /* 0x00000060da00720c */ /* 0x000fda0003f46270 */
[----:B------:R-:W-:Y:S05]  /*f2e0*/  @P2 BRA `(.L_x_513) ;  /* 0x0000000000482947 */ /* 0x000fea0003800000 */
[----:B------:R-:W-:-:S13]  /*f2f0*/  ISETP.NE.AND P2, PT, R34, RZ, PT ;  /* 0x000000ff2200720c */ /* 0x000fda0003f45270 */
[----:B0-2---:R-:W0:Y:S04]  /*f300*/  @P2 LDS.128 R40, [R47+0x1c400] ;  /* 0x01c400002f282984 */ /* 0x005e280000000c00 */
        /* <DEDUP_REMOVED lines=16> */
.L_x_513:
[----:B------:R-:W-:Y:S05]  /*f410*/  BSYNC B0 ;  /* 0x0000000000007941 */ /* 0x000fea0003800000 */
.L_x_479:
[----:B01234-:R-:W0:Y:S01]  /*f420*/  S2R R40, SR_TID.X ;  /* 0x0000000000287919 */ /* 0x01fe220000002100 */
[----:B------:R-:W-:Y:S01]  /*f430*/  @!PT LDS RZ, [RZ] ;  /* 0x00000000fffff984 */ /* 0x000fe20000000800 */
[----:B------:R-:W-:Y:S01]  /*f440*/  @!PT LDS RZ, [RZ] ;  /* 0x00000000fffff984 */ /* 0x000fe20000000800 */
[----:B------:R-:W-:Y:S01]  /*f450*/  @!PT LDS RZ, [RZ] ;  /* 0x00000000fffff984 */ /* 0x000fe20000000800 */
[----:B------:R-:W-:Y:S01]  /*f460*/  @!PT LDS RZ, [RZ] ;  /* 0x00000000fffff984 */ /* 0x000fe20000000800 */
[----:B------:R1:W-:Y:S06]  /*f470*/  MEMBAR.ALL.CTA ;  /* 0x0000000000007992 */ /* 0x0003ec0000008000 */
[----:B-1----:R-:W1:Y:S01]  /*f480*/  FENCE.VIEW.ASYNC.S ;  /* 0x00000000000073c6 */ /* 0x002e620000000000 */
[----:B------:R-:W-:Y:S05]  /*f490*/  WARPSYNC.ALL ;  /* 0x0000000000007948 */ /* 0x000fea0003800000 */
[----:B------:R-:W-:Y:S01]  /*f4a0*/  BSSY B0, `(.L_x_570) ;  /* 0x0000009000007945 */ /* 0x000fe20003800000 */
[----:B0-----:R-:W-:Y:S01]  /*f4b0*/  LOP3.LUT R40, R40, 0x7f, RZ, 0xc0, !PT ;  /* 0x0000007f28287812 */ /* 0x001fe200078ec0ff */
[----:B-1----:R0:W-:Y:S03]  /*f4c0*/  BAR.SYNC.DEFER_BLOCKING R163, 0x80 ;  /* 0x000200a30000751d */ /* 0x0021e60000010000 */
[----:B------:R-:W-:-:S13]  /*f4d0*/  ISETP.NE.AND P2, PT, R40, RZ, PT ;  /* 0x000000ff2800720c */ /* 0x000fda0003f45270 */
[----:B------:R-:W-:-:S05]  /*f4e0*/  @!P2 VIADD R40, R97, 0x298a0 ;  /* 0x000298a06128a836 */ /* 0x000fca0000000000 */
[----:B------:R-:W-:-:S04]  /*f4f0*/  @!P2 PRMT R40, RZ, 0x654, R40 ;  /* 0x00000654ff28a816 */ /* 0x000fc80000000028 */
[----:B------:R0:W-:Y:S01]  /*f500*/  @!P2 SYNCS.ARRIVE.TRANS64.RED.A1T0 RZ, [R40+URZ], RZ ;  /* 0x000000ff28ffa9a7 */ /* 0x0001e2000810043f */
[----:B------:R-:W-:Y:S05]  /*f510*/  @!P1 BRA `(.L_x_571) ;  /* 0x0000000000049947 */ /* 0x000fea0003800000 */
[----:B------:R-:W-:Y:S01]  /*f520*/  BPT.TRAP 0x1 ;  /* 0x000000040000795c */ /* 0x000fe20000300000 */
.L_x_571:
[----:B------:R-:W-:Y:S05]  /*f530*/  BSYNC B0 ;  /* 0x0000000000007941 */ /* 0x000fea0003800000 */
.L_x_570:
[----:B------:R-:W1:Y:S01]  /*f540*/  SYNCS.PHASECHK.TRANS64.TRYWAIT P1, [R97+URZ+0x298b0], R98 ;  /* 0x0298b062610075a7 */ /* 0x000e62000802017f */
[----:B------:R-:W-:Y:S01]  /*f550*/  ULDC UR42, c[0x0][0x320] ;  /* 0x0000c800002a7ab9 */ /* 0x000fe20000000800 */
[----:B------:R-:W-:Y:S01]  /*f560*/  ULDC.64 UR40, c[0x0][0x328] ;  /* 0x0000ca0000287ab9 */ /* 0x000fe20000000a00 */
[----:B------:R-:W-:Y:S01]  /*f570*/  ULDC.64 UR38, c[0x0][0x318] ;  /* 0x0000c60000267ab9 */ /* 0x000fe20000000a00 */
[----:B------:R-:W-:Y:S01]  /*f580*/  BSSY B0, `(.L_x_572) ;  /* 0x0000003000007945 */ /* 0x000fe20003800000 */
[----:B------:R-:W-:-:S03]  /*f590*/  IMAD R41, R17, 0x5000, R209 ;  /* 0x0000500011297824 */ /* 0x000fc600078e02d1 */
[----:B-1----:R-:W-:Y:S05]  /*f5a0*/  @!P1 BRA `(.L_x_573) ;  /* 0x0000017c00649947 */ /* 0x002fea0003800000 */
.L_x_799:
[----:B------:R-:W-:Y:S05]  /*f5b0*/  BSYNC B0 ;  /* 0x0000000000007941 */ /* 0x000fea0003800000 */
.L_x_572:
[----:B------:R-:W-:Y:S01]  /*f5c0*/  ISETP.GE.AND P1, PT, R168, R96, PT ;  /* 0x00000060a800720c */ /* 0x000fe20003f26270 */
[----:B------:R-:W-:Y:S01]  /*f5d0*/  BSSY B0, `(.L_x_574) ;  /* 0x000001a000007945 */ /* 0x000fe20003800000 */
[C---:B------:R-:W-:Y:S01]  /*f5e0*/  IMAD.IADD R48, R16.reuse, 0x1, R41 ;  /* 0x0000000110307824 */ /* 0x040fe200078e0229 */
[-C--:B------:R-:W-:Y:S01]  /*f5f0*/  IADD3 R49, R16, R41.reuse, R124 ;  /* 0x0000002910317210 */ /* 0x080fe20007ffe07c */
[----:B------:R-:W-:Y:S01]  /*f600*/  IMAD.WIDE R44, R24, 0xa0, R118 ;  /* 0x000000a0182c7825 */ /* 0x000fe200078e0276 */
[CC--:B------:R-:W-:Y:S02]  /*f610*/  IADD3 R50, R16.reuse, R41.reuse, R121 ;  /* 0x0000002910327210 */ /* 0x0c0fe40007ffe079 */
[----:B------:R-:W-:-:S06]  /*f620*/  IADD3 R51, R16, R41, R130 ;  /* 0x0000002910337210 */ /* 0x000fcc0007ffe082 */
[----:B------:R-:W-:Y:S05]  /*f630*/  @P1 BRA `(.L_x_575) ;  /* 0x00000000004c1947 */ /* 0x000fea0003800000 */
[----:B0-----:R-:W-:Y:S02]  /*f640*/  IMAD.MOV.U32 R40, RZ, RZ, R114 ;  /* 0x000000ffff287224 */ /* 0x001fe400078e0072 */
[----:B------:R-:W-:Y:S02]  /*f650*/  IMAD.MOV.U32 R41, RZ, RZ, R33 ;  /* 0x000000ffff297224 */ /* 0x000fe400078e0021 */
[----:B------:R-:W-:Y:S02]  /*f660*/  IMAD R43, R45, UR40, RZ ;  /* 0x000000282d2b7c24 */ /* 0x000fe4000f8e02ff */
[----:B------:R-:W-:-:S04]  /*f670*/  IMAD.WIDE.U32 R40, R44, UR40, R40 ;  /* 0x000000282c287c25 */ /* 0x000fc8000f8e0028 */
[----:B------:R-:W-:Y:S01]  /*f680*/  IMAD R43, R44, UR41, R43 ;  /* 0x000000292c2b7c24 */ /* 0x000fe2000f8e022b */
[----:B------:R-:W-:-:S04]  /*f690*/  IADD3 R46, P1, R40, UR38, RZ ;  /* 0x00000026282e7c10 */ /* 0x000fc8000ff3e0ff */
[----:B------:R-:W-:Y:S02]  /*f6a0*/  IADD3.X R47, R41, UR39, R43, P1, !PT ;  /* 0x00000027292f7c10 */ /* 0x000fe40008ffe42b */
[----:B------:R-:W-:-:S13]  /*f6b0*/  ISETP.GE.AND P1, PT, R18, UR42, PT ;  /* 0x0000002a12007c0c */ /* 0x000fda000bf26270 */
[----:B------:R-:W0:Y:S04]  /*f6c0*/  @!P1 LDS.128 R40, [R48+0xa400] ;  /* 0x00a4000030289984 */ /* 0x000e280000000c00 */
[----:B0-----:R-:W-:Y:S01]  /*f6d0*/  @!P1 STG.E.128 desc[UR54][R46.64], R40 ;  /* 0x000000282e009986 */ /* 0x001fe2000c101d36 */
        /* <DEDUP_REMOVED lines=8> */
[----:B0-----:R2:W-:Y:S02]  /*f760*/  @!P1 STG.E.128 desc[UR54][R46.64+0x60], R40 ;  /* 0x000060282e009986 */ /* 0x0015e4000c101d36 */
.L_x_575:
[----:B------:R-:W-:Y:S05]  /*f770*/  BSYNC B0 ;  /* 0x0000000000007941 */ /* 0x000fea0003800000 */
.L_x_574:
[----:B------:R-:W-:Y:S01]  /*f780*/  ISETP.GE.AND P1, PT, R218, R96, PT ;  /* 0x00000060da00720c */ /* 0x000fe20003f26270 */
[----:B------:R-:W-:-:S12]  /*f790*/  BSSY B0, `(.L_x_576) ;  /* 0x0000017000007945 */ /* 0x000fd80003800000 */
[----:B------:R-:W-:Y:S05]  /*f7a0*/  @P1 BRA `(.L_x_577) ;  /* 0x0000000000541947 */ /* 0x000fea0003800000 */
[----:B--2---:R-:W-:Y:S01]  /*f7b0*/  IADD3 R43, P1, R44, 0x80, RZ ;  /* 0x000000802c2b7810 */ /* 0x004fe20007f3e0ff */
[----:B0-----:R-:W-:Y:S02]  /*f7c0*/  IMAD.MOV.U32 R40, RZ, RZ, R114 ;  /* 0x000000ffff287224 */ /* 0x001fe400078e0072 */
[----:B------:R-:W-:Y:S01]  /*f7d0*/  IMAD.MOV.U32 R41, RZ, RZ, R33 ;  /* 0x000000ffff297224 */ /* 0x000fe200078e0021 */
[----:B------:R-:W-:Y:S01]  /*f7e0*/  IADD3.X R44, RZ, R45, RZ, P1, !PT ;  /* 0x0000002dff2c7210 */ /* 0x000fe20000ffe4ff */
[----:B------:R-:W-:-:S04]  /*f7f0*/  IMAD.WIDE.U32 R40, R43, UR40, R40 ;  /* 0x000000282b287c25 */ /* 0x000fc8000f8e0028 */
[----:B------:R-:W-:-:S04]  /*f800*/  IMAD R44, R44, UR40, RZ ;  /* 0x000000282c2c7c24 */ /* 0x000fc8000f8e02ff */
        /* <DEDUP_REMOVED lines=15> */
.L_x_577:
[----:B------:R-:W-:Y:S05]  /*f900*/  BSYNC B0 ;  /* 0x0000000000007941 */ /* 0x000fea0003800000 */
.L_x_576:
[----:B0-23--:R-:W2:Y:S01]  /*f910*/  LDL R40, [R1+0x10] ;  /* 0x0000100001287983 */ /* 0x00dea20000100800 */
[----:B------:R-:W-:Y:S02]  /*f920*/  VIADD R17, R17, 0x1 ;  /* 0x0000000111117836 */ /* 0x000fe40000000000 */
[----:B-1----:R-:W-:Y:S01]  /*f930*/  @!P2 VIADD R97, R97, 0x298c0 ;  /* 0x000298c06161a836 */ /* 0x002fe20000000000 */
[----:B------:R-:W-:Y:S01]  /*f940*/  @!PT LDS RZ, [RZ] ;  /* 0x00000000fffff984 */ /* 0x000fe20000000800 */
[----:B------:R-:W-:Y:S01]  /*f950*/  @!PT LDS RZ, [RZ] ;  /* 0x00000000fffff984 */ /* 0x000fe20000000800 */
[----:B------:R-:W-:Y:S01]  /*f960*/  @!PT LDS RZ, [RZ] ;  /* 0x00000000fffff984 */ /* 0x000fe20000000800 */
[----:B------:R-:W-:Y:S01]  /*f970*/  @!PT LDS RZ, [RZ] ;  /* 0x00000000fffff984 */ /* 0x000fe20000000800 */
[----:B------:R0:W-:Y:S06]  /*f980*/  MEMBAR.ALL.CTA ;  /* 0x0000000000007992 */ /* 0x0001ec0000008000 */
[----:B0-----:R-:W0:Y:S02]  /*f990*/  FENCE.VIEW.ASYNC.S ;  /* 0x00000000000073c6 */ /* 0x001e240000000000 */
[----:B0-----:R0:W-:Y:S01]  /*f9a0*/  BAR.SYNC.DEFER_BLOCKING R163, 0x80 ;  /* 0x000200a30000751d */ /* 0x0011e20000010000 */
[----:B------:R-:W-:-:S02]  /*f9b0*/  ISETP.NE.AND P1, PT, R17, 0x2, PT ;  /* 0x000000021100780c */ /* 0x000fc40003f25270 */
[----:B------:R-:W-:Y:S02]  /*f9c0*/  @!P2 PRMT R97, RZ, 0x654, R97 ;  /* 0x00000654ff61a816 */ /* 0x000fe40000000061 */
[----:B------:R-:W-:Y:S02]  /*f9d0*/  SEL R17, R17, RZ, P1 ;  /* 0x000000ff11117207 */ /* 0x000fe40000800000 */
[----:B------:R0:W-:Y:S01]  /*f9e0*/  @!P2 SYNCS.ARRIVE.TRANS64.RED.A1T0 RZ, [R97+URZ], RZ ;  /* 0x000000ff61ffa9a7 */ /* 0x0001e2000810043f */
[----:B--2---:R-:W-:Y:S02]  /*f9f0*/  LOP3.LUT P4, RZ, R40, 0x2, RZ, 0xc0, !PT ;  /* 0x0000000228ff7812 */ /* 0x004fe4000788c0ff */
[----:B------:R-:W-:-:S04]  /*fa00*/  SEL R40, RZ, 0x1, P1 ;  /* 0x00000001ff287807 */ /* 0x000fc80000800000 */
[----:B------:R-:W-:-:S07]  /*fa10*/  LOP3.LUT R169, R169, R40, RZ, 0x3c, !PT ;  /* 0x00000028a9a97212 */ /* 0x000fce00078e3cff */
[----:B0-----:R-:W-:Y:S05]  /*fa20*/  @P4 BRA `(.L_x_578) ;  /* 0xffffff2c00d84947 */ /* 0x001fea000383ffff */
[----:B------:R-:W0:Y:S01]  /*fa30*/  S2R R41, SR_TID.X ;  /* 0x0000000000297919 */ /* 0x000e220000002100 */
[----:B------:R-:W-:Y:S02]  /*fa40*/  PLOP3.LUT P0, PT, PT, PT, PT, 0x8, 0x0 ;  /* 0x000000000000781c */ /* 0x000fe40003f0e170 */
[----:B0-----:R-:W-:-:S04]  /*fa50*/  SHF.R.U32.HI R41, RZ, 0x7, R41 ;  /* 0x00000007ff297819 */ /* 0x001fc80000011629 */
[----:B------:R-:W-:-:S13]  /*fa60*/  ISETP.NE.AND P4, PT, R41, 0x1, PT ;  /* 0x000000012900780c */ /* 0x000fda0003f85270 */
[----:B------:R-:W-:Y:S06]  /*fa70*/  @!P4 BAR.ARV 0x9, 0x100 ;  /* 0x024400000000cb1d */ /* 0x000fec0000002000 */
.L_x_474:
[----:B------:R-:W-:Y:S05]  /*fa80*/  @P0 BRA `(.L_x_579) ;  /* 0x00000000000c0947 */ /* 0x000fea0003800000 */
[----:B------:R-:W0:Y:S01]  /*fa90*/  FENCE.VIEW.ASYNC.G ;  /* 0x00000000000073c6 */ /* 0x000e220000000100 */
[----:B------:R-:W-:Y:S05]  /*faa0*/  WARPSYNC.ALL ;  /* 0x0000000000007948 */ /* 0x000fea0003800000 */
[----:B0-----:R-:W-:Y:S06]  /*fab0*/  BAR.ARV 0xc, 0x180 ;  /* 0x0306000000007b1d */ /* 0x001fec0000002000 */
.L_x_579:
[----:B------:R-:W-:Y:S01]  /*fac0*/  ULDC.64 UR6, c[0x0][0x998] ;  /* 0x0002660000067ab9 */ /* 0x000fe20000000a00 */
[----:B------:R-:W-:Y:S01]  /*fad0*/  ULDC.64 UR4, c[0x0][0x990] ;  /* 0x0002640000047ab9 */ /* 0x000fe20000000a00 */
[----:B------:R-:W-:Y:S02]  /*fae0*/  ISETP.NE.U32.AND P1, PT, RZ, UR6, PT ;  /* 0x00000006ff007c0c */ /* 0x000fe4000bf25070 */
[----:B------:R-:W-:Y:S02]  /*faf0*/  ISETP.NE.U32.AND P0, PT, RZ, UR4, PT ;  /* 0x00000004ff007c0c */ /* 0x000fe4000bf05070 */
[----:B------:R-:W-:Y:S02]  /*fb00*/  ISETP.NE.AND.EX P1, PT, RZ, UR7, PT, P1 ;  /* 0x00000007ff007c0c */ /* 0x000fe4000bf25310 */
[----:B------:R-:W-:-:S11]  /*fb10*/  ISETP.NE.AND.EX P0, PT, RZ, UR5, PT, P0 ;  /* 0x00000005ff007c0c */ /* 0x000fd6000bf05300 */
[----:B------:R-:W0:Y:S01]  /*fb20*/  @P1 LDC.64 R8, c[0x0][0x9b8] ;  /* 0x00026e00ff081b82 */ /* 0x000e220000000a00 */
[----:B------:R-:W-:-:S07]  /*fb30*/  @P1 SHF.R.S32.HI R15, RZ, 0x1f, R206 ;  /* 0x0000001fff0f1819 */ /* 0x000fce00000114ce */
[----:B------:R-:W1:Y:S08]  /*fb40*/  @P0 LDC.64 R6, c[0x0][0x9a8] ;  /* 0x00026a00ff060b82 */ /* 0x000e700000000a00 */
[----:B------:R-:W2:Y:S08]  /*fb50*/  @P1 LDC.64 R10, c[0x0][0x9c0] ;  /* 0x00027000ff0a1b82 */ /* 0x000eb00000000a00 */
[----:B------:R-:W3:Y:S01]  /*fb60*/  @P0 LDC.64 R12, c[0x0][0x9b0] ;  /* 0x00026c00ff0c0b82 */ /* 0x000ee20000000a00 */
[----:B0-----:R-:W-:-:S02]  /*fb70*/  @P1 IMAD R2, R216, R8, RZ ;  /* 0x00000008d8021224 */ /* 0x001fc400078e02ff */
[----:B------:R-:W-:-:S04]  /*fb80*/  @P1 IMAD.WIDE.U32 R4, R210, R8, RZ ;  /* 0x00000008d2041225 */ /* 0x000fc800078e00ff */
[----:B------:R-:W-:Y:S02]  /*fb90*/  @P1 IMAD R9, R210, R9, R2 ;  /* 0x00000009d2091224 */ /* 0x000fe400078e0202 */
[-C--:B-1----:R-:W-:Y:S02]  /*fba0*/  @P0 IMAD R0, R216, R6.reuse, RZ ;  /* 0x00000006d8000224 */ /* 0x082fe400078e02ff */
[C---:B------:R-:W-:Y:S01]  /*fbb0*/  @P0 IMAD.WIDE.U32 R2, R210.reuse, R6, RZ ;  /* 0x00000006d2020225 */ /* 0x040fe200078e00ff */
[----:B------:R-:W-:Y:S02]  /*fbc0*/  @P1 IADD3 R5, R5, R9, RZ ;  /* 0x0000000905051210 */ /* 0x000fe40007ffe0ff */
[----:B------:R-:W-:Y:S01]  /*fbd0*/  @P0 SHF.R.S32.HI R9, RZ, 0x1f, R206 ;  /* 0x0000001fff090819 */ /* 0x000fe200000114ce */
[----:B------:R-:W-:Y:S02]  /*fbe0*/  @P0 IMAD R7, R210, R7, R0 ;  /* 0x00000007d2070224 */ /* 0x000fe400078e0200 */
[----:B--2---:R-:W-:-:S02]  /*fbf0*/  @P1 IMAD R6, R15, R10, RZ ;  /* 0x0000000a0f061224 */ /* 0x004fc400078e02ff */
[----:B------:R-:W-:Y:S02]  /*fc00*/  @P0 IMAD.IADD R3, R3, 0x1, R7 ;  /* 0x0000000103030824 */ /* 0x000fe400078e0207 */
[C---:B------:R-:W-:Y:S02]  /*fc10*/  @P1 IMAD R11, R206.reuse, R11, R6 ;  /* 0x0000000bce0b1224 */ /* 0x040fe400078e0206 */
[----:B------:R-:W-:-:S04]  /*fc20*/  @P1 IMAD.WIDE.U32 R6, R206, R10, R4 ;  /* 0x0000000ace061225 */ /* 0x000fc800078e0004 */
[-C--:B---3--:R-:W-:Y:S01]  /*fc30*/  @P0 IMAD R0, R9, R12.reuse, RZ ;  /* 0x0000000c09000224 */ /* 0x088fe200078e02ff */
[----:B------:R-:W-:Y:S01]  /*fc40*/  @P1 LEA R8, P3, R6, UR6, 0x2 ;  /* 0x0000000606081c11 */ /* 0x000fe2000f8610ff */
[----:B------:R-:W-:-:S04]  /*fc50*/  @P0 IMAD.WIDE.U32 R2, R206, R12, R2 ;  /* 0x0000000cce020225 */ /* 0x000fc800078e0002 */
[----:B------:R-:W-:Y:S01]  /*fc60*/  @P0 IMAD R9, R206, R13, R0 ;  /* 0x0000000dce090224 */ /* 0x000fe200078e0200 */
[----:B------:R-:W-:Y:S01]  /*fc70*/  @P0 LEA R4, P2, R2, UR4, 0x2 ;  /* 0x0000000402040c11 */ /* 0x000fe2000f8410ff */
[----:B------:R-:W-:Y:S01]  /*fc80*/  @P1 IMAD.IADD R5, R7, 0x1, R11 ;  /* 0x0000000107051824 */ /* 0x000fe200078e020b */
[----:B------:R-:W-:Y:S01]  /*fc90*/  ULDC UR4, c[0x0][0x988] ;  /* 0x0002620000047ab9 */ /* 0x000fe20000000800 */
[----:B------:R-:W-:Y:S02]  /*fca0*/  @P0 IMAD.IADD R3, R3, 0x1, R9 ;  /* 0x0000000103030824 */ /* 0x000fe400078e0209 */
[----:B------:R-:W-:Y:S01]  /*fcb0*/  IMAD.MOV.U32 R0, RZ, RZ, 0x3f800000 ;  /* 0x3f800000ff007424 */ /* 0x000fe200078e00ff */
[----:B------:R-:W-:Y:S02]  /*fcc0*/  @P1 LEA.HI.X R9, R6, UR7, R5, 0x2, P3 ;  /* 0x0000000706091c11 */ /* 0x000fe400098f1405 */
[----:B------:R-:W-:Y:S02]  /*fcd0*/  @P0 LEA.HI.X R5, R2, UR5, R3, 0x2, P2 ;  /* 0x0000000502050c11 */ /* 0x000fe400090f1403 */
[----:B------:R-:W-:Y:S01]  /*fce0*/  MOV R3, 0x3f800000 ;  /* 0x3f80000000037802 */ /* 0x000fe20000000f00 */
[----:B------:R0:W2:Y:S05]  /*fcf0*/  @P1 LDG.E R0, desc[UR54][R8.64] ;  /* 0x0000003608001981 */ /* 0x0000aa000c1e1900 */
[----:B------:R1:W2:Y:S01]  /*fd00*/  @P0 LDG.E R3, desc[UR54][R4.64] ;  /* 0x0000003604030981 */ /* 0x0002a2000c1e1900 */
[----:B------:R-:W-:-:S02]  /*fd10*/  ISETP.GE.AND P1, PT, R158, 0x1, PT ;  /* 0x000000019e00780c */ /* 0x000fc40003f26270 */
[----:B------:R-:W-:Y:S02]  /*fd20*/  CS2R R88, SRZ ;  /* 0x0000000000587805 */ /* 0x000fe4000001ff00 */
[----:B------:R-:W-:Y:S01]  /*fd30*/  PLOP3.LUT P0, PT, PT, PT, PT, 0x80, 0x0 ;  /* 0x000000000000781c */ /* 0x000fe20003f0f070 */
[----:B------:R-:W-:Y:S01]  /*fd40*/  IMAD.MOV.U32 R87, RZ, RZ, RZ ;  /* 0x000000ffff577224 */ /* 0x000fe200078e00ff */
[----:B------:R-:W-:Y:S02]  /*fd50*/  CS2R R6, SRZ ;  /* 0x0000000000067805 */ /* 0x000fe4000001ff00 */
[----:B------:R-:W-:Y:S02]  /*fd60*/  CS2R R10, SRZ ;  /* 0x00000000000a7805 */ /* 0x000fe4000001ff00 */
[----:B0-----:R-:W-:Y:S02]  /*fd70*/  CS2R R8, SRZ ;  /* 0x0000000000087805 */ /* 0x001fe4000001ff00 */
[----:B------:R-:W-:-:S02]  /*fd80*/  CS2R R12, SRZ ;  /* 0x00000000000c7805 */ /* 0x000fc4000001ff00 */
[----:B------:R-:W-:Y:S02]  /*fd90*/  CS2R R14, SRZ ;  /* 0x00000000000e7805 */ /* 0x000fe4000001ff00 */
[----:B-1----:R-:W-:Y:S02]  /*fda0*/  CS2R R4, SRZ ;  /* 0x0000000000047805 */ /* 0x002fe4000001ff00 */
        /* <DEDUP_REMOVED lines=22> */
[----:B------:R-:W-:Y:S01]  /*ff10*/  CS2R R98, SRZ ;  /* 0x0000000000627805 */ /* 0x000fe2000001ff00 */
[----:B------:R-:W-:Y:S01]  /*ff20*/  IMAD.MOV.U32 R68, RZ, RZ, RZ ;  /* 0x000000ffff447224 */ /* 0x000fe200078e00ff */
[----:B------:R-:W-:Y:S01]  /*ff30*/  CS2R R100, SRZ ;  /* 0x0000000000647805 */ /* 0x000fe2000001ff00 */
[----:B------:R-:W-:Y:S02]  /*ff40*/  IMAD.MOV.U32 R72, RZ, RZ, RZ ;  /* 0x000000ffff487224 */ /* 0x000fe400078e00ff */
[----:B------:R-:W-:Y:S02]  /*ff50*/  IMAD.MOV.U32 R103, RZ, RZ, RZ ;  /* 0x000000ffff677224 */ /* 0x000fe400078e00ff */
[----:B--2---:R-:W-:-:S04]  /*ff60*/  FMUL.FTZ R0, R3, R0 ;  /* 0x0000000003007220 */ /* 0x004fc80000410000 */
[----:B------:R-:W-:Y:S01]  /*ff70*/  FMUL.FTZ R2, R0, UR4 ;  /* 0x0000000400027c20 */ /* 0x000fe20008410000 */
[----:B------:R-:W-:Y:S06]  /*ff80*/  @!P1 BRA `(.L_x_580) ;  /* 0x000000e000bc9947 */ /* 0x000fec0003800000 */
[----:B------:R-:W-:-:S03]  /*ff90*/  UMOV UR4, 0xffffffff ;  /* 0xffffffff00047882 */ /* 0x000fc60000000000 */
[----:B------:R-:W-:Y:S05]  /*ffa0*/  BRA.DIV UR4, `(.L_x_581) ;  /* 0x0000017204f87947 */ /* 0x000fea000b800000 */
[----:B------:R0:W1:Y:S02]  /*ffb0*/  SHFL.IDX PT, R201, R234, RZ, 0x1f ;  /* 0x00001fffeac97589 */ /* 0x00006400000e0000 */
.L_x_802:
[----:B------:R-:W-:Y:S01]  /*ffc0*/  ULOP3.LUT UP0, URZ, UR52, 0x9f, URZ, 0xc0, !UPT ;  /* 0x0000009f343f7892 */ /* 0x000fe2000f80c03f */
[----:B-1----:R-:W-:-:S04]  /*ffd0*/  LEA.HI R0, R201, R201, RZ, 0x1 ;  /* 0x000000c9c9007211 */ /* 0x002fc800078f08ff */
[----:B------:R-:W-:Y:S02]  /*ffe0*/  LOP3.LUT R0, R0, 0x3e, RZ, 0xc0, !PT ;  /* 0x0000003e00007812 */ /* 0x000fe400078ec0ff */
[----:B------:R-:W-:Y:S02]  /*fff0*/  PLOP3.LUT P0, PT, PT, PT, UP0, 0x80, 0x0 ;  /* 0x000000000000781c */ /* 0x000fe40003f0f008 */
[----:B------:R-:W-:-:S04]  /*10000*/  IADD3 R0, R201, -R0, RZ ;  /* 0x80000000c9007210 */ /* 0x000fc80007ffe0ff */
[----:B------:R-:W-:-:S04]  /*10010*/  LEA R0, R0, UR52, 0xc ;  /* 0x0000003400007c11 */ /* 0x000fc8000f8e60ff */
[----:B------:R-:W-:-:S04]  /*10020*/  SHF.R.U32.HI R0, RZ, 0x4, R0 ;  /* 0x00000004ff007819 */ /* 0x000fc80000011600 */
[----:B------:R-:W-:Y:S01]  /*10030*/  LOP3.LUT R44, R0, 0x3fff, RZ, 0xc0, !PT ;  /* 0x00003fff002c7812 */ /* 0x000fe200078ec0ff */
[----:B------:R-:W-:Y:S06]  /*10040*/  @!P0 BRA `(.L_x_582) ;  /* 0x0000000000408947 */ /* 0x000fec0003800000 */
[----:B------:R-:W-:Y:S01]  /*10050*/  MOV R0, 0x0 ;  /* 0x0000000000007802 */ /* 0x000fe20000000f00 */
[----:B------:R-:W-:Y:S01]  /*10060*/  ULDC.64 UR4, c[0x4][0xa0] ;  /* 0x0100280000047ab9 */ /* 0x000fe20000000a00 */
[----:B------:R-:W-:Y:S01]  /*10070*/  ULDC.64 UR6, c[0x4][0xa8] ;  /* 0x01002a0000067ab9 */ /* 0x000fe20000000a00 */
[----:B------:R-:W-:Y:S01]  /*10080*/  IMAD.U32 R4, RZ, RZ, UR4 ;  /* 0x00000004ff047e24 */ /* 0x000fe2000f8e00ff */
[----:B------:R1:W2:Y:S01]  /*10090*/  LDC.64 R14, c[0x4][R0] ;  /* 0x01000000000e7b82 */ /* 0x0002a20000000a00 */
        /* <DEDUP_REMOVED lines=8> */
[----:B-1----:R-:W-:-:S07]  /*10120*/  IMAD.MOV.U32 R13, RZ, RZ, RZ ;  /* 0x000000ffff0d7224 */ /* 0x002fce00078e00ff */
[----:B------:R-:W-:-:S07]  /*10130*/  LEPC R20, `(.L_x_582) ;  /* 0x000000001014794e */ /* 0x000fce0000000000 */
[----:B0-2--5:R-:W-:Y:S05]  /*10140*/  CALL.ABS.NOINC R14 ;  /* 0x000000000e007343 */ /* 0x025fea0003c00000 */
.L_x_582:
[----:B------:R-:W-:Y:S02]  /*10150*/  ULDC UR4, c[0x0][0x3f4] ;  /* 0x0000fd0000047ab9 */ /* 0x000fe40000000800 */
[----:B------:R-:W-:-:S13]  /*10160*/  ISETP.LT.AND P0, PT, RZ, UR4, PT ;  /* 0x00000004ff007c0c */ /* 0x000fda000bf01270 */
[----:B------:R-:W-:Y:S05]  /*10170*/  @P0 BRA `(.L_x_583) ;  /* 0x0000000000400947 */ /* 0x000fea0003800000 */
[----:B------:R-:W-:-:S04]  /*10180*/  ULEA.HI UR4, UR43, UR43, URZ, 0x1 ;  /* 0x0000002b2b047291 */ /* 0x000fc8000f8f083f */
[----:B------:R-:W-:-:S04]  /*10190*/  ULOP3.LUT UR4, UR4, 0xfffffffe, URZ, 0xc0, !UPT ;  /* 0xfffffffe04047892 */ /* 0x000fc8000f8ec03f */
[----:B------:R-:W-:-:S06]  /*101a0*/  UIADD3 UR4, UR43, -UR4, URZ ;  /* 0x800000042b047290 */ /* 0x000fcc000fffe03f */
[----:B------:R-:W-:-:S04]  /*101b0*/  MOV R3, UR4 ;  /* 0x0000000400037c02 */ /* 0x000fc80008000f00 */
[----:B------:R-:W-:-:S04]  /*101c0*/  SHF.L.U32 R3, R3, 0x1f, RZ ;  /* 0x0000001f03037819 */ /* 0x000fc800000006ff */
[----:B------:R1:W2:Y:S03]  /*101d0*/  SYNCS.PHASECHK.TRANS64.TRYWAIT P0, [R16+URZ+0x29800], R3 ;  /* 0x02980003100075a7 */ /* 0x0002a6000800017f */
[----:B--2---:R-:W-:Y:S05]  /*101e0*/  @!P0 NANOSLEEP.SYNCS 0x989680 ;  /* 0x009896800000895d */ /* 0x004fea0003900000 */
[----:B------:R-:W2:Y:S01]  /*101f0*/  @!P0 SYNCS.PHASECHK.TRANS64 P0, [R16+URZ+0x29800], R3 ;  /* 0x02980003100085a7 */ /* 0x000ea2000800007f */
[----:B------:R-:W-:Y:S04]  /*10200*/  BSSY B0, `(.L_x_584) ;  /* 0x0000006000007945 */ /* 0x000fe80003800000 */
[----:B--2---:R-:W-:Y:S05]  /*10210*/  @P0 BRA `(.L_x_585) ;  /* 0x0000000000100947 */ /* 0x004fea0003800000 */
.L_x_586:
[----:B--2---:R2:W3:Y:S02]  /*10220*/  SYNCS.PHASECHK.TRANS64.TRYWAIT P0, [R16+URZ+0x29800], R3 ;  /* 0x02980003100075a7 */ /* 0x0044e4000800017f */
[----:B---3--:R-:W-:Y:S05]  /*10230*/  @!P0 NANOSLEEP.SYNCS 0x989680 ;  /* 0x009896800000895d */ /* 0x008fea0003900000 */
[----:B------:R-:W3:Y:S02]  /*10240*/  @!P0 SYNCS.PHASECHK.TRANS64 P0, [R16+URZ+0x29800], R3 ;  /* 0x02980003100085a7 */ /* 0x000ee4000800007f */
[----:B---3--:R-:W-:Y:S05]  /*10250*/  @!P0 BRA `(.L_x_586) ;  /* 0xfffffffc00f08947 */ /* 0x008fea000383ffff */
.L_x_585:
[----:B------:R-:W-:Y:S05]  /*10260*/  BSYNC B0 ;  /* 0x0000000000007941 */ /* 0x000fea0003800000 */
.L_x_584:
[----:B------:R-:W-:Y:S05]  /*10270*/  BRA `(.L_x_587) ;  /* 0x0000006800e47947 */ /* 0x000fea0003800000 */
.L_x_583:
[----:B------:R-:W1:Y:S01]  /*10280*/  LDC.64 R24, c[0x0][0x3e8] ;  /* 0x0000fa00ff187b82 */ /* 0x000e620000000a00 */
[----:B------:R-:W-:Y:S01]  /*10290*/  ULOP3.LUT UP0, URZ, UR52, 0x1bf, URZ, 0xc0, !UPT ;  /* 0x000001bf343f7892 */ /* 0x000fe2000f80c03f */
[----:B-----5:R-:W-:Y:S01]  /*102a0*/  SHF.R.S32.HI R0, RZ, 0x1f, R144 ;  /* 0x0000001fff007819 */ /* 0x020fe20000011490 */
[----:B------:R-:W-:Y:S01]  /*102b0*/  ULDC.64 UR4, c[0x0][0x3f8] ;  /* 0x0000fe0000047ab9 */ /* 0x000fe20000000a00 */
[----:B------:R-:W-:-:S03]  /*102c0*/  ULDC.64 UR6, c[0x0][0x408] ;  /* 0x0001020000067ab9 */ /* 0x000fc60000000a00 */
[----:B------:R-:W-:Y:S01]  /*102d0*/  PLOP3.LUT P0, PT, PT, PT, UP0, 0x80, 0x0 ;  /* 0x000000000000781c */ /* 0x000fe20003f0f008 */
[----:B------:R-:W2:Y:S01]  /*102e0*/  LDC.64 R4, c[0x0][0x400] ;  /* 0x00010000ff047b82 */ /* 0x000ea20000000a00 */
[C---:B------:R-:W-:Y:S02]  /*102f0*/  IMAD R3, R0.reuse, UR4, RZ ;  /* 0x0000000400037c24 */ /* 0x040fe4000f8e02ff */
[----:B------:R-:W-:Y:S02]  /*10300*/  IMAD R7, R0, UR6, RZ ;  /* 0x0000000600077c24 */ /* 0x000fe4000f8e02ff */
[C---:B------:R-:W-:Y:S02]  /*10310*/  IMAD R3, R144.reuse, UR5, R3 ;  /* 0x0000000590037c24 */ /* 0x040fe4000f8e0203 */
[C---:B------:R-:W-:Y:S02]  /*10320*/  IMAD R7, R144.reuse, UR7, R7 ;  /* 0x0000000790077c24 */ /* 0x040fe4000f8e0207 */
[----:B-1----:R-:W-:-:S04]  /*10330*/  IMAD.WIDE.U32 R24, R144, UR4, R24 ;  /* 0x0000000490187c25 */ /* 0x002fc8000f8e0018 */
[----:B------:R-:W-:Y:S02]  /*10340*/  IMAD.IADD R26, R3, 0x1, R25 ;  /* 0x00000001031a7824 */ /* 0x000fe400078e0219 */
[----:B--2---:R-:W-:-:S04]  /*10350*/  IMAD.WIDE.U32 R144, R144, UR6, R4 ;  /* 0x0000000690907c25 */ /* 0x004fc8000f8e0004 */
[----:B------:R-:W-:Y:S01]  /*10360*/  IMAD.IADD R27, R7, 0x1, R145 ;  /* 0x00000001071b7824 */ /* 0x000fe200078e0291 */
        /* <DEDUP_REMOVED lines=8> */
[----:B------:R-:W-:Y:S01]  /*103f0*/  MOV R6, UR6 ;  /* 0x0000000600067c02 */ /* 0x000fe20008000f00 */
[----:B------:R-:W-:Y:S01]  /*10400*/  IMAD.U32 R7, RZ, RZ, UR7 ;  /* 0x00000007ff077e24 */ /* 0x000fe2000f8e00ff */
[----:B------:R-:W-:Y:S01]  /*10410*/  MOV R12, 0x1 ;  /* 0x00000001000c7802 */ /* 0x000fe20000000f00 */
[----:B------:R-:W-:-:S02]  /*10420*/  IMAD.U32 R10, RZ, RZ, UR4 ;  /* 0x00000004ff0a7e24 */ /* 0x000fc4000f8e00ff */
[----:B------:R-:W-:Y:S02]  /*10430*/  IMAD.U32 R11, RZ, RZ, UR5 ;  /* 0x00000005ff0b7e24 */ /* 0x000fe4000f8e00ff */
[----:B------:R-:W-:Y:S02]  /*10440*/  IMAD.MOV.U32 R8, RZ, RZ, 0x70 ;  /* 0x00000070ff087424 */ /* 0x000fe400078e00ff */
[----:B-1----:R-:W-:-:S07]  /*10450*/  IMAD.MOV.U32 R13, RZ, RZ, RZ ;  /* 0x000000ffff0d7224 */ /* 0x002fce00078e00ff */
[----:B------:R-:W-:-:S07]  /*10460*/  LEPC R20, `(.L_x_588) ;  /* 0x000000001014794e */ /* 0x000fce0000000000 */
[----:B0-2---:R-:W-:Y:S05]  /*10470*/  CALL.ABS.NOINC R14 ;  /* 0x000000000e007343 */ /* 0x005fea0003c00000 */
.L_x_588:
[----:B------:R-:W-:Y:S01]  /*10480*/  ULDC.U8 UR4, c[0x0][0x410] ;  /* 0x0001040000047ab9 */ /* 0x000fe20000000000 */
[----:B------:R-:W-:Y:S01]  /*10490*/  BSSY B0, `(.L_x_589) ;  /* 0x000068f000007945 */ /* 0x000fe20003800000 */
[----:B------:R-:W-:Y:S01]  /*104a0*/  ISETP.NE.AND P0, PT, RZ, UR4, PT ;  /* 0x00000004ff007c0c */ /* 0x000fe2000bf05270 */
[----:B------:R-:W-:-:S12]  /*104b0*/  IMAD R8, R205, 0x80, R168 ;  /* 0x00000080cd087824 */ /* 0x000fd800078e02a8 */
[----:B------:R-:W-:Y:S05]  /*104c0*/  @!P0 BRA `(.L_x_590) ;  /* 0x0000003400188947 */ /* 0x000fea0003800000 */
[----:B------:R-:W-:-:S03]  /*104d0*/  UMOV UR4, 0xffffffff ;  /* 0xffffffff00047882 */ /* 0x000fc60000000000 */
[----:B------:R-:W-:Y:S05]  /*104e0*/  BRA.DIV UR4, `(.L_x_591) ;  /* 0x0000016e04d47947 */ /* 0x000fea000b800000 */
[----:B------:R1:W2:Y:S04]  /*104f0*/  SHFL.IDX PT, R5, R24, RZ, 0x1e1f ;  /* 0x001e1fff18057589 */ /* 0x0002a800000e0000 */
[----:B------:R1:W3:Y:S04]  /*10500*/  SHFL.IDX PT, R14, R144, RZ, 0x1e1f ;  /* 0x001e1fff900e7589 */ /* 0x0002e800000e0000 */
[----:B------:R1:W4:Y:S04]  /*10510*/  SHFL.IDX PT, R3, R26, RZ, 0x1e1f ;  /* 0x001e1fff1a037589 */ /* 0x00032800000e0000 */
[----:B------:R1:W0:Y:S02]  /*10520*/  SHFL.IDX PT, R7, R27, RZ, 0x1e1f ;  /* 0x001e1fff1b077589 */ /* 0x00022400000e0000 */
.L_x_808:
[----:B------:R-:W-:Y:S01]  /*10530*/  ULDC UR4, c[0x0][0x448] ;  /* 0x0001120000047ab9 */ /* 0x000fe20000000800 */
[----:B------:R-:W-:Y:S01]  /*10540*/  BSSY B1, `(.L_x_592) ;  /* 0x0000048000017945 */ /* 0x000fe20003800000 */
[----:B------:R-:W-:Y:S01]  /*10550*/  IMAD R0, R157, UR4, RZ ;  /* 0x000000049d007c24 */ /* 0x000fe2000f8e02ff */
[----:B------:R-:W-:Y:S02]  /*10560*/  CS2R R36, SRZ ;  /* 0x0000000000247805 */ /* 0x000fe4000001ff00 */
[----:B------:R-:W-:Y:S02]  /*10570*/  CS2R R34, SRZ ;  /* 0x0000000000227805 */ /* 0x000fe4000001ff00 */
[----:B------:R-:W-:Y:S02]  /*10580*/  CS2R R28, SRZ ;  /* 0x00000000001c7805 */ /* 0x000fe4000001ff00 */
[----:B-1----:R-:W-:Y:S02]  /*10590*/  CS2R R24, SRZ ;  /* 0x0000000000187805 */ /* 0x002fe4000001ff00 */
[----:B------:R-:W-:-:S02]  /*105a0*/  ISETP.GE.AND P0, PT, R8, R0, PT ;  /* 0x000000000800720c */ /* 0x000fc40003f06270 */
        /* <DEDUP_REMOVED lines=9> */
[----:B------:R-:W-:Y:S01]  /*10640*/  ULDC UR4, c[0x0][0x3f4] ;  /* 0x0000fd0000047ab9 */ /* 0x000fe20000000800 */
[----:B------:R-:W-:Y:S02]  /*10650*/  CS2R R38, SRZ ;  /* 0x0000000000267805 */ /* 0x000fe4000001ff00 */
[----:B------:R-:W-:Y:S02]  /*10660*/  ISETP.GE.AND P5, PT, R22, UR4, PT ;  /* 0x0000000416007c0c */ /* 0x000fe4000bfa6270 */
[----:B------:R-:W-:Y:S02]  /*10670*/  CS2R R36, SRZ ;  /* 0x0000000000247805 */ /* 0x000fe4000001ff00 */
[----:B------:R-:W-:Y:S02]  /*10680*/  ISETP.GE.AND P2, PT, R171, UR4, PT ;  /* 0x00000004ab007c0c */ /* 0x000fe4000bf46270 */
[----:B------:R-:W-:Y:S02]  /*10690*/  CS2R R32, SRZ ;  /* 0x0000000000207805 */ /* 0x000fe4000001ff00 */
[----:B------:R-:W-:-:S05]  /*106a0*/  ISETP.GE.AND P3, PT, R170, UR4, PT ;  /* 0x00000004aa007c0c */ /* 0x000fca000bf66270 */
[----:B------:R-:W-:Y:S02]  /*106b0*/  @!P5 SHF.R.S32.HI R4, RZ, 0x1f, R22 ;  /* 0x0000001fff04d819 */ /* 0x000fe40000011416 */
[CC--:B--2---:R-:W-:Y:S02]  /*106c0*/  @!P5 IADD3 R8, P0, R22.reuse, R5.reuse, RZ ;  /* 0x000000051608d210 */ /* 0x0c4fe40007f1e0ff */
[----:B---3--:R-:W-:Y:S02]  /*106d0*/  @!P5 IADD3 R10, P1, R22, R14, RZ ;  /* 0x0000000e160ad210 */ /* 0x008fe40007f3e0ff */
[----:B------:R-:W-:Y:S01]  /*106e0*/  @!P2 IADD3 R12, P4, R171, R5, RZ ;  /* 0x00000005ab0ca210 */ /* 0x000fe20007f9e0ff */
[--C-:B----4-:R-:W-:Y:S02]  /*106f0*/  @!P5 IMAD.X R9, R3, 0x1, R4.reuse, P0 ;  /* 0x000000010309d824 */ /* 0x110fe400000e0604 */
[----:B0-----:R-:W-:Y:S01]  /*10700*/  @!P5 IMAD.X R11, R7, 0x1, R4, P1 ;  /* 0x00000001070bd824 */ /* 0x001fe200008e0604 */
[----:B------:R-:W-:-:S02]  /*10710*/  ISETP.GE.AND P1, PT, R173, UR4, PT ;  /* 0x00000004ad007c0c */ /* 0x000fc4000bf26270 */
[----:B------:R-:W-:Y:S01]  /*10720*/  @!P2 IADD3 R20, P0, R171, R14, RZ ;  /* 0x0000000eab14a210 */ /* 0x000fe20007f1e0ff */
[----:B------:R-:W5:Y:S01]  /*10730*/  @!P5 LD.E.64 R38, desc[UR54][R8.64] ;  /* 0x000000360826d980 */ /* 0x000f62000c101b00 */
[----:B------:R-:W-:Y:S02]  /*10740*/  @!P2 IADD3.X R13, R3, R230, RZ, P4, !PT ;  /* 0x000000e6030da210 */ /* 0x000fe400027fe4ff */
[C---:B------:R-:W-:Y:S01]  /*10750*/  @!P3 IADD3 R40, P4, R170.reuse, R5, RZ ;  /* 0x00000005aa28b210 */ /* 0x040fe20007f9e0ff */
[----:B------:R-:W5:Y:S01]  /*10760*/  @!P5 LD.E.64 R36, desc[UR54][R10.64] ;  /* 0x000000360a24d980 */ /* 0x000f62000c101b00 */
[----:B------:R-:W-:Y:S02]  /*10770*/  @!P3 IADD3 R42, P5, R170, R14, RZ ;  /* 0x0000000eaa2ab210 */ /* 0x000fe40007fbe0ff */
[----:B------:R-:W-:Y:S01]  /*10780*/  CS2R R34, SRZ ;  /* 0x0000000000227805 */ /* 0x000fe2000001ff00 */
[----:B------:R-:W-:Y:S01]  /*10790*/  @!P2 IMAD.X R21, R7, 0x1, R230, P0 ;  /* 0x000000010715a824 */ /* 0x000fe200000e06e6 */
[----:B------:R-:W-:-:S02]  /*107a0*/  CS2R R30, SRZ ;  /* 0x00000000001e7805 */ /* 0x000fc4000001ff00 */
[----:B------:R-:W-:Y:S01]  /*107b0*/  CS2R R28, SRZ ;  /* 0x00000000001c7805 */ /* 0x000fe2000001ff00 */
[--C-:B------:R-:W-:Y:S01]  /*107c0*/  @!P3 IMAD.X R41, R3, 0x1, R229.reuse, P4 ;  /* 0x000000010329b824 */ /* 0x100fe200020e06e5 */
[----:B------:R-:W5:Y:S01]  /*107d0*/  @!P2 LD.E.64 R32, desc[UR54][R12.64] ;  /* 0x000000360c20a980 */ /* 0x000f62000c101b00 */
[----:B------:R-:W-:Y:S01]  /*107e0*/  @!P3 IMAD.X R43, R7, 0x1, R229, P5 ;  /* 0x00000001072bb824 */ /* 0x000fe200028e06e5 */
[----:B------:R-:W-:Y:S02]  /*107f0*/  ISETP.GE.AND P0, PT, R172, UR4, PT ;  /* 0x00000004ac007c0c */ /* 0x000fe4000bf06270 */
[----:B------:R-:W5:Y:S01]  /*10800*/  @!P2 LD.E.64 R34, desc[UR54][R20.64] ;  /* 0x000000361422a980 */ /* 0x000f62000c101b00 */
[----:B------:R-:W-:Y:S02]  /*10810*/  ISETP.GE.AND P2, PT, R174, UR4, PT ;  /* 0x00000004ae007c0c */ /* 0x000fe4000bf46270 */
[C---:B------:R-:W-:Y:S01]  /*10820*/  @!P1 IADD3 R48, P4, R173.reuse, R14, RZ ;  /* 0x0000000ead309210 */ /* 0x040fe20007f9e0ff */
[----:B------:R0:W5:Y:S04]  /*10830*/  @!P3 LD.E.64 R30, desc[UR54][R40.64] ;  /* 0x00000036281eb980 */ /* 0x000168000c101b00 */
[----:B------:R1:W5:Y:S01]  /*10840*/  @!P3 LD.E.64 R28, desc[UR54][R42.64] ;  /* 0x000000362a1cb980 */ /* 0x000362000c101b00 */
[----:B------:R-:W-:-:S02]  /*10850*/  @!P1 IADD3 R46, P3, R173, R5, RZ ;  /* 0x00000005ad2e9210 */ /* 0x000fc40007f7e0ff */
[----:B------:R-:W-:Y:S02]  /*10860*/  CS2R R26, SRZ ;  /* 0x00000000001a7805 */ /* 0x000fe4000001ff00 */
[----:B------:R-:W-:Y:S01]  /*10870*/  CS2R R24, SRZ ;  /* 0x0000000000187805 */ /* 0x000fe2000001ff00 */
[----:B------:R-:W-:Y:S01]  /*10880*/  @!P1 IMAD.X R49, R7, 0x1, R228, P4 ;  /* 0x0000000107319824 */ /* 0x000fe200020e06e4 */
[----:B------:R-:W-:Y:S02]  /*10890*/  @!P1 IADD3.X R47, R3, R228, RZ, P3, !PT ;  /* 0x000000e4032f9210 */ /* 0x000fe40001ffe4ff */
[-C--:B------:R-:W-:Y:S02]  /*108a0*/  @!P0 IADD3 R50, P5, R172, R5.reuse, RZ ;  /* 0x00000005ac328210 */ /* 0x080fe40007fbe0ff */
[----:B------:R1:W5:Y:S01]  /*108b0*/  @!P1 LD.E.64 R24, desc[UR54][R48.64] ;  /* 0x0000003630189980 */ /* 0x000362000c101b00 */
[----:B0-----:R-:W-:-:S03]  /*108c0*/  @!P2 IADD3 R40, P3, R174, R5, RZ ;  /* 0x00000005ae28a210 */ /* 0x001fc60007f7e0ff */
[----:B------:R1:W5:Y:S01]  /*108d0*/  @!P1 LD.E.64 R26, desc[UR54][R46.64] ;  /* 0x000000362e1a9980 */ /* 0x000362000c101b00 */
[-C--:B------:R-:W-:Y:S02]  /*108e0*/  @!P0 IADD3 R4, P1, R172, R14.reuse, RZ ;  /* 0x0000000eac048210 */ /* 0x080fe40007f3e0ff */
[----:B------:R-:W-:Y:S02]  /*108f0*/  @!P2 IADD3 R14, P4, R174, R14, RZ ;  /* 0x0000000eae0ea210 */ /* 0x000fe40007f9e0ff */
[----:B------:R-:W-:Y:S02]  /*10900*/  CS2R R12, SRZ ;  /* 0x00000000000c7805 */ /* 0x000fe4000001ff00 */
[----:B------:R-:W-:Y:S02]  /*10910*/  CS2R R20, SRZ ;  /* 0x0000000000147805 */ /* 0x000fe4000001ff00 */
[----:B------:R-:W-:Y:S02]  /*10920*/  CS2R R10, SRZ ;  /* 0x00000000000a7805 */ /* 0x000fe4000001ff00 */
[----:B------:R-:W-:Y:S01]  /*10930*/  CS2R R8, SRZ ;  /* 0x0000000000087805 */ /* 0x000fe2000001ff00 */
[C-C-:B------:R-:W-:Y:S01]  /*10940*/  @!P0 IMAD.X R51, R3.reuse, 0x1, R227.reuse, P5 ;  /* 0x0000000103338824 */ /* 0x140fe200028e06e3 */
[----:B------:R-:W-:Y:S01]  /*10950*/  @!P2 IADD3.X R41, R3, R226, RZ, P3, !PT ;  /* 0x000000e20329a210 */ /* 0x000fe20001ffe4ff */
[----:B------:R-:W-:-:S02]  /*10960*/  @!P0 IMAD.X R5, R7, 0x1, R227, P1 ;  /* 0x0000000107058824 */ /* 0x000fc400008e06e3 */
[----:B------:R-:W-:Y:S01]  /*10970*/  @!P2 IMAD.X R15, R7, 0x1, R226, P4 ;  /* 0x00000001070fa824 */ /* 0x000fe200020e06e2 */
[----:B------:R1:W5:Y:S04]  /*10980*/  @!P0 LD.E.64 R12, desc[UR54][R50.64] ;  /* 0x00000036320c8980 */ /* 0x000368000c101b00 */
[----:B------:R1:W5:Y:S04]  /*10990*/  @!P0 LD.E.64 R20, desc[UR54][R4.64] ;  /* 0x0000003604148980 */ /* 0x000368000c101b00 */
[----:B------:R1:W5:Y:S04]  /*109a0*/  @!P2 LD.E.64 R10, desc[UR54][R40.64] ;  /* 0x00000036280aa980 */ /* 0x000368000c101b00 */
[----:B------:R1:W5:Y:S02]  /*109b0*/  @!P2 LD.E.64 R8, desc[UR54][R14.64] ;  /* 0x000000360e08a980 */ /* 0x000364000c101b00 */
.L_x_593:
[----:B------:R-:W-:Y:S05]  /*109c0*/  BSYNC B1 ;  /* 0x0000000000017941 */ /* 0x000fea0003800000 */
.L_x_592:
[----:B------:R-:W-:Y:S01]  /*109d0*/  ULEA.HI UR4, UR43, UR43, URZ, 0x1 ;  /* 0x0000002b2b047291 */ /* 0x000fe2000f8f083f */
[----:B------:R-:W-:Y:S01]  /*109e0*/  IMAD R0, R205, -0x80, R0 ;  /* 0xffffff80cd007824 */ /* 0x000fe200078e0200 */
[----:B------:R-:W-:Y:S02]  /*109f0*/  BSSY B1, `(.L_x_594) ;  /* 0x0000009000017945 */ /* 0x000fe40003800000 */
[----:B------:R-:W-:Y:S02]  /*10a00*/  ULOP3.LUT UR4, UR4, 0xfffffffe, URZ, 0xc0, !UPT ;  /* 0xfffffffe04047892 */ /* 0x000fe4000f8ec03f */
[----:B----4-:R-:W-:Y:S02]  /*10a10*/  VIMNMX R3, R0, 0x80, PT ;  /* 0x0000008000037848 */ /* 0x010fe40003fe0100 */
[----:B------:R-:W-:Y:S02]  /*10a20*/  UIADD3 UR4, UR43, -UR4, URZ ;  /* 0x800000042b047290 */ /* 0x000fe4000fffe03f */
[----:B------:R-:W-:-:S04]  /*10a30*/  ISETP.GE.AND P1, PT, R168, R3, PT ;  /* 0x00000003a800720c */ /* 0x000fc80003f26270 */
[----:B-12---:R-:W-:-:S05]  /*10a40*/  IMAD.U32 R5, RZ, RZ, UR4 ;  /* 0x00000004ff057e24 */ /* 0x006fca000f8e00ff */
[----:B------:R-:W-:-:S04]  /*10a50*/  SHF.L.U32 R5, R5, 0x1f, RZ ;  /* 0x0000001f05057819 */ /* 0x000fc800000006ff */
[----:B------:R-:W1:Y:S02]  /*10a60*/  SYNCS.PHASECHK.TRANS64.TRYWAIT P0, [R16+URZ+0x29800], R5 ;  /* 0x02980005100075a7 */ /* 0x000e64000800017f */
[----:B-1----:R-:W-:Y:S05]  /*10a70*/  @!P0 BRA `(.L_x_595) ;  /* 0x0000016800e08947 */ /* 0x002fea0003800000 */
.L_x_809:
[----:B------:R-:W-:Y:S05]  /*10a80*/  BSYNC B1 ;  /* 0x0000000000017941 */ /* 0x000fea0003800000 */
.L_x_594:
[----:B------:R-:W-:Y:S05]  /*10a90*/  @P1 BRA `(.L_x_596) ;  /* 0x0000006000b81947 */ /* 0x000fea0003800000 */
[----:B------:R-:W2:Y:S01]  /*10aa0*/  LDC R3, c[0x0][0x3f4] ;  /* 0x0000fd00ff037b82 */ /* 0x000ea20000000800 */
[----:B------:R-:W-:Y:S01]  /*10ab0*/  BSSY B1, `(.L_x_597) ;  /* 0x000007f000017945 */ /* 0x000fe20003800000 */
[----:B------:R-:W-:Y:S01]  /*10ac0*/  IMAD.IADD R0, R16, 0x1, R203 ;  /* 0x0000000110007824 */ /* 0x000fe200078e02cb */
[-C--:B--2---:R-:W-:Y:S02]  /*10ad0*/  ISETP.GE.AND P0, PT, R22, R3.reuse, PT ;  /* 0x000000031600720c */ /* 0x084fe40003f06270 */
[-C--:B------:R-:W-:Y:S02]  /*10ae0*/  ISETP.GE.AND P1, PT, R171, R3.reuse, PT ;  /* 0x00000003ab00720c */ /* 0x080fe40003f26270 */
[-C--:B------:R-:W-:Y:S02]  /*10af0*/  ISETP.GE.AND P2, PT, R170, R3.reuse, PT ;  /* 0x00000003aa00720c */ /* 0x080fe40003f46270 */
[-C--:B------:R-:W-:Y:S02]  /*10b00*/  ISETP.GE.AND P3, PT, R173, R3.reuse, PT ;  /* 0x00000003ad00720c */ /* 0x080fe40003f66270 */
[----:B------:R-:W-:-:S02]  /*10b10*/  ISETP.GE.AND P4, PT, R172, R3, PT ;  /* 0x00000003ac00720c */ /* 0x000fc40003f86270 */
[----:B------:R-:W-:-:S03]  /*10b20*/  ISETP.GE.AND P5, PT, R174, R3, PT ;  /* 0x00000003ae00720c */ /* 0x000fc60003fa6270 */
[----:B------:R-:W-:Y:S10]  /*10b30*/  @P0 BRA `(.L_x_598) ;  /* 0x0000000400d80947 */ /* 0x000ff40003800000 */
[----:B01----:R-:W0:Y:S01]  /*10b40*/  LDS.128 R4, [R0+0x14400] ;  /* 0x0144000000047984 */ /* 0x003e220000000c00 */
[----:B---3-5:R-:W-:Y:S02]  /*10b50*/  SHF.R.U32.HI R14, RZ, 0x8, R38 ;  /* 0x00000008ff0e7819 */ /* 0x028fe40000011626 */
[----:B------:R-:W-:Y:S02]  /*10b60*/  SHF.R.U32.HI R40, RZ, 0x8, R39 ;  /* 0x00000008ff287819 */ /* 0x000fe40000011627 */
[----:B------:R-:W-:Y:S02]  /*10b70*/  LOP3.LUT R3, R38, 0xff, RZ, 0xc0, !PT ;  /* 0x000000ff26037812 */ /* 0x000fe400078ec0ff */
[----:B------:R-:W-:Y:S02]  /*10b80*/  LOP3.LUT R14, R14, 0xff, RZ, 0xc0, !PT ;  /* 0x000000ff0e0e7812 */ /* 0x000fe400078ec0ff */
[----:B------:R-:W-:Y:S02]  /*10b90*/  SHF.R.U32.HI R43, RZ, 0x8, R37 ;  /* 0x00000008ff2b7819 */ /* 0x000fe40000011625 */
[----:B------:R-:W-:-:S02]  /*10ba0*/  LOP3.LUT R15, R39, 0xff, RZ, 0xc0, !PT ;  /* 0x000000ff270f7812 */ /* 0x000fc400078ec0ff */
[----:B------:R-:W-:Y:S02]  /*10bb0*/  LOP3.LUT R40, R40, 0xff, RZ, 0xc0, !PT ;  /* 0x000000ff28287812 */ /* 0x000fe400078ec0ff */
[----:B------:R-:W-:Y:S02]  /*10bc0*/  PRMT R3, R14, 0x7604, R3 ;  /* 0x000076040e037816 */ /* 0x000fe40000000003 */
[----:B------:R-:W-:Y:S02]  /*10bd0*/  SHF.R.U32.HI R45, RZ, 0x10, R37 ;  /* 0x00000010ff2d7819 */ /* 0x000fe40000011625 */
[----:B------:R-:W-:Y:S02]  /*10be0*/  SHF.R.U32.HI R14, RZ, 0x8, R36 ;  /* 0x00000008ff0e7819 */ /* 0x000fe40000011624 */
[----:B------:R-:W-:Y:S01]  /*10bf0*/  SHF.R.U32.HI R46, RZ, 0x10, R39 ;  /* 0x00000010ff2e7819 */ /* 0x000fe20000011627 */
[----:B------:R-:W-:Y:S01]  /*10c00*/  IMAD.U32 R45, R45, 0x10000, RZ ;  /* 0x000100002d2d7824 */ /* 0x000fe200078e00ff */
[----:B------:R-:W-:-:S02]  /*10c10*/  LOP3.LUT R42, R37, 0xff, RZ, 0xc0, !PT ;  /* 0x000000ff252a7812 */ /* 0x000fc400078ec0ff */
[----:B------:R-:W-:Y:S02]  /*10c20*/  LOP3.LUT R43, R43, 0xff, RZ, 0xc0, !PT ;  /* 0x000000ff2b2b7812 */ /* 0x000fe400078ec0ff */
[----:B------:R-:W-:Y:S02]  /*10c30*/  PRMT R15, R40, 0x7604, R15 ;  /* 0x00007604280f7816 */ /* 0x000fe4000000000f */
[----:B------:R-:W-:Y:S02]  /*10c40*/  LOP3.LUT R40, R36, 0xff, RZ, 0xc0, !PT ;  /* 0x000000ff24287812 */ /* 0x000fe400078ec0ff */
[----:B------:R-:W-:Y:S02]  /*10c50*/  LOP3.LUT R41, R14, 0xff, RZ, 0xc0, !PT ;  /* 0x000000ff0e297812 */ /* 0x000fe400078ec0ff */
[----:B------:R-:W-:Y:S02]  /*10c60*/  SHF.L.U32 R14, R46, 0x10, RZ ;  /* 0x000000102e0e7819 */ /* 0x000fe400000006ff */
[----:B------:R-:W-:-:S02]  /*10c70*/  PRMT R42, R43, 0x7604, R42 ;  /* 0x000076042b2a7816 */ /* 0x000fc4000000002a */
[----:B------:R-:W-:Y:S02]  /*10c80*/  PRMT R43, R41, 0x7604, R40 ;  /* 0x00007604292b7816 */ /* 0x000fe40000000028 */
[----:B------:R-:W-:Y:S02]  /*10c90*/  LOP3.LUT R41, R15, 0xff0000, R14, 0xf8, !PT ;  /* 0x00ff00000f297812 */ /* 0x000fe400078ef80e */
[----:B------:R-:W-:Y:S02]  /*10ca0*/  LOP3.LUT R45, R42, 0xff0000, R45, 0xf8, !PT ;  /* 0x00ff00002a2d7812 */ /* 0x000fe400078ef82d */
[----:B------:R-:W-:Y:S02]  /*10cb0*/  LOP3.LUT R41, R41, 0xff000000, R39, 0xf8, !PT ;  /* 0xff00000029297812 */ /* 0x000fe400078ef827 */
[----:B------:R-:W-:Y:S02]  /*10cc0*/  LOP3.LUT R45, R45, 0xff000000, R37, 0xf8, !PT ;  /* 0xff0000002d2d7812 */ /* 0x000fe400078ef825 */
[----:B------:R-:W-:-:S02]  /*10cd0*/  LOP3.LUT R15, R3, 0xff0000, R38, 0xf8, !PT ;  /* 0x00ff0000030f7812 */ /* 0x000fc400078ef826 */
[-C--:B0-----:R-:W-:Y:S02]  /*10ce0*/  F2FP.F16.E4M3.UNPACK_B R3, R6.reuse.H1 ;  /* 0x00000006ff03723e */ /* 0x081fe400030006ff */
[----:B------:R-:W-:Y:S02]  /*10cf0*/  F2FP.F16.E4M3.UNPACK_B R42, R45 ;  /* 0x0000002dff2a723e */ /* 0x000fe400020006ff */
[----:B------:R-:W-:Y:S01]  /*10d00*/  F2FP.F16.E4M3.UNPACK_B R39, R41 ;  /* 0x00000029ff27723e */ /* 0x000fe200020006ff */
[----:B------:R-:W-:Y:S01]  /*10d10*/  HADD2.F32 R14, -RZ, R3.H1_H1 ;  /* 0x30000003ff0e7230 */ /* 0x000fe20000004100 */
[--C-:B------:R-:W-:Y:S01]  /*10d20*/  LOP3.LUT R43, R43, 0xff0000, R36.reuse, 0xf8, !PT ;  /* 0x00ff00002b2b7812 */ /* 0x100fe200078ef824 */
[--C-:B------:R-:W-:Y:S01]  /*10d30*/  HADD2.F32 R46, -RZ, R42.reuse.H1_H1 ;  /* 0x3000002aff2e7230 */ /* 0x100fe20000004100 */
[----:B------:R-:W-:Y:S01]  /*10d40*/  F2FP.F16.E4M3.UNPACK_B R6, R6 ;  /* 0x00000006ff06723e */ /* 0x000fe200020006ff */
[----:B------:R-:W-:Y:S01]  /*10d50*/  HADD2.F32 R40, -RZ, R39.H1_H1 ;  /* 0x30000027ff287230 */ /* 0x000fe20000004100 */
[----:B------:R-:W-:Y:S01]  /*10d60*/  LOP3.LUT R43, R43, 0xff000000, R36, 0xf8, !PT ;  /* 0xff0000002b2b7812 */ /* 0x000fe200078ef824 */
[----:B------:R-:W-:Y:S01]  /*10d70*/  HADD2.F32 R42, -RZ, R42.H0_H0 ;  /* 0x2000002aff2a7230 */ /* 0x000fe20000004100 */
[----:B------:R-:W-:Y:S01]  /*10d80*/  LOP3.LUT R38, R15, 0xff000000, R38, 0xf8, !PT ;  /* 0xff0000000f267812 */ /* 0x000fe200078ef826 */
[C---:B------:R-:W-:Y:S01]  /*10d90*/  FMUL.FTZ R48, R14.reuse, R46 ;  /* 0x0000002e0e307220 */ /* 0x040fe20000410000 */
[-C--:B------:R-:W-:Y:S01]  /*10da0*/  F2FP.F16.E4M3.UNPACK_B R36, R7.reuse ;  /* 0x00000007ff24723e */ /* 0x080fe200020006ff */
[----:B------:R-:W-:Y:S01]  /*10db0*/  FMUL.FTZ R47, R14, R40 ;  /* 0x000000280e2f7220 */ /* 0x000fe20000410000 */
[----:B------:R-:W-:Y:S01]  /*10dc0*/  F2FP.F16.E4M3.UNPACK_B R37, R7.H1 ;  /* 0x00000007ff25723e */ /* 0x000fe200030006ff */
[----:B------:R-:W-:Y:S01]  /*10dd0*/  HADD2.F32 R15, -RZ, R3.H0_H0 ;  /* 0x20000003ff0f7230 */ /* 0x000fe20000004100 */
[-C--:B------:R-:W-:Y:S01]  /*10de0*/  F2FP.F16.E4M3.UNPACK_B R7, R5.reuse ;  /* 0x00000005ff07723e */ /* 0x080fe200020006ff */
[----:B------:R-:W-:Y:S01]  /*10df0*/  HADD2.F32 R39, -RZ, R39.H0_H0 ;  /* 0x20000027ff277230 */ /* 0x000fe20000004100 */
[----:B------:R-:W-:Y:S01]  /*10e00*/  F2FP.F16.E4M3.UNPACK_B R14, R5.H1 ;  /* 0x00000005ff0e723e */ /* 0x000fe200030006ff */
[----:B------:R-:W-:-:S02]  /*10e10*/  HADD2.F32 R5, -RZ, R6.H1_H1 ;  /* 0x30000006ff057230 */ /* 0x000fc40000004100 */
[C---:B------:R-:W-:Y:S01]  /*10e20*/  FFMA.FTZ R48, R15.reuse, R40, -R48 ;  /* 0x000000280f307223 */ /* 0x040fe20000010830 */
[----:B------:R-:W-:Y:S01]  /*10e30*/  FFMA.FTZ R49, R15, R46, R47 ;  /* 0x0000002e0f317223 */ /* 0x000fe2000001002f */
[----:B------:R-:W-:Y:S01]  /*10e40*/  HADD2.F32 R6, -RZ, R6.H0_H0 ;  /* 0x20000006ff067230 */ /* 0x000fe20000004100 */
[----:B------:R-:W-:Y:S01]  /*10e50*/  F2FP.F16.E4M3.UNPACK_B R45, R45.H1 ;  /* 0x0000002dff2d723e */ /* 0x000fe200030006ff */
[C---:B------:R-:W-:Y:S01]  /*10e60*/  FMUL.FTZ R15, R5.reuse, R42 ;  /* 0x0000002a050f7220 */ /* 0x040fe20000410000 */
[----:B------:R-:W-:Y:S01]  /*10e70*/  F2FP.F16.E4M3.UNPACK_B R41, R41.H1 ;  /* 0x00000029ff29723e */ /* 0x000fe200030006ff */
[-C--:B------:R-:W-:Y:S01]  /*10e80*/  FMUL.FTZ R47, R5, R39.reuse ;  /* 0x00000027052f7220 */ /* 0x080fe20000410000 */
[----:B------:R-:W-:Y:S02]  /*10e90*/  HADD2.F32 R5, -RZ, R36.H1_H1 ;  /* 0x30000024ff057230 */ /* 0x000fe40000004100 */
[----:B------:R-:W-:Y:S01]  /*10ea0*/  FFMA.FTZ R46, R6, R39, -R15 ;  /* 0x00000027062e7223 */ /* 0x000fe2000001080f */
[----:B------:R-:W-:-:S02]  /*10eb0*/  HADD2.F32 R40, -RZ, R45.H0_H0 ;  /* 0x2000002dff287230 */ /* 0x000fc40000004100 */
[----:B------:R-:W-:Y:S01]  /*10ec0*/  FFMA.FTZ R47, R6, R42, R47 ;  /* 0x0000002a062f7223 */ /* 0x000fe2000001002f */
[----:B------:R-:W-:Y:S01]  /*10ed0*/  HADD2.F32 R15, -RZ, R41.H0_H0 ;  /* 0x20000029ff0f7230 */ /* 0x000fe20000004100 */
[----:B------:R-:W-:Y:S01]  /*10ee0*/  F2FP.F16.E4M3.UNPACK_B R3, R4 ;  /* 0x00000004ff03723e */ /* 0x000fe200020006ff */
[----:B------:R-:W-:Y:S02]  /*10ef0*/  HADD2.F32 R36, -RZ, R36.H0_H0 ;  /* 0x20000024ff247230 */ /* 0x000fe40000004100 */
[C---:B------:R-:W-:Y:S01]  /*10f00*/  FMUL.FTZ R39, R5.reuse, R40 ;  /* 0x0000002805277220 */ /* 0x040fe20000410000 */
[----:B------:R-:W-:Y:S02]  /*10f10*/  HADD2.F32 R45, -RZ, R45.H1_H1 ;  /* 0x3000002dff2d7230 */ /* 0x000fe40000004100 */
[-C--:B------:R-:W-:Y:S01]  /*10f20*/  FMUL.FTZ R5, R5, R15.reuse ;  /* 0x0000000f05057220 */ /* 0x080fe20000410000 */
[----:B------:R-:W-:Y:S02]  /*10f30*/  HADD2.F32 R6, -RZ, R37.H1_H1 ;  /* 0x30000025ff067230 */ /* 0x000fe40000004100 */
[----:B------:R-:W-:Y:S01]  /*10f40*/  FFMA.FTZ R50, R36, R15, -R39 ;  /* 0x0000000f24327223 */ /* 0x000fe20000010827 */
[----:B------:R-:W-:-:S02]  /*10f50*/  HADD2.F32 R41, -RZ, R41.H1_H1 ;  /* 0x30000029ff297230 */ /* 0x000fc40000004100 */
[----:B------:R-:W-:Y:S01]  /*10f60*/  FFMA.FTZ R51, R36, R40, R5 ;  /* 0x0000002824337223 */ /* 0x000fe20000010005 */
[----:B------:R-:W-:Y:S02]  /*10f70*/  HADD2.F32 R37, -RZ, R37.H0_H0 ;  /* 0x20000025ff257230 */ /* 0x000fe40000004100 */
[C---:B------:R-:W-:Y:S01]  /*10f80*/  FMUL.FTZ R42, R6.reuse, R45 ;  /* 0x0000002d062a7220 */ /* 0x040fe20000410000 */
[----:B------:R-:W-:Y:S01]  /*10f90*/  F2FP.F16.E4M3.UNPACK_B R5, R43 ;  /* 0x0000002bff05723e */ /* 0x000fe200020006ff */
[-C--:B------:R-:W-:Y:S01]  /*10fa0*/  FMUL.FTZ R36, R6, R41.reuse ;  /* 0x0000002906247220 */ /* 0x080fe20000410000 */
[----:B------:R-:W-:Y:S01]  /*10fb0*/  F2FP.F16.E4M3.UNPACK_B R4, R4.H1 ;  /* 0x00000004ff04723e */ /* 0x000fe200030006ff */
[C---:B------:R-:W-:Y:S01]  /*10fc0*/  FFMA.FTZ R52, R37.reuse, R41, -R42 ;  /* 0x0000002925347223 */ /* 0x040fe2000001082a */
[-C--:B------:R-:W-:Y:S01]  /*10fd0*/  F2FP.F16.E4M3.UNPACK_B R15, R38.reuse ;  /* 0x00000026ff0f723e */ /* 0x080fe200020006ff */
[----:B------:R-:W-:Y:S01]  /*10fe0*/  FFMA.FTZ R45, R37, R45, R36 ;  /* 0x0000002d252d7223 */ /* 0x000fe20000010024 */
[--C-:B------:R-:W-:Y:S01]  /*10ff0*/  HADD2.F32 R39, -RZ, R5.reuse.H1_H1 ;  /* 0x30000005ff277230 */ /* 0x100fe20000004100 */
[----:B------:R-:W-:Y:S01]  /*11000*/  F2FP.F16.E4M3.UNPACK_B R38, R38.H1 ;  /* 0x00000026ff26723e */ /* 0x000fe200030006ff */
[----:B------:R-:W-:Y:S01]  /*11010*/  HADD2.F32 R37, -RZ, R5.H0_H0 ;  /* 0x20000005ff257230 */ /* 0x000fe20000004100 */
[----:B------:R-:W-:Y:S01]  /*11020*/  F2FP.F16.E4M3.UNPACK_B R43, R43.H1 ;  /* 0x0000002bff2b723e */ /* 0x000fe200030006ff */
[----:B------:R-:W-:-:S02]  /*11030*/  HADD2.F32 R6, -RZ, R4.H1_H1 ;  /* 0x30000004ff067230 */ /* 0x000fc40000004100 */
[----:B------:R-:W-:Y:S02]  /*11040*/  HADD2.F32 R36, -RZ, R15.H1_H1 ;  /* 0x3000000fff247230 */ /* 0x000fe40000004100 */
[----:B------:R-:W-:Y:S02]  /*11050*/  HADD2.F32 R5, -RZ, R4.H0_H0 ;  /* 0x20000004ff057230 */ /* 0x000fe40000004100 */
[C---:B------:R-:W-:Y:S01]  /*11060*/  FMUL.FTZ R40, R6.reuse, R39 ;  /* 0x0000002706287220 */ /* 0x040fe20000410000 */
[----:B------:R-:W-:Y:S02]  /*11070*/  HADD2.F32 R4, -RZ, R3.H1_H1 ;  /* 0x30000003ff047230 */ /* 0x000fe40000004100 */
[-C--:B------:R-:W-:Y:S01]  /*11080*/  FMUL.FTZ R42, R6, R36.reuse ;  /* 0x00000024062a7220 */ /* 0x080fe20000410000 */
[----:B------:R-:W-:Y:S02]  /*11090*/  HADD2.F32 R15, -RZ, R15.H0_H0 ;  /* 0x2000000fff0f7230 */ /* 0x000fe40000004100 */
[----:B------:R-:W-:Y:S01]  /*110a0*/  FFMA.FTZ R40, R5, R36, -R40 ;  /* 0x0000002405287223 */ /* 0x000fe20000010828 */
[----:B------:R-:W-:-:S02]  /*110b0*/  HADD2.F32 R3, -RZ, R3.H0_H0 ;  /* 0x20000003ff037230 */ /* 0x000fc40000004100 */
[C---:B------:R-:W-:Y:S01]  /*110c0*/  FMUL.FTZ R6, R4.reuse, R37 ;  /* 0x0000002504067220 */ /* 0x040fe20000410000 */
[----:B------:R-:W-:Y:S01]  /*110d0*/  FFMA.FTZ R39, R5, R39, R42 ;  /* 0x0000002705277223 */ /* 0x000fe2000001002a */
[-C--:B------:R-:W-:Y:S01]  /*110e0*/  FMUL.FTZ R4, R4, R15.reuse ;  /* 0x0000000f04047220 */ /* 0x080fe20000410000 */
[----:B------:R-:W-:Y:S02]  /*110f0*/  HADD2.F32 R5, -RZ, R38.H1_H1 ;  /* 0x30000026ff057230 */ /* 0x000fe40000004100 */
[C---:B------:R-:W-:Y:S01]  /*11100*/  FFMA.FTZ R36, R3.reuse, R15, -R6 ;  /* 0x0000000f03247223 */ /* 0x040fe20000010806 */
[--C-:B------:R-:W-:Y:S02]  /*11110*/  HADD2.F32 R15, -RZ, R43.reuse.H1_H1 ;  /* 0x3000002bff0f7230 */ /* 0x100fe40000004100 */
[----:B------:R-:W-:Y:S01]  /*11120*/  FFMA.FTZ R37, R3, R37, R4 ;  /* 0x0000002503257223 */ /* 0x000fe20000010004 */
[----:B------:R-:W-:Y:S02]  /*11130*/  HADD2.F32 R4, -RZ, R14.H1_H1 ;  /* 0x3000000eff047230 */ /* 0x000fe40000004100 */
[----:B------:R-:W-:-:S02]  /*11140*/  HADD2.F32 R6, -RZ, R43.H0_H0 ;  /* 0x2000002bff067230 */ /* 0x000fc40000004100 */
[--C-:B------:R-:W-:Y:S02]  /*11150*/  HADD2.F32 R3, -RZ, R7.reuse.H1_H1 ;  /* 0x30000007ff037230 */ /* 0x100fe40000004100 */
[C---:B------:R-:W-:Y:S01]  /*11160*/  FMUL.FTZ R41, R4.reuse, R15 ;  /* 0x0000000f04297220 */ /* 0x040fe20000410000 */
[----:B------:R-:W-:Y:S02]  /*11170*/  HADD2.F32 R38, -RZ, R38.H0_H0 ;  /* 0x20000026ff267230 */ /* 0x000fe40000004100 */
[-C--:B------:R-:W-:Y:S01]  /*11180*/  FMUL.FTZ R42, R4, R5.reuse ;  /* 0x00000005042a7220 */ /* 0x080fe20000410000 */
[----:B------:R-:W-:Y:S02]  /*11190*/  HADD2.F32 R14, -RZ, R14.H0_H0 ;  /* 0x2000000eff0e7230 */ /* 0x000fe40000004100 */
[C---:B------:R-:W-:Y:S01]  /*111a0*/  FMUL.FTZ R4, R3.reuse, R6 ;  /* 0x0000000603047220 */ /* 0x040fe20000410000 */
[----:B------:R-:W-:Y:S02]  /*111b0*/  HADD2.F32 R7, -RZ, R7.H0_H0 ;  /* 0x20000007ff077230 */ /* 0x000fe40000004100 */
[-C--:B------:R-:W-:Y:S01]  /*111c0*/  FMUL.FTZ R3, R3, R38.reuse ;  /* 0x0000002603037220 */ /* 0x080fe20000410000 */
[C---:B------:R-:W-:Y:S01]  /*111d0*/  FFMA.FTZ R41, R14.reuse, R5, -R41 ;  /* 0x000000050e297223 */ /* 0x040fe20000010829 */
[----:B------:R-:W-:Y:S01]  /*111e0*/  FFMA.FTZ R42, R14, R15, R42 ;  /* 0x0000000f0e2a7223 */ /* 0x000fe2000001002a */
[C---:B------:R-:W-:Y:S01]  /*111f0*/  FFMA.FTZ R5, R7.reuse, R38, -R4 ;  /* 0x0000002607057223 */ /* 0x040fe20000010804 */
[----:B------:R-:W-:Y:S01]  /*11200*/  FFMA.FTZ R14, R7, R6, R3 ;  /* 0x00000006070e7223 */ /* 0x000fe20000010003 */
[----:B------:R-:W-:-:S02]  /*11210*/  F2FP.SATFINITE.E4M3.F32.PACK_AB_MERGE_C R6, R49, R48, RZ ;  /* 0x000000303106723e */ /* 0x000fc400048070ff */
[----:B------:R-:W-:Y:S02]  /*11220*/  F2FP.SATFINITE.E4M3.F32.PACK_AB_MERGE_C R7, R45, R52, RZ ;  /* 0x000000342d07723e */ /* 0x000fe400048070ff */
[----:B------:R-:W-:Y:S02]  /*11230*/  F2FP.SATFINITE.E4M3.F32.PACK_AB_MERGE_C R4, R39, R40, RZ ;  /* 0x000000282704723e */ /* 0x000fe400048070ff */
[----:B------:R-:W-:Y:S02]  /*11240*/  F2FP.SATFINITE.E4M3.F32.PACK_AB_MERGE_C R41, R42, R41, RZ ;  /* 0x000000292a29723e */ /* 0x000fe400048070ff */
[----:B------:R-:W-:Y:S02]  /*11250*/  F2FP.SATFINITE.E4M3.F32.PACK_AB_MERGE_C R6, R47, R46, R6 ;  /* 0x0000002e2f06723e */ /* 0x000fe40004807006 */
[----:B------:R-:W-:Y:S02]  /*11260*/  F2FP.SATFINITE.E4M3.F32.PACK_AB_MERGE_C R7, R51, R50, R7 ;  /* 0x000000323307723e */ /* 0x000fe40004807007 */
[----:B------:R-:W-:-:S02]  /*11270*/  F2FP.SATFINITE.E4M3.F32.PACK_AB_MERGE_C R4, R37, R36, R4 ;  /* 0x000000242504723e */ /* 0x000fc40004807004 */
[----:B------:R-:W-:-:S05]  /*11280*/  F2FP.SATFINITE.E4M3.F32.PACK_AB_MERGE_C R5, R14, R5, R41 ;  /* 0x000000050e05723e */ /* 0x000fca0004807029 */
[----:B------:R2:W-:Y:S02]  /*11290*/  STS.128 [R0+0x14400], R4 ;  /* 0x0144000400007388 */ /* 0x0005e40000000c00 */
.L_x_598:
[----:B------:R-:W-:Y:S05]  /*112a0*/  BSYNC B1 ;  /* 0x0000000000017941 */ /* 0x000fea0003800000 */
.L_x_597:
[----:B------:R-:W-:Y:S04]  /*112b0*/  BSSY B1, `(.L_x_599) ;  /* 0x000007c000017945 */ /* 0x000fe80003800000 */
[----:B------:R-:W-:Y:S05]  /*112c0*/  @P1 BRA `(.L_x_600) ;  /* 0x0000000400e81947 */ /* 0x000fea0003800000 */
[----:B012---:R-:W0:Y:S01]  /*112d0*/  LDS.128 R4, [R220] ;  /* 0x00000000dc047984 */ /* 0x007e220000000c00 */
[----:B-----5:R-:W-:Y:S02]  /*112e0*/  SHF.R.U32.HI R15, RZ, 0x8, R33 ;  /* 0x00000008ff0f7819 */ /* 0x020fe40000011621 */
[----:B------:R-:W-:Y:S02]  /*112f0*/  SHF.R.U32.HI R40, RZ, 0x8, R35 ;  /* 0x00000008ff287819 */ /* 0x000fe40000011623 */
[----:B------:R-:W-:Y:S02]  /*11300*/  SHF.R.U32.HI R37, RZ, 0x8, R34 ;  /* 0x00000008ff257819 */ /* 0x000fe40000011622 */
[----:B------:R-:W-:Y:S02]  /*11310*/  LOP3.LUT R36, R33, 0xff, RZ, 0xc0, !PT ;  /* 0x000000ff21247812 */ /* 0x000fe400078ec0ff */
[----:B------:R-:W-:Y:S02]  /*11320*/  LOP3.LUT R41, R35, 0xff, RZ, 0xc0, !PT ;  /* 0x000000ff23297812 */ /* 0x000fe400078ec0ff */
[----:B------:R-:W-:-:S02]  /*11330*/  LOP3.LUT R15, R15, 0xff, RZ, 0xc0, !PT ;  /* 0x000000ff0f0f7812 */ /* 0x000fc400078ec0ff */
[----:B------:R-:W-:Y:S02]  /*11340*/  LOP3.LUT R40, R40, 0xff, RZ, 0xc0, !PT ;  /* 0x000000ff28287812 */ /* 0x000fe400078ec0ff */
[----:B------:R-:W-:Y:S02]  /*11350*/  SHF.R.U32.HI R3, RZ, 0x8, R32 ;  /* 0x00000008ff037819 */ /* 0x000fe40000011620 */
[----:B------:R-:W-:Y:S02]  /*11360*/  LOP3.LUT R38, R37, 0xff, RZ, 0xc0, !PT ;  /* 0x000000ff25267812 */ /* 0x000fe400078ec0ff */
[----:B------:R-:W-:Y:S02]  /*11370*/  PRMT R37, R15, 0x7604, R36 ;  /* 0x000076040f257816 */ /* 0x000fe40000000024 */
[----:B------:R-:W-:Y:S02]  /*11380*/  PRMT R41, R40, 0x7604, R41 ;  /* 0x0000760428297816 */ /* 0x000fe40000000029 */
[----:B------:R-:W-:-:S02]  /*11390*/  SHF.R.U32.HI R36, RZ, 0x10, R33 ;  /* 0x00000010ff247819 */ /* 0x000fc40000011621 */
[----:B------:R-:W-:Y:S02]  /*113a0*/  SHF.R.U32.HI R40, RZ, 0x10, R35 ;  /* 0x00000010ff287819 */ /* 0x000fe40000011623 */
[----:B---3--:R-:W-:Y:S02]  /*113b0*/  LOP3.LUT R14, R32, 0xff, RZ, 0xc0, !PT ;  /* 0x000000ff200e7812 */ /* 0x008fe400078ec0ff */
[----:B------:R-:W-:Y:S02]  /*113c0*/  LOP3.LUT R39, R34, 0xff, RZ, 0xc0, !PT ;  /* 0x000000ff22277812 */ /* 0x000fe400078ec0ff */
[----:B------:R-:W-:Y:S02]  /*113d0*/  LOP3.LUT R3, R3, 0xff, RZ, 0xc0, !PT ;  /* 0x000000ff03037812 */ /* 0x000fe400078ec0ff */
[----:B------:R-:W-:Y:S02]  /*113e0*/  SHF.R.U32.HI R15, RZ, 0x10, R34 ;  /* 0x00000010ff0f7819 */ /* 0x000fe40000011622 */
[----:B------:R-:W-:-:S02]  /*113f0*/  LOP3.LUT R36, R36, 0xff, RZ, 0xc0, !PT ;  /* 0x000000ff24247812 */ /* 0x000fc400078ec0ff */
[----:B------:R-:W-:Y:S02]  /*11400*/  LOP3.LUT R40, R40, 0xff, RZ, 0xc0, !PT ;  /* 0x000000ff28287812 */ /* 0x000fe400078ec0ff */
[----:B------:R-:W-:Y:S02]  /*11410*/  PRMT R14, R3, 0x7604, R14 ;  /* 0x00007604030e7816 */ /* 0x000fe4000000000e */
[----:B------:R-:W-:Y:S02]  /*11420*/  PRMT R39, R38, 0x7604, R39 ;  /* 0x0000760426277816 */ /* 0x000fe40000000027 */
[----:B------:R-:W-:Y:S02]  /*11430*/  SHF.R.U32.HI R3, RZ, 0x10, R32 ;  /* 0x00000010ff037819 */ /* 0x000fe40000011620 */
[----:B------:R-:W-:Y:S02]  /*11440*/  LOP3.LUT R38, R15, 0xff, RZ, 0xc0, !PT ;  /* 0x000000ff0f267812 */ /* 0x000fe400078ec0ff */
[----:B------:R-:W-:-:S02]  /*11450*/  PRMT R37, R36, 0x7054, R37 ;  /* 0x0000705424257816 */ /* 0x000fc40000000025 */
[----:B------:R-:W-:Y:S02]  /*11460*/  PRMT R41, R40, 0x7054, R41 ;  /* 0x0000705428297816 */ /* 0x000fe40000000029 */
[----:B------:R-:W-:Y:S02]  /*11470*/  LOP3.LUT R3, R3, 0xff, RZ, 0xc0, !PT ;  /* 0x000000ff03037812 */ /* 0x000fe400078ec0ff */
[----:B------:R-:W-:Y:S02]  /*11480*/  PRMT R39, R38, 0x7054, R39 ;  /* 0x0000705426277816 */ /* 0x000fe40000000027 */
[----:B------:R-:W-:Y:S02]  /*11490*/  LOP3.LUT R41, R41, 0xff000000, R35, 0xf8, !PT ;  /* 0xff00000029297812 */ /* 0x000fe400078ef823 */
[----:B------:R-:W-:Y:S02]  /*114a0*/  LOP3.LUT R37, R37, 0xff000000, R33, 0xf8, !PT ;  /* 0xff00000025257812 */ /* 0x000fe400078ef821 */
[----:B------:R-:W-:-:S02]  /*114b0*/  PRMT R15, R3, 0x7054, R14 ;  /* 0x00007054030f7816 */ /* 0x000fc4000000000e */
[----:B------:R-:W-:Y:S02]  /*114c0*/  LOP3.LUT R39, R39, 0xff000000, R34, 0xf8, !PT ;  /* 0xff00000027277812 */ /* 0x000fe400078ef822 */
[-C--:B0-----:R-:W-:Y:S02]  /*114d0*/  F2FP.F16.E4M3.UNPACK_B R3, R6.reuse.H1 ;  /* 0x00000006ff03723e */ /* 0x081fe400030006ff */
[----:B------:R-:W-:Y:S02]  /*114e0*/  F2FP.F16.E4M3.UNPACK_B R38, R41 ;  /* 0x00000029ff26723e */ /* 0x000fe400020006ff */
[----:B------:R-:W-:Y:S01]  /*114f0*/  F2FP.F16.E4M3.UNPACK_B R34, R37 ;  /* 0x00000025ff22723e */ /* 0x000fe200020006ff */
[--C-:B------:R-:W-:Y:S01]  /*11500*/  HADD2.F32 R14, -RZ, R3.reuse.H1_H1 ;  /* 0x30000003ff0e7230 */ /* 0x100fe20000004100 */
[----:B------:R-:W-:Y:S01]  /*11510*/  F2FP.F16.E4M3.UNPACK_B R6, R6 ;  /* 0x00000006ff06723e */ /* 0x000fe200020006ff */
[----:B------:R-:W-:Y:S01]  /*11520*/  HADD2.F32 R40, -RZ, R38.H1_H1 ;  /* 0x30000026ff287230 */ /* 0x000fe20000004100 */
[----:B------:R-:W-:Y:S01]  /*11530*/  LOP3.LUT R36, R15, 0xff000000, R32, 0xf8, !PT ;  /* 0xff0000000f247812 */ /* 0x000fe200078ef820 */
[----:B------:R-:W-:Y:S01]  /*11540*/  HADD2.F32 R35, -RZ, R34.H1_H1 ;  /* 0x30000022ff237230 */ /* 0x000fe20000004100 */
[-C--:B------:R-:W-:Y:S01]  /*11550*/  F2FP.F16.E4M3.UNPACK_B R32, R7.reuse ;  /* 0x00000007ff20723e */ /* 0x080fe200020006ff */
[----:B------:R-:W-:Y:S01]  /*11560*/  HADD2.F32 R15, -RZ, R3.H0_H0 ;  /* 0x20000003ff0f7230 */ /* 0x000fe20000004100 */
[----:B------:R-:W-:Y:S01]  /*11570*/  F2FP.F16.E4M3.UNPACK_B R33, R7.H1 ;  /* 0x00000007ff21723e */ /* 0x000fe200030006ff */
[C---:B------:R-:W-:Y:S01]  /*11580*/  FMUL.FTZ R42, R14.reuse, R40 ;  /* 0x000000280e2a7220 */ /* 0x040fe20000410000 */
[----:B------:R-:W-:Y:S01]  /*11590*/  FMUL.FTZ R43, R14, R35 ;  /* 0x000000230e2b7220 */ /* 0x000fe20000410000 */
[-C--:B------:R-:W-:Y:S01]  /*115a0*/  F2FP.F16.E4M3.UNPACK_B R7, R5.reuse ;  /* 0x00000005ff07723e */ /* 0x080fe200020006ff */
[----:B------:R-:W-:Y:S01]  /*115b0*/  HADD2.F32 R38, -RZ, R38.H0_H0 ;  /* 0x20000026ff267230 */ /* 0x000fe20000004100 */
[----:B------:R-:W-:Y:S01]  /*115c0*/  F2FP.F16.E4M3.UNPACK_B R14, R5.H1 ;  /* 0x00000005ff0e723e */ /* 0x000fe200030006ff */
[----:B------:R-:W-:-:S02]  /*115d0*/  HADD2.F32 R5, -RZ, R6.H1_H1 ;  /* 0x30000006ff057230 */ /* 0x000fc40000004100 */
[C---:B------:R-:W-:Y:S01]  /*115e0*/  FFMA.FTZ R45, R15.reuse, R35, -R42 ;  /* 0x000000230f2d7223 */ /* 0x040fe2000001082a */
[----:B------:R-:W-:Y:S02]  /*115f0*/  HADD2.F32 R34, -RZ, R34.H0_H0 ;  /* 0x20000022ff227230 */ /* 0x000fe40000004100 */
        /* <DEDUP_REMOVED lines=70> */
[----:B------:R4:W-:Y:S02]  /*11a60*/  STS.128 [R220], R4 ;  /* 0x00000004dc007388 */ /* 0x0009e40000000c00 */
.L_x_600:
[----:B------:R-:W-:Y:S05]  /*11a70*/  BSYNC B1 ;  /* 0x0000000000017941 */ /* 0x000fea0003800000 */
.L_x_599:
[----:B------:R-:W-:Y:S04]  /*11a80*/  BSSY B1, `(.L_x_601) ;  /* 0x0000078000017945 */ /* 0x000fe80003800000 */
[----:B------:R-:W-:Y:S05]  /*11a90*/  @P2 BRA `(.L_x_602) ;  /* 0x0000000400d82947 */ /* 0x000fea0003800000 */
[----:B012-4-:R-:W0:Y:S01]  /*11aa0*/  LDS.128 R4, [R0+0x16400] ;  /* 0x0164000000047984 */ /* 0x017e220000000c00 */
[----:B---3-5:R-:W-:Y:S02]  /*11ab0*/  SHF.R.U32.HI R14, RZ, 0x8, R30 ;  /* 0x00000008ff0e7819 */ /* 0x028fe4000001161e */
[----:B------:R-:W-:Y:S02]  /*11ac0*/  LOP3.LUT R3, R30, 0xff, RZ, 0xc0, !PT ;  /* 0x000000ff1e037812 */ /* 0x000fe400078ec0ff */
[----:B------:R-:W-:Y:S02]  /*11ad0*/  LOP3.LUT R14, R14, 0xff, RZ, 0xc0, !PT ;  /* 0x000000ff0e0e7812 */ /* 0x000fe400078ec0ff */
[----:B------:R-:W-:Y:S02]  /*11ae0*/  SHF.R.U32.HI R32, RZ, 0x8, R31 ;  /* 0x00000008ff207819 */ /* 0x000fe4000001161f */
[----:B------:R-:W-:Y:S02]  /*11af0*/  SHF.R.U32.HI R35, RZ, 0x8, R29 ;  /* 0x00000008ff237819 */ /* 0x000fe4000001161d */
[----:B------:R-:W-:-:S02]  /*11b00*/  PRMT R3, R14, 0x7604, R3 ;  /* 0x000076040e037816 */ /* 0x000fc40000000003 */
[----:B------:R-:W-:Y:S02]  /*11b10*/  LOP3.LUT R15, R31, 0xff, RZ, 0xc0, !PT ;  /* 0x000000ff1f0f7812 */ /* 0x000fe400078ec0ff */
[----:B------:R-:W-:Y:S02]  /*11b20*/  LOP3.LUT R32, R32, 0xff, RZ, 0xc0, !PT ;  /* 0x000000ff20207812 */ /* 0x000fe400078ec0ff */
[----:B------:R-:W-:Y:S02]  /*11b30*/  SHF.R.U32.HI R36, RZ, 0x10, R31 ;  /* 0x00000010ff247819 */ /* 0x000fe4000001161f */
[----:B------:R-:W-:Y:S02]  /*11b40*/  SHF.R.U32.HI R14, RZ, 0x8, R28 ;  /* 0x00000008ff0e7819 */ /* 0x000fe4000001161c */
[----:B------:R-:W-:Y:S02]  /*11b50*/  SHF.R.U32.HI R37, RZ, 0x10, R29 ;  /* 0x00000010ff257819 */ /* 0x000fe4000001161d */
[----:B------:R-:W-:-:S02]  /*11b60*/  LOP3.LUT R34, R29, 0xff, RZ, 0xc0, !PT ;  /* 0x000000ff1d227812 */ /* 0x000fc400078ec0ff */
[----:B------:R-:W-:Y:S01]  /*11b70*/  LOP3.LUT R35, R35, 0xff, RZ, 0xc0, !PT ;  /* 0x000000ff23237812 */ /* 0x000fe200078ec0ff */
[----:B------:R-:W-:Y:S01]  /*11b80*/  IMAD.U32 R37, R37, 0x10000, RZ ;  /* 0x0001000025257824 */ /* 0x000fe200078e00ff */
[----:B------:R-:W-:Y:S02]  /*11b90*/  PRMT R15, R32, 0x7604, R15 ;  /* 0x00007604200f7816 */ /* 0x000fe4000000000f */
[----:B------:R-:W-:Y:S01]  /*11ba0*/  LOP3.LUT R33, R14, 0xff, RZ, 0xc0, !PT ;  /* 0x000000ff0e217812 */ /* 0x000fe200078ec0ff */
[----:B------:R-:W-:Y:S01]  /*11bb0*/  IMAD.U32 R14, R36, 0x10000, RZ ;  /* 0x00010000240e7824 */ /* 0x000fe200078e00ff */
[----:B------:R-:W-:Y:S02]  /*11bc0*/  LOP3.LUT R32, R28, 0xff, RZ, 0xc0, !PT ;  /* 0x000000ff1c207812 */ /* 0x000fe400078ec0ff */
[----:B------:R-:W-:Y:S02]  /*11bd0*/  PRMT R34, R35, 0x7604, R34 ;  /* 0x0000760423227816 */ /* 0x000fe40000000022 */
[----:B------:R-:W-:-:S02]  /*11be0*/  PRMT R35, R33, 0x7604, R32 ;  /* 0x0000760421237816 */ /* 0x000fc40000000020 */
[----:B------:R-:W-:Y:S02]  /*11bf0*/  LOP3.LUT R33, R15, 0xff0000, R14, 0xf8, !PT ;  /* 0x00ff00000f217812 */ /* 0x000fe400078ef80e */
[----:B------:R-:W-:Y:S02]  /*11c00*/  LOP3.LUT R37, R34, 0xff0000, R37, 0xf8, !PT ;  /* 0x00ff000022257812 */ /* 0x000fe400078ef825 */
[----:B------:R-:W-:Y:S02]  /*11c10*/  LOP3.LUT R33, R33, 0xff000000, R31, 0xf8, !PT ;  /* 0xff00000021217812 */ /* 0x000fe400078ef81f */
[----:B------:R-:W-:Y:S02]  /*11c20*/  LOP3.LUT R37, R37, 0xff000000, R29, 0xf8, !PT ;  /* 0xff00000025257812 */ /* 0x000fe400078ef81d */
[----:B------:R-:W-:Y:S02]  /*11c30*/  LOP3.LUT R15, R3, 0xff0000, R30, 0xf8, !PT ;  /* 0x00ff0000030f7812 */ /* 0x000fe400078ef81e */
[----:B0-----:R-:W-:-:S02]  /*11c40*/  F2FP.F16.E4M3.UNPACK_B R3, R6.H1 ;  /* 0x00000006ff03723e */ /* 0x001fc400030006ff */
        /* <DEDUP_REMOVED lines=91> */
.L_x_602:
[----:B------:R-:W-:Y:S05]  /*12200*/  BSYNC B1 ;  /* 0x0000000000017941 */ /* 0x000fea0003800000 */
.L_x_601:
[----:B------:R-:W-:Y:S04]  /*12210*/  BSSY B1, `(.L_x_603) ;  /* 0x000007c000017945 */ /* 0x000fe80003800000 */
[----:B------:R-:W-:Y:S05]  /*12220*/  @P3 BRA `(.L_x_604) ;  /* 0x0000000400e83947 */ /* 0x000fea0003800000 */
[----:B012-4-:R-:W0:Y:S01]  /*12230*/  LDS.128 R4, [R220+0x2000] ;  /* 0x00200000dc047984 */ /* 0x017e220000000c00 */
        /* <DEDUP_REMOVED lines=16> */
[----:B------:R-:W-:Y:S02]  /*12340*/  LOP3.LUT R32, R32, 0xff, RZ, 0xc0, !PT ;  /* 0x000000ff20207812 */ /* 0x000fe400078ec0ff */
[----:B------:R-:W-:-:S02]  /*12350*/  LOP3.LUT R31, R24, 0xff, RZ, 0xc0, !PT ;  /* 0x000000ff181f7812 */ /* 0x000fc400078ec0ff */
[----:B------:R-:W-:Y:S02]  /*12360*/  PRMT R14, R3, 0x7604, R14 ;  /* 0x00007604030e7816 */ /* 0x000fe4000000000e */
[----:B------:R-:W-:Y:S02]  /*12370*/  SHF.R.U32.HI R3, RZ, 0x10, R26 ;  /* 0x00000010ff037819 */ /* 0x000fe4000001161a */
[----:B------:R-:W-:Y:S02]  /*12380*/  SHF.R.U32.HI R15, RZ, 0x10, R24 ;  /* 0x00000010ff0f7819 */ /* 0x000fe40000011618 */
[----:B------:R-:W-:Y:S02]  /*12390*/  PRMT R29, R28, 0x7054, R29 ;  /* 0x000070541c1d7816 */ /* 0x000fe4000000001d */
[----:B------:R-:W-:Y:S02]  /*123a0*/  PRMT R33, R32, 0x7054, R33 ;  /* 0x0000705420217816 */ /* 0x000fe40000000021 */
[----:B------:R-:W-:-:S02]  /*123b0*/  PRMT R31, R30, 0x7604, R31 ;  /* 0x000076041e1f7816 */ /* 0x000fc4000000001f */
[----:B------:R-:W-:Y:S02]  /*123c0*/  LOP3.LUT R3, R3, 0xff, RZ, 0xc0, !PT ;  /* 0x000000ff03037812 */ /* 0x000fe400078ec0ff */
[----:B------:R-:W-:Y:S02]  /*123d0*/  LOP3.LUT R30, R15, 0xff, RZ, 0xc0, !PT ;  /* 0x000000ff0f1e7812 */ /* 0x000fe400078ec0ff */
[----:B------:R-:W-:Y:S02]  /*123e0*/  LOP3.LUT R33, R33, 0xff000000, R25, 0xf8, !PT ;  /* 0xff00000021217812 */ /* 0x000fe400078ef819 */
[----:B------:R-:W-:Y:S02]  /*123f0*/  LOP3.LUT R29, R29, 0xff000000, R27, 0xf8, !PT ;  /* 0xff0000001d1d7812 */ /* 0x000fe400078ef81b */
[----:B------:R-:W-:Y:S02]  /*12400*/  PRMT R15, R3, 0x7054, R14 ;  /* 0x00007054030f7816 */ /* 0x000fe4000000000e */
[----:B------:R-:W-:-:S02]  /*12410*/  PRMT R31, R30, 0x7054, R31 ;  /* 0x000070541e1f7816 */ /* 0x000fc4000000001f */
[-C--:B0-----:R-:W-:Y:S02]  /*12420*/  F2FP.F16.E4M3.UNPACK_B R3, R6.reuse.H1 ;  /* 0x00000006ff03723e */ /* 0x081fe400030006ff */
[----:B------:R-:W-:Y:S02]  /*12430*/  F2FP.F16.E4M3.UNPACK_B R30, R33 ;  /* 0x00000021ff1e723e */ /* 0x000fe400020006ff */
[----:B------:R-:W-:Y:S01]  /*12440*/  F2FP.F16.E4M3.UNPACK_B R27, R29 ;  /* 0x0000001dff1b723e */ /* 0x000fe200020006ff */
[----:B------:R-:W-:Y:S01]  /*12450*/  HADD2.F32 R14, -RZ, R3.H1_H1 ;  /* 0x30000003ff0e7230 */ /* 0x000fe20000004100 */
[----:B------:R-:W-:Y:S01]  /*12460*/  F2FP.F16.E4M3.UNPACK_B R6, R6 ;  /* 0x00000006ff06723e */ /* 0x000fe200020006ff */
[--C-:B------:R-:W-:Y:S01]  /*12470*/  HADD2.F32 R32, -RZ, R30.reuse.H1_H1 ;  /* 0x3000001eff207230 */ /* 0x100fe20000004100 */
[----:B------:R-:W-:Y:S01]  /*12480*/  LOP3.LUT R31, R31, 0xff000000, R24, 0xf8, !PT ;  /* 0xff0000001f1f7812 */ /* 0x000fe200078ef818 */
[----:B------:R-:W-:Y:S01]  /*12490*/  HADD2.F32 R28, -RZ, R27.H1_H1 ;  /* 0x3000001bff1c7230 */ /* 0x000fe20000004100 */
[----:B------:R-:W-:Y:S01]  /*124a0*/  LOP3.LUT R26, R15, 0xff000000, R26, 0xf8, !PT ;  /* 0xff0000000f1a7812 */ /* 0x000fe200078ef81a */
[----:B------:R-:W-:Y:S01]  /*124b0*/  HADD2.F32 R15, -RZ, R3.H0_H0 ;  /* 0x20000003ff0f7230 */ /* 0x000fe20000004100 */
[-C--:B------:R-:W-:Y:S01]  /*124c0*/  F2FP.F16.E4M3.UNPACK_B R24, R7.reuse ;  /* 0x00000007ff18723e */ /* 0x080fe200020006ff */
[C---:B------:R-:W-:Y:S01]  /*124d0*/  FMUL.FTZ R34, R14.reuse, R32 ;  /* 0x000000200e227220 */ /* 0x040fe20000410000 */
[----:B------:R-:W-:Y:S01]  /*124e0*/  F2FP.F16.E4M3.UNPACK_B R25, R7.H1 ;  /* 0x00000007ff19723e */ /* 0x000fe200030006ff */
        /* <DEDUP_REMOVED lines=78> */
.L_x_604:
[----:B------:R-:W-:Y:S05]  /*129d0*/  BSYNC B1 ;  /* 0x0000000000017941 */ /* 0x000fea0003800000 */
.L_x_603:
[----:B------:R-:W-:Y:S04]  /*129e0*/  BSSY B1, `(.L_x_605) ;  /* 0x0000078000017945 */ /* 0x000fe80003800000 */
[----:B------:R-:W-:Y:S05]  /*129f0*/  @P4 BRA `(.L_x_606) ;  /* 0x0000000400d84947 */ /* 0x000fea0003800000 */
[----:B012-4-:R-:W0:Y:S01]  /*12a00*/  LDS.128 R4, [R0+0x18400] ;  /* 0x0184000000047984 */ /* 0x017e220000000c00 */
        /* <DEDUP_REMOVED lines=25> */
[----:B------:R-:W-:Y:S02]  /*12ba0*/  LOP3.LUT R15, R3, 0xff0000, R12, 0xf8, !PT ;  /* 0x00ff0000030f7812 */ /* 0x000fe400078ef80c */
[----:B------:R-:W-:Y:S02]  /*12bb0*/  LOP3.LUT R27, R27, 0xff000000, R20, 0xf8, !PT ;  /* 0xff0000001b1b7812 */ /* 0x000fe400078ef814 */
[-C--:B0-----:R-:W-:Y:S02]  /*12bc0*/  F2FP.F16.E4M3.UNPACK_B R3, R6.reuse.H1 ;  /* 0x00000006ff03723e */ /* 0x081fe400030006ff */
[----:B------:R-:W-:Y:S02]  /*12bd0*/  F2FP.F16.E4M3.UNPACK_B R26, R29 ;  /* 0x0000001dff1a723e */ /* 0x000fe400020006ff */
[----:B------:R-:W-:Y:S01]  /*12be0*/  F2FP.F16.E4M3.UNPACK_B R20, R25 ;  /* 0x00000019ff14723e */ /* 0x000fe200020006ff */
[--C-:B------:R-:W-:Y:S01]  /*12bf0*/  HADD2.F32 R13, -RZ, R3.reuse.H0_H0 ;  /* 0x20000003ff0d7230 */ /* 0x100fe20000004100 */
[----:B------:R-:W-:Y:S01]  /*12c00*/  LOP3.LUT R24, R15, 0xff000000, R12, 0xf8, !PT ;  /* 0xff0000000f187812 */ /* 0x000fe200078ef80c */
[----:B------:R-:W-:Y:S01]  /*12c10*/  HADD2.F32 R12, -RZ, R3.H1_H1 ;  /* 0x30000003ff0c7230 */ /* 0x000fe20000004100 */
[----:B------:R-:W-:Y:S01]  /*12c20*/  F2FP.F16.E4M3.UNPACK_B R6, R6 ;  /* 0x00000006ff06723e */ /* 0x000fe200020006ff */
[----:B------:R-:W-:Y:S01]  /*12c30*/  HADD2.F32 R28, -RZ, R26.H1_H1 ;  /* 0x3000001aff1c7230 */ /* 0x000fe20000004100 */
[-C--:B------:R-:W-:Y:S01]  /*12c40*/  F2FP.F16.E4M3.UNPACK_B R14, R7.reuse ;  /* 0x00000007ff0e723e */ /* 0x080fe200020006ff */
[----:B------:R-:W-:Y:S01]  /*12c50*/  HADD2.F32 R21, -RZ, R20.H1_H1 ;  /* 0x30000014ff157230 */ /* 0x000fe20000004100 */
[----:B------:R-:W-:Y:S01]  /*12c60*/  F2FP.F16.E4M3.UNPACK_B R15, R7.H1 ;  /* 0x00000007ff0f723e */ /* 0x000fe200030006ff */
[----:B------:R-:W-:-:S02]  /*12c70*/  HADD2.F32 R26, -RZ, R26.H0_H0 ;  /* 0x2000001aff1a7230 */ /* 0x000fc40000004100 */
[CC--:B------:R-:W-:Y:S01]  /*12c80*/  FMUL.FTZ R30, R12.reuse, R28.reuse ;  /* 0x0000001c0c1e7220 */ /* 0x0c0fe20000410000 */
[----:B------:R-:W-:Y:S01]  /*12c90*/  F2FP.F16.E4M3.UNPACK_B R7, R5 ;  /* 0x00000005ff07723e */ /* 0x000fe200020006ff */
[----:B------:R-:W-:Y:S01]  /*12ca0*/  FMUL.FTZ R31, R12, R21 ;  /* 0x000000150c1f7220 */ /* 0x000fe20000410000 */
[----:B------:R-:W-:Y:S01]  /*12cb0*/  F2FP.F16.E4M3.UNPACK_B R12, R5.H1 ;  /* 0x00000005ff0c723e */ /* 0x000fe200030006ff */
[----:B------:R-:W-:Y:S02]  /*12cc0*/  HADD2.F32 R5, -RZ, R6.H1_H1 ;  /* 0x30000006ff057230 */ /* 0x000fe40000004100 */
[C---:B------:R-:W-:Y:S01]  /*12cd0*/  FFMA.FTZ R32, R13.reuse, R21, -R30 ;  /* 0x000000150d207223 */ /* 0x040fe2000001081e */
[----:B------:R-:W-:Y:S02]  /*12ce0*/  HADD2.F32 R20, -RZ, R20.H0_H0 ;  /* 0x20000014ff147230 */ /* 0x000fe40000004100 */
[----:B------:R-:W-:Y:S01]  /*12cf0*/  FFMA.FTZ R33, R13, R28, R31 ;  /* 0x0000001c0d217223 */ /* 0x000fe2000001001f */
[----:B------:R-:W-:Y:S01]  /*12d00*/  HADD2.F32 R6, -RZ, R6.H0_H0 ;  /* 0x20000006ff067230 */ /* 0x000fe20000004100 */
[----:B------:R-:W-:Y:S01]  /*12d10*/  F2FP.F16.E4M3.UNPACK_B R29, R29.H1 ;  /* 0x0000001dff1d723e */ /* 0x000fe200030006ff */
[C---:B------:R-:W-:Y:S01]  /*12d20*/  FMUL.FTZ R13, R5.reuse, R26 ;  /* 0x0000001a050d7220 */ /* 0x040fe20000410000 */
[----:B------:R-:W-:Y:S01]  /*12d30*/  F2FP.F16.E4M3.UNPACK_B R25, R25.H1 ;  /* 0x00000019ff19723e */ /* 0x000fe200030006ff */
[----:B------:R-:W-:Y:S01]  /*12d40*/  FMUL.FTZ R31, R5, R20 ;  /* 0x00000014051f7220 */ /* 0x000fe20000410000 */
[----:B------:R-:W-:-:S02]  /*12d50*/  HADD2.F32 R5, -RZ, R14.H1_H1 ;  /* 0x3000000eff057230 */ /* 0x000fc40000004100 */
[C---:B------:R-:W-:Y:S01]  /*12d60*/  FFMA.FTZ R30, R6.reuse, R20, -R13 ;  /* 0x00000014061e7223 */ /* 0x040fe2000001080d */
[----:B------:R-:W-:Y:S02]  /*12d70*/  HADD2.F32 R21, -RZ, R29.H0_H0 ;  /* 0x2000001dff157230 */ /* 0x000fe40000004100 */
[----:B------:R-:W-:Y:S01]  /*12d80*/  FFMA.FTZ R31, R6, R26, R31 ;  /* 0x0000001a061f7223 */ /* 0x000fe2000001001f */
[----:B------:R-:W-:Y:S01]  /*12d90*/  HADD2.F32 R13, -RZ, R25.H0_H0 ;  /* 0x20000019ff0d7230 */ /* 0x000fe20000004100 */
[----:B------:R-:W-:Y:S01]  /*12da0*/  F2FP.F16.E4M3.UNPACK_B R3, R4 ;  /* 0x00000004ff03723e */ /* 0x000fe200020006ff */
[----:B------:R-:W-:Y:S02]  /*12db0*/  HADD2.F32 R14, -RZ, R14.H0_H0 ;  /* 0x2000000eff0e7230 */ /* 0x000fe40000004100 */
[C---:B------:R-:W-:Y:S01]  /*12dc0*/  FMUL.FTZ R35, R5.reuse, R21 ;  /* 0x0000001505237220 */ /* 0x040fe20000410000 */
[----:B------:R-:W-:Y:S02]  /*12dd0*/  HADD2.F32 R29, -RZ, R29.H1_H1 ;  /* 0x3000001dff1d7230 */ /* 0x000fe40000004100 */
[----:B------:R-:W-:Y:S01]  /*12de0*/  FMUL.FTZ R5, R5, R13 ;  /* 0x0000000d05057220 */ /* 0x000fe20000410000 */
[----:B------:R-:W-:-:S02]  /*12df0*/  HADD2.F32 R6, -RZ, R15.H1_H1 ;  /* 0x3000000fff067230 */ /* 0x000fc40000004100 */
[C---:B------:R-:W-:Y:S01]  /*12e00*/  FFMA.FTZ R35, R14.reuse, R13, -R35 ;  /* 0x0000000d0e237223 */ /* 0x040fe20000010823 */
[----:B------:R-:W-:Y:S02]  /*12e10*/  HADD2.F32 R25, -RZ, R25.H1_H1 ;  /* 0x30000019ff197230 */ /* 0x000fe40000004100 */
        /* <DEDUP_REMOVED lines=52> */
.L_x_606:
[----:B------:R-:W-:Y:S05]  /*13160*/  BSYNC B1 ;  /* 0x0000000000017941 */ /* 0x000fea0003800000 */
.L_x_605:
[----:B------:R-:W-:Y:S05]  /*13170*/  @P5 BRA `(.L_x_596) ;  /* 0x0000003c00005947 */ /* 0x000fea0003800000 */
[----:B012-4-:R-:W0:Y:S01]  /*13180*/  LDS.128 R4, [R220+0x4000] ;  /* 0x00400000dc047984 */ /* 0x017e220000000c00 */
[----:B-----5:R-:W-:Y:S02]  /*13190*/  SHF.R.U32.HI R12, RZ, 0x8, R11 ;  /* 0x00000008ff0c7819 */ /* 0x020fe4000001160b */
[----:B------:R-:W-:Y:S02]  /*131a0*/  SHF.R.U32.HI R20, RZ, 0x8, R9 ;  /* 0x00000008ff147819 */ /* 0x000fe40000011609 */
[----:B------:R-:W-:Y:S02]  /*131b0*/  LOP3.LUT R13, R11, 0xff, RZ, 0xc0, !PT ;  /* 0x000000ff0b0d7812 */ /* 0x000fe400078ec0ff */
[----:B------:R-:W-:Y:S02]  /*131c0*/  LOP3.LUT R21, R9, 0xff, RZ, 0xc0, !PT ;  /* 0x000000ff09157812 */ /* 0x000fe400078ec0ff */
[----:B------:R-:W-:Y:S02]  /*131d0*/  LOP3.LUT R12, R12, 0xff, RZ, 0xc0, !PT ;  /* 0x000000ff0c0c7812 */ /* 0x000fe400078ec0ff */
[----:B------:R-:W-:-:S02]  /*131e0*/  LOP3.LUT R20, R20, 0xff, RZ, 0xc0, !PT ;  /* 0x000000ff14147812 */ /* 0x000fc400078ec0ff */
[----:B------:R-:W-:Y:S02]  /*131f0*/  SHF.R.U32.HI R0, RZ, 0x8, R10 ;  /* 0x00000008ff007819 */ /* 0x000fe4000001160a */
[----:B---3--:R-:W-:Y:S02]  /*13200*/  SHF.R.U32.HI R14, RZ, 0x8, R8 ;  /* 0x00000008ff0e7819 */ /* 0x008fe40000011608 */
[----:B------:R-:W-:Y:S02]  /*13210*/  PRMT R13, R12, 0x7604, R13 ;  /* 0x000076040c0d7816 */ /* 0x000fe4000000000d */
[----:B------:R-:W-:Y:S02]  /*13220*/  PRMT R21, R20, 0x7604, R21 ;  /* 0x0000760414157816 */ /* 0x000fe40000000015 */
[----:B------:R-:W-:Y:S02]  /*13230*/  SHF.R.U32.HI R12, RZ, 0x10, R11 ;  /* 0x00000010ff0c7819 */ /* 0x000fe4000001160b */
[----:B------:R-:W-:-:S02]  /*13240*/  SHF.R.U32.HI R20, RZ, 0x10, R9 ;  /* 0x00000010ff147819 */ /* 0x000fc40000011609 */
[----:B------:R-:W-:Y:S02]  /*13250*/  LOP3.LUT R3, R10, 0xff, RZ, 0xc0, !PT ;  /* 0x000000ff0a037812 */ /* 0x000fe400078ec0ff */
[----:B------:R-:W-:Y:S02]  /*13260*/  LOP3.LUT R15, R8, 0xff, RZ, 0xc0, !PT ;  /* 0x000000ff080f7812 */ /* 0x000fe400078ec0ff */
[----:B------:R-:W-:Y:S02]  /*13270*/  LOP3.LUT R0, R0, 0xff, RZ, 0xc0, !PT ;  /* 0x000000ff00007812 */ /* 0x000fe400078ec0ff */
[----:B------:R-:W-:Y:S02]  /*13280*/  LOP3.LUT R14, R14, 0xff, RZ, 0xc0, !PT ;  /* 0x000000ff0e0e7812 */ /* 0x000fe400078ec0ff */
[----:B------:R-:W-:Y:S02]  /*13290*/  LOP3.LUT R12, R12, 0xff, RZ, 0xc0, !PT ;  /* 0x000000ff0c0c7812 */ /* 0x000fe400078ec0ff */
[----:B------:R-:W-:-:S02]  /*132a0*/  LOP3.LUT R20, R20, 0xff, RZ, 0xc0, !PT ;  /* 0x000000ff14147812 */ /* 0x000fc400078ec0ff */
[----:B------:R-:W-:Y:S02]  /*132b0*/  PRMT R3, R0, 0x7604, R3 ;  /* 0x0000760400037816 */ /* 0x000fe40000000003 */
[----:B------:R-:W-:Y:S02]  /*132c0*/  PRMT R15, R14, 0x7604, R15 ;  /* 0x000076040e0f7816 */ /* 0x000fe4000000000f */
[----:B------:R-:W-:Y:S02]  /*132d0*/  SHF.R.U32.HI R0, RZ, 0x10, R10 ;  /* 0x00000010ff007819 */ /* 0x000fe4000001160a */
[----:B------:R-:W-:Y:S02]  /*132e0*/  SHF.R.U32.HI R14, RZ, 0x10, R8 ;  /* 0x00000010ff0e7819 */ /* 0x000fe40000011608 */
        /* <DEDUP_REMOVED lines=12> */
[----:B------:R-:W-:Y:S01]  /*133b0*/  LOP3.LUT R12, R3, 0xff000000, R10, 0xf8, !PT ;  /* 0xff000000030c7812 */ /* 0x000fe200078ef80a */
[----:B------:R-:W-:Y:S01]  /*133c0*/  HADD2.F32 R25, -RZ, R24.H1_H1 ;  /* 0x30000018ff197230 */ /* 0x000fe20000004100 */
[----:B------:R-:W-:Y:S01]  /*133d0*/  LOP3.LUT R20, R15, 0xff000000, R8, 0xf8, !PT ;  /* 0xff0000000f147812 */ /* 0x000fe200078ef808 */
[----:B------:R-:W-:Y:S01]  /*133e0*/  HADD2.F32 R15, -RZ, R14.H1_H1 ;  /* 0x3000000eff0f7230 */ /* 0x000fe20000004100 */
[----:B------:R-:W-:Y:S01]  /*133f0*/  F2FP.F16.E4M3.UNPACK_B R3, R6 ;  /* 0x00000006ff03723e */ /* 0x000fe200020006ff */
[----:B------:R-:W-:Y:S01]  /*13400*/  HADD2.F32 R8, -RZ, R0.H0_H0 ;  /* 0x20000000ff087230 */ /* 0x000fe20000004100 */
[----:B------:R-:W-:Y:S01]  /*13410*/  F2FP.F16.E4M3.UNPACK_B R10, R7 ;  /* 0x00000007ff0a723e */ /* 0x000fe200020006ff */
[C---:B------:R-:W-:Y:S01]  /*13420*/  FMUL.FTZ R27, R9.reuse, R25 ;  /* 0x00000019091b7220 */ /* 0x040fe20000410000 */
[----:B------:R-:W-:Y:S01]  /*13430*/  F2FP.F16.E4M3.UNPACK_B R11, R7.H1 ;  /* 0x00000007ff0b723e */ /* 0x000fe200030006ff */
[----:B------:R-:W-:Y:S01]  /*13440*/  FMUL.FTZ R26, R9, R15 ;  /* 0x0000000f091a7220 */ /* 0x000fe20000410000 */
[-C--:B------:R-:W-:Y:S01]  /*13450*/  F2FP.F16.E4M3.UNPACK_B R6, R5.reuse ;  /* 0x00000005ff06723e */ /* 0x080fe200020006ff */
[----:B------:R-:W-:Y:S01]  /*13460*/  HADD2.F32 R24, -RZ, R24.H0_H0 ;  /* 0x20000018ff187230 */ /* 0x000fe20000004100 */
[----:B------:R-:W-:Y:S01]  /*13470*/  F2FP.F16.E4M3.UNPACK_B R7, R5.H1 ;  /* 0x00000005ff07723e */ /* 0x000fe200030006ff */
[----:B------:R-:W-:Y:S01]  /*13480*/  HADD2.F32 R5, -RZ, R3.H1_H1 ;  /* 0x30000003ff057230 */ /* 0x000fe20000004100 */
[----:B------:R-:W-:Y:S01]  /*13490*/  F2FP.F16.E4M3.UNPACK_B R21, R21.H1 ;  /* 0x00000015ff15723e */ /* 0x000fe200030006ff */
[----:B------:R-:W-:-:S02]  /*134a0*/  HADD2.F32 R14, -RZ, R14.H0_H0 ;  /* 0x2000000eff0e7230 */ /* 0x000fc40000004100 */
[C---:B------:R-:W-:Y:S01]  /*134b0*/  FFMA.FTZ R27, R8.reuse, R15, -R27 ;  /* 0x0000000f081b7223 */ /* 0x040fe2000001081b */
[----:B------:R-:W-:Y:S01]  /*134c0*/  FFMA.FTZ R26, R8, R25, R26 ;  /* 0x00000019081a7223 */ /* 0x000fe2000001001a */
[----:B------:R-:W-:Y:S01]  /*134d0*/  HADD2.F32 R3, -RZ, R3.H0_H0 ;  /* 0x20000003ff037230 */ /* 0x000fe20000004100 */
[----:B------:R-:W-:Y:S01]  /*134e0*/  F2FP.F16.E4M3.UNPACK_B R13, R13.H1 ;  /* 0x0000000dff0d723e */ /* 0x000fe200030006ff */
[C---:B------:R-:W-:Y:S01]  /*134f0*/  FMUL.FTZ R8, R5.reuse, R24 ;  /* 0x0000001805087220 */ /* 0x040fe20000410000 */
[----:B------:R-:W-:Y:S01]  /*13500*/  FMUL.FTZ R15, R5, R14 ;  /* 0x0000000e050f7220 */ /* 0x000fe20000410000 */
[--C-:B------:R-:W-:Y:S01]  /*13510*/  HADD2.F32 R5, -RZ, R10.reuse.H1_H1 ;  /* 0x3000000aff057230 */ /* 0x100fe20000004100 */
[----:B------:R-:W-:Y:S01]  /*13520*/  F2FP.F16.E4M3.UNPACK_B R0, R4 ;  /* 0x00000004ff00723e */ /* 0x000fe200020006ff */
[----:B------:R-:W-:Y:S02]  /*13530*/  HADD2.F32 R9, -RZ, R21.H0_H0 ;  /* 0x20000015ff097230 */ /* 0x000fe40000004100 */
[C---:B------:R-:W-:Y:S01]  /*13540*/  FFMA.FTZ R25, R3.reuse, R14, -R8 ;  /* 0x0000000e03197223 */ /* 0x040fe20000010808 */
[----:B------:R-:W-:Y:S01]  /*13550*/  FFMA.FTZ R24, R3, R24, R15 ;  /* 0x0000001803187223 */ /* 0x000fe2000001000f */
[----:B------:R-:W-:Y:S01]  /*13560*/  HADD2.F32 R8, -RZ, R13.H0_H0 ;  /* 0x2000000dff087230 */ /* 0x000fe20000004100 */
[----:B------:R-:W-:Y:S01]  /*13570*/  F2FP.F16.E4M3.UNPACK_B R4, R4.H1 ;  /* 0x00000004ff04723e */ /* 0x000fe200030006ff */
[----:B------:R-:W-:-:S02]  /*13580*/  HADD2.F32 R10, -RZ, R10.H0_H0 ;  /* 0x2000000aff0a7230 */ /* 0x000fc40000004100 */
[CC--:B------:R-:W-:Y:S01]  /*13590*/  FMUL.FTZ R15, R5.reuse, R9.reuse ;  /* 0x00000009050f7220 */ /* 0x0c0fe20000410000 */
[----:B------:R-:W-:Y:S02]  /*135a0*/  HADD2.F32 R14, -RZ, R21.H1_H1 ;  /* 0x30000015ff0e7230 */ /* 0x000fe40000004100 */
[-C--:B------:R-:W-:Y:S01]  /*135b0*/  FMUL.FTZ R5, R5, R8.reuse ;  /* 0x0000000805057220 */ /* 0x080fe20000410000 */
[----:B------:R-:W-:Y:S02]  /*135c0*/  HADD2.F32 R3, -RZ, R11.H1_H1 ;  /* 0x3000000bff037230 */ /* 0x000fe40000004100 */
[C---:B------:R-:W-:Y:S01]  /*135d0*/  FFMA.FTZ R21, R10.reuse, R8, -R15 ;  /* 0x000000080a157223 */ /* 0x040fe2000001080f */
[----:B------:R-:W-:Y:S02]  /*135e0*/  HADD2.F32 R8, -RZ, R13.H1_H1 ;  /* 0x3000000dff087230 */ /* 0x000fe40000004100 */
[----:B------:R-:W-:Y:S01]  /*135f0*/  FFMA.FTZ R28, R10, R9, R5 ;  /* 0x000000090a1c7223 */ /* 0x000fe20000010005 */
[----:B------:R-:W-:-:S02]  /*13600*/  HADD2.F32 R11, -RZ, R11.H0_H0 ;  /* 0x2000000bff0b7230 */ /* 0x000fc40000004100 */
[C---:B------:R-:W-:Y:S01]  /*13610*/  FMUL.FTZ R30, R3.reuse, R14 ;  /* 0x0000000e031e7220 */ /* 0x040fe20000410000 */
[----:B------:R-:W-:Y:S01]  /*13620*/  F2FP.F16.E4M3.UNPACK_B R9, R20 ;  /* 0x00000014ff09723e */ /* 0x000fe200020006ff */
[-C--:B------:R-:W-:Y:S01]  /*13630*/  FMUL.FTZ R10, R3, R8.reuse ;  /* 0x00000008030a7220 */ /* 0x080fe20000410000 */
[----:B------:R-:W-:Y:S02]  /*13640*/  HADD2.F32 R5, -RZ, R4.H1_H1 ;  /* 0x30000004ff057230 */ /* 0x000fe40000004100 */
[C---:B------:R-:W-:Y:S01]  /*13650*/  FFMA.FTZ R30, R11.reuse, R8, -R30 ;  /* 0x000000080b1e7223 */ /* 0x040fe2000001081e */
[----:B------:R-:W-:Y:S01]  /*13660*/  F2FP.F16.E4M3.UNPACK_B R8, R12 ;  /* 0x0000000cff08723e */ /* 0x000fe200020006ff */
[----:B------:R-:W-:Y:S01]  /*13670*/  FFMA.FTZ R29, R11, R14, R10 ;  /* 0x0000000e0b1d7223 */ /* 0x000fe2000001000a */
[--C-:B------:R-:W-:Y:S01]  /*13680*/  HADD2.F32 R13, -RZ, R9.reuse.H1_H1 ;  /* 0x30000009ff0d7230 */ /* 0x100fe20000004100 */
[----:B------:R-:W-:Y:S01]  /*13690*/  F2FP.F16.E4M3.UNPACK_B R12, R12.H1 ;  /* 0x0000000cff0c723e */ /* 0x000fe200030006ff */
[----:B------:R-:W-:Y:S01]  /*136a0*/  HADD2.F32 R10, -RZ, R9.H0_H0 ;  /* 0x20000009ff0a7230 */ /* 0x000fe20000004100 */
[----:B------:R-:W-:Y:S01]  /*136b0*/  F2FP.F16.E4M3.UNPACK_B R20, R20.H1 ;  /* 0x00000014ff14723e */ /* 0x000fe200030006ff */
[----:B------:R-:W-:-:S02]  /*136c0*/  HADD2.F32 R9, -RZ, R8.H1_H1 ;  /* 0x30000008ff097230 */ /* 0x000fc40000004100 */
[C---:B------:R-:W-:Y:S01]  /*136d0*/  FMUL.FTZ R11, R5.reuse, R13 ;  /* 0x0000000d050b7220 */ /* 0x040fe20000410000 */
[----:B------:R-:W-:Y:S02]  /*136e0*/  HADD2.F32 R3, -RZ, R0.H1_H1 ;  /* 0x30000000ff037230 */ /* 0x000fe40000004100 */
        /* <DEDUP_REMOVED lines=10> */
[----:B------:R-:W-:-:S02]  /*13790*/  HADD2.F32 R4, -RZ, R12.H1_H1 ;  /* 0x3000000cff047230 */ /* 0x000fc40000004100 */
[--C-:B------:R-:W-:Y:S02]  /*137a0*/  HADD2.F32 R3, -RZ, R7.reuse.H1_H1 ;  /* 0x30000007ff037230 */ /* 0x100fe40000004100 */
[--C-:B------:R-:W-:Y:S02]  /*137b0*/  HADD2.F32 R8, -RZ, R20.reuse.H1_H1 ;  /* 0x30000014ff087230 */ /* 0x100fe40000004100 */
[----:B------:R-:W-:Y:S02]  /*137c0*/  HADD2.F32 R9, -RZ, R20.H0_H0 ;  /* 0x20000014ff097230 */ /* 0x000fe40000004100 */
[C---:B------:R-:W-:Y:S01]  /*137d0*/  FMUL.FTZ R13, R3.reuse, R4 ;  /* 0x00000004030d7220 */ /* 0x040fe20000410000 */
[----:B------:R-:W-:Y:S02]  /*137e0*/  HADD2.F32 R0, -RZ, R6.H1_H1 ;  /* 0x30000006ff007230 */ /* 0x000fe40000004100 */
[----:B------:R-:W-:Y:S02]  /*137f0*/  HADD2.F32 R5, -RZ, R12.H0_H0 ;  /* 0x2000000cff057230 */ /* 0x000fe40000004100 */
[----:B------:R-:W-:Y:S01]  /*13800*/  FMUL.FTZ R12, R3, R8 ;  /* 0x00000008030c7220 */ /* 0x000fe20000410000 */
[----:B------:R-:W-:-:S02]  /*13810*/  HADD2.F32 R7, -RZ, R7.H0_H0 ;  /* 0x20000007ff077230 */ /* 0x000fc40000004100 */
[C---:B------:R-:W-:Y:S01]  /*13820*/  FMUL.FTZ R3, R0.reuse, R9 ;  /* 0x0000000900037220 */ /* 0x040fe20000410000 */
[----:B------:R-:W-:Y:S02]  /*13830*/  HADD2.F32 R6, -RZ, R6.H0_H0 ;  /* 0x20000006ff067230 */ /* 0x000fe40000004100 */
[-C--:B------:R-:W-:Y:S01]  /*13840*/  FMUL.FTZ R0, R0, R5.reuse ;  /* 0x0000000500007220 */ /* 0x080fe20000410000 */
[C---:B------:R-:W-:Y:S01]  /*13850*/  FFMA.FTZ R12, R7.reuse, R4, -R12 ;  /* 0x00000004070c7223 */ /* 0x040fe2000001080c */
[----:B------:R-:W-:Y:S01]  /*13860*/  FFMA.FTZ R13, R7, R8, R13 ;  /* 0x00000008070d7223 */ /* 0x000fe2000001000d */
[C---:B------:R-:W-:Y:S01]  /*13870*/  FFMA.FTZ R5, R6.reuse, R5, -R3 ;  /* 0x0000000506057223 */ /* 0x040fe20000010803 */
[----:B------:R-:W-:Y:S01]  /*13880*/  FFMA.FTZ R0, R6, R9, R0 ;  /* 0x0000000906007223 */ /* 0x000fe20000010000 */
[----:B------:R-:W-:Y:S02]  /*13890*/  F2FP.SATFINITE.E4M3.F32.PACK_AB_MERGE_C R6, R26, R27, RZ ;  /* 0x0000001b1a06723e */ /* 0x000fe400048070ff */
[----:B------:R-:W-:-:S02]  /*138a0*/  F2FP.SATFINITE.E4M3.F32.PACK_AB_MERGE_C R7, R29, R30, RZ ;  /* 0x0000001e1d07723e */ /* 0x000fc400048070ff */
[----:B------:R-:W-:Y:S02]  /*138b0*/  F2FP.SATFINITE.E4M3.F32.PACK_AB_MERGE_C R4, R15, R14, RZ ;  /* 0x0000000e0f04723e */ /* 0x000fe400048070ff */
[----:B------:R-:W-:Y:S02]  /*138c0*/  F2FP.SATFINITE.E4M3.F32.PACK_AB_MERGE_C R12, R13, R12, RZ ;  /* 0x0000000c0d0c723e */ /* 0x000fe400048070ff */
[----:B------:R-:W-:Y:S02]  /*138d0*/  F2FP.SATFINITE.E4M3.F32.PACK_AB_MERGE_C R6, R24, R25, R6 ;  /* 0x000000191806723e */ /* 0x000fe40004807006 */
[----:B------:R-:W-:Y:S02]  /*138e0*/  F2FP.SATFINITE.E4M3.F32.PACK_AB_MERGE_C R7, R28, R21, R7 ;  /* 0x000000151c07723e */ /* 0x000fe40004807007 */
[----:B------:R-:W-:Y:S02]  /*138f0*/  F2FP.SATFINITE.E4M3.F32.PACK_AB_MERGE_C R4, R10, R11, R4 ;  /* 0x0000000b0a04723e */ /* 0x000fe40004807004 */
[----:B------:R-:W-:-:S05]  /*13900*/  F2FP.SATFINITE.E4M3.F32.PACK_AB_MERGE_C R5, R0, R5, R12 ;  /* 0x000000050005723e */ /* 0x000fca000480700c */
[----:B------:R0:W-:Y:S01]  /*13910*/  STS.128 [R220+0x4000], R4 ;  /* 0x00400004dc007388 */ /* 0x0001e20000000c00 */
[----:B------:R-:W-:Y:S05]  /*13920*/  BRA `(.L_x_596) ;  /* 0x0000003400147947 */ /* 0x000fea0003800000 */
.L_x_590:
[----:B------:R-:W-:-:S03]  /*13930*/  UMOV UR4, 0xffffffff ;  /* 0xffffffff00047882 */ /* 0x000fc60000000000 */
[----:B------:R-:W-:Y:S05]  /*13940*/  BRA.DIV UR4, `(.L_x_607) ;  /* 0x0000013e04407947 */ /* 0x000fea000b800000 */
[----:B------:R1:W2:Y:S04]  /*13950*/  SHFL.IDX PT, R3, R24, RZ, 0x1e1f ;  /* 0x001e1fff18037589 */ /* 0x0002a800000e0000 */
[----:B------:R1:W3:Y:S04]  /*13960*/  SHFL.IDX PT, R21, R144, RZ, 0x1e1f ;  /* 0x001e1fff90157589 */ /* 0x0002e800000e0000 */
[----:B------:R1:W4:Y:S04]  /*13970*/  SHFL.IDX PT, R0, R26, RZ, 0x1e1f ;  /* 0x001e1fff1a007589 */ /* 0x00032800000e0000 */
[----:B------:R1:W0:Y:S02]  /*13980*/  SHFL.IDX PT, R20, R27, RZ, 0x1e1f ;  /* 0x001e1fff1b147589 */ /* 0x00022400000e0000 */
.L_x_815:
[----:B------:R-:W-:Y:S01]  /*13990*/  ULDC UR4, c[0x0][0x448] ;  /* 0x0001120000047ab9 */ /* 0x000fe20000000800 */
[----:B------:R-:W-:Y:S01]  /*139a0*/  BSSY B1, `(.L_x_608) ;  /* 0x0000039000017945 */ /* 0x000fe20003800000 */
[----:B------:R-:W-:Y:S01]  /*139b0*/  IMAD R157, R157, UR4, RZ ;  /* 0x000000049d9d7c24 */ /* 0x000fe2000f8e02ff */
[----:B------:R-:W-:Y:S02]  /*139c0*/  CS2R R4, SRZ ;  /* 0x0000000000047805 */ /* 0x000fe4000001ff00 */
[----:B------:R-:W-:Y:S02]  /*139d0*/  CS2R R6, SRZ ;  /* 0x0000000000067805 */ /* 0x000fe4000001ff00 */
[----:B------:R-:W-:Y:S02]  /*139e0*/  CS2R R10, SRZ ;  /* 0x00000000000a7805 */ /* 0x000fe4000001ff00 */
[----:B------:R-:W-:Y:S02]  /*139f0*/  CS2R R12, SRZ ;  /* 0x00000000000c7805 */ /* 0x000fe4000001ff00 */
[----:B------:R-:W-:-:S02]  /*13a00*/  ISETP.GE.AND P0, PT, R8, R157, PT ;  /* 0x0000009d0800720c */ /* 0x000fc40003f06270 */
[----:B------:R-:W-:Y:S02]  /*13a10*/  CS2R R8, SRZ ;  /* 0x0000000000087805 */ /* 0x000fe4000001ff00 */
[----:B------:R-:W-:Y:S02]  /*13a20*/  CS2R R14, SRZ ;  /* 0x00000000000e7805 */ /* 0x000fe4000001ff00 */
[----:B-1----:R-:W-:Y:S02]  /*13a30*/  CS2R R24, SRZ ;  /* 0x0000000000187805 */ /* 0x002fe4000001ff00 */
[----:B------:R-:W-:Y:S02]  /*13a40*/  CS2R R26, SRZ ;  /* 0x00000000001a7805 */ /* 0x000fe4000001ff00 */
[----:B------:R-:W-:Y:S02]  /*13a50*/  CS2R R28, SRZ ;  /* 0x00000000001c7805 */ /* 0x000fe4000001ff00 */
[----:B------:R-:W-:-:S02]  /*13a60*/  CS2R R30, SRZ ;  /* 0x00000000001e7805 */ /* 0x000fc4000001ff00 */
[----:B------:R-:W-:Y:S02]  /*13a70*/  CS2R R32, SRZ ;  /* 0x0000000000207805 */ /* 0x000fe4000001ff00 */
[----:B------:R-:W-:Y:S01]  /*13a80*/  CS2R R34, SRZ ;  /* 0x0000000000227805 */ /* 0x000fe2000001ff00 */
[----:B------:R-:W-:Y:S06]  /*13a90*/  @P0 BRA `(.L_x_609) ;  /* 0x0000000000a40947 */ /* 0x000fec0003800000 */
[C---:B------:R-:W-:Y:S01]  /*13aa0*/  VIADD R4, R18.reuse, 0x20 ;  /* 0x0000002012047836 */ /* 0x040fe20000000000 */
[----:B------:R-:W-:Y:S01]  /*13ab0*/  ULDC UR4, c[0x0][0x3f4] ;  /* 0x0000fd0000047ab9 */ /* 0x000fe20000000800 */
[C---:B------:R-:W-:Y:S01]  /*13ac0*/  VIADD R5, R18.reuse, 0x40 ;  /* 0x0000004012057836 */ /* 0x040fe20000000000 */
[----:B------:R-:W-:Y:S02]  /*13ad0*/  ISETP.GE.AND P2, PT, R18, UR4, PT ;  /* 0x0000000412007c0c */ /* 0x000fe4000bf46270 */
[----:B------:R-:W-:Y:S02]  /*13ae0*/  CS2R R24, SRZ ;  /* 0x0000000000187805 */ /* 0x000fe4000001ff00 */
[----:B------:R-:W-:Y:S02]  /*13af0*/  ISETP.GE.AND P1, PT, R4, UR4, PT ;  /* 0x0000000404007c0c */ /* 0x000fe4000bf26270 */
[----:B------:R-:W-:Y:S02]  /*13b00*/  CS2R R26, SRZ ;  /* 0x00000000001a7805 */ /* 0x000fe4000001ff00 */
[----:B------:R-:W-:-:S02]  /*13b10*/  ISETP.GE.AND P0, PT, R5, UR4, PT ;  /* 0x0000000405007c0c */ /* 0x000fc4000bf06270 */
[----:B------:R-:W-:Y:S02]  /*13b20*/  CS2R R6, SRZ ;  /* 0x0000000000067805 */ /* 0x000fe4000001ff00 */
[----:B------:R-:W-:Y:S02]  /*13b30*/  CS2R R28, SRZ ;  /* 0x00000000001c7805 */ /* 0x000fe4000001ff00 */
[----:B------:R-:W-:Y:S02]  /*13b40*/  CS2R R30, SRZ ;  /* 0x00000000001e7805 */ /* 0x000fe4000001ff00 */
[----:B------:R-:W-:Y:S02]  /*13b50*/  @!P2 SHF.R.S32.HI R5, RZ, 0x1f, R18 ;  /* 0x0000001fff05a819 */ /* 0x000fe40000011412 */
[C---:B--2---:R-:W-:Y:S02]  /*13b60*/  @!P2 IADD3 R36, P3, R18.reuse, R3, RZ ;  /* 0x000000031224a210 */ /* 0x044fe40007f7e0ff */
[----:B---3--:R-:W-:Y:S01]  /*13b70*/  @!P2 IADD3 R38, P4, R18, R21, RZ ;  /* 0x000000151226a210 */ /* 0x008fe20007f9e0ff */
[----:B------:R-:W-:Y:S01]  /*13b80*/  @!P0 IMAD.SHL.U32 R48, R224, 0x10, RZ ;  /* 0x00000010e0308824 */ /* 0x000fe200078e00ff */
[----:B------:R-:W-:Y:S01]  /*13b90*/  @!P1 SHF.L.U32 R42, R222, 0x4, RZ ;  /* 0x00000004de2a9819 */ /* 0x000fe200000006ff */
[----:B----4-:R-:W-:-:S02]  /*13ba0*/  @!P2 IMAD.X R37, R0, 0x1, R5, P3 ;  /* 0x000000010025a824 */ /* 0x010fc400018e0605 */
[----:B0-----:R-:W-:Y:S01]  /*13bb0*/  @!P2 IMAD.X R39, R20, 0x1, R5, P4 ;  /* 0x000000011427a824 */ /* 0x001fe200020e0605 */
[----:B------:R-:W-:Y:S02]  /*13bc0*/  @!P1 SHF.R.S32.HI R5, RZ, 0x1f, R42 ;  /* 0x0000001fff059819 */ /* 0x000fe4000001142a */
[-C--:B------:R-:W-:Y:S02]  /*13bd0*/  @!P1 IADD3 R40, P5, R3, R42.reuse, RZ ;  /* 0x0000002a03289210 */ /* 0x080fe40007fbe0ff */
[----:B------:R-:W-:Y:S02]  /*13be0*/  CS2R R8, SRZ ;  /* 0x0000000000087805 */ /* 0x000fe4000001ff00 */
[----:B------:R-:W-:Y:S02]  /*13bf0*/  @!P1 IADD3 R42, P4, R21, R42, RZ ;  /* 0x0000002a152a9210 */ /* 0x000fe40007f9e0ff */
[----:B------:R-:W-:Y:S02]  /*13c00*/  CS2R R10, SRZ ;  /* 0x00000000000a7805 */ /* 0x000fe4000001ff00 */
[----:B------:R-:W-:-:S02]  /*13c10*/  @!P0 IADD3 R46, P3, R3, R48, RZ ;  /* 0x00000030032e8210 */ /* 0x000fc40007f7e0ff */
[----:B------:R-:W-:Y:S02]  /*13c20*/  CS2R R32, SRZ ;  /* 0x0000000000207805 */ /* 0x000fe4000001ff00 */
[----:B------:R-:W-:Y:S01]  /*13c30*/  @!P0 SHF.R.S32.HI R3, RZ, 0x1f, R48 ;  /* 0x0000001fff038819 */ /* 0x000fe20000011430 */
[----:B------:R-:W-:Y:S01]  /*13c40*/  @!P1 IMAD.X R43, R20, 0x1, R5, P4 ;  /* 0x00000001142b9824 */ /* 0x000fe200020e0605 */
[----:B------:R-:W-:Y:S02]  /*13c50*/  @!P1 IADD3.X R41, R0, R5, RZ, P5, !PT ;  /* 0x0000000500299210 */ /* 0x000fe40002ffe4ff */
[----:B------:R-:W-:Y:S02]  /*13c60*/  CS2R R4, SRZ ;  /* 0x0000000000047805 */ /* 0x000fe4000001ff00 */
[----:B------:R-:W-:Y:S02]  /*13c70*/  @!P0 IADD3 R48, P5, R21, R48, RZ ;  /* 0x0000003015308210 */ /* 0x000fe40007fbe0ff */
[----:B------:R-:W-:-:S02]  /*13c80*/  CS2R R34, SRZ ;  /* 0x0000000000227805 */ /* 0x000fc4000001ff00 */
[----:B------:R-:W-:Y:S02]  /*13c90*/  CS2R R12, SRZ ;  /* 0x00000000000c7805 */ /* 0x000fe4000001ff00 */
[----:B------:R-:W-:Y:S01]  /*13ca0*/  CS2R R14, SRZ ;  /* 0x00000000000e7805 */ /* 0x000fe2000001ff00 */
[--C-:B------:R-:W-:Y:S01]  /*13cb0*/  @!P0 IMAD.X R47, R0, 0x1, R3.reuse, P3 ;  /* 0x00000001002f8824 */ /* 0x100fe200018e0603 */
[----:B------:R1:W5:Y:S01]  /*13cc0*/  @!P2 LD.E.128 R24, desc[UR54][R36.64] ;  /* 0x000000362418a980 */ /* 0x000362000c101d00 */
[----:B------:R-:W-:-:S03]  /*13cd0*/  @!P0 IMAD.X R49, R20, 0x1, R3, P5 ;  /* 0x0000000114318824 */ /* 0x000fc600028e0603 */
[----:B------:R1:W5:Y:S04]  /*13ce0*/  @!P2 LD.E.128 R4, desc[UR54][R38.64] ;  /* 0x000000362604a980 */ /* 0x000368000c101d00 */
[----:B------:R1:W5:Y:S04]  /*13cf0*/  @!P1 LD.E.128 R28, desc[UR54][R40.64] ;  /* 0x00000036281c9980 */ /* 0x000368000c101d00 */
[----:B------:R1:W5:Y:S04]  /*13d00*/  @!P1 LD.E.128 R8, desc[UR54][R42.64] ;  /* 0x000000362a089980 */ /* 0x000368000c101d00 */
[----:B------:R1:W5:Y:S04]  /*13d10*/  @!P0 LD.E.128 R32, desc[UR54][R46.64] ;  /* 0x000000362e208980 */ /* 0x000368000c101d00 */
[----:B------:R1:W5:Y:S02]  /*13d20*/  @!P0 LD.E.128 R12, desc[UR54][R48.64] ;  /* 0x00000036300c8980 */ /* 0x000364000c101d00 */
.L_x_609:
[----:B------:R-:W-:Y:S05]  /*13d30*/  BSYNC B1 ;  /* 0x0000000000017941 */ /* 0x000fea0003800000 */
.L_x_608:
[----:B------:R-:W-:Y:S01]  /*13d40*/  ULEA.HI UR4, UR43, UR43, URZ, 0x1 ;  /* 0x0000002b2b047291 */ /* 0x000fe2000f8f083f */
[----:B----4-:R-:W-:Y:S01]  /*13d50*/  IMAD R0, R205, -0x80, R157 ;  /* 0xffffff80cd007824 */ /* 0x010fe200078e029d */
[----:B------:R-:W-:Y:S02]  /*13d60*/  BSSY B1, `(.L_x_610) ;  /* 0x0000009000017945 */ /* 0x000fe40003800000 */
[----:B------:R-:W-:Y:S02]  /*13d70*/  ULOP3.LUT UR4, UR4, 0xfffffffe, URZ, 0xc0, !UPT ;  /* 0xfffffffe04047892 */ /* 0x000fe4000f8ec03f */
[----:B--2---:R-:W-:Y:S02]  /*13d80*/  VIMNMX R3, R0, 0x80, PT ;  /* 0x0000008000037848 */ /* 0x004fe40003fe0100 */
[----:B------:R-:W-:Y:S02]  /*13d90*/  UIADD3 UR4, UR43, -UR4, URZ ;  /* 0x800000042b047290 */ /* 0x000fe4000fffe03f */
[----:B------:R-:W-:-:S04]  /*13da0*/  ISETP.GE.AND P1, PT, R168, R3, PT ;  /* 0x00000003a800720c */ /* 0x000fc80003f26270 */
[----:B---3--:R-:W-:-:S04]  /*13db0*/  MOV R21, UR4 ;  /* 0x0000000400157c02 */ /* 0x008fc80008000f00 */
[----:B------:R-:W-:-:S04]  /*13dc0*/  SHF.L.U32 R21, R21, 0x1f, RZ ;  /* 0x0000001f15157819 */ /* 0x000fc800000006ff */
[----:B------:R-:W2:Y:S02]  /*13dd0*/  SYNCS.PHASECHK.TRANS64.TRYWAIT P0, [R16+URZ+0x29800], R21 ;  /* 0x02980015100075a7 */ /* 0x000ea4000800017f */
[----:B--2---:R-:W-:Y:S05]  /*13de0*/  @!P0 BRA `(.L_x_611) ;  /* 0x00000138008c8947 */ /* 0x004fea0003800000 */
.L_x_816:
[----:B------:R-:W-:Y:S05]  /*13df0*/  BSYNC B1 ;  /* 0x0000000000017941 */ /* 0x000fea0003800000 */
.L_x_610:
[----:B------:R-:W-:Y:S05]  /*13e00*/  @P1 BRA `(.L_x_596) ;  /* 0x0000002c00dc1947 */ /* 0x000fea0003800000 */
[----:B------:R-:W3:Y:S01]  /*13e10*/  LDC R3, c[0x0][0x3f4] ;  /* 0x0000fd00ff037b82 */ /* 0x000ee20000000800 */
[C---:B------:R-:W-:Y:S01]  /*13e20*/  VIADD R0, R18.reuse, 0x20 ;  /* 0x0000002012007836 */ /* 0x040fe20000000000 */
[----:B------:R-:W-:Y:S01]  /*13e30*/  BSSY B1, `(.L_x_612) ;  /* 0x00000fc000017945 */ /* 0x000fe20003800000 */
[C---:B0-----:R-:W-:Y:S01]  /*13e40*/  VIADD R20, R18.reuse, 0x40 ;  /* 0x0000004012147836 */ /* 0x041fe20000000000 */
[-C--:B---3--:R-:W-:Y:S02]  /*13e50*/  ISETP.GE.AND P0, PT, R18, R3.reuse, PT ;  /* 0x000000031200720c */ /* 0x088fe40003f06270 */
[-C--:B------:R-:W-:Y:S02]  /*13e60*/  ISETP.GE.AND P1, PT, R0, R3.reuse, PT ;  /* 0x000000030000720c */ /* 0x080fe40003f26270 */
[----:B------:R-:W-:-:S09]  /*13e70*/  ISETP.GE.AND P2, PT, R20, R3, PT ;  /* 0x000000031400720c */ /* 0x000fd20003f46270 */
[----:B------:R-:W-:Y:S05]  /*13e80*/  @P0 BRA `(.L_x_613) ;  /* 0x0000000c00d80947 */ /* 0x000fea0003800000 */
[----:B-----5:R-:W-:Y:S02]  /*13e90*/  SHF.R.U32.HI R0, RZ, 0x8, R24 ;  /* 0x00000008ff007819 */ /* 0x020fe40000011618 */
[----:B------:R-:W-:Y:S02]  /*13ea0*/  LOP3.LUT R20, R24, 0xff, RZ, 0xc0, !PT ;  /* 0x000000ff18147812 */ /* 0x000fe400078ec0ff */
[----:B--2---:R-:W-:Y:S02]  /*13eb0*/  LOP3.LUT R21, R0, 0xff, RZ, 0xc0, !PT ;  /* 0x000000ff00157812 */ /* 0x004fe400078ec0ff */
[----:B------:R-:W-:Y:S02]  /*13ec0*/  LEA.HI R0, R3, R223, RZ, 0x1c ;  /* 0x000000df03007211 */ /* 0x000fe400078fe0ff */
[----:B------:R-:W-:Y:S02]  /*13ed0*/  PRMT R45, R21, 0x7604, R20 ;  /* 0x00007604152d7816 */ /* 0x000fe40000000014 */
[----:B------:R-:W-:-:S02]  /*13ee0*/  SHF.R.S32.HI R21, RZ, 0x1f, R0 ;  /* 0x0000001fff157819 */ /* 0x000fc40000011400 */
[----:B-1----:R-:W-:Y:S02]  /*13ef0*/  SHF.R.U32.HI R37, RZ, 0x8, R25 ;  /* 0x00000008ff257819 */ /* 0x002fe40000011619 */
[----:B------:R-:W-:Y:S01]  /*13f00*/  LEA.HI R20, R21, R0, RZ, 0x2 ;  /* 0x0000000015147211 */ /* 0x000fe200078f10ff */
[----:B------:R-:W-:Y:S01]  /*13f10*/  IMAD.SHL.U32 R0, R0, 0x10, RZ ;  /* 0x0000001000007824 */ /* 0x000fe200078e00ff */
[----:B------:R-:W-:Y:S02]  /*13f20*/  SHF.R.U32.HI R39, RZ, 0x8, R26 ;  /* 0x00000008ff277819 */ /* 0x000fe4000001161a */
[----:B------:R-:W-:Y:S02]  /*13f30*/  SHF.L.U32 R20, R20, 0xb, RZ ;  /* 0x0000000b14147819 */ /* 0x000fe400000006ff */
[----:B------:R-:W-:Y:S02]  /*13f40*/  LOP3.LUT R21, R175, 0x30, R0, 0xf8, !PT ;  /* 0x00000030af157812 */ /* 0x000fe400078ef800 */
[----:B------:R-:W-:-:S02]  /*13f50*/  LOP3.LUT R20, R20, 0xffffe000, RZ, 0xc0, !PT ;  /* 0xffffe00014147812 */ /* 0x000fc400078ec0ff */
[----:B------:R-:W-:Y:S02]  /*13f60*/  LOP3.LUT R21, R21, R196, RZ, 0x3c, !PT ;  /* 0x000000c415157212 */ /* 0x000fe400078e3cff */
[----:B------:R-:W-:Y:S02]  /*13f70*/  LOP3.LUT R36, R25, 0xff, RZ, 0xc0, !PT ;  /* 0x000000ff19247812 */ /* 0x000fe400078ec0ff */
[----:B------:R-:W-:Y:S02]  /*13f80*/  LOP3.LUT R38, R26, 0xff, RZ, 0xc0, !PT ;  /* 0x000000ff1a267812 */ /* 0x000fe400078ec0ff */
[----:B------:R-:W-:Y:S02]  /*13f90*/  LOP3.LUT R37, R37, 0xff, RZ, 0xc0, !PT ;  /* 0x000000ff25257812 */ /* 0x000fe400078ec0ff */
[----:B------:R-:W-:Y:S02]  /*13fa0*/  LOP3.LUT R39, R39, 0xff, RZ, 0xc0, !PT ;  /* 0x000000ff27277812 */ /* 0x000fe400078ec0ff */
[----:B------:R-:W-:-:S02]  /*13fb0*/  IADD3 R21, R21, R197, R20 ;  /* 0x000000c515157210 */ /* 0x000fc40007ffe014 */
[----:B------:R-:W-:Y:S02]  /*13fc0*/  PRMT R46, R37, 0x7604, R36 ;  /* 0x00007604252e7816 */ /* 0x000fe40000000024 */
[----:B------:R-:W-:Y:S01]  /*13fd0*/  PRMT R47, R39, 0x7604, R38 ;  /* 0x00007604272f7816 */ /* 0x000fe20000000026 */
[----:B------:R-:W-:Y:S01]  /*13fe0*/  IMAD.IADD R0, R16, 0x1, R21 ;  /* 0x0000000110007824 */ /* 0x000fe200078e0215 */
[----:B------:R-:W-:Y:S02]  /*13ff0*/  SHF.R.U32.HI R37, RZ, 0x8, R27 ;  /* 0x00000008ff257819 */ /* 0x000fe4000001161b */
[----:B------:R-:W-:Y:S02]  /*14000*/  SHF.R.U32.HI R39, RZ, 0x8, R4 ;  /* 0x00000008ff277819 */ /* 0x000fe40000011604 */
[----:B------:R-:W-:Y:S02]  /*14010*/  SHF.R.U32.HI R40, RZ, 0x8, R5 ;  /* 0x00000008ff287819 */ /* 0x000fe40000011605 */
[----:B------:R-:W-:-:S02]  /*14020*/  LOP3.LUT R36, R27, 0xff, RZ, 0xc0, !PT ;  /* 0x000000ff1b247812 */ /* 0x000fc400078ec0ff */
[----:B------:R-:W-:Y:S02]  /*14030*/  LOP3.LUT R38, R4, 0xff, RZ, 0xc0, !PT ;  /* 0x000000ff04267812 */ /* 0x000fe400078ec0ff */
[----:B------:R-:W-:Y:S02]  /*14040*/  LOP3.LUT R37, R37, 0xff, RZ, 0xc0, !PT ;  /* 0x000000ff25257812 */ /* 0x000fe400078ec0ff */
[----:B------:R-:W-:Y:S02]  /*14050*/  LOP3.LUT R39, R39, 0xff, RZ, 0xc0, !PT ;  /* 0x000000ff27277812 */ /* 0x000fe400078ec0ff */
[----:B------:R-:W-:Y:S02]  /*14060*/  LOP3.LUT R21, R40, 0xff, RZ, 0xc0, !PT ;  /* 0x000000ff28157812 */ /* 0x000fe400078ec0ff */
[----:B------:R-:W0:Y:S01]  /*14070*/  LDS.128 R40, [R0+0x14400] ;  /* 0x0144000000287984 */ /* 0x000e220000000c00 */
[----:B------:R-:W-:Y:S02]  /*14080*/  PRMT R48, R37, 0x7604, R36 ;  /* 0x0000760425307816 */ /* 0x000fe40000000024 */
[----:B------:R-:W-:-:S02]  /*14090*/  PRMT R53, R39, 0x7604, R38 ;  /* 0x0000760427357816 */ /* 0x000fc40000000026 */
[----:B------:R-:W1:Y:S01]  /*140a0*/  LDS.128 R36, [R233+0x14400] ;  /* 0x01440000e9247984 */ /* 0x000e620000000c00 */
[----:B------:R-:W-:Y:S02]  /*140b0*/  SHF.R.U32.HI R50, RZ, 0x8, R6 ;  /* 0x00000008ff327819 */ /* 0x000fe40000011606 */
[----:B------:R-:W-:Y:S02]  /*140c0*/  LOP3.LUT R20, R5, 0xff, RZ, 0xc0, !PT ;  /* 0x000000ff05147812 */ /* 0x000fe400078ec0ff */
[----:B------:R-:W-:Y:S02]  /*140d0*/  LOP3.LUT R49, R6, 0xff, RZ, 0xc0, !PT ;  /* 0x000000ff06317812 */ /* 0x000fe400078ec0ff */
[----:B------:R-:W-:Y:S02]  /*140e0*/  LOP3.LUT R50, R50, 0xff, RZ, 0xc0, !PT ;  /* 0x000000ff32327812 */ /* 0x000fe400078ec0ff */
[----:B------:R-:W-:Y:S02]  /*140f0*/  PRMT R20, R21, 0x7604, R20 ;  /* 0x0000760415147816 */ /* 0x000fe40000000014 */
[----:B------:R-:W-:-:S02]  /*14100*/  SHF.R.U32.HI R21, RZ, 0x10, R25 ;  /* 0x00000010ff157819 */ /* 0x000fc40000011619 */
[----:B------:R-:W-:Y:S02]  /*14110*/  PRMT R57, R50, 0x7604, R49 ;  /* 0x0000760432397816 */ /* 0x000fe40000000031 */
[----:B------:R-:W-:Y:S01]  /*14120*/  SHF.R.U32.HI R55, RZ, 0x10, R5 ;  /* 0x00000010ff377819 */ /* 0x000fe20000011605 */
[----:B------:R-:W-:Y:S01]  /*14130*/  IMAD.U32 R21, R21, 0x10000, RZ ;  /* 0x0001000015157824 */ /* 0x000fe200078e00ff */
[----:B------:R-:W-:Y:S02]  /*14140*/  SHF.R.U32.HI R49, RZ, 0x10, R27 ;  /* 0x00000010ff317819 */ /* 0x000fe4000001161b */
[----:B------:R-:W-:Y:S02]  /*14150*/  SHF.R.U32.HI R52, RZ, 0x8, R7 ;  /* 0x00000008ff347819 */ /* 0x000fe40000011607 */
[----:B------:R-:W-:Y:S01]  /*14160*/  SHF.L.U32 R55, R55, 0x10, RZ ;  /* 0x0000001037377819 */ /* 0x000fe200000006ff */
[----:B------:R-:W-:Y:S01]  /*14170*/  IMAD.U32 R49, R49, 0x10000, RZ ;  /* 0x0001000031317824 */ /* 0x000fe200078e00ff */
[----:B------:R-:W-:-:S02]  /*14180*/  LOP3.LUT R51, R7, 0xff, RZ, 0xc0, !PT ;  /* 0x000000ff07337812 */ /* 0x000fc400078ec0ff */
[----:B------:R-:W-:Y:S02]  /*14190*/  LOP3.LUT R52, R52, 0xff, RZ, 0xc0, !PT ;  /* 0x000000ff34347812 */ /* 0x000fe400078ec0ff */
[----:B------:R-:W-:Y:S02]  /*141a0*/  LOP3.LUT R55, R20, 0xff0000, R55, 0xf8, !PT ;  /* 0x00ff000014377812 */ /* 0x000fe400078ef837 */
[----:B------:R-:W-:Y:S02]  /*141b0*/  LOP3.LUT R21, R46, 0xff0000, R21, 0xf8, !PT ;  /* 0x00ff00002e157812 */ /* 0x000fe400078ef815 */
[----:B------:R-:W-:Y:S02]  /*141c0*/  PRMT R52, R52, 0x7604, R51 ;  /* 0x0000760434347816 */ /* 0x000fe40000000033 */
[----:B------:R-:W-:Y:S02]  /*141d0*/  SHF.R.U32.HI R59, RZ, 0x10, R7 ;  /* 0x00000010ff3b7819 */ /* 0x000fe40000011607 */
[----:B------:R-:W-:-:S02]  /*141e0*/  LOP3.LUT R51, R48, 0xff0000, R49, 0xf8, !PT ;  /* 0x00ff000030337812 */ /* 0x000fc400078ef831 */
[----:B------:R-:W-:Y:S01]  /*141f0*/  LOP3.LUT R47, R47, 0xff0000, R26, 0xf8, !PT ;  /* 0x00ff00002f2f7812 */ /* 0x000fe200078ef81a */
[----:B------:R-:W-:Y:S01]  /*14200*/  IMAD.U32 R59, R59, 0x10000, RZ ;  /* 0x000100003b3b7824 */ /* 0x000fe200078e00ff */
[----:B------:R-:W-:Y:S02]  /*14210*/  LOP3.LUT R55, R55, 0xff000000, R5, 0xf8, !PT ;  /* 0xff00000037377812 */ /* 0x000fe400078ef805 */
[----:B------:R-:W-:Y:S02]  /*14220*/  LOP3.LUT R50, R21, 0xff000000, R25, 0xf8, !PT ;  /* 0xff00000015327812 */ /* 0x000fe400078ef819 */
[----:B------:R-:W-:Y:S02]  /*14230*/  LOP3.LUT R21, R53, 0xff0000, R4, 0xf8, !PT ;  /* 0x00ff000035157812 */ /* 0x000fe400078ef804 */
[----:B------:R-:W-:Y:S02]  /*14240*/  LOP3.LUT R45, R45, 0xff0000, R24, 0xf8, !PT ;  /* 0x00ff00002d2d7812 */ /* 0x000fe400078ef818 */
[----:B------:R-:W-:-:S02]  /*14250*/  LOP3.LUT R53, R51, 0xff000000, R27, 0xf8, !PT ;  /* 0xff00000033357812 */ /* 0x000fc400078ef81b */
[----:B------:R-:W-:Y:S02]  /*14260*/  LOP3.LUT R20, R47, 0xff000000, R26, 0xf8, !PT ;  /* 0xff0000002f147812 */ /* 0x000fe400078ef81a */
[----:B------:R-:W-:Y:S02]  /*14270*/  F2FP.F16.E4M3.UNPACK_B R56, R55 ;  /* 0x00000037ff38723e */ /* 0x000fe400020006ff */
[----:B0-----:R-:W-:Y:S02]  /*14280*/  F2FP.F16.E4M3.UNPACK_B R27, R41 ;  /* 0x00000029ff1b723e */ /* 0x001fe400020006ff */
[----:B------:R-:W-:Y:S01]  /*14290*/  F2FP.F16.E4M3.UNPACK_B R26, R50 ;  /* 0x00000032ff1a723e */ /* 0x000fe200020006ff */
[----:B------:R-:W-:Y:S01]  /*142a0*/  HADD2.F32 R58, -RZ, R56.H0_H0 ;  /* 0x20000038ff3a7230 */ /* 0x000fe20000004100 */
[----:B------:R-:W-:Y:S01]  /*142b0*/  LOP3.LUT R49, R45, 0xff000000, R24, 0xf8, !PT ;  /* 0xff0000002d317812 */ /* 0x000fe200078ef818 */
[----:B------:R-:W-:Y:S01]  /*142c0*/  HADD2.F32 R5, -RZ, R27.H0_H0 ;  /* 0x2000001bff057230 */ /* 0x000fe20000004100 */
[----:B-1----:R-:W-:-:S02]  /*142d0*/  F2FP.F16.E4M3.UNPACK_B R24, R37 ;  /* 0x00000025ff18723e */ /* 0x002fc400020006ff */
[----:B------:R-:W-:Y:S01]  /*142e0*/  LOP3.LUT R59, R52, 0xff0000, R59, 0xf8, !PT ;  /* 0x00ff0000343b7812 */ /* 0x000fe200078ef83b */
[----:B------:R-:W-:Y:S02]  /*142f0*/  HADD2.F32 R52, -RZ, R26.H0_H0 ;  /* 0x2000001aff347230 */ /* 0x000fe40000004100 */
[C---:B------:R-:W-:Y:S01]  /*14300*/  FMUL.FTZ R60, R5.reuse, R58 ;  /* 0x0000003a053c7220 */ /* 0x040fe20000410000 */
[----:B------:R-:W-:Y:S01]  /*14310*/  HADD2.F32 R25, -RZ, R24.H0_H0 ;  /* 0x20000018ff197230 */ /* 0x000fe20000004100 */
[----:B------:R-:W-:Y:S01]  /*14320*/  F2FP.F16.E4M3.UNPACK_B R46, R41.H1 ;  /* 0x00000029ff2e723e */ /* 0x000fe200030006ff */
[----:B------:R-:W-:Y:S01]  /*14330*/  FMUL.FTZ R51, R5, R52 ;  /* 0x0000003405337220 */ /* 0x000fe20000410000 */
[----:B------:R-:W-:Y:S02]  /*14340*/  F2FP.F16.E4M3.UNPACK_B R50, R50.H1 ;  /* 0x00000032ff32723e */ /* 0x000fe400030006ff */
[----:B------:R-:W-:Y:S01]  /*14350*/  FFMA.FTZ R5, R25, R52, -R60 ;  /* 0x0000003419057223 */ /* 0x000fe2000001083c */
[--C-:B------:R-:W-:Y:S01]  /*14360*/  LOP3.LUT R57, R57, 0xff0000, R6.reuse, 0xf8, !PT ;  /* 0x00ff000039397812 */ /* 0x100fe200078ef806 */
[----:B------:R-:W-:Y:S01]  /*14370*/  FFMA.FTZ R25, R25, R58, R51 ;  /* 0x0000003a19197223 */ /* 0x000fe20000010033 */
[----:B------:R-:W-:Y:S01]  /*14380*/  LOP3.LUT R59, R59, 0xff000000, R7, 0xf8, !PT ;  /* 0xff0000003b3b7812 */ /* 0x000fe200078ef807 */
[----:B------:R-:W-:Y:S01]  /*14390*/  HADD2.F32 R51, -RZ, R26.H1_H1 ;  /* 0x3000001aff337230 */ /* 0x000fe20000004100 */
[-C--:B------:R-:W-:Y:S01]  /*143a0*/  F2FP.F16.E4M3.UNPACK_B R47, R43.reuse ;  /* 0x0000002bff2f723e */ /* 0x080fe200020006ff */
[----:B------:R-:W-:Y:S01]  /*143b0*/  HADD2.F32 R26, -RZ, R24.H1_H1 ;  /* 0x30000018ff1a7230 */ /* 0x000fe20000004100 */
[----:B------:R-:W-:Y:S01]  /*143c0*/  F2FP.F16.E4M3.UNPACK_B R48, R43.H1 ;  /* 0x0000002bff30723e */ /* 0x000fe200030006ff */
[--C-:B------:R-:W-:Y:S01]  /*143d0*/  HADD2.F32 R52, -RZ, R50.reuse.H0_H0 ;  /* 0x20000032ff347230 */ /* 0x100fe20000004100 */
[----:B------:R-:W-:Y:S01]  /*143e0*/  F2FP.F16.E4M3.UNPACK_B R37, R37.H1 ;  /* 0x00000025ff25723e */ /* 0x000fe200030006ff */
[----:B------:R-:W-:Y:S01]  /*143f0*/  HADD2.F32 R24, -RZ, R27.H1_H1 ;  /* 0x3000001bff187230 */ /* 0x000fe20000004100 */
[-C--:B------:R-:W-:Y:S01]  /*14400*/  F2FP.F16.E4M3.UNPACK_B R7, R42.reuse ;  /* 0x0000002aff07723e */ /* 0x080fe200020006ff */
[----:B------:R-:W-:Y:S01]  /*14410*/  HADD2.F32 R50, -RZ, R50.H1_H1 ;  /* 0x30000032ff327230 */ /* 0x000fe20000004100 */
[----:B------:R-:W-:Y:S01]  /*14420*/  F2FP.F16.E4M3.UNPACK_B R43, R42.H1 ;  /* 0x0000002aff2b723e */ /* 0x000fe200030006ff */
[----:B------:R-:W-:Y:S01]  /*14430*/  HADD2.F32 R42, -RZ, R46.H0_H0 ;  /* 0x2000002eff2a7230 */ /* 0x000fe20000004100 */
[----:B------:R-:W-:Y:S01]  /*14440*/  F2FP.F16.E4M3.UNPACK_B R55, R55.H1 ;  /* 0x00000037ff37723e */ /* 0x000fe200030006ff */
[----:B------:R-:W-:Y:S01]  /*14450*/  HADD2.F32 R27, -RZ, R37.H0_H0 ;  /* 0x20000025ff1b7230 */ /* 0x000fe20000004100 */
[----:B------:R-:W-:Y:S01]  /*14460*/  LOP3.LUT R6, R57, 0xff000000, R6, 0xf8, !PT ;  /* 0xff00000039067812 */ /* 0x000fe200078ef806 */
[----:B------:R-:W-:-:S02]  /*14470*/  HADD2.F32 R57, -RZ, R56.H1_H1 ;  /* 0x30000038ff397230 */ /* 0x000fc40000004100 */
[----:B------:R-:W-:Y:S01]  /*14480*/  FMUL.FTZ R63, R42, R52 ;  /* 0x000000342a3f7220 */ /* 0x000fe20000410000 */
[--C-:B------:R-:W-:Y:S02]  /*14490*/  HADD2.F32 R56, -RZ, R55.reuse.H0_H0 ;  /* 0x20000037ff387230 */ /* 0x100fe40000004100 */
[C---:B------:R-:W-:Y:S01]  /*144a0*/  FMUL.FTZ R58, R24.reuse, R51 ;  /* 0x00000033183a7220 */ /* 0x040fe20000410000 */
[----:B------:R-:W-:Y:S01]  /*144b0*/  F2FP.F16.E4M3.UNPACK_B R45, R39 ;  /* 0x00000027ff2d723e */ /* 0x000fe200020006ff */
[----:B------:R-:W-:Y:S01]  /*144c0*/  FMUL.FTZ R61, R24, R57 ;  /* 0x00000039183d7220 */ /* 0x000fe20000410000 */
[----:B------:R-:W-:Y:S02]  /*144d0*/  HADD2.F32 R55, -RZ, R55.H1_H1 ;  /* 0x30000037ff377230 */ /* 0x000fe40000004100 */
[-C--:B------:R-:W-:Y:S01]  /*144e0*/  FMUL.FTZ R60, R42, R56.reuse ;  /* 0x000000382a3c7220 */ /* 0x080fe20000410000 */
[C---:B------:R-:W-:Y:S01]  /*144f0*/  FFMA.FTZ R63, R27.reuse, R56, R63 ;  /* 0x000000381b3f7223 */ /* 0x040fe2000001003f */
[C---:B------:R-:W-:Y:S01]  /*14500*/  FFMA.FTZ R24, R26.reuse, R51, -R61 ;  /* 0x000000331a187223 */ /* 0x040fe2000001083d */
[----:B------:R-:W-:Y:S01]  /*14510*/  F2FP.F16.E4M3.UNPACK_B R56, R59 ;  /* 0x0000003bff38723e */ /* 0x000fe200020006ff */
[----:B------:R-:W-:Y:S01]  /*14520*/  FFMA.FTZ R26, R26, R57, R58 ;  /* 0x000000391a1a7223 */ /* 0x000fe2000001003a */
[----:B------:R-:W-:Y:S01]  /*14530*/  F2FP.F16.E4M3.UNPACK_B R51, R53 ;  /* 0x00000035ff33723e */ /* 0x000fe200020006ff */
[----:B------:R-:W-:Y:S01]  /*14540*/  FFMA.FTZ R60, R27, R52, -R60 ;  /* 0x000000341b3c7223 */ /* 0x000fe2000001083c */
[----:B------:R-:W-:Y:S01]  /*14550*/  HADD2.F32 R42, -RZ, R47.H0_H0 ;  /* 0x2000002fff2a7230 */ /* 0x000fe20000004100 */
[----:B------:R-:W-:Y:S01]  /*14560*/  F2FP.F16.E4M3.UNPACK_B R59, R59.H1 ;  /* 0x0000003bff3b723e */ /* 0x000fe200030006ff */
[----:B------:R-:W-:Y:S01]  /*14570*/  HADD2.F32 R57, -RZ, R56.H0_H0 ;  /* 0x20000038ff397230 */ /* 0x000fe20000004100 */
[----:B------:R-:W-:Y:S01]  /*14580*/  F2FP.F16.E4M3.UNPACK_B R53, R53.H1 ;  /* 0x00000035ff35723e */ /* 0x000fe200030006ff */
[----:B------:R-:W-:Y:S01]  /*14590*/  HADD2.F32 R52, -RZ, R51.H0_H0 ;  /* 0x20000033ff347230 */ /* 0x000fe20000004100 */
[----:B------:R-:W-:Y:S01]  /*145a0*/  F2FP.F16.E4M3.UNPACK_B R39, R39.H1 ;  /* 0x00000027ff27723e */ /* 0x000fe200030006ff */
[----:B------:R-:W-:-:S02]  /*145b0*/  HADD2.F32 R46, -RZ, R46.H1_H1 ;  /* 0x3000002eff2e7230 */ /* 0x000fc40000004100 */
[C---:B------:R-:W-:Y:S01]  /*145c0*/  FMUL.FTZ R62, R42.reuse, R57 ;  /* 0x000000392a3e7220 */ /* 0x040fe20000410000 */
[----:B------:R-:W-:Y:S02]  /*145d0*/  HADD2.F32 R27, -RZ, R45.H0_H0 ;  /* 0x2000002dff1b7230 */ /* 0x000fe40000004100 */
[----:B------:R-:W-:Y:S01]  /*145e0*/  FMUL.FTZ R42, R42, R52 ;  /* 0x000000342a2a7220 */ /* 0x000fe20000410000 */
[----:B------:R-:W-:Y:S02]  /*145f0*/  HADD2.F32 R37, -RZ, R37.H1_H1 ;  /* 0x30000025ff257230 */ /* 0x000fe40000004100 */
[C---:B------:R-:W-:Y:S01]  /*14600*/  FMUL.FTZ R58, R46.reuse, R55 ;  /* 0x000000372e3a7220 */ /* 0x040fe20000410000 */
[-C--:B------:R-:W-:Y:S01]  /*14610*/  FMUL.FTZ R46, R46, R50.reuse ;  /* 0x000000322e2e7220 */ /* 0x080fe20000410000 */
[----:B------:R-:W-:Y:S01]  /*14620*/  FFMA.FTZ R57, R27, R57, R42 ;  /* 0x000000391b397223 */ /* 0x000fe2000001002a */
[----:B------:R-:W-:Y:S02]  /*14630*/  HADD2.F32 R56, -RZ, R56.H1_H1 ;  /* 0x30000038ff387230 */ /* 0x000fe40000004100 */
[----:B------:R-:W-:Y:S01]  /*14640*/  FFMA.FTZ R61, R37, R50, -R58 ;  /* 0x00000032253d7223 */ /* 0x000fe2000001083a */
[----:B------:R-:W-:-:S02]  /*14650*/  HADD2.F32 R47, -RZ, R47.H1_H1 ;  /* 0x3000002fff2f7230 */ /* 0x000fc40000004100 */
[----:B------:R-:W-:Y:S01]  /*14660*/  FFMA.FTZ R58, R37, R55, R46 ;  /* 0x00000037253a7223 */ /* 0x000fe2000001002e */
[----:B------:R-:W-:Y:S02]  /*14670*/  HADD2.F32 R42, -RZ, R51.H1_H1 ;  /* 0x30000033ff2a7230 */ /* 0x000fe40000004100 */
[----:B------:R-:W-:Y:S01]  /*14680*/  FFMA.FTZ R62, R27, R52, -R62 ;  /* 0x000000341b3e7223 */ /* 0x000fe2000001083e */
[----:B------:R-:W-:Y:S02]  /*14690*/  HADD2.F32 R45, -RZ, R45.H1_H1 ;  /* 0x3000002dff2d7230 */ /* 0x000fe40000004100 */
[C---:B------:R-:W-:Y:S01]  /*146a0*/  FMUL.FTZ R52, R47.reuse, R56 ;  /* 0x000000382f347220 */ /* 0x040fe20000410000 */
[----:B------:R-:W-:Y:S02]  /*146b0*/  HADD2.F32 R50, -RZ, R59.H0_H0 ;  /* 0x2000003bff327230 */ /* 0x000fe40000004100 */
[----:B------:R-:W-:Y:S01]  /*146c0*/  FMUL.FTZ R47, R47, R42 ;  /* 0x0000002a2f2f7220 */ /* 0x000fe20000410000 */
[----:B------:R-:W-:Y:S01]  /*146d0*/  HADD2.F32 R37, -RZ, R48.H0_H0 ;  /* 0x20000030ff257230 */ /* 0x000fe20000004100 */
[----:B------:R-:W-:Y:S01]  /*146e0*/  LOP3.LUT R54, R21, 0xff000000, R4, 0xf8, !PT ;  /* 0xff00000015367812 */ /* 0x000fe200078ef804 */
[----:B------:R-:W-:Y:S01]  /*146f0*/  HADD2.F32 R46, -RZ, R53.H0_H0 ;  /* 0x20000035ff2e7230 */ /* 0x000fe20000004100 */
[----:B------:R-:W-:Y:S01]  /*14700*/  F2FP.F16.E4M3.UNPACK_B R41, R40 ;  /* 0x00000028ff29723e */ /* 0x000fe200020006ff */
[----:B------:R-:W-:-:S02]  /*14710*/  HADD2.F32 R27, -RZ, R39.H0_H0 ;  /* 0x20000027ff1b7230 */ /* 0x000fc40000004100 */
[----:B------:R-:W-:Y:S01]  /*14720*/  FMUL.FTZ R64, R37, R50 ;  /* 0x0000003225407220 */ /* 0x000fe20000410000 */
[C---:B------:R-:W-:Y:S01]  /*14730*/  FFMA.FTZ R55, R45.reuse, R42, -R52 ;  /* 0x0000002a2d377223 */ /* 0x040fe20000010834 */
[----:B------:R-:W-:Y:S01]  /*14740*/  FFMA.FTZ R56, R45, R56, R47 ;  /* 0x000000382d387223 */ /* 0x000fe2000001002f */
[----:B------:R-:W-:Y:S01]  /*14750*/  F2FP.F16.E4M3.UNPACK_B R40, R40.H1 ;  /* 0x00000028ff28723e */ /* 0x000fe200030006ff */
[----:B------:R-:W-:Y:S01]  /*14760*/  FMUL.FTZ R37, R37, R46 ;  /* 0x0000002e25257220 */ /* 0x000fe20000410000 */
[----:B------:R-:W-:Y:S01]  /*14770*/  F2FP.F16.E4M3.UNPACK_B R45, R54.H1 ;  /* 0x00000036ff2d723e */ /* 0x000fe200030006ff */
[----:B------:R-:W-:Y:S01]  /*14780*/  HADD2.F32 R53, -RZ, R53.H1_H1 ;  /* 0x30000035ff357230 */ /* 0x000fe20000004100 */
[----:B------:R-:W-:Y:S01]  /*14790*/  F2FP.F16.E4M3.UNPACK_B R42, R49.H1 ;  /* 0x00000031ff2a723e */ /* 0x000fe200030006ff */
[----:B------:R-:W-:Y:S01]  /*147a0*/  FFMA.FTZ R65, R27, R50, R37 ;  /* 0x000000321b417223 */ /* 0x000fe20000010025 */
[-C--:B------:R-:W-:Y:S01]  /*147b0*/  F2FP.F16.E4M3.UNPACK_B R21, R36.reuse ;  /* 0x00000024ff15723e */ /* 0x080fe200020006ff */
[----:B------:R-:W-:Y:S01]  /*147c0*/  HADD2.F32 R59, -RZ, R59.H1_H1 ;  /* 0x3000003bff3b7230 */ /* 0x000fe20000004100 */
[----:B------:R-:W-:Y:S01]  /*147d0*/  F2FP.F16.E4M3.UNPACK_B R36, R36.H1 ;  /* 0x00000024ff24723e */ /* 0x000fe200030006ff */
[----:B------:R-:W-:-:S02]  /*147e0*/  HADD2.F32 R48, -RZ, R48.H1_H1 ;  /* 0x30000030ff307230 */ /* 0x000fc40000004100 */
[----:B------:R-:W-:Y:S01]  /*147f0*/  FFMA.FTZ R64, R27, R46, -R64 ;  /* 0x0000002e1b407223 */ /* 0x000fe20000010840 */
[----:B------:R-:W-:Y:S01]  /*14800*/  HADD2.F32 R50, -RZ, R45.H0_H0 ;  /* 0x2000002dff327230 */ /* 0x000fe20000004100 */
[----:B------:R-:W-:Y:S01]  /*14810*/  F2FP.F16.E4M3.UNPACK_B R54, R54 ;  /* 0x00000036ff36723e */ /* 0x000fe200020006ff */
[----:B------:R-:W-:Y:S02]  /*14820*/  HADD2.F32 R37, -RZ, R40.H0_H0 ;  /* 0x20000028ff257230 */ /* 0x000fe40000004100 */
[C---:B------:R-:W-:Y:S01]  /*14830*/  FMUL.FTZ R52, R48.reuse, R59 ;  /* 0x0000003b30347220 */ /* 0x040fe20000410000 */
[----:B------:R-:W-:Y:S02]  /*14840*/  HADD2.F32 R46, -RZ, R42.H0_H0 ;  /* 0x2000002aff2e7230 */ /* 0x000fe40000004100 */
[----:B------:R-:W-:Y:S01]  /*14850*/  FMUL.FTZ R66, R48, R53 ;  /* 0x0000003530427220 */ /* 0x000fe20000410000 */
[----:B------:R-:W-:Y:S02]  /*14860*/  HADD2.F32 R27, -RZ, R36.H0_H0 ;  /* 0x20000024ff1b7230 */ /* 0x000fe40000004100 */
[----:B------:R-:W-:Y:S01]  /*14870*/  FMUL.FTZ R48, R37, R50 ;  /* 0x0000003225307220 */ /* 0x000fe20000410000 */
[----:B------:R-:W-:-:S02]  /*14880*/  HADD2.F32 R39, -RZ, R39.H1_H1 ;  /* 0x30000027ff277230 */ /* 0x000fc40000004100 */
[-C--:B------:R-:W-:Y:S01]  /*14890*/  FMUL.FTZ R37, R37, R46.reuse ;  /* 0x0000002e25257220 */ /* 0x080fe20000410000 */
[----:B------:R-:W-:Y:S02]  /*148a0*/  HADD2.F32 R45, -RZ, R45.H1_H1 ;  /* 0x3000002dff2d7230 */ /* 0x000fe40000004100 */
[C---:B------:R-:W-:Y:S01]  /*148b0*/  FFMA.FTZ R47, R27.reuse, R46, -R48 ;  /* 0x0000002e1b2f7223 */ /* 0x040fe20000010830 */
[----:B------:R-:W-:Y:S02]  /*148c0*/  HADD2.F32 R40, -RZ, R40.H1_H1 ;  /* 0x30000028ff287230 */ /* 0x000fe40000004100 */
[----:B------:R-:W-:Y:S01]  /*148d0*/  FFMA.FTZ R50, R27, R50, R37 ;  /* 0x000000321b327223 */ /* 0x000fe20000010025 */
[----:B------:R-:W-:Y:S02]  /*148e0*/  HADD2.F32 R27, -RZ, R42.H1_H1 ;  /* 0x3000002aff1b7230 */ /* 0x000fe40000004100 */
[C---:B------:R-:W-:Y:S01]  /*148f0*/  FFMA.FTZ R67, R39.reuse, R53, -R52 ;  /* 0x0000003527437223 */ /* 0x040fe20000010834 */
[----:B------:R-:W-:Y:S01]  /*14900*/  FFMA.FTZ R66, R39, R59, R66 ;  /* 0x0000003b27427223 */ /* 0x000fe20000010042 */
[----:B------:R-:W-:Y:S01]  /*14910*/  HADD2.F32 R36, -RZ, R36.H1_H1 ;  /* 0x30000024ff247230 */ /* 0x000fe20000004100 */
[----:B------:R-:W-:Y:S01]  /*14920*/  F2FP.F16.E4M3.UNPACK_B R49, R49 ;  /* 0x00000031ff31723e */ /* 0x000fe200020006ff */
[C---:B------:R-:W-:Y:S01]  /*14930*/  FMUL.FTZ R39, R40.reuse, R45 ;  /* 0x0000002d28277220 */ /* 0x040fe20000410000 */
[----:B------:R-:W-:Y:S01]  /*14940*/  FMUL.FTZ R42, R40, R27 ;  /* 0x0000001b282a7220 */ /* 0x000fe20000410000 */
[----:B------:R-:W-:Y:S01]  /*14950*/  HADD2.F32 R40, -RZ, R54.H0_H0 ;  /* 0x20000036ff287230 */ /* 0x000fe20000004100 */
[----:B------:R-:W-:Y:S01]  /*14960*/  F2FP.F16.E4M3.UNPACK_B R4, R38 ;  /* 0x00000026ff04723e */ /* 0x000fe200020006ff */
[----:B------:R-:W-:-:S02]  /*14970*/  HADD2.F32 R37, -RZ, R41.H0_H0 ;  /* 0x20000029ff257230 */ /* 0x000fc40000004100 */
[C---:B------:R-:W-:Y:S01]  /*14980*/  FFMA.FTZ R52, R36.reuse, R27, -R39 ;  /* 0x0000001b24347223 */ /* 0x040fe20000010827 */
[----:B------:R-:W-:Y:S01]  /*14990*/  FFMA.FTZ R51, R36, R45, R42 ;  /* 0x0000002d24337223 */ /* 0x000fe2000001002a */
[----:B------:R-:W-:Y:S01]  /*149a0*/  HADD2.F32 R36, -RZ, R49.H0_H0 ;  /* 0x20000031ff247230 */ /* 0x000fe20000004100 */
[----:B------:R-:W-:Y:S01]  /*149b0*/  F2FP.F16.E4M3.UNPACK_B R39, R6.H1 ;  /* 0x00000006ff27723e */ /* 0x000fe200030006ff */
[----:B------:R-:W-:Y:S02]  /*149c0*/  HADD2.F32 R27, -RZ, R21.H0_H0 ;  /* 0x20000015ff1b7230 */ /* 0x000fe40000004100 */
[C---:B------:R-:W-:Y:S01]  /*149d0*/  FMUL.FTZ R42, R37.reuse, R40 ;  /* 0x00000028252a7220 */ /* 0x040fe20000410000 */
[----:B------:R-:W-:Y:S02]  /*149e0*/  HADD2.F32 R54, -RZ, R54.H1_H1 ;  /* 0x30000036ff367230 */ /* 0x000fe40000004100 */
[----:B------:R-:W-:Y:S01]  /*149f0*/  FMUL.FTZ R46, R37, R36 ;  /* 0x00000024252e7220 */ /* 0x000fe20000410000 */
[----:B------:R-:W-:-:S02]  /*14a00*/  HADD2.F32 R41, -RZ, R41.H1_H1 ;  /* 0x30000029ff297230 */ /* 0x000fc40000004100 */
[----:B------:R-:W-:Y:S01]  /*14a10*/  FFMA.FTZ R42, R27, R36, -R42 ;  /* 0x000000241b2a7223 */ /* 0x000fe2000001082a */
[----:B------:R-:W-:Y:S01]  /*14a20*/  HADD2.F32 R36, -RZ, R49.H1_H1 ;  /* 0x30000031ff247230 */ /* 0x000fe20000004100 */
[----:B------:R-:W-:Y:S01]  /*14a30*/  F2FP.F16.E4M3.UNPACK_B R37, R20.H1 ;  /* 0x00000014ff25723e */ /* 0x000fe200030006ff */
[----:B------:R-:W-:Y:S02]  /*14a40*/  HADD2.F32 R21, -RZ, R21.H1_H1 ;  /* 0x30000015ff157230 */ /* 0x000fe40000004100 */
[----:B------:R-:W-:Y:S01]  /*14a50*/  FMUL.FTZ R48, R41, R54 ;  /* 0x0000003629307220 */ /* 0x000fe20000410000 */
[----:B------:R-:W-:Y:S01]  /*14a60*/  F2FP.F16.E4M3.UNPACK_B R38, R38.H1 ;  /* 0x00000026ff26723e */ /* 0x000fe200030006ff */
[----:B------:R-:W-:Y:S01]  /*14a70*/  FFMA.FTZ R46, R27, R40, R46 ;  /* 0x000000281b2e7223 */ /* 0x000fe2000001002e */
[-C--:B------:R-:W-:Y:S01]  /*14a80*/  FMUL.FTZ R45, R41, R36.reuse ;  /* 0x00000024292d7220 */ /* 0x080fe20000410000 */
[----:B------:R-:W-:Y:S02]  /*14a90*/  HADD2.F32 R40, -RZ, R39.H0_H0 ;  /* 0x20000027ff287230 */ /* 0x000fe40000004100 */
[----:B------:R-:W-:Y:S01]  /*14aa0*/  FFMA.FTZ R41, R21, R36, -R48 ;  /* 0x0000002415297223 */ /* 0x000fe20000010830 */
[----:B------:R-:W-:-:S02]  /*14ab0*/  HADD2.F32 R27, -RZ, R43.H0_H0 ;  /* 0x2000002bff1b7230 */ /* 0x000fc40000004100 */
[----:B------:R-:W-:Y:S01]  /*14ac0*/  FFMA.FTZ R45, R21, R54, R45 ;  /* 0x00000036152d7223 */ /* 0x000fe2000001002d */
[----:B------:R-:W-:Y:S01]  /*14ad0*/  HADD2.F32 R36, -RZ, R37.H0_H0 ;  /* 0x20000025ff247230 */ /* 0x000fe20000004100 */
[----:B------:R-:W-:Y:S01]  /*14ae0*/  F2FP.F16.E4M3.UNPACK_B R20, R20 ;  /* 0x00000014ff14723e */ /* 0x000fe200020006ff */
[----:B------:R-:W-:Y:S02]  /*14af0*/  HADD2.F32 R39, -RZ, R39.H1_H1 ;  /* 0x30000027ff277230 */ /* 0x000fe40000004100 */
[C---:B------:R-:W-:Y:S01]  /*14b00*/  FMUL.FTZ R48, R27.reuse, R40 ;  /* 0x000000281b307220 */ /* 0x040fe20000410000 */
[----:B------:R-:W-:Y:S02]  /*14b10*/  HADD2.F32 R43, -RZ, R43.H1_H1 ;  /* 0x3000002bff2b7230 */ /* 0x000fe40000004100 */
[----:B------:R-:W-:Y:S01]  /*14b20*/  FMUL.FTZ R54, R27, R36 ;  /* 0x000000241b367220 */ /* 0x000fe20000410000 */
[----:B------:R-:W-:Y:S01]  /*14b30*/  HADD2.F32 R21, -RZ, R38.H0_H0 ;  /* 0x20000026ff157230 */ /* 0x000fe20000004100 */
[----:B------:R-:W-:Y:S01]  /*14b40*/  F2FP.F16.E4M3.UNPACK_B R6, R6 ;  /* 0x00000006ff06723e */ /* 0x000fe200020006ff */
[----:B------:R-:W-:-:S02]  /*14b50*/  HADD2.F32 R37, -RZ, R37.H1_H1 ;  /* 0x30000025ff257230 */ /* 0x000fc40000004100 */
[----:B------:R-:W-:Y:S01]  /*14b60*/  FMUL.FTZ R27, R43, R39 ;  /* 0x000000272b1b7220 */ /* 0x000fe20000410000 */
[----:B------:R-:W-:Y:S02]  /*14b70*/  HADD2.F32 R38, -RZ, R38.H1_H1 ;  /* 0x30000026ff267230 */ /* 0x000fe40000004100 */
[C---:B------:R-:W-:Y:S01]  /*14b80*/  FFMA.FTZ R48, R21.reuse, R36, -R48 ;  /* 0x0000002415307223 */ /* 0x040fe20000010830 */
[----:B------:R-:W-:Y:S01]  /*14b90*/  FFMA.FTZ R54, R21, R40, R54 ;  /* 0x0000002815367223 */ /* 0x000fe20000010036 */
[-C--:B------:R-:W-:Y:S01]  /*14ba0*/  FMUL.FTZ R36, R43, R37.reuse ;  /* 0x000000252b247220 */ /* 0x080fe20000410000 */
[--C-:B------:R-:W-:Y:S02]  /*14bb0*/  HADD2.F32 R21, -RZ, R20.reuse.H0_H0 ;  /* 0x20000014ff157230 */ /* 0x100fe40000004100 */
[C---:B------:R-:W-:Y:S01]  /*14bc0*/  FFMA.FTZ R49, R38.reuse, R37, -R27 ;  /* 0x0000002526317223 */ /* 0x040fe2000001081b */
[----:B------:R-:W-:Y:S02]  /*14bd0*/  HADD2.F32 R27, -RZ, R20.H1_H1 ;  /* 0x30000014ff1b7230 */ /* 0x000fe40000004100 */
[----:B------:R-:W-:Y:S01]  /*14be0*/  FFMA.FTZ R53, R38, R39, R36 ;  /* 0x0000002726357223 */ /* 0x000fe20000010024 */
[--C-:B------:R-:W-:Y:S01]  /*14bf0*/  HADD2.F32 R37, -RZ, R6.reuse.H0_H0 ;  /* 0x20000006ff257230 */ /* 0x100fe20000004100 */
[----:B------:R-:W-:Y:S01]  /*14c00*/  F2FP.SATFINITE.E4M3.F32.PACK_AB_MERGE_C R60, R61, R60, RZ ;  /* 0x0000003c3d3c723e */ /* 0x000fe200048070ff */
[--C-:B------:R-:W-:Y:S01]  /*14c10*/  HADD2.F32 R20, -RZ, R7.reuse.H0_H0 ;  /* 0x20000007ff147230 */ /* 0x100fe20000004100 */
[----:B------:R-:W-:Y:S01]  /*14c20*/  F2FP.SATFINITE.E4M3.F32.PACK_AB_MERGE_C R58, R58, R63, RZ ;  /* 0x0000003f3a3a723e */ /* 0x000fe200048070ff */
[----:B------:R-:W-:Y:S01]  /*14c30*/  HADD2.F32 R36, -RZ, R6.H1_H1 ;  /* 0x30000006ff247230 */ /* 0x000fe20000004100 */
[----:B------:R-:W-:Y:S01]  /*14c40*/  F2FP.SATFINITE.E4M3.F32.PACK_AB_MERGE_C R48, R49, R48, RZ ;  /* 0x000000303130723e */ /* 0x000fe200048070ff */
[----:B------:R-:W-:-:S02]  /*14c50*/  HADD2.F32 R7, -RZ, R7.H1_H1 ;  /* 0x30000007ff077230 */ /* 0x000fc40000004100 */
[C---:B------:R-:W-:Y:S01]  /*14c60*/  FMUL.FTZ R39, R20.reuse, R37 ;  /* 0x0000002514277220 */ /* 0x040fe20000410000 */
[--C-:B------:R-:W-:Y:S02]  /*14c70*/  HADD2.F32 R6, -RZ, R4.reuse.H0_H0 ;  /* 0x20000004ff067230 */ /* 0x100fe40000004100 */
[----:B------:R-:W-:Y:S01]  /*14c80*/  FMUL.FTZ R20, R20, R21 ;  /* 0x0000001514147220 */ /* 0x000fe20000410000 */
[----:B------:R-:W-:Y:S02]  /*14c90*/  HADD2.F32 R4, -RZ, R4.H1_H1 ;  /* 0x30000004ff047230 */ /* 0x000fe40000004100 */
[CC--:B------:R-:W-:Y:S01]  /*14ca0*/  FMUL.FTZ R43, R7.reuse, R36.reuse ;  /* 0x00000024072b7220 */ /* 0x0c0fe20000410000 */
[----:B------:R-:W-:Y:S01]  /*14cb0*/  FMUL.FTZ R7, R7, R27 ;  /* 0x0000001b07077220 */ /* 0x000fe20000410000 */
        /* <DEDUP_REMOVED lines=8> */
[----:B------:R-:W-:Y:S02]  /*14d40*/  F2FP.SATFINITE.E4M3.F32.PACK_AB_MERGE_C R53, R53, R54, RZ ;  /* 0x000000363535723e */ /* 0x000fe400048070ff */
[----:B------:R-:W-:Y:S02]  /*14d50*/  F2FP.SATFINITE.E4M3.F32.PACK_AB_MERGE_C R5, R24, R5, R60 ;  /* 0x000000051805723e */ /* 0x000fe4000480703c */
[----:B------:R-:W-:-:S02]  /*14d60*/  F2FP.SATFINITE.E4M3.F32.PACK_AB_MERGE_C R7, R55, R62, R7 ;  /* 0x0000003e3707723e */ /* 0x000fc40004807007 */
[----:B------:R-:W-:Y:S02]  /*14d70*/  F2FP.SATFINITE.E4M3.F32.PACK_AB_MERGE_C R25, R26, R25, R58 ;  /* 0x000000191a19723e */ /* 0x000fe4000480703a */
[----:B------:R-:W-:Y:S02]  /*14d80*/  F2FP.SATFINITE.E4M3.F32.PACK_AB_MERGE_C R4, R41, R42, R4 ;  /* 0x0000002a2904723e */ /* 0x000fe40004807004 */
[----:B------:R-:W-:Y:S02]  /*14d90*/  F2FP.SATFINITE.E4M3.F32.PACK_AB_MERGE_C R6, R6, R39, R48 ;  /* 0x000000270606723e */ /* 0x000fe40004807030 */
[----:B------:R-:W-:Y:S02]  /*14da0*/  F2FP.SATFINITE.E4M3.F32.PACK_AB_MERGE_C R27, R56, R57, R27 ;  /* 0x00000039381b723e */ /* 0x000fe4000480701b */
[----:B------:R-:W-:Y:S01]  /*14db0*/  F2FP.SATFINITE.E4M3.F32.PACK_AB_MERGE_C R24, R45, R46, R50 ;  /* 0x0000002e2d18723e */ /* 0x000fe20004807032 */
[----:B------:R0:W-:Y:S01]  /*14dc0*/  STS.128 [R233+0x14400], R4 ;  /* 0x01440004e9007388 */ /* 0x0001e20000000c00 */
[----:B------:R-:W-:-:S05]  /*14dd0*/  F2FP.SATFINITE.E4M3.F32.PACK_AB_MERGE_C R26, R21, R20, R53 ;  /* 0x00000014151a723e */ /* 0x000fca0004807035 */
[----:B------:R0:W-:Y:S02]  /*14de0*/  STS.128 [R0+0x14400], R24 ;  /* 0x0144001800007388 */ /* 0x0001e40000000c00 */
.L_x_613:
[----:B------:R-:W-:Y:S05]  /*14df0*/  BSYNC B1 ;  /* 0x0000000000017941 */ /* 0x000fea0003800000 */
.L_x_612:
[----:B------:R-:W-:Y:S04]  /*14e00*/  BSSY B1, `(.L_x_614) ;  /* 0x0000100000017945 */ /* 0x000fe80003800000 */
[----:B------:R-:W-:Y:S05]  /*14e10*/  @P1 BRA `(.L_x_615) ;  /* 0x0000000c00f81947 */ /* 0x000fea0003800000 */
[----:B0----5:R-:W-:Y:S02]  /*14e20*/  SHF.R.U32.HI R0, RZ, 0x8, R28 ;  /* 0x00000008ff007819 */ /* 0x021fe4000001161c */
[----:B------:R-:W-:Y:S02]  /*14e30*/  LOP3.LUT R5, R28, 0xff, RZ, 0xc0, !PT ;  /* 0x000000ff1c057812 */ /* 0x000fe400078ec0ff */
[----:B------:R-:W-:Y:S02]  /*14e40*/  LOP3.LUT R4, R0, 0xff, RZ, 0xc0, !PT ;  /* 0x000000ff00047812 */ /* 0x000fe400078ec0ff */
[----:B------:R-:W-:Y:S02]  /*14e50*/  LEA.HI R0, R3, R222, RZ, 0x1c ;  /* 0x000000de03007211 */ /* 0x000fe400078fe0ff */
[----:B-1----:R-:W-:Y:S02]  /*14e60*/  PRMT R37, R4, 0x7604, R5 ;  /* 0x0000760404257816 */ /* 0x002fe40000000005 */
[----:B------:R-:W-:-:S02]  /*14e70*/  SHF.R.S32.HI R5, RZ, 0x1f, R0 ;  /* 0x0000001fff057819 */ /* 0x000fc40000011400 */
[----:B------:R-:W-:Y:S02]  /*14e80*/  SHF.R.U32.HI R24, RZ, 0x8, R31 ;  /* 0x00000008ff187819 */ /* 0x000fe4000001161f */
[----:B------:R-:W-:Y:S01]  /*14e90*/  LEA.HI R4, R5, R0, RZ, 0x2 ;  /* 0x0000000005047211 */ /* 0x000fe200078f10ff */
[----:B------:R-:W-:Y:S01]  /*14ea0*/  IMAD.SHL.U32 R0, R0, 0x10, RZ ;  /* 0x0000001000007824 */ /* 0x000fe200078e00ff */
[----:B------:R-:W-:Y:S02]  /*14eb0*/  SHF.R.U32.HI R6, RZ, 0x8, R29 ;  /* 0x00000008ff067819 */ /* 0x000fe4000001161d */
[----:B--2---:R-:W-:Y:S01]  /*14ec0*/  LOP3.LUT R21, R31, 0xff, RZ, 0xc0, !PT ;  /* 0x000000ff1f157812 */ /* 0x004fe200078ec0ff */
[----:B------:R-:W-:Y:S01]  /*14ed0*/  IMAD.SHL.U32 R4, R4, 0x800, RZ ;  /* 0x0000080004047824 */ /* 0x000fe200078e00ff */
[----:B------:R-:W-:Y:S02]  /*14ee0*/  LOP3.LUT R5, R175, 0x30, R0, 0xf8, !PT ;  /* 0x00000030af057812 */ /* 0x000fe400078ef800 */
[----:B------:R-:W-:-:S02]  /*14ef0*/  SHF.R.U32.HI R20, RZ, 0x8, R8 ;  /* 0x00000008ff147819 */ /* 0x000fc40000011608 */
[----:B------:R-:W-:Y:S02]  /*14f00*/  LOP3.LUT R0, R24, 0xff, RZ, 0xc0, !PT ;  /* 0x000000ff18007812 */ /* 0x000fe400078ec0ff */
[----:B------:R-:W-:Y:S02]  /*14f10*/  LOP3.LUT R7, R29, 0xff, RZ, 0xc0, !PT ;  /* 0x000000ff1d077812 */ /* 0x000fe400078ec0ff */
[----:B------:R-:W-:Y:S02]  /*14f20*/  LOP3.LUT R6, R6, 0xff, RZ, 0xc0, !PT ;  /* 0x000000ff06067812 */ /* 0x000fe400078ec0ff */
[----:B------:R-:W-:Y:S02]  /*14f30*/  LOP3.LUT R25, R8, 0xff, RZ, 0xc0, !PT ;  /* 0x000000ff08197812 */ /* 0x000fe400078ec0ff */
[----:B------:R-:W-:Y:S02]  /*14f40*/  LOP3.LUT R20, R20, 0xff, RZ, 0xc0, !PT ;  /* 0x000000ff14147812 */ /* 0x000fe400078ec0ff */
[----:B------:R-:W-:-:S02]  /*14f50*/  PRMT R43, R0, 0x7604, R21 ;  /* 0x00007604002b7816 */ /* 0x000fc40000000015 */
[----:B------:R-:W-:Y:S02]  /*14f60*/  PRMT R36, R6, 0x7604, R7 ;  /* 0x0000760406247816 */ /* 0x000fe40000000007 */
[----:B------:R-:W-:Y:S02]  /*14f70*/  SHF.R.U32.HI R0, RZ, 0x8, R9 ;  /* 0x00000008ff007819 */ /* 0x000fe40000011609 */
[----:B------:R-:W-:Y:S02]  /*14f80*/  SHF.R.U32.HI R6, RZ, 0x8, R30 ;  /* 0x00000008ff067819 */ /* 0x000fe4000001161e */
[----:B------:R-:W-:Y:S02]  /*14f90*/  LOP3.LUT R5, R5, R196, RZ, 0x3c, !PT ;  /* 0x000000c405057212 */ /* 0x000fe400078e3cff */
[----:B------:R-:W-:Y:S02]  /*14fa0*/  LOP3.LUT R4, R4, 0xffffe000, RZ, 0xc0, !PT ;  /* 0xffffe00004047812 */ /* 0x000fe400078ec0ff */
[----:B------:R-:W-:-:S02]  /*14fb0*/  PRMT R45, R20, 0x7604, R25 ;  /* 0x00007604142d7816 */ /* 0x000fc40000000019 */
[----:B------:R-:W-:Y:S02]  /*14fc0*/  LOP3.LUT R25, R9, 0xff, RZ, 0xc0, !PT ;  /* 0x000000ff09197812 */ /* 0x000fe400078ec0ff */
[----:B------:R-:W-:Y:S02]  /*14fd0*/  SHF.R.U32.HI R24, RZ, 0x8, R11 ;  /* 0x00000008ff187819 */ /* 0x000fe4000001160b */
[----:B------:R-:W-:Y:S02]  /*14fe0*/  LOP3.LUT R0, R0, 0xff, RZ, 0xc0, !PT ;  /* 0x000000ff00007812 */ /* 0x000fe400078ec0ff */
[----:B------:R-:W-:Y:S02]  /*14ff0*/  LOP3.LUT R7, R30, 0xff, RZ, 0xc0, !PT ;  /* 0x000000ff1e077812 */ /* 0x000fe400078ec0ff */
[----:B------:R-:W-:Y:S02]  /*15000*/  LOP3.LUT R6, R6, 0xff, RZ, 0xc0, !PT ;  /* 0x000000ff06067812 */ /* 0x000fe400078ec0ff */
[----:B------:R-:W-:-:S02]  /*15010*/  IADD3 R21, R5, R197, R4 ;  /* 0x000000c505157210 */ /* 0x000fc40007ffe004 */
[----:B------:R-:W-:Y:S02]  /*15020*/  SHF.R.U32.HI R20, RZ, 0x8, R10 ;  /* 0x00000008ff147819 */ /* 0x000fe4000001160a */
[----:B------:R-:W-:Y:S02]  /*15030*/  LOP3.LUT R27, R10, 0xff, RZ, 0xc0, !PT ;  /* 0x000000ff0a1b7812 */ /* 0x000fe400078ec0ff */
[----:B------:R-:W-:Y:S02]  /*15040*/  LOP3.LUT R24, R24, 0xff, RZ, 0xc0, !PT ;  /* 0x000000ff18187812 */ /* 0x000fe400078ec0ff */
[----:B------:R-:W-:Y:S02]  /*15050*/  PRMT R47, R0, 0x7604, R25 ;  /* 0x00007604002f7816 */ /* 0x000fe40000000019 */
[----:B------:R-:W-:Y:S02]  /*15060*/  LOP3.LUT R20, R20, 0xff, RZ, 0xc0, !PT ;  /* 0x000000ff14147812 */ /* 0x000fe400078ec0ff */
[----:B------:R-:W-:-:S02]  /*15070*/  LOP3.LUT R41, R11, 0xff, RZ, 0xc0, !PT ;  /* 0x000000ff0b297812 */ /* 0x000fc400078ec0ff */
[----:B------:R-:W-:Y:S02]  /*15080*/  IADD3 R0, R16, R21, RZ ;  /* 0x0000001510007210 */ /* 0x000fe40007ffe0ff */
[----:B------:R-:W-:Y:S02]  /*15090*/  PRMT R39, R6, 0x7604, R7 ;  /* 0x0000760406277816 */ /* 0x000fe40000000007 */
[----:B------:R-:W0:Y:S01]  /*150a0*/  LDS.128 R4, [R232+0x14400] ;  /* 0x01440000e8047984 */ /* 0x000e220000000c00 */
[----:B------:R-:W-:Y:S02]  /*150b0*/  PRMT R49, R20, 0x7604, R27 ;  /* 0x0000760414317816 */ /* 0x000fe4000000001b */
[----:B------:R-:W-:Y:S02]  /*150c0*/  PRMT R42, R24, 0x7604, R41 ;  /* 0x00007604182a7816 */ /* 0x000fe40000000029 */
[----:B------:R-:W1:Y:S01]  /*150d0*/  LDS.128 R24, [R0+0x14400] ;  /* 0x0144000000187984 */ /* 0x000e620000000c00 */
[----:B------:R-:W-:-:S02]  /*150e0*/  SHF.R.U32.HI R21, RZ, 0x10, R29 ;  /* 0x00000010ff157819 */ /* 0x000fc4000001161d */
[----:B------:R-:W-:Y:S02]  /*150f0*/  SHF.R.U32.HI R20, RZ, 0x10, R28 ;  /* 0x00000010ff147819 */ /* 0x000fe4000001161c */
[----:B------:R-:W-:Y:S02]  /*15100*/  SHF.R.U32.HI R38, RZ, 0x10, R30 ;  /* 0x00000010ff267819 */ /* 0x000fe4000001161e */
[----:B------:R-:W-:Y:S02]  /*15110*/  LOP3.LUT R21, R21, 0xff, RZ, 0xc0, !PT ;  /* 0x000000ff15157812 */ /* 0x000fe400078ec0ff */
[----:B------:R-:W-:Y:S02]  /*15120*/  LOP3.LUT R20, R20, 0xff, RZ, 0xc0, !PT ;  /* 0x000000ff14147812 */ /* 0x000fe400078ec0ff */
[----:B------:R-:W-:Y:S02]  /*15130*/  LOP3.LUT R38, R38, 0xff, RZ, 0xc0, !PT ;  /* 0x000000ff26267812 */ /* 0x000fe400078ec0ff */
[----:B------:R-:W-:-:S02]  /*15140*/  PRMT R21, R21, 0x7054, R36 ;  /* 0x0000705415157816 */ /* 0x000fc40000000024 */
[----:B------:R-:W-:Y:S02]  /*15150*/  PRMT R37, R20, 0x7054, R37 ;  /* 0x0000705414257816 */ /* 0x000fe40000000025 */
[----:B------:R-:W-:Y:S02]  /*15160*/  SHF.R.U32.HI R36, RZ, 0x10, R9 ;  /* 0x00000010ff247819 */ /* 0x000fe40000011609 */
[----:B------:R-:W-:Y:S02]  /*15170*/  SHF.R.U32.HI R20, RZ, 0x10, R8 ;  /* 0x00000010ff147819 */ /* 0x000fe40000011608 */
[----:B------:R-:W-:Y:S02]  /*15180*/  PRMT R41, R38, 0x7054, R39 ;  /* 0x0000705426297816 */ /* 0x000fe40000000027 */
[----:B------:R-:W-:Y:S02]  /*15190*/  SHF.R.U32.HI R40, RZ, 0x10, R31 ;  /* 0x00000010ff287819 */ /* 0x000fe4000001161f */
[----:B------:R-:W-:-:S02]  /*151a0*/  SHF.R.U32.HI R39, RZ, 0x10, R11 ;  /* 0x00000010ff277819 */ /* 0x000fc4000001160b */
[----:B------:R-:W-:Y:S02]  /*151b0*/  LOP3.LUT R36, R36, 0xff, RZ, 0xc0, !PT ;  /* 0x000000ff24247812 */ /* 0x000fe400078ec0ff */
[----:B------:R-:W-:Y:S02]  /*151c0*/  LOP3.LUT R20, R20, 0xff, RZ, 0xc0, !PT ;  /* 0x000000ff14147812 */ /* 0x000fe400078ec0ff */
[----:B------:R-:W-:Y:S02]  /*151d0*/  LOP3.LUT R40, R40, 0xff, RZ, 0xc0, !PT ;  /* 0x000000ff28287812 */ /* 0x000fe400078ec0ff */
[----:B------:R-:W-:Y:S02]  /*151e0*/  SHF.R.U32.HI R38, RZ, 0x10, R10 ;  /* 0x00000010ff267819 */ /* 0x000fe4000001160a */
[----:B------:R-:W-:Y:S02]  /*151f0*/  LOP3.LUT R39, R39, 0xff, RZ, 0xc0, !PT ;  /* 0x000000ff27277812 */ /* 0x000fe400078ec0ff */
[----:B------:R-:W-:-:S02]  /*15200*/  PRMT R47, R36, 0x7054, R47 ;  /* 0x00007054242f7816 */ /* 0x000fc4000000002f */
[----:B------:R-:W-:Y:S02]  /*15210*/  PRMT R45, R20, 0x7054, R45 ;  /* 0x00007054142d7816 */ /* 0x000fe4000000002d */
[----:B------:R-:W-:Y:S02]  /*15220*/  PRMT R43, R40, 0x7054, R43 ;  /* 0x00007054282b7816 */ /* 0x000fe4000000002b */
[----:B------:R-:W-:Y:S02]  /*15230*/  LOP3.LUT R38, R38, 0xff, RZ, 0xc0, !PT ;  /* 0x000000ff26267812 */ /* 0x000fe400078ec0ff */
[----:B------:R-:W-:Y:S02]  /*15240*/  PRMT R51, R39, 0x7054, R42 ;  /* 0x0000705427337816 */ /* 0x000fe4000000002a */
[----:B------:R-:W-:Y:S02]  /*15250*/  LOP3.LUT R39, R37, 0xff000000, R28, 0xf8, !PT ;  /* 0xff00000025277812 */ /* 0x000fe400078ef81c */
[----:B------:R-:W-:-:S02]  /*15260*/  LOP3.LUT R40, R21, 0xff000000, R29, 0xf8, !PT ;  /* 0xff00000015287812 */ /* 0x000fc400078ef81d */
[----:B------:R-:W-:Y:S02]  /*15270*/  LOP3.LUT R47, R47, 0xff000000, R9, 0xf8, !PT ;  /* 0xff0000002f2f7812 */ /* 0x000fe400078ef809 */
[----:B------:R-:W-:Y:S02]  /*15280*/  LOP3.LUT R45, R45, 0xff000000, R8, 0xf8, !PT ;  /* 0xff0000002d2d7812 */ /* 0x000fe400078ef808 */
[-C--:B0-----:R-:W-:Y:S02]  /*15290*/  F2FP.F16.E4M3.UNPACK_B R28, R7.reuse ;  /* 0x00000007ff1c723e */ /* 0x081fe400020006ff */
[----:B------:R-:W-:Y:S02]  /*152a0*/  F2FP.F16.E4M3.UNPACK_B R29, R7.H1 ;  /* 0x00000007ff1d723e */ /* 0x000fe400030006ff */
[-C--:B------:R-:W-:Y:S02]  /*152b0*/  F2FP.F16.E4M3.UNPACK_B R7, R4.reuse ;  /* 0x00000004ff07723e */ /* 0x080fe400020006ff */
[----:B------:R-:W-:-:S02]  /*152c0*/  F2FP.F16.E4M3.UNPACK_B R8, R4.H1 ;  /* 0x00000004ff08723e */ /* 0x000fc400030006ff */
[----:B------:R-:W-:Y:S02]  /*152d0*/  PRMT R49, R38, 0x7054, R49 ;  /* 0x0000705426317816 */ /* 0x000fe40000000031 */
[-C--:B------:R-:W-:Y:S02]  /*152e0*/  F2FP.F16.E4M3.UNPACK_B R4, R6.reuse ;  /* 0x00000006ff04723e */ /* 0x080fe400020006ff */
[----:B------:R-:W-:Y:S02]  /*152f0*/  F2FP.F16.E4M3.UNPACK_B R21, R6.H1 ;  /* 0x00000006ff15723e */ /* 0x000fe400030006ff */
[----:B------:R-:W-:Y:S02]  /*15300*/  LOP3.LUT R20, R41, 0xff000000, R30, 0xf8, !PT ;  /* 0xff00000029147812 */ /* 0x000fe400078ef81e */
[----:B------:R-:W-:Y:S02]  /*15310*/  F2FP.F16.E4M3.UNPACK_B R46, R47 ;  /* 0x0000002fff2e723e */ /* 0x000fe400020006ff */
[----:B-1----:R-:W-:-:S02]  /*15320*/  F2FP.F16.E4M3.UNPACK_B R6, R25 ;  /* 0x00000019ff06723e */ /* 0x002fc400020006ff */
[----:B------:R-:W-:Y:S01]  /*15330*/  F2FP.F16.E4M3.UNPACK_B R41, R40 ;  /* 0x00000028ff29723e */ /* 0x000fe200020006ff */
[--C-:B------:R-:W-:Y:S01]  /*15340*/  HADD2.F32 R48, -RZ, R46.reuse.H0_H0 ;  /* 0x2000002eff307230 */ /* 0x100fe20000004100 */
[----:B------:R-:W-:Y:S01]  /*15350*/  LOP3.LUT R50, R49, 0xff000000, R10, 0xf8, !PT ;  /* 0xff00000031327812 */ /* 0x000fe200078ef80a */
[----:B------:R-:W-:Y:S01]  /*15360*/  HADD2.F32 R49, -RZ, R46.H1_H1 ;  /* 0x3000002eff317230 */ /* 0x000fe20000004100 */
[----:B------:R-:W-:Y:S01]  /*15370*/  LOP3.LUT R51, R51, 0xff000000, R11, 0xf8, !PT ;  /* 0xff00000033337812 */ /* 0x000fe200078ef80b */
[--C-:B------:R-:W-:Y:S01]  /*15380*/  HADD2.F32 R42, -RZ, R41.reuse.H0_H0 ;  /* 0x20000029ff2a7230 */ /* 0x100fe20000004100 */
[-C--:B------:R-:W-:Y:S01]  /*15390*/  F2FP.F16.E4M3.UNPACK_B R10, R5.reuse ;  /* 0x00000005ff0a723e */ /* 0x080fe200020006ff */
[----:B------:R-:W-:Y:S01]  /*153a0*/  HADD2.F32 R41, -RZ, R41.H1_H1 ;  /* 0x30000029ff297230 */ /* 0x000fe20000004100 */
[----:B------:R-:W-:Y:S01]  /*153b0*/  F2FP.F16.E4M3.UNPACK_B R11, R5.H1 ;  /* 0x00000005ff0b723e */ /* 0x000fe200030006ff */
[----:B------:R-:W-:Y:S01]  /*153c0*/  HADD2.F32 R5, -RZ, R6.H0_H0 ;  /* 0x20000006ff057230 */ /* 0x000fe20000004100 */
[----:B------:R-:W-:Y:S01]  /*153d0*/  LOP3.LUT R43, R43, 0xff000000, R31, 0xf8, !PT ;  /* 0xff0000002b2b7812 */ /* 0x000fe200078ef81f */
[--C-:B------:R-:W-:Y:S01]  /*153e0*/  HADD2.F32 R9, -RZ, R10.reuse.H0_H0 ;  /* 0x2000000aff097230 */ /* 0x100fe20000004100 */
[-C--:B------:R-:W-:Y:S01]  /*153f0*/  F2FP.F16.E4M3.UNPACK_B R37, R27.reuse ;  /* 0x0000001bff25723e */ /* 0x080fe200020006ff */
[----:B------:R-:W-:Y:S01]  /*15400*/  HADD2.F32 R10, -RZ, R10.H1_H1 ;  /* 0x3000000aff0a7230 */ /* 0x000fe20000004100 */
[----:B------:R-:W-:Y:S01]  /*15410*/  F2FP.F16.E4M3.UNPACK_B R38, R27.H1 ;  /* 0x0000001bff26723e */ /* 0x000fe200030006ff */
[C---:B------:R-:W-:Y:S01]  /*15420*/  FMUL.FTZ R52, R5.reuse, R48 ;  /* 0x0000003005347220 */ /* 0x040fe20000410000 */
[----:B------:R-:W-:Y:S01]  /*15430*/  F2FP.F16.E4M3.UNPACK_B R31, R26 ;  /* 0x0000001aff1f723e */ /* 0x000fe200020006ff */
[----:B------:R-:W-:Y:S01]  /*15440*/  FMUL.FTZ R27, R5, R42 ;  /* 0x0000002a051b7220 */ /* 0x000fe20000410000 */
[----:B------:R-:W-:Y:S01]  /*15450*/  F2FP.F16.E4M3.UNPACK_B R36, R26.H1 ;  /* 0x0000001aff24723e */ /* 0x000fe200030006ff */
[----:B------:R-:W-:Y:S01]  /*15460*/  HADD2.F32 R26, -RZ, R6.H1_H1 ;  /* 0x30000006ff1a7230 */ /* 0x000fe20000004100 */
[----:B------:R-:W-:Y:S01]  /*15470*/  F2FP.F16.E4M3.UNPACK_B R30, R25.H1 ;  /* 0x00000019ff1e723e */ /* 0x000fe200030006ff */
[C---:B------:R-:W-:Y:S01]  /*15480*/  FFMA.FTZ R5, R9.reuse, R42, -R52 ;  /* 0x0000002a09057223 */ /* 0x040fe20000010834 */
[----:B------:R-:W-:Y:S01]  /*15490*/  F2FP.F16.E4M3.UNPACK_B R47, R47.H1 ;  /* 0x0000002fff2f723e */ /* 0x000fe200030006ff */
[----:B------:R-:W-:Y:S01]  /*154a0*/  FFMA.FTZ R9, R9, R48, R27 ;  /* 0x0000003009097223 */ /* 0x000fe2000001001b */
[----:B------:R-:W-:Y:S01]  /*154b0*/  F2FP.F16.E4M3.UNPACK_B R40, R40.H1 ;  /* 0x00000028ff28723e */ /* 0x000fe200030006ff */
[----:B------:R-:W-:-:S02]  /*154c0*/  HADD2.F32 R27, -RZ, R30.H0_H0 ;  /* 0x2000001eff1b7230 */ /* 0x000fc40000004100 */
[C---:B------:R-:W-:Y:S01]  /*154d0*/  FMUL.FTZ R53, R26.reuse, R49 ;  /* 0x000000311a357220 */ /* 0x040fe20000410000 */
[----:B------:R-:W-:Y:S02]  /*154e0*/  HADD2.F32 R46, -RZ, R47.H0_H0 ;  /* 0x2000002fff2e7230 */ /* 0x000fe40000004100 */
[-C--:B------:R-:W-:Y:S01]  /*154f0*/  FMUL.FTZ R26, R26, R41.reuse ;  /* 0x000000291a1a7220 */ /* 0x080fe20000410000 */
[----:B------:R-:W-:Y:S02]  /*15500*/  HADD2.F32 R42, -RZ, R40.H0_H0 ;  /* 0x20000028ff2a7230 */ /* 0x000fe40000004100 */
[C---:B------:R-:W-:Y:S01]  /*15510*/  FFMA.FTZ R48, R10.reuse, R41, -R53 ;  /* 0x000000290a307223 */ /* 0x040fe20000010835 */
[----:B------:R-:W-:Y:S02]  /*15520*/  HADD2.F32 R6, -RZ, R11.H0_H0 ;  /* 0x2000000bff067230 */ /* 0x000fe40000004100 */
[C---:B------:R-:W-:Y:S01]  /*15530*/  FMUL.FTZ R55, R27.reuse, R46 ;  /* 0x0000002e1b377220 */ /* 0x040fe20000410000 */
[----:B------:R-:W-:Y:S01]  /*15540*/  FFMA.FTZ R52, R10, R49, R26 ;  /* 0x000000310a347223 */ /* 0x000fe2000001001a */
[----:B------:R-:W-:Y:S01]  /*15550*/  F2FP.F16.E4M3.UNPACK_B R41, R51 ;  /* 0x00000033ff29723e */ /* 0x000fe200020006ff */
[----:B------:R-:W-:Y:S01]  /*15560*/  FMUL.FTZ R27, R27, R42 ;  /* 0x0000002a1b1b7220 */ /* 0x000fe20000410000 */
[----:B------:R-:W-:Y:S01]  /*15570*/  F2FP.F16.E4M3.UNPACK_B R26, R43 ;  /* 0x0000002bff1a723e */ /* 0x000fe200020006ff */
[----:B------:R-:W-:-:S02]  /*15580*/  HADD2.F32 R10, -RZ, R37.H0_H0 ;  /* 0x20000025ff0a7230 */ /* 0x000fc40000004100 */
[C---:B------:R-:W-:Y:S01]  /*15590*/  FFMA.FTZ R55, R6.reuse, R42, -R55 ;  /* 0x0000002a06377223 */ /* 0x040fe20000010837 */
[----:B------:R-:W-:Y:S01]  /*155a0*/  FFMA.FTZ R46, R6, R46, R27 ;  /* 0x0000002e062e7223 */ /* 0x000fe2000001001b */
[----:B------:R-:W-:Y:S01]  /*155b0*/  HADD2.F32 R49, -RZ, R41.H0_H0 ;  /* 0x20000029ff317230 */ /* 0x000fe20000004100 */
[----:B------:R-:W-:Y:S01]  /*155c0*/  F2FP.F16.E4M3.UNPACK_B R51, R51.H1 ;  /* 0x00000033ff33723e */ /* 0x000fe200030006ff */
[----:B------:R-:W-:Y:S01]  /*155d0*/  HADD2.F32 R27, -RZ, R26.H0_H0 ;  /* 0x2000001aff1b7230 */ /* 0x000fe20000004100 */
[----:B------:R-:W-:Y:S01]  /*155e0*/  F2FP.F16.E4M3.UNPACK_B R43, R43.H1 ;  /* 0x0000002bff2b723e */ /* 0x000fe200030006ff */
[----:B------:R-:W-:Y:S02]  /*155f0*/  HADD2.F32 R47, -RZ, R47.H1_H1 ;  /* 0x3000002fff2f7230 */ /* 0x000fe40000004100 */
[C---:B------:R-:W-:Y:S01]  /*15600*/  FMUL.FTZ R53, R10.reuse, R49 ;  /* 0x000000310a357220 */ /* 0x040fe20000410000 */
[----:B------:R-:W-:Y:S02]  /*15610*/  HADD2.F32 R30, -RZ, R30.H1_H1 ;  /* 0x3000001eff1e7230 */ /* 0x000fe40000004100 */
[----:B------:R-:W-:Y:S01]  /*15620*/  FMUL.FTZ R10, R10, R27 ;  /* 0x0000001b0a0a7220 */ /* 0x000fe20000410000 */
[----:B------:R-:W-:Y:S01]  /*15630*/  HADD2.F32 R40, -RZ, R40.H1_H1 ;  /* 0x30000028ff287230 */ /* 0x000fe20000004100 */
[----:B------:R-:W-:Y:S01]  /*15640*/  F2FP.F16.E4M3.UNPACK_B R25, R24 ;  /* 0x00000018ff19723e */ /* 0x000fe200020006ff */
[----:B------:R-:W-:-:S02]  /*15650*/  HADD2.F32 R6, -RZ, R28.H0_H0 ;  /* 0x2000001cff067230 */ /* 0x000fc40000004100 */
[C---:B------:R-:W-:Y:S01]  /*15660*/  FMUL.FTZ R42, R30.reuse, R47 ;  /* 0x0000002f1e2a7220 */ /* 0x040fe20000410000 */
[----:B------:R-:W-:Y:S02]  /*15670*/  HADD2.F32 R11, -RZ, R11.H1_H1 ;  /* 0x3000000bff0b7230 */ /* 0x000fe40000004100 */
[-C--:B------:R-:W-:Y:S01]  /*15680*/  FMUL.FTZ R30, R30, R40.reuse ;  /* 0x000000281e1e7220 */ /* 0x080fe20000410000 */
[----:B------:R-:W-:Y:S02]  /*15690*/  HADD2.F32 R26, -RZ, R26.H1_H1 ;  /* 0x3000001aff1a7230 */ /* 0x000fe40000004100 */
[C---:B------:R-:W-:Y:S01]  /*156a0*/  FFMA.FTZ R53, R6.reuse, R27, -R53 ;  /* 0x0000001b06357223 */ /* 0x040fe20000010835 */
[----:B------:R-:W-:Y:S01]  /*156b0*/  FFMA.FTZ R49, R6, R49, R10 ;  /* 0x0000003106317223 */ /* 0x000fe2000001000a */
[----:B------:R-:W-:Y:S02]  /*156c0*/  HADD2.F32 R41, -RZ, R41.H1_H1 ;  /* 0x30000029ff297230 */ /* 0x000fe40000004100 */
[----:B------:R-:W-:Y:S01]  /*156d0*/  FFMA.FTZ R42, R11, R40, -R42 ;  /* 0x000000280b2a7223 */ /* 0x000fe2000001082a */
[----:B------:R-:W-:-:S02]  /*156e0*/  HADD2.F32 R37, -RZ, R37.H1_H1 ;  /* 0x30000025ff257230 */ /* 0x000fc40000004100 */
[----:B------:R-:W-:Y:S01]  /*156f0*/  FFMA.FTZ R47, R11, R47, R30 ;  /* 0x0000002f0b2f7223 */ /* 0x000fe2000001001e */
[----:B------:R-:W-:Y:S01]  /*15700*/  HADD2.F32 R27, -RZ, R51.H0_H0 ;  /* 0x20000033ff1b7230 */ /* 0x000fe20000004100 */
[----:B------:R-:W-:Y:S01]  /*15710*/  F2FP.F16.E4M3.UNPACK_B R24, R24.H1 ;  /* 0x00000018ff18723e */ /* 0x000fe200030006ff */
[----:B------:R-:W-:Y:S02]  /*15720*/  HADD2.F32 R10, -RZ, R38.H0_H0 ;  /* 0x20000026ff0a7230 */ /* 0x000fe40000004100 */
[C---:B------:R-:W-:Y:S01]  /*15730*/  FMUL.FTZ R57, R37.reuse, R41 ;  /* 0x0000002925397220 */ /* 0x040fe20000410000 */
[----:B------:R-:W-:Y:S02]  /*15740*/  HADD2.F32 R28, -RZ, R28.H1_H1 ;  /* 0x3000001cff1c7230 */ /* 0x000fe40000004100 */
[----:B------:R-:W-:Y:S01]  /*15750*/  FMUL.FTZ R30, R37, R26 ;  /* 0x0000001a251e7220 */ /* 0x000fe20000410000 */
[----:B------:R-:W-:Y:S02]  /*15760*/  HADD2.F32 R11, -RZ, R43.H0_H0 ;  /* 0x2000002bff0b7230 */ /* 0x000fe40000004100 */
[----:B------:R-:W-:Y:S01]  /*15770*/  FMUL.FTZ R37, R10, R27 ;  /* 0x0000001b0a257220 */ /* 0x000fe20000410000 */
[----:B------:R-:W-:-:S02]  /*15780*/  HADD2.F32 R6, -RZ, R29.H0_H0 ;  /* 0x2000001dff067230 */ /* 0x000fc40000004100 */
[----:B------:R-:W-:Y:S01]  /*15790*/  FFMA.FTZ R40, R28, R26, -R57 ;  /* 0x0000001a1c287223 */ /* 0x000fe20000010839 */
[----:B------:R-:W-:Y:S01]  /*157a0*/  F2FP.F16.E4M3.UNPACK_B R26, R45.H1 ;  /* 0x0000002dff1a723e */ /* 0x000fe200030006ff */
[-C--:B------:R-:W-:Y:S01]  /*157b0*/  FMUL.FTZ R10, R10, R11.reuse ;  /* 0x0000000b0a0a7220 */ /* 0x080fe20000410000 */
[----:B------:R-:W-:Y:S02]  /*157c0*/  HADD2.F32 R51, -RZ, R51.H1_H1 ;  /* 0x30000033ff337230 */ /* 0x000fe40000004100 */
[----:B------:R-:W-:Y:S01]  /*157d0*/  FFMA.FTZ R56, R6, R11, -R37 ;  /* 0x0000000b06387223 */ /* 0x000fe20000010825 */
[----:B------:R-:W-:Y:S01]  /*157e0*/  HADD2.F32 R38, -RZ, R38.H1_H1 ;  /* 0x30000026ff267230 */ /* 0x000fe20000004100 */
[----:B------:R-:W-:Y:S01]  /*157f0*/  F2FP.F16.E4M3.UNPACK_B R11, R39.H1 ;  /* 0x00000027ff0b723e */ /* 0x000fe200030006ff */
[----:B------:R-:W-:Y:S02]  /*15800*/  HADD2.F32 R43, -RZ, R43.H1_H1 ;  /* 0x3000002bff2b7230 */ /* 0x000fe40000004100 */
[----:B------:R-:W-:Y:S01]  /*15810*/  FFMA.FTZ R54, R28, R41, R30 ;  /* 0x000000291c367223 */ /* 0x000fe2000001001e */
[----:B------:R-:W-:Y:S01]  /*15820*/  FFMA.FTZ R57, R6, R27, R10 ;  /* 0x0000001b06397223 */ /* 0x000fe2000001000a */
[----:B------:R-:W-:-:S02]  /*15830*/  HADD2.F32 R29, -RZ, R29.H1_H1 ;  /* 0x3000001dff1d7230 */ /* 0x000fc40000004100 */
[C---:B------:R-:W-:Y:S01]  /*15840*/  FMUL.FTZ R28, R38.reuse, R51 ;  /* 0x00000033261c7220 */ /* 0x040fe20000410000 */
[----:B------:R-:W-:Y:S02]  /*15850*/  HADD2.F32 R37, -RZ, R26.H0_H0 ;  /* 0x2000001aff257230 */ /* 0x000fe40000004100 */
[-C--:B------:R-:W-:Y:S01]  /*15860*/  FMUL.FTZ R38, R38, R43.reuse ;  /* 0x0000002b26267220 */ /* 0x080fe20000410000 */
[----:B------:R-:W-:Y:S02]  /*15870*/  HADD2.F32 R10, -RZ, R24.H0_H0 ;  /* 0x20000018ff0a7230 */ /* 0x000fe40000004100 */
[C---:B------:R-:W-:Y:S01]  /*15880*/  FFMA.FTZ R59, R29.reuse, R43, -R28 ;  /* 0x0000002b1d3b7223 */ /* 0x040fe2000001081c */
[----:B------:R-:W-:Y:S02]  /*15890*/  HADD2.F32 R27, -RZ, R11.H0_H0 ;  /* 0x2000000bff1b7230 */ /* 0x000fe40000004100 */
[----:B------:R-:W-:Y:S01]  /*158a0*/  FFMA.FTZ R58, R29, R51, R38 ;  /* 0x000000331d3a7223 */ /* 0x000fe20000010026 */
[----:B------:R-:W-:-:S02]  /*158b0*/  HADD2.F32 R6, -RZ, R8.H0_H0 ;  /* 0x20000008ff067230 */ /* 0x000fc40000004100 */
[C---:B------:R-:W-:Y:S01]  /*158c0*/  FMUL.FTZ R41, R10.reuse, R37 ;  /* 0x000000250a297220 */ /* 0x040fe20000410000 */
[----:B------:R-:W-:Y:S02]  /*158d0*/  HADD2.F32 R29, -RZ, R26.H1_H1 ;  /* 0x3000001aff1d7230 */ /* 0x000fe40000004100 */
[----:B------:R-:W-:Y:S01]  /*158e0*/  FMUL.FTZ R10, R10, R27 ;  /* 0x0000001b0a0a7220 */ /* 0x000fe20000410000 */
[----:B------:R-:W-:Y:S01]  /*158f0*/  HADD2.F32 R24, -RZ, R24.H1_H1 ;  /* 0x30000018ff187230 */ /* 0x000fe20000004100 */
[----:B------:R-:W-:Y:S01]  /*15900*/  F2FP.F16.E4M3.UNPACK_B R45, R45 ;  /* 0x0000002dff2d723e */ /* 0x000fe200020006ff */
[----:B------:R-:W-:Y:S02]  /*15910*/  HADD2.F32 R11, -RZ, R11.H1_H1 ;  /* 0x3000000bff0b7230 */ /* 0x000fe40000004100 */
[----:B------:R-:W-:Y:S01]  /*15920*/  FFMA.FTZ R28, R6, R37, R10 ;  /* 0x00000025061c7223 */ /* 0x000fe2000001000a */
[----:B------:R-:W-:Y:S01]  /*15930*/  HADD2.F32 R8, -RZ, R8.H1_H1 ;  /* 0x30000008ff087230 */ /* 0x000fe20000004100 */
[----:B------:R-:W-:Y:S01]  /*15940*/  F2FP.F16.E4M3.UNPACK_B R39, R39 ;  /* 0x00000027ff27723e */ /* 0x000fe200020006ff */
[----:B------:R-:W-:Y:S01]  /*15950*/  FMUL.FTZ R37, R24, R29 ;  /* 0x0000001d18257220 */ /* 0x000fe20000410000 */
[----:B------:R-:W-:Y:S01]  /*15960*/  FFMA.FTZ R41, R6, R27, -R41 ;  /* 0x0000001b06297223 */ /* 0x000fe20000010829 */
[----:B------:R-:W-:Y:S01]  /*15970*/  FMUL.FTZ R24, R24, R11 ;  /* 0x0000000b18187220 */ /* 0x000fe20000410000 */
[----:B------:R-:W-:-:S02]  /*15980*/  HADD2.F32 R27, -RZ, R45.H0_H0 ;  /* 0x2000002dff1b7230 */ /* 0x000fc40000004100 */
[C---:B------:R-:W-:Y:S01]  /*15990*/  FFMA.FTZ R30, R8.reuse, R11, -R37 ;  /* 0x0000000b081e7223 */ /* 0x040fe20000010825 */
[----:B------:R-:W-:Y:S02]  /*159a0*/  HADD2.F32 R10, -RZ, R25.H0_H0 ;  /* 0x20000019ff0a7230 */ /* 0x000fe40000004100 */
[----:B------:R-:W-:Y:S01]  /*159b0*/  FFMA.FTZ R43, R8, R29, R24 ;  /* 0x0000001d082b7223 */ /* 0x000fe20000010018 */
[----:B------:R-:W-:Y:S01]  /*159c0*/  HADD2.F32 R11, -RZ, R39.H0_H0 ;  /* 0x20000027ff0b7230 */ /* 0x000fe20000004100 */
[----:B------:R-:W-:Y:S01]  /*159d0*/  F2FP.SATFINITE.E4M3.F32.PACK_AB_MERGE_C R42, R42, R55, RZ ;  /* 0x000000372a2a723e */ /* 0x000fe200048070ff */
        /* <DEDUP_REMOVED lines=8> */
[----:B------:R-:W-:Y:S01]  /*15a60*/  HADD2.F32 R7, -RZ, R7.H1_H1 ;  /* 0x30000007ff077230 */ /* 0x000fe20000004100 */
[----:B------:R-:W-:Y:S01]  /*15a70*/  F2FP.F16.E4M3.UNPACK_B R11, R50.H1 ;  /* 0x00000032ff0b723e */ /* 0x000fe200030006ff */
[C---:B------:R-:W-:Y:S01]  /*15a80*/  FMUL.FTZ R10, R25.reuse, R24 ;  /* 0x00000018190a7220 */ /* 0x040fe20000410000 */
[----:B------:R-:W-:Y:S01]  /*15a90*/  F2FP.F16.E4M3.UNPACK_B R6, R20.H1 ;  /* 0x00000014ff06723e */ /* 0x000fe200030006ff */
[----:B------:R-:W-:Y:S01]  /*15aa0*/  FMUL.FTZ R27, R25, R8 ;  /* 0x00000008191b7220 */ /* 0x000fe20000410000 */
[----:B------:R-:W-:Y:S01]  /*15ab0*/  F2FP.F16.E4M3.UNPACK_B R50, R50 ;  /* 0x00000032ff32723e */ /* 0x000fe200020006ff */
[----:B------:R-:W-:Y:S01]  /*15ac0*/  FFMA.FTZ R26, R7, R8, -R10 ;  /* 0x00000008071a7223 */ /* 0x000fe2000001080a */
[----:B------:R-:W-:-:S02]  /*15ad0*/  HADD2.F32 R25, -RZ, R11.H0_H0 ;  /* 0x2000000bff197230 */ /* 0x000fc40000004100 */
[----:B------:R-:W-:Y:S01]  /*15ae0*/  FFMA.FTZ R24, R7, R24, R27 ;  /* 0x0000001807187223 */ /* 0x000fe2000001001b */
[----:B------:R-:W-:Y:S01]  /*15af0*/  HADD2.F32 R8, -RZ, R36.H0_H0 ;  /* 0x20000024ff087230 */ /* 0x000fe20000004100 */
[----:B------:R-:W-:Y:S01]  /*15b00*/  F2FP.F16.E4M3.UNPACK_B R20, R20 ;  /* 0x00000014ff14723e */ /* 0x000fe200020006ff */
[----:B------:R-:W-:Y:S01]  /*15b10*/  HADD2.F32 R7, -RZ, R6.H0_H0 ;  /* 0x20000006ff077230 */ /* 0x000fe20000004100 */
[----:B------:R-:W-:Y:S01]  /*15b20*/  F2FP.SATFINITE.E4M3.F32.PACK_AB_MERGE_C R46, R47, R46, RZ ;  /* 0x0000002e2f2e723e */ /* 0x000fe200048070ff */
[----:B------:R-:W-:Y:S02]  /*15b30*/  HADD2.F32 R11, -RZ, R11.H1_H1 ;  /* 0x3000000bff0b7230 */ /* 0x000fe40000004100 */
[C---:B------:R-:W-:Y:S01]  /*15b40*/  FMUL.FTZ R27, R8.reuse, R25 ;  /* 0x00000019081b7220 */ /* 0x040fe20000410000 */
[----:B------:R-:W-:Y:S02]  /*15b50*/  HADD2.F32 R36, -RZ, R36.H1_H1 ;  /* 0x30000024ff247230 */ /* 0x000fe40000004100 */
[----:B------:R-:W-:Y:S01]  /*15b60*/  FMUL.FTZ R39, R8, R7 ;  /* 0x0000000708277220 */ /* 0x000fe20000410000 */
[----:B------:R-:W-:Y:S01]  /*15b70*/  HADD2.F32 R10, -RZ, R6.H1_H1 ;  /* 0x30000006ff0a7230 */ /* 0x000fe20000004100 */
[----:B------:R-:W-:Y:S01]  /*15b80*/  F2FP.SATFINITE.E4M3.F32.PACK_AB_MERGE_C R5, R48, R5, R42 ;  /* 0x000000053005723e */ /* 0x000fe2000480702a */
[----:B------:R-:W-:-:S02]  /*15b90*/  HADD2.F32 R6, -RZ, R21.H0_H0 ;  /* 0x20000015ff067230 */ /* 0x000fc40000004100 */
[C---:B------:R-:W-:Y:S01]  /*15ba0*/  FMUL.FTZ R8, R36.reuse, R11 ;  /* 0x0000000b24087220 */ /* 0x040fe20000410000 */
[----:B------:R-:W-:Y:S02]  /*15bb0*/  HADD2.F32 R21, -RZ, R21.H1_H1 ;  /* 0x30000015ff157230 */ /* 0x000fe40000004100 */
[-C--:B------:R-:W-:Y:S01]  /*15bc0*/  FMUL.FTZ R38, R36, R10.reuse ;  /* 0x0000000a24267220 */ /* 0x080fe20000410000 */
[----:B------:R-:W-:Y:S01]  /*15bd0*/  F2FP.SATFINITE.E4M3.F32.PACK_AB_MERGE_C R9, R52, R9, R46 ;  /* 0x000000093409723e */ /* 0x000fe2000480702e */
[C---:B------:R-:W-:Y:S01]  /*15be0*/  FFMA.FTZ R27, R6.reuse, R7, -R27 ;  /* 0x00000007061b7223 */ /* 0x040fe2000001081b */
[----:B------:R-:W-:Y:S02]  /*15bf0*/  HADD2.F32 R7, -RZ, R31.H0_H0 ;  /* 0x2000001fff077230 */ /* 0x000fe40000004100 */
[----:B------:R-:W-:Y:S01]  /*15c00*/  FFMA.FTZ R36, R21, R10, -R8 ;  /* 0x0000000a15247223 */ /* 0x000fe20000010808 */
[----:B------:R-:W-:Y:S02]  /*15c10*/  HADD2.F32 R10, -RZ, R50.H0_H0 ;  /* 0x20000032ff0a7230 */ /* 0x000fe40000004100 */
[----:B------:R-:W-:Y:S01]  /*15c20*/  FFMA.FTZ R39, R6, R25, R39 ;  /* 0x0000001906277223 */ /* 0x000fe20000010027 */
[----:B------:R-:W-:-:S02]  /*15c30*/  HADD2.F32 R8, -RZ, R20.H0_H0 ;  /* 0x20000014ff087230 */ /* 0x000fc40000004100 */
[----:B------:R-:W-:Y:S01]  /*15c40*/  FFMA.FTZ R38, R21, R11, R38 ;  /* 0x0000000b15267223 */ /* 0x000fe20000010026 */
[----:B------:R-:W-:Y:S02]  /*15c50*/  HADD2.F32 R50, -RZ, R50.H1_H1 ;  /* 0x30000032ff327230 */ /* 0x000fe40000004100 */
[C---:B------:R-:W-:Y:S01]  /*15c60*/  FMUL.FTZ R11, R7.reuse, R10 ;  /* 0x0000000a070b7220 */ /* 0x040fe20000410000 */
[----:B------:R-:W-:Y:S02]  /*15c70*/  HADD2.F32 R31, -RZ, R31.H1_H1 ;  /* 0x3000001fff1f7230 */ /* 0x000fe40000004100 */
[----:B------:R-:W-:Y:S01]  /*15c80*/  FMUL.FTZ R7, R7, R8 ;  /* 0x0000000807077220 */ /* 0x000fe20000410000 */
[----:B------:R-:W-:Y:S01]  /*15c90*/  HADD2.F32 R20, -RZ, R20.H1_H1 ;  /* 0x30000014ff147230 */ /* 0x000fe20000004100 */
[----:B------:R-:W-:Y:S01]  /*15ca0*/  F2FP.SATFINITE.E4M3.F32.PACK_AB_MERGE_C R27, R36, R27, RZ ;  /* 0x0000001b241b723e */ /* 0x000fe200048070ff */
[--C-:B------:R-:W-:Y:S02]  /*15cb0*/  HADD2.F32 R6, -RZ, R4.reuse.H0_H0 ;  /* 0x20000004ff067230 */ /* 0x100fe40000004100 */
[----:B------:R-:W-:Y:S01]  /*15cc0*/  FMUL.FTZ R25, R31, R50 ;  /* 0x000000321f197220 */ /* 0x000fe20000410000 */
[----:B------:R-:W-:-:S02]  /*15cd0*/  HADD2.F32 R4, -RZ, R4.H1_H1 ;  /* 0x30000004ff047230 */ /* 0x000fc40000004100 */
[----:B------:R-:W-:Y:S01]  /*15ce0*/  FMUL.FTZ R31, R31, R20 ;  /* 0x000000141f1f7220 */ /* 0x000fe20000410000 */
[----:B------:R-:W-:Y:S01]  /*15cf0*/  F2FP.SATFINITE.E4M3.F32.PACK_AB_MERGE_C R38, R38, R39, RZ ;  /* 0x000000272626723e */ /* 0x000fe200048070ff */
[C---:B------:R-:W-:Y:S01]  /*15d00*/  FFMA.FTZ R21, R6.reuse, R8, -R11 ;  /* 0x0000000806157223 */ /* 0x040fe2000001080b */
[----:B------:R-:W-:Y:S01]  /*15d10*/  FFMA.FTZ R10, R6, R10, R7 ;  /* 0x0000000a060a7223 */ /* 0x000fe20000010007 */
[C---:B------:R-:W-:Y:S01]  /*15d20*/  FFMA.FTZ R6, R4.reuse, R20, -R25 ;  /* 0x0000001404067223 */ /* 0x040fe20000010819 */
[----:B------:R-:W-:Y:S01]  /*15d30*/  FFMA.FTZ R31, R4, R50, R31 ;  /* 0x00000032041f7223 */ /* 0x000fe2000001001f */
[----:B------:R-:W-:Y:S02]  /*15d40*/  F2FP.SATFINITE.E4M3.F32.PACK_AB_MERGE_C R7, R59, R56, RZ ;  /* 0x000000383b07723e */ /* 0x000fe400048070ff */
[----:B------:R-:W-:Y:S02]  /*15d50*/  F2FP.SATFINITE.E4M3.F32.PACK_AB_MERGE_C R4, R30, R41, RZ ;  /* 0x000000291e04723e */ /* 0x000fe400048070ff */
[----:B------:R-:W-:-:S02]  /*15d60*/  F2FP.SATFINITE.E4M3.F32.PACK_AB_MERGE_C R11, R58, R57, RZ ;  /* 0x000000393a0b723e */ /* 0x000fc400048070ff */
[----:B------:R-:W-:Y:S02]  /*15d70*/  F2FP.SATFINITE.E4M3.F32.PACK_AB_MERGE_C R8, R43, R28, RZ ;  /* 0x0000001c2b08723e */ /* 0x000fe400048070ff */
        /* <DEDUP_REMOVED lines=8> */
.L_x_615:
[----:B------:R-:W-:Y:S05]  /*15e00*/  BSYNC B1 ;  /* 0x0000000000017941 */ /* 0x000fea0003800000 */
.L_x_614:
[----:B------:R-:W-:Y:S05]  /*15e10*/  @P2 BRA `(.L_x_596) ;  /* 0x0000000c00d82947 */ /* 0x000fea0003800000 */
[----:B0--3-5:R-:W-:Y:S02]  /*15e20*/  SHF.R.U32.HI R4, RZ, 0x8, R32 ;  /* 0x00000008ff047819 */ /* 0x029fe40000011620 */
[----:B------:R-:W-:Y:S02]  /*15e30*/  LOP3.LUT R0, R32, 0xff, RZ, 0xc0, !PT ;  /* 0x000000ff20007812 */ /* 0x000fe400078ec0ff */
[----:B------:R-:W-:Y:S02]  /*15e40*/  SHF.R.U32.HI R8, RZ, 0x8, R34 ;  /* 0x00000008ff087819 */ /* 0x000fe40000011622 */
[----:B------:R-:W-:Y:S02]  /*15e50*/  LOP3.LUT R5, R4, 0xff, RZ, 0xc0, !PT ;  /* 0x000000ff04057812 */ /* 0x000fe400078ec0ff */
[----:B------:R-:W-:Y:S02]  /*15e60*/  LEA.HI R3, R3, R224, RZ, 0x1c ;  /* 0x000000e003037211 */ /* 0x000fe400078fe0ff */
[----:B------:R-:W-:-:S02]  /*15e70*/  LOP3.LUT R4, R34, 0xff, RZ, 0xc0, !PT ;  /* 0x000000ff22047812 */ /* 0x000fc400078ec0ff */
[----:B------:R-:W-:Y:S02]  /*15e80*/  LOP3.LUT R9, R8, 0xff, RZ, 0xc0, !PT ;  /* 0x000000ff08097812 */ /* 0x000fe400078ec0ff */
[----:B--2---:R-:W-:Y:S02]  /*15e90*/  PRMT R21, R5, 0x7604, R0 ;  /* 0x0000760405157816 */ /* 0x004fe40000000000 */
[----:B------:R-:W-:Y:S02]  /*15ea0*/  SHF.R.S32.HI R0, RZ, 0x1f, R3 ;  /* 0x0000001fff007819 */ /* 0x000fe40000011403 */
[----:B------:R-:W-:Y:S02]  /*15eb0*/  PRMT R25, R9, 0x7604, R4 ;  /* 0x0000760409197816 */ /* 0x000fe40000000004 */
[----:B------:R-:W-:Y:S01]  /*15ec0*/  LEA.HI R4, R0, R3, RZ, 0x2 ;  /* 0x0000000300047211 */ /* 0x000fe200078f10ff */
[----:B------:R-:W-:Y:S01]  /*15ed0*/  IMAD.SHL.U32 R0, R3, 0x10, RZ ;  /* 0x0000001003007824 */ /* 0x000fe200078e00ff */
[----:B------:R-:W-:-:S02]  /*15ee0*/  SHF.R.U32.HI R7, RZ, 0x8, R33 ;  /* 0x00000008ff077819 */ /* 0x000fc40000011621 */
[----:B------:R-:W-:Y:S01]  /*15ef0*/  LOP3.LUT R6, R33, 0xff, RZ, 0xc0, !PT ;  /* 0x000000ff21067812 */ /* 0x000fe200078ec0ff */
[----:B------:R-:W-:Y:S01]  /*15f00*/  IMAD.SHL.U32 R4, R4, 0x800, RZ ;  /* 0x0000080004047824 */ /* 0x000fe200078e00ff */
[----:B------:R-:W-:Y:S02]  /*15f10*/  LOP3.LUT R3, R175, 0x30, R0, 0xf8, !PT ;  /* 0x00000030af037812 */ /* 0x000fe400078ef800 */
[----:B------:R-:W-:Y:S02]  /*15f20*/  LOP3.LUT R7, R7, 0xff, RZ, 0xc0, !PT ;  /* 0x000000ff07077812 */ /* 0x000fe400078ec0ff */
[----:B------:R-:W-:Y:S02]  /*15f30*/  SHF.R.U32.HI R8, RZ, 0x8, R12 ;  /* 0x00000008ff087819 */ /* 0x000fe4000001160c */
[----:B------:R-:W-:Y:S02]  /*15f40*/  LOP3.LUT R3, R3, R196, RZ, 0x3c, !PT ;  /* 0x000000c403037212 */ /* 0x000fe400078e3cff */
[----:B------:R-:W-:-:S02]  /*15f50*/  LOP3.LUT R0, R4, 0xffffe000, RZ, 0xc0, !PT ;  /* 0xffffe00004007812 */ /* 0x000fc400078ec0ff */
[----:B------:R-:W-:Y:S02]  /*15f60*/  PRMT R20, R7, 0x7604, R6 ;  /* 0x0000760407147816 */ /* 0x000fe40000000006 */
[----:B------:R-:W-:Y:S02]  /*15f70*/  LOP3.LUT R7, R12, 0xff, RZ, 0xc0, !PT ;  /* 0x000000ff0c077812 */ /* 0x000fe400078ec0ff */
[----:B------:R-:W-:Y:S02]  /*15f80*/  LOP3.LUT R8, R8, 0xff, RZ, 0xc0, !PT ;  /* 0x000000ff08087812 */ /* 0x000fe400078ec0ff */
[----:B------:R-:W-:Y:S02]  /*15f90*/  IADD3 R3, R3, R197, R0 ;  /* 0x000000c503037210 */ /* 0x000fe40007ffe000 */
[----:B------:R-:W-:Y:S02]  /*15fa0*/  PRMT R31, R8, 0x7604, R7 ;  /* 0x00007604081f7816 */ /* 0x000fe40000000007 */
[----:B------:R-:W-:Y:S01]  /*15fb0*/  SHF.R.U32.HI R6, RZ, 0x8, R35 ;  /* 0x00000008ff067819 */ /* 0x000fe20000011623 */
[----:B------:R-:W-:Y:S01]  /*15fc0*/  IMAD.IADD R0, R16, 0x1, R3 ;  /* 0x0000000110007824 */ /* 0x000fe200078e0203 */
[----:B------:R-:W-:-:S02]  /*15fd0*/  SHF.R.U32.HI R8, RZ, 0x8, R13 ;  /* 0x00000008ff087819 */ /* 0x000fc4000001160d */
[----:B------:R-:W-:Y:S02]  /*15fe0*/  LOP3.LUT R5, R35, 0xff, RZ, 0xc0, !PT ;  /* 0x000000ff23057812 */ /* 0x000fe400078ec0ff */
[----:B------:R-:W-:Y:S02]  /*15ff0*/  LOP3.LUT R6, R6, 0xff, RZ, 0xc0, !PT ;  /* 0x000000ff06067812 */ /* 0x000fe400078ec0ff */
[----:B------:R-:W-:Y:S02]  /*16000*/  LOP3.LUT R3, R8, 0xff, RZ, 0xc0, !PT ;  /* 0x000000ff08037812 */ /* 0x000fe400078ec0ff */
[----:B------:R-:W0:Y:S01]  /*16010*/  LDS.128 R8, [R0+0x14400] ;  /* 0x0144000000087984 */ /* 0x000e220000000c00 */
[----:B------:R-:W-:Y:S02]  /*16020*/  PRMT R24, R6, 0x7604, R5 ;  /* 0x0000760406187816 */ /* 0x000fe40000000005 */
[----:B------:R-:W-:Y:S01]  /*16030*/  SHF.R.U32.HI R30, RZ, 0x8, R15 ;  /* 0x00000008ff1e7819 */ /* 0x000fe2000001160f */
[----:B------:R-:W2:Y:S01]  /*16040*/  LDS.128 R4, [R231+0x14400] ;  /* 0x01440000e7047984 */ /* 0x000ea20000000c00 */
[----:B------:R-:W-:-:S02]  /*16050*/  LOP3.LUT R29, R15, 0xff, RZ, 0xc0, !PT ;  /* 0x000000ff0f1d7812 */ /* 0x000fc400078ec0ff */
[----:B------:R-:W-:Y:S02]  /*16060*/  LOP3.LUT R30, R30, 0xff, RZ, 0xc0, !PT ;  /* 0x000000ff1e1e7812 */ /* 0x000fe400078ec0ff */
[----:B------:R-:W-:Y:S02]  /*16070*/  SHF.R.U32.HI R28, RZ, 0x8, R14 ;  /* 0x00000008ff1c7819 */ /* 0x000fe4000001160e */
[----:B------:R-:W-:Y:S02]  /*16080*/  LOP3.LUT R26, R13, 0xff, RZ, 0xc0, !PT ;  /* 0x000000ff0d1a7812 */ /* 0x000fe400078ec0ff */
[----:B------:R-:W-:Y:S02]  /*16090*/  PRMT R30, R30, 0x7604, R29 ;  /* 0x000076041e1e7816 */ /* 0x000fe4000000001d */
[----:B------:R-:W-:Y:S02]  /*160a0*/  SHF.R.U32.HI R29, RZ, 0x10, R13 ;  /* 0x00000010ff1d7819 */ /* 0x000fe4000001160d */
[----:B------:R-:W-:-:S02]  /*160b0*/  LOP3.LUT R27, R14, 0xff, RZ, 0xc0, !PT ;  /* 0x000000ff0e1b7812 */ /* 0x000fc400078ec0ff */
[----:B------:R-:W-:Y:S01]  /*160c0*/  LOP3.LUT R28, R28, 0xff, RZ, 0xc0, !PT ;  /* 0x000000ff1c1c7812 */ /* 0x000fe200078ec0ff */
[----:B------:R-:W-:Y:S01]  /*160d0*/  IMAD.U32 R29, R29, 0x10000, RZ ;  /* 0x000100001d1d7824 */ /* 0x000fe200078e00ff */
[----:B------:R-:W-:Y:S02]  /*160e0*/  PRMT R26, R3, 0x7604, R26 ;  /* 0x00007604031a7816 */ /* 0x000fe4000000001a */
[----:B------:R-:W-:Y:S02]  /*160f0*/  SHF.R.U32.HI R3, RZ, 0x10, R33 ;  /* 0x00000010ff037819 */ /* 0x000fe40000011621 */
[----:B-1----:R-:W-:Y:S02]  /*16100*/  PRMT R39, R28, 0x7604, R27 ;  /* 0x000076041c277816 */ /* 0x002fe4000000001b */
[----:B------:R-:W-:Y:S02]  /*16110*/  SHF.R.U32.HI R27, RZ, 0x10, R35 ;  /* 0x00000010ff1b7819 */ /* 0x000fe40000011623 */
[----:B------:R-:W-:-:S02]  /*16120*/  SHF.L.U32 R3, R3, 0x10, RZ ;  /* 0x0000001003037819 */ /* 0x000fc400000006ff */
[----:B------:R-:W-:Y:S01]  /*16130*/  SHF.R.U32.HI R41, RZ, 0x10, R15 ;  /* 0x00000010ff297819 */ /* 0x000fe2000001160f */
[----:B------:R-:W-:Y:S01]  /*16140*/  IMAD.U32 R27, R27, 0x10000, RZ ;  /* 0x000100001b1b7824 */ /* 0x000fe200078e00ff */
[--C-:B------:R-:W-:Y:S02]  /*16150*/  LOP3.LUT R21, R21, 0xff0000, R32.reuse, 0xf8, !PT ;  /* 0x00ff000015157812 */ /* 0x100fe400078ef820 */
[----:B------:R-:W-:Y:S01]  /*16160*/  LOP3.LUT R37, R26, 0xff0000, R29, 0xf8, !PT ;  /* 0x00ff00001a257812 */ /* 0x000fe200078ef81d */
[----:B------:R-:W-:Y:S01]  /*16170*/  IMAD.U32 R41, R41, 0x10000, RZ ;  /* 0x0001000029297824 */ /* 0x000fe200078e00ff */
[----:B------:R-:W-:Y:S02]  /*16180*/  LOP3.LUT R3, R20, 0xff0000, R3, 0xf8, !PT ;  /* 0x00ff000014037812 */ /* 0x000fe400078ef803 */
[----:B------:R-:W-:Y:S02]  /*16190*/  LOP3.LUT R29, R21, 0xff000000, R32, 0xf8, !PT ;  /* 0xff000000151d7812 */ /* 0x000fe400078ef820 */
[----:B------:R-:W-:-:S02]  /*161a0*/  LOP3.LUT R37, R37, 0xff000000, R13, 0xf8, !PT ;  /* 0xff00000025257812 */ /* 0x000fc400078ef80d */
[----:B------:R-:W-:Y:S02]  /*161b0*/  LOP3.LUT R25, R25, 0xff0000, R34, 0xf8, !PT ;  /* 0x00ff000019197812 */ /* 0x000fe400078ef822 */
[----:B------:R-:W-:Y:S02]  /*161c0*/  LOP3.LUT R32, R3, 0xff000000, R33, 0xf8, !PT ;  /* 0xff00000003207812 */ /* 0x000fe400078ef821 */
[----:B------:R-:W-:Y:S02]  /*161d0*/  LOP3.LUT R27, R24, 0xff0000, R27, 0xf8, !PT ;  /* 0x00ff0000181b7812 */ /* 0x000fe400078ef81b */
[----:B------:R-:W-:Y:S02]  /*161e0*/  LOP3.LUT R31, R31, 0xff0000, R12, 0xf8, !PT ;  /* 0x00ff00001f1f7812 */ /* 0x000fe400078ef80c */
[----:B------:R-:W-:Y:S02]  /*161f0*/  LOP3.LUT R41, R30, 0xff0000, R41, 0xf8, !PT ;  /* 0x00ff00001e297812 */ /* 0x000fe400078ef829 */
[----:B------:R-:W-:-:S02]  /*16200*/  F2FP.F16.E4M3.UNPACK_B R36, R37 ;  /* 0x00000025ff24723e */ /* 0x000fc400020006ff */
[----:B0-----:R-:W-:Y:S02]  /*16210*/  F2FP.F16.E4M3.UNPACK_B R21, R9 ;  /* 0x00000009ff15723e */ /* 0x001fe400020006ff */
[----:B------:R-:W-:Y:S01]  /*16220*/  LOP3.LUT R33, R25, 0xff000000, R34, 0xf8, !PT ;  /* 0xff00000019217812 */ /* 0x000fe200078ef822 */
[--C-:B------:R-:W-:Y:S01]  /*16230*/  HADD2.F32 R38, -RZ, R36.reuse.H0_H0 ;  /* 0x20000024ff267230 */ /* 0x100fe20000004100 */
[----:B------:R-:W-:Y:S01]  /*16240*/  F2FP.F16.E4M3.UNPACK_B R30, R32 ;  /* 0x00000020ff1e723e */ /* 0x000fe200020006ff */
[----:B------:R-:W-:Y:S01]  /*16250*/  HADD2.F32 R36, -RZ, R36.H1_H1 ;  /* 0x30000024ff247230 */ /* 0x000fe20000004100 */
[----:B------:R-:W-:Y:S02]  /*16260*/  LOP3.LUT R34, R27, 0xff000000, R35, 0xf8, !PT ;  /* 0xff0000001b227812 */ /* 0x000fe400078ef823 */
[----:B------:R-:W-:Y:S02]  /*16270*/  LOP3.LUT R39, R39, 0xff0000, R14, 0xf8, !PT ;  /* 0x00ff000027277812 */ /* 0x000fe400078ef80e */
[----:B------:R-:W-:Y:S01]  /*16280*/  LOP3.LUT R35, R31, 0xff000000, R12, 0xf8, !PT ;  /* 0xff0000001f237812 */ /* 0x000fe200078ef80c */
[--C-:B------:R-:W-:Y:S01]  /*16290*/  HADD2.F32 R31, -RZ, R30.reuse.H0_H0 ;  /* 0x2000001eff1f7230 */ /* 0x100fe20000004100 */
[-C--:B--2---:R-:W-:Y:S01]  /*162a0*/  F2FP.F16.E4M3.UNPACK_B R12, R5.reuse ;  /* 0x00000005ff0c723e */ /* 0x084fe200020006ff */
[----:B------:R-:W-:Y:S01]  /*162b0*/  HADD2.F32 R30, -RZ, R30.H1_H1 ;  /* 0x3000001eff1e7230 */ /* 0x000fe20000004100 */
[----:B------:R-:W-:Y:S01]  /*162c0*/  F2FP.F16.E4M3.UNPACK_B R13, R5.H1 ;  /* 0x00000005ff0d723e */ /* 0x000fe200030006ff */
[--C-:B------:R-:W-:Y:S01]  /*162d0*/  HADD2.F32 R5, -RZ, R21.reuse.H0_H0 ;  /* 0x20000015ff057230 */ /* 0x100fe20000004100 */
[----:B------:R-:W-:Y:S01]  /*162e0*/  LOP3.LUT R41, R41, 0xff000000, R15, 0xf8, !PT ;  /* 0xff00000029297812 */ /* 0x000fe200078ef80f */
[----:B------:R-:W-:Y:S01]  /*162f0*/  HADD2.F32 R21, -RZ, R21.H1_H1 ;  /* 0x30000015ff157230 */ /* 0x000fe20000004100 */
[----:B------:R-:W-:-:S02]  /*16300*/  LOP3.LUT R40, R39, 0xff000000, R14, 0xf8, !PT ;  /* 0xff00000027287812 */ /* 0x000fc400078ef80e */
[----:B------:R-:W-:Y:S01]  /*16310*/  F2FP.F16.E4M3.UNPACK_B R15, R7 ;  /* 0x00000007ff0f723e */ /* 0x000fe200020006ff */
[----:B------:R-:W-:Y:S01]  /*16320*/  FMUL.FTZ R39, R5, R31 ;  /* 0x0000001f05277220 */ /* 0x000fe20000410000 */
[----:B------:R-:W-:Y:S01]  /*16330*/  F2FP.F16.E4M3.UNPACK_B R20, R7.H1 ;  /* 0x00000007ff14723e */ /* 0x000fe200030006ff */
[C---:B------:R-:W-:Y:S01]  /*16340*/  FMUL.FTZ R43, R21.reuse, R36 ;  /* 0x00000024152b7220 */ /* 0x040fe20000410000 */
[----:B------:R-:W-:Y:S01]  /*16350*/  F2FP.F16.E4M3.UNPACK_B R7, R6 ;  /* 0x00000006ff07723e */ /* 0x000fe200020006ff */
[----:B------:R-:W-:Y:S01]  /*16360*/  FMUL.FTZ R21, R21, R30 ;  /* 0x0000001e15157220 */ /* 0x000fe20000410000 */
[----:B------:R-:W-:Y:S01]  /*16370*/  F2FP.F16.E4M3.UNPACK_B R14, R6.H1 ;  /* 0x00000006ff0e723e */ /* 0x000fe200030006ff */
[--C-:B------:R-:W-:Y:S01]  /*16380*/  HADD2.F32 R6, -RZ, R12.reuse.H0_H0 ;  /* 0x2000000cff067230 */ /* 0x100fe20000004100 */
[----:B------:R-:W-:Y:S01]  /*16390*/  F2FP.F16.E4M3.UNPACK_B R24, R9.H1 ;  /* 0x00000009ff18723e */ /* 0x000fe200030006ff */
[----:B------:R-:W-:Y:S01]  /*163a0*/  FMUL.FTZ R9, R5, R38 ;  /* 0x0000002605097220 */ /* 0x000fe20000410000 */
[----:B------:R-:W-:Y:S01]  /*163b0*/  F2FP.F16.E4M3.UNPACK_B R37, R37.H1 ;  /* 0x00000025ff25723e */ /* 0x000fe200030006ff */
[----:B------:R-:W-:Y:S01]  /*163c0*/  HADD2.F32 R12, -RZ, R12.H1_H1 ;  /* 0x3000000cff0c7230 */ /* 0x000fe20000004100 */
[----:B------:R-:W-:Y:S01]  /*163d0*/  F2FP.F16.E4M3.UNPACK_B R32, R32.H1 ;  /* 0x00000020ff20723e */ /* 0x000fe200030006ff */
[C---:B------:R-:W-:Y:S01]  /*163e0*/  FFMA.FTZ R5, R6.reuse, R31, -R9 ;  /* 0x0000001f06057223 */ /* 0x040fe20000010809 */
[----:B------:R-:W-:Y:S01]  /*163f0*/  F2FP.F16.E4M3.UNPACK_B R25, R10 ;  /* 0x0000000aff19723e */ /* 0x000fe200020006ff */
[----:B------:R-:W-:Y:S01]  /*16400*/  FFMA.FTZ R9, R6, R38, R39 ;  /* 0x0000002606097223 */ /* 0x000fe20000010027 */
[----:B------:R-:W-:Y:S01]  /*16410*/  F2FP.F16.E4M3.UNPACK_B R26, R10.H1 ;  /* 0x0000000aff1a723e */ /* 0x000fe200030006ff */
[----:B------:R-:W-:-:S02]  /*16420*/  HADD2.F32 R39, -RZ, R37.H0_H0 ;  /* 0x20000025ff277230 */ /* 0x000fc40000004100 */
[C---:B------:R-:W-:Y:S01]  /*16430*/  FFMA.FTZ R38, R12.reuse, R30, -R43 ;  /* 0x0000001e0c267223 */ /* 0x040fe2000001082b */
[----:B------:R-:W-:Y:S01]  /*16440*/  HADD2.F32 R10, -RZ, R24.H0_H0 ;  /* 0x20000018ff0a7230 */ /* 0x000fe20000004100 */
[----:B------:R-:W-:Y:S01]  /*16450*/  F2FP.F16.E4M3.UNPACK_B R27, R11 ;  /* 0x0000000bff1b723e */ /* 0x000fe200020006ff */
[----:B------:R-:W-:Y:S02]  /*16460*/  HADD2.F32 R31, -RZ, R32.H0_H0 ;  /* 0x20000020ff1f7230 */ /* 0x000fe40000004100 */
[----:B------:R-:W-:Y:S01]  /*16470*/  FFMA.FTZ R36, R12, R36, R21 ;  /* 0x000000240c247223 */ /* 0x000fe20000010015 */
[----:B------:R-:W-:Y:S02]  /*16480*/  HADD2.F32 R6, -RZ, R13.H0_H0 ;  /* 0x2000000dff067230 */ /* 0x000fe40000004100 */
[C---:B------:R-:W-:Y:S01]  /*16490*/  FMUL.FTZ R45, R10.reuse, R39 ;  /* 0x000000270a2d7220 */ /* 0x040fe20000410000 */
[----:B------:R-:W-:Y:S01]  /*164a0*/  F2FP.F16.E4M3.UNPACK_B R30, R41 ;  /* 0x00000029ff1e723e */ /* 0x000fe200020006ff */
[-C--:B------:R-:W-:Y:S01]  /*164b0*/  FMUL.FTZ R10, R10, R31.reuse ;  /* 0x0000001f0a0a7220 */ /* 0x080fe20000410000 */
[----:B------:R-:W-:Y:S01]  /*164c0*/  F2FP.F16.E4M3.UNPACK_B R12, R34 ;  /* 0x00000022ff0c723e */ /* 0x000fe200020006ff */
[----:B------:R-:W-:Y:S01]  /*164d0*/  FFMA.FTZ R45, R6, R31, -R45 ;  /* 0x0000001f062d7223 */ /* 0x000fe2000001082d */
[----:B------:R-:W-:-:S02]  /*164e0*/  HADD2.F32 R37, -RZ, R37.H1_H1 ;  /* 0x30000025ff257230 */ /* 0x000fc40000004100 */
[----:B------:R-:W-:Y:S01]  /*164f0*/  FFMA.FTZ R39, R6, R39, R10 ;  /* 0x0000002706277223 */ /* 0x000fe2000001000a */
[----:B------:R-:W-:Y:S01]  /*16500*/  HADD2.F32 R31, -RZ, R30.H0_H0 ;  /* 0x2000001eff1f7230 */ /* 0x000fe20000004100 */
[----:B------:R-:W-:Y:S01]  /*16510*/  F2FP.F16.E4M3.UNPACK_B R28, R11.H1 ;  /* 0x0000000bff1c723e */ /* 0x000fe200030006ff */
[----:B------:R-:W-:Y:S01]  /*16520*/  HADD2.F32 R10, -RZ, R27.H0_H0 ;  /* 0x2000001bff0a7230 */ /* 0x000fe20000004100 */
[----:B------:R-:W-:Y:S01]  /*16530*/  F2FP.F16.E4M3.UNPACK_B R41, R41.H1 ;  /* 0x00000029ff29723e */ /* 0x000fe200030006ff */
[----:B------:R-:W-:Y:S01]  /*16540*/  HADD2.F32 R24, -RZ, R24.H1_H1 ;  /* 0x30000018ff187230 */ /* 0x000fe20000004100 */
[----:B------:R-:W-:Y:S01]  /*16550*/  F2FP.F16.E4M3.UNPACK_B R34, R34.H1 ;  /* 0x00000022ff22723e */ /* 0x000fe200030006ff */
[----:B------:R-:W-:Y:S02]  /*16560*/  HADD2.F32 R21, -RZ, R12.H0_H0 ;  /* 0x2000000cff157230 */ /* 0x000fe40000004100 */
[----:B------:R-:W-:Y:S01]  /*16570*/  FMUL.FTZ R43, R10, R31 ;  /* 0x0000001f0a2b7220 */ /* 0x000fe20000410000 */
[----:B------:R-:W-:-:S02]  /*16580*/  HADD2.F32 R32, -RZ, R32.H1_H1 ;  /* 0x30000020ff207230 */ /* 0x000fc40000004100 */
[----:B------:R-:W-:Y:S01]  /*16590*/  FMUL.FTZ R42, R24, R37 ;  /* 0x00000025182a7220 */ /* 0x000fe20000410000 */
[----:B------:R-:W-:Y:S02]  /*165a0*/  HADD2.F32 R13, -RZ, R13.H1_H1 ;  /* 0x3000000dff0d7230 */ /* 0x000fe40000004100 */
[----:B------:R-:W-:Y:S01]  /*165b0*/  FMUL.FTZ R10, R10, R21 ;  /* 0x000000150a0a7220 */ /* 0x000fe20000410000 */
[----:B------:R-:W-:Y:S02]  /*165c0*/  HADD2.F32 R6, -RZ, R15.H0_H0 ;  /* 0x2000000fff067230 */ /* 0x000fe40000004100 */
[-C--:B------:R-:W-:Y:S01]  /*165d0*/  FMUL.FTZ R24, R24, R32.reuse ;  /* 0x0000002018187220 */ /* 0x080fe20000410000 */
[----:B------:R-:W-:Y:S02]  /*165e0*/  HADD2.F32 R30, -RZ, R30.H1_H1 ;  /* 0x3000001eff1e7230 */ /* 0x000fe40000004100 */
[----:B------:R-:W-:Y:S01]  /*165f0*/  FFMA.FTZ R42, R13, R32, -R42 ;  /* 0x000000200d2a7223 */ /* 0x000fe2000001082a */
[----:B------:R-:W-:-:S02]  /*16600*/  HADD2.F32 R27, -RZ, R27.H1_H1 ;  /* 0x3000001bff1b7230 */ /* 0x000fc40000004100 */
[C---:B------:R-:W-:Y:S01]  /*16610*/  FFMA.FTZ R43, R6.reuse, R21, -R43 ;  /* 0x00000015062b7223 */ /* 0x040fe2000001082b */
[----:B------:R-:W-:Y:S01]  /*16620*/  FFMA.FTZ R46, R6, R31, R10 ;  /* 0x0000001f062e7223 */ /* 0x000fe2000001000a */
[----:B------:R-:W-:Y:S01]  /*16630*/  FFMA.FTZ R32, R13, R37, R24 ;  /* 0x000000250d207223 */ /* 0x000fe20000010018 */
[----:B------:R-:W-:Y:S02]  /*16640*/  HADD2.F32 R21, -RZ, R41.H0_H0 ;  /* 0x20000029ff157230 */ /* 0x000fe40000004100 */
[----:B------:R-:W-:Y:S01]  /*16650*/  FMUL.FTZ R24, R27, R30 ;  /* 0x0000001e1b187220 */ /* 0x000fe20000410000 */
[----:B------:R-:W-:Y:S01]  /*16660*/  HADD2.F32 R10, -RZ, R28.H0_H0 ;  /* 0x2000001cff0a7230 */ /* 0x000fe20000004100 */
[-C--:B------:R-:W-:Y:S01]  /*16670*/  F2FP.F16.E4M3.UNPACK_B R11, R8.reuse ;  /* 0x00000008ff0b723e */ /* 0x080fe200020006ff */
[----:B------:R-:W-:Y:S01]  /*16680*/  HADD2.F32 R13, -RZ, R34.H0_H0 ;  /* 0x20000022ff0d7230 */ /* 0x000fe20000004100 */
[----:B------:R-:W-:Y:S01]  /*16690*/  F2FP.F16.E4M3.UNPACK_B R8, R8.H1 ;  /* 0x00000008ff08723e */ /* 0x000fe200030006ff */
[----:B------:R-:W-:-:S02]  /*166a0*/  HADD2.F32 R6, -RZ, R20.H0_H0 ;  /* 0x20000014ff067230 */ /* 0x000fc40000004100 */
[C---:B------:R-:W-:Y:S01]  /*166b0*/  FMUL.FTZ R31, R10.reuse, R21 ;  /* 0x000000150a1f7220 */ /* 0x040fe20000410000 */
[----:B------:R-:W-:Y:S02]  /*166c0*/  HADD2.F32 R12, -RZ, R12.H1_H1 ;  /* 0x3000000cff0c7230 */ /* 0x000fe40000004100 */
[----:B------:R-:W-:Y:S01]  /*166d0*/  FMUL.FTZ R10, R10, R13 ;  /* 0x0000000d0a0a7220 */ /* 0x000fe20000410000 */
[----:B------:R-:W-:Y:S01]  /*166e0*/  HADD2.F32 R15, -RZ, R15.H1_H1 ;  /* 0x3000000fff0f7230 */ /* 0x000fe20000004100 */
[----:B------:R-:W-:Y:S01]  /*166f0*/  F2FP.F16.E4M3.UNPACK_B R3, R4 ;  /* 0x00000004ff03723e */ /* 0x000fe200020006ff */
[----:B------:R-:W-:Y:S02]  /*16700*/  HADD2.F32 R41, -RZ, R41.H1_H1 ;  /* 0x30000029ff297230 */ /* 0x000fe40000004100 */
[C---:B------:R-:W-:Y:S01]  /*16710*/  FFMA.FTZ R50, R6.reuse, R21, R10 ;  /* 0x0000001506327223 */ /* 0x040fe2000001000a */
[-C--:B------:R-:W-:Y:S01]  /*16720*/  FMUL.FTZ R27, R27, R12.reuse ;  /* 0x0000000c1b1b7220 */ /* 0x080fe20000410000 */
[C---:B------:R-:W-:Y:S01]  /*16730*/  FFMA.FTZ R48, R15.reuse, R12, -R24 ;  /* 0x0000000c0f307223 */ /* 0x040fe20000010818 */
[----:B------:R-:W-:Y:S01]  /*16740*/  F2FP.F16.E4M3.UNPACK_B R21, R35.H1 ;  /* 0x00000023ff15723e */ /* 0x000fe200030006ff */
[----:B------:R-:W-:Y:S01]  /*16750*/  HADD2.F32 R28, -RZ, R28.H1_H1 ;  /* 0x3000001cff1c7230 */ /* 0x000fe20000004100 */
[----:B------:R-:W-:Y:S01]  /*16760*/  F2FP.F16.E4M3.UNPACK_B R12, R29.H1 ;  /* 0x0000001dff0c723e */ /* 0x000fe200030006ff */
[----:B------:R-:W-:Y:S01]  /*16770*/  FFMA.FTZ R47, R15, R30, R27 ;  /* 0x0000001e0f2f7223 */ /* 0x000fe2000001001b */
[----:B------:R-:W-:Y:S01]  /*16780*/  F2FP.F16.E4M3.UNPACK_B R4, R4.H1 ;  /* 0x00000004ff04723e */ /* 0x000fe200030006ff */
[----:B------:R-:W-:Y:S01]  /*16790*/  FFMA.FTZ R49, R6, R13, -R31 ;  /* 0x0000000d06317223 */ /* 0x000fe2000001081f */
[----:B------:R-:W-:-:S02]  /*167a0*/  HADD2.F32 R15, -RZ, R34.H1_H1 ;  /* 0x30000022ff0f7230 */ /* 0x000fc40000004100 */
[C---:B------:R-:W-:Y:S01]  /*167b0*/  FMUL.FTZ R37, R28.reuse, R41 ;  /* 0x000000291c257220 */ /* 0x040fe20000410000 */
[----:B------:R-:W-:Y:S01]  /*167c0*/  HADD2.F32 R27, -RZ, R21.H0_H0 ;  /* 0x20000015ff1b7230 */ /* 0x000fe20000004100 */
[----:B------:R-:W-:Y:S01]  /*167d0*/  F2FP.F16.E4M3.UNPACK_B R35, R35 ;  /* 0x00000023ff23723e */ /* 0x000fe200020006ff */
[----:B------:R-:W-:Y:S02]  /*167e0*/  HADD2.F32 R10, -RZ, R8.H0_H0 ;  /* 0x20000008ff0a7230 */ /* 0x000fe40000004100 */
[----:B------:R-:W-:Y:S01]  /*167f0*/  FMUL.FTZ R28, R28, R15 ;  /* 0x0000000f1c1c7220 */ /* 0x000fe20000410000 */
[----:B------:R-:W-:Y:S01]  /*16800*/  HADD2.F32 R13, -RZ, R12.H0_H0 ;  /* 0x2000000cff0d7230 */ /* 0x000fe20000004100 */
[----:B------:R-:W-:Y:S01]  /*16810*/  F2FP.F16.E4M3.UNPACK_B R29, R29 ;  /* 0x0000001dff1d723e */ /* 0x000fe200020006ff */
[----:B------:R-:W-:Y:S02]  /*16820*/  HADD2.F32 R20, -RZ, R20.H1_H1 ;  /* 0x30000014ff147230 */ /* 0x000fe40000004100 */
[----:B------:R-:W-:Y:S01]  /*16830*/  FMUL.FTZ R31, R10, R27 ;  /* 0x0000001b0a1f7220 */ /* 0x000fe20000410000 */
[----:B------:R-:W-:-:S02]  /*16840*/  HADD2.F32 R6, -RZ, R4.H0_H0 ;  /* 0x20000004ff067230 */ /* 0x000fc40000004100 */
[----:B------:R-:W-:Y:S01]  /*16850*/  FMUL.FTZ R10, R10, R13 ;  /* 0x0000000d0a0a7220 */ /* 0x000fe20000410000 */
[----:B------:R-:W-:Y:S02]  /*16860*/  HADD2.F32 R21, -RZ, R21.H1_H1 ;  /* 0x30000015ff157230 */ /* 0x000fe40000004100 */
[----:B------:R-:W-:Y:S01]  /*16870*/  FFMA.FTZ R41, R20, R41, R28 ;  /* 0x0000002914297223 */ /* 0x000fe2000001001c */
[----:B------:R-:W-:Y:S02]  /*16880*/  HADD2.F32 R8, -RZ, R8.H1_H1 ;  /* 0x30000008ff087230 */ /* 0x000fe40000004100 */
[C---:B------:R-:W-:Y:S01]  /*16890*/  FFMA.FTZ R31, R6.reuse, R13, -R31 ;  /* 0x0000000d061f7223 */ /* 0x040fe2000001081f */
[----:B------:R-:W-:Y:S01]  /*168a0*/  FFMA.FTZ R28, R6, R27, R10 ;  /* 0x0000001b061c7223 */ /* 0x000fe2000001000a */
[----:B------:R-:W-:Y:S02]  /*168b0*/  HADD2.F32 R13, -RZ, R12.H1_H1 ;  /* 0x3000000cff0d7230 */ /* 0x000fe40000004100 */
[----:B------:R-:W-:Y:S01]  /*168c0*/  FFMA.FTZ R34, R20, R15, -R37 ;  /* 0x0000000f14227223 */ /* 0x000fe20000010825 */
        /* <DEDUP_REMOVED lines=8> */
[----:B------:R-:W-:-:S02]  /*16950*/  HADD2.F32 R10, -RZ, R35.H1_H1 ;  /* 0x30000023ff0a7230 */ /* 0x000fc40000004100 */
[C---:B------:R-:W-:Y:S01]  /*16960*/  FMUL.FTZ R21, R6.reuse, R15 ;  /* 0x0000000f06157220 */ /* 0x040fe20000410000 */
[----:B------:R-:W-:Y:S02]  /*16970*/  HADD2.F32 R11, -RZ, R11.H1_H1 ;  /* 0x3000000bff0b7230 */ /* 0x000fe40000004100 */
[-C--:B------:R-:W-:Y:S01]  /*16980*/  FMUL.FTZ R27, R6, R13.reuse ;  /* 0x0000000d061b7220 */ /* 0x080fe20000410000 */
[----:B------:R-:W-:Y:S01]  /*16990*/  HADD2.F32 R4, -RZ, R3.H0_H0 ;  /* 0x20000003ff047230 */ /* 0x000fe20000004100 */
[----:B------:R-:W-:Y:S01]  /*169a0*/  F2FP.F16.E4M3.UNPACK_B R12, R40.H1 ;  /* 0x00000028ff0c723e */ /* 0x000fe200030006ff */
[----:B------:R-:W-:Y:S02]  /*169b0*/  HADD2.F32 R6, -RZ, R29.H1_H1 ;  /* 0x3000001dff067230 */ /* 0x000fe40000004100 */
[C---:B------:R-:W-:Y:S01]  /*169c0*/  FMUL.FTZ R20, R11.reuse, R10 ;  /* 0x0000000a0b147220 */ /* 0x040fe20000410000 */
[----:B------:R-:W-:Y:S02]  /*169d0*/  HADD2.F32 R3, -RZ, R3.H1_H1 ;  /* 0x30000003ff037230 */ /* 0x000fe40000004100 */
[C---:B------:R-:W-:Y:S01]  /*169e0*/  FFMA.FTZ R21, R4.reuse, R13, -R21 ;  /* 0x0000000d04157223 */ /* 0x040fe20000010815 */
[----:B------:R-:W-:Y:S01]  /*169f0*/  FFMA.FTZ R27, R4, R15, R27 ;  /* 0x0000000f041b7223 */ /* 0x000fe2000001001b */
[----:B------:R-:W-:Y:S01]  /*16a00*/  F2FP.F16.E4M3.UNPACK_B R8, R33.H1 ;  /* 0x00000021ff08723e */ /* 0x000fe200030006ff */
[----:B------:R-:W-:Y:S01]  /*16a10*/  FMUL.FTZ R11, R11, R6 ;  /* 0x000000060b0b7220 */ /* 0x000fe20000410000 */
[----:B------:R-:W-:-:S02]  /*16a20*/  HADD2.F32 R13, -RZ, R12.H0_H0 ;  /* 0x2000000cff0d7230 */ /* 0x000fc40000004100 */
[C---:B------:R-:W-:Y:S01]  /*16a30*/  FFMA.FTZ R20, R3.reuse, R6, -R20 ;  /* 0x0000000603147223 */ /* 0x040fe20000010814 */
[----:B------:R-:W-:Y:S02]  /*16a40*/  HADD2.F32 R4, -RZ, R26.H0_H0 ;  /* 0x2000001aff047230 */ /* 0x000fe40000004100 */
[----:B------:R-:W-:Y:S01]  /*16a50*/  FFMA.FTZ R24, R3, R10, R11 ;  /* 0x0000000a03187223 */ /* 0x000fe2000001000b */
[--C-:B------:R-:W-:Y:S01]  /*16a60*/  HADD2.F32 R6, -RZ, R8.reuse.H0_H0 ;  /* 0x20000008ff067230 */ /* 0x100fe20000004100 */
[----:B------:R-:W-:Y:S01]  /*16a70*/  F2FP.F16.E4M3.UNPACK_B R33, R33 ;  /* 0x00000021ff21723e */ /* 0x000fe200020006ff */
[----:B------:R-:W-:Y:S02]  /*16a80*/  HADD2.F32 R11, -RZ, R8.H1_H1 ;  /* 0x30000008ff0b7230 */ /* 0x000fe40000004100 */
[C---:B------:R-:W-:Y:S01]  /*16a90*/  FMUL.FTZ R8, R4.reuse, R13 ;  /* 0x0000000d04087220 */ /* 0x040fe20000410000 */
[----:B------:R-:W-:Y:S02]  /*16aa0*/  HADD2.F32 R3, -RZ, R14.H0_H0 ;  /* 0x2000000eff037230 */ /* 0x000fe40000004100 */
[----:B------:R-:W-:Y:S01]  /*16ab0*/  FMUL.FTZ R4, R4, R6 ;  /* 0x0000000604047220 */ /* 0x000fe20000410000 */
[----:B------:R-:W-:Y:S01]  /*16ac0*/  HADD2.F32 R15, -RZ, R12.H1_H1 ;  /* 0x3000000cff0f7230 */ /* 0x000fe20000004100 */
[----:B------:R-:W-:Y:S01]  /*16ad0*/  F2FP.F16.E4M3.UNPACK_B R40, R40 ;  /* 0x00000028ff28723e */ /* 0x000fe200020006ff */
[----:B------:R-:W-:-:S02]  /*16ae0*/  HADD2.F32 R26, -RZ, R26.H1_H1 ;  /* 0x3000001aff1a7230 */ /* 0x000fc40000004100 */
[C---:B------:R-:W-:Y:S01]  /*16af0*/  FFMA.FTZ R29, R3.reuse, R6, -R8 ;  /* 0x00000006031d7223 */ /* 0x040fe20000010808 */
[----:B------:R-:W-:Y:S02]  /*16b00*/  HADD2.F32 R14, -RZ, R14.H1_H1 ;  /* 0x3000000eff0e7230 */ /* 0x000fe40000004100 */
[----:B------:R-:W-:Y:S01]  /*16b10*/  FFMA.FTZ R13, R3, R13, R4 ;  /* 0x0000000d030d7223 */ /* 0x000fe20000010004 */
[----:B------:R-:W-:Y:S02]  /*16b20*/  HADD2.F32 R10, -RZ, R40.H0_H0 ;  /* 0x20000028ff0a7230 */ /* 0x000fe40000004100 */
[C---:B------:R-:W-:Y:S01]  /*16b30*/  FMUL.FTZ R35, R26.reuse, R15 ;  /* 0x0000000f1a237220 */ /* 0x040fe20000410000 */
[----:B------:R-:W-:Y:S01]  /*16b40*/  FMUL.FTZ R6, R26, R11 ;  /* 0x0000000b1a067220 */ /* 0x000fe20000410000 */
[----:B------:R-:W-:Y:S01]  /*16b50*/  HADD2.F32 R4, -RZ, R25.H0_H0 ;  /* 0x20000019ff047230 */ /* 0x000fe20000004100 */
[----:B------:R-:W-:Y:S01]  /*16b60*/  F2FP.SATFINITE.E4M3.F32.PACK_AB_MERGE_C R42, R42, R45, RZ ;  /* 0x0000002d2a2a723e */ /* 0x000fe200048070ff */
[C---:B------:R-:W-:Y:S01]  /*16b70*/  FFMA.FTZ R26, R14.reuse, R11, -R35 ;  /* 0x0000000b0e1a7223 */ /* 0x040fe20000010823 */
[----:B------:R-:W-:Y:S01]  /*16b80*/  FFMA.FTZ R14, R14, R15, R6 ;  /* 0x0000000f0e0e7223 */ /* 0x000fe20000010006 */
[----:B------:R-:W-:-:S02]  /*16b90*/  HADD2.F32 R6, -RZ, R33.H0_H0 ;  /* 0x20000021ff067230 */ /* 0x000fc40000004100 */
[----:B------:R-:W-:Y:S01]  /*16ba0*/  FMUL.FTZ R12, R4, R10 ;  /* 0x0000000a040c7220 */ /* 0x000fe20000410000 */
[----:B------:R-:W-:Y:S01]  /*16bb0*/  HADD2.F32 R40, -RZ, R40.H1_H1 ;  /* 0x30000028ff287230 */ /* 0x000fe20000004100 */
[----:B------:R-:W-:Y:S01]  /*16bc0*/  F2FP.SATFINITE.E4M3.F32.PACK_AB_MERGE_C R26, R26, R29, RZ ;  /* 0x0000001d1a1a723e */ /* 0x000fe200048070ff */
        /* <DEDUP_REMOVED lines=21> */
[----:B------:R-:W-:-:S02]  /*16d20*/  F2FP.SATFINITE.E4M3.F32.PACK_AB_MERGE_C R9, R36, R9, R32 ;  /* 0x000000092409723e */ /* 0x000fc40004807020 */
[----:B------:R-:W-:Y:S01]  /*16d30*/  F2FP.SATFINITE.E4M3.F32.PACK_AB_MERGE_C R11, R47, R46, R11 ;  /* 0x0000002e2f0b723e */ /* 0x000fe2000480700b */
[----:B------:R4:W-:Y:S01]  /*16d40*/  STS.128 [R231+0x14400], R4 ;  /* 0x01440004e7007388 */ /* 0x0009e20000000c00 */
[----:B------:R-:W-:Y:S02]  /*16d50*/  F2FP.SATFINITE.E4M3.F32.PACK_AB_MERGE_C R8, R24, R27, R8 ;  /* 0x0000001b1808723e */ /* 0x000fe40004807008 */
[----:B------:R-:W-:-:S05]  /*16d60*/  F2FP.SATFINITE.E4M3.F32.PACK_AB_MERGE_C R10, R25, R10, R13 ;  /* 0x0000000a190a723e */ /* 0x000fca000480700d */
[----:B------:R4:W-:Y:S02]  /*16d70*/  STS.128 [R0+0x14400], R8 ;  /* 0x0144000800007388 */ /* 0x0009e40000000c00 */
.L_x_596:
[----:B------:R-:W-:Y:S05]  /*16d80*/  BSYNC B0 ;  /* 0x0000000000007941 */ /* 0x000fea0003800000 */
.L_x_589:
[----:B------:R-:W-:Y:S01]  /*16d90*/  @!PT LDS RZ, [RZ] ;  /* 0x00000000fffff984 */ /* 0x000fe20000000800 */
[----:B------:R-:W-:Y:S01]  /*16da0*/  @!PT LDS RZ, [RZ] ;  /* 0x00000000fffff984 */ /* 0x000fe20000000800 */
[----:B------:R-:W-:Y:S01]  /*16db0*/  @!PT LDS RZ, [RZ] ;  /* 0x00000000fffff984 */ /* 0x000fe20000000800 */
[----:B------:R-:W-:Y:S01]  /*16dc0*/  @!PT LDS RZ, [RZ] ;  /* 0x00000000fffff984 */ /* 0x000fe20000000800 */
[----:B------:R1:W-:Y:S06]  /*16dd0*/  MEMBAR.ALL.CTA ;  /* 0x0000000000007992 */ /* 0x0003ec0000008000 */
[----:B-1----:R-:W1:Y:S01]  /*16de0*/  FENCE.VIEW.ASYNC.S ;  /* 0x00000000000073c6 */ /* 0x002e620000000000 */
[----:B------:R-:W-:Y:S05]  /*16df0*/  WARPSYNC.ALL ;  /* 0x0000000000007948 */ /* 0x000fea0003800000 */
[----:B-1----:R-:W-:Y:S06]  /*16e00*/  BAR.SYNC.DEFER_BLOCKING 0xd, 0x100 ;  /* 0x0344000000007b1d */ /* 0x002fec0000010000 */
.L_x_587:
[----:B0-234-:R-:W-:-:S04]  /*16e10*/  MOV R0, UR53 ;  /* 0x0000003500007c02 */ /* 0x01dfc80008000f00 */
[----:B------:R-:W-:-:S13]  /*16e20*/  ISETP.NE.AND P0, PT, R0, 0x3, PT ;  /* 0x000000030000780c */ /* 0x000fda0003f05270 */
[----:B------:R-:W-:Y:S05]  /*16e30*/  @!P0 BRA `(.L_x_616) ;  /* 0x0000000000048947 */ /* 0x000fea0003800000 */
[----:B------:R-:W-:Y:S01]  /*16e40*/  BPT.TRAP 0x1 ;  /* 0x000000040000795c */ /* 0x000fe20000300000 */
.L_x_616:
[----:B-1----:R-:W-:Y:S01]  /*16e50*/  IMAD R3, R156, 0x8, R16 ;  /* 0x000000089c037824 */ /* 0x002fe200078e0210 */
[----:B------:R-:W-:-:S04]  /*16e60*/  SHF.L.U32 R0, R198, 0x1f, RZ ;  /* 0x0000001fc6007819 */ /* 0x000fc800000006ff */
[----:B------:R0:W1:Y:S01]  /*16e70*/  SYNCS.PHASECHK.TRANS64.TRYWAIT P2, [R3+URZ+0x29830], R0 ;  /* 0x02983000030075a7 */ /* 0x000062000804017f */
[----:B------:R-:W-:Y:S05]  /*16e80*/  @!P0 BRA `(.L_x_617) ;  /* 0x0000000000048947 */ /* 0x000fea0003800000 */
[----:B------:R-:W-:Y:S01]  /*16e90*/  BPT.TRAP 0x1 ;  /* 0x000000040000795c */ /* 0x000fe20000300000 */
.L_x_617:
[----:B-----5:R-:W2:Y:S01]  /*16ea0*/  S2R R4, SR_TID.X ;  /* 0x0000000000047919 */ /* 0x020ea20000002100 */
[----:B------:R-:W-:Y:S01]  /*16eb0*/  IMAD.MOV.U32 R87, RZ, RZ, RZ ;  /* 0x000000ffff577224 */ /* 0x000fe200078e00ff */
[----:B--2---:R-:W-:-:S04]  /*16ec0*/  LOP3.LUT R4, R4, 0x7f, RZ, 0xc0, !PT ;  /* 0x0000007f04047812 */ /* 0x004fc800078ec0ff */
[----:B------:R-:W-:Y:S01]  /*16ed0*/  ISETP.NE.AND P1, PT, R4, RZ, PT ;  /* 0x000000ff0400720c */ /* 0x000fe20003f25270 */
[----:B-1----:R-:W-:-:S12]  /*16ee0*/  @P2 BRA `(.L_x_618) ;  /* 0x0000000000082947 */ /* 0x002fd80003800000 */
[----:B------:R-:W1:Y:S02]  /*16ef0*/  SYNCS.PHASECHK.TRANS64.TRYWAIT P2, [R3+URZ+0x29830], R0 ;  /* 0x02983000030075a7 */ /* 0x000e64000804017f */
[----:B-1----:R-:W-:Y:S05]  /*16f00*/  @!P2 BRA `(.L_x_619) ;  /* 0x000001080058a947 */ /* 0x002fea0003800000 */
.L_x_618:
[----:B------:R-:W-:Y:S05]  /*16f10*/  WARPSYNC.ALL ;  /* 0x0000000000007948 */ /* 0x000fea0003800000 */
[----:B01----:R-:W-:Y:S01]  /*16f20*/  VIADD R0, R16, 0x1a400 ;  /* 0x0001a40010007836 */ /* 0x003fe20000000000 */
[----:B------:R-:W-:Y:S01]  /*16f30*/  R2UR UR28, R44 ;  /* 0x000000002c1c72ca */ /* 0x000fe200000e0000 */
[----:B------:R-:W-:Y:S01]  /*16f40*/  WARPGROUP.ARRIVE ;  /* 0x00000000000079c5 */ /* 0x000fe20000000000 */
[----:B------:R-:W-:Y:S01]  /*16f50*/  MOV R5, 0x80000020 ;  /* 0x8000002000057802 */ /* 0x000fe20000000f00 */
[----:B------:R-:W-:Y:S01]  /*16f60*/  UMOV UR29, 0x80000020 ;  /* 0x80000020001d7882 */ /* 0x000fe20000000000 */
[----:B------:R-:W-:Y:S01]  /*16f70*/  SHF.R.U32.HI R0, RZ, 0x4, R0 ;  /* 0x00000004ff007819 */ /* 0x000fe20000011600 */
[----:B------:R-:W-:Y:S01]  /*16f80*/  IMAD.MOV.U32 R7, RZ, RZ, -0x7fffffe0 ;  /* 0x80000020ff077424 */ /* 0x000fe200078e00ff */
[----:B------:R-:W-:Y:S01]  /*16f90*/  R2UR UR31, R5 ;  /* 0x00000000051f72ca */ /* 0x000fe200000e0000 */
[----:B------:R-:W-:Y:S01]  /*16fa0*/  UMOV UR9, UR29 ;  /* 0x0000001d00097c82 */ /* 0x000fe20008000000 */
[----:B------:R-:W-:Y:S01]  /*16fb0*/  LOP3.LUT R0, R0, 0x3fff, RZ, 0xc0, !PT ;  /* 0x00003fff00007812 */ /* 0x000fe200078ec0ff */
[----:B------:R-:W-:Y:S01]  /*16fc0*/  UMOV UR5, UR29 ;  /* 0x0000001d00057c82 */ /* 0x000fe20008000000 */
[----:B------:R-:W-:Y:S01]  /*16fd0*/  R2UR UR11, R7 ;  /* 0x00000000070b72ca */ /* 0x000fe200000e0000 */
[----:B------:R-:W-:Y:S01]  /*16fe0*/  IMAD.MOV.U32 R7, RZ, RZ, -0x7fffffe0 ;  /* 0x80000020ff077424 */ /* 0x000fe200078e00ff */
[----:B------:R-:W-:Y:S01]  /*16ff0*/  LOP3.LUT R0, R0, 0x10000, RZ, 0xfc, !PT ;  /* 0x0001000000007812 */ /* 0x000fe200078efcff */
[----:B------:R-:W-:Y:S01]  /*17000*/  ULOP3.LUT UR28, UR28, 0x10000, URZ, 0xfc, !UPT ;  /* 0x000100001c1c7892 */ /* 0x000fe2000f8efc3f */
[----:B------:R-:W-:Y:S01]  /*17010*/  MOV R11, 0x80000020 ;  /* 0x80000020000b7802 */ /* 0x000fe20000000f00 */
[----:B------:R-:W-:Y:S01]  /*17020*/  UMOV UR13, UR29 ;  /* 0x0000001d000d7c82 */ /* 0x000fe20008000000 */
[----:B------:R-:W-:Y:S01]  /*17030*/  R2UR UR7, R7 ;  /* 0x00000000070772ca */ /* 0x000fe200000e0000 */
[----:B------:R-:W-:Y:S01]  /*17040*/  IMAD R4, R156, 0x780, R0 ;  /* 0x000007809c047824 */ /* 0x000fe200078e0200 */
[----:B------:R-:W-:Y:S01]  /*17050*/  UIADD3 UR48, UR28, 0x2, URZ ;  /* 0x000000021c307890 */ /* 0x000fe2000fffe03f */
[----:B------:R-:W-:Y:S01]  /*17060*/  IMAD.MOV.U32 R7, RZ, RZ, -0x7fffffe0 ;  /* 0x80000020ff077424 */ /* 0x000fe200078e00ff */
[----:B------:R-:W-:Y:S01]  /*17070*/  UMOV UR8, UR28 ;  /* 0x0000001c00087c82 */ /* 0x000fe20008000000 */
[C---:B------:R-:W-:Y:S01]  /*17080*/  VIADD R6, R4.reuse, 0x80 ;  /* 0x0000008004067836 */ /* 0x040fe20000000000 */
[C---:B------:R-:W-:Y:S01]  /*17090*/  R2UR UR30, R4.reuse ;  /* 0x00000000041e72ca */ /* 0x040fe200000e0000 */
[----:B------:R-:W-:Y:S01]  /*170a0*/  UMOV UR4, UR28 ;  /* 0x0000001c00047c82 */ /* 0x000fe20008000000 */
[----:B------:R-:W-:Y:S01]  /*170b0*/  IADD3 R10, R4, 0x180, RZ ;  /* 0x00000180040a7810 */ /* 0x000fe20007ffe0ff */
[----:B------:R-:W-:Y:S01]  /*170c0*/  UMOV UR12, UR28 ;  /* 0x0000001c000c7c82 */ /* 0x000fe20008000000 */
[----:B------:R-:W-:Y:S01]  /*170d0*/  R2UR UR10, R6 ;  /* 0x00000000060a72ca */ /* 0x000fe200000e0000 */
[C---:B------:R-:W-:Y:S01]  /*170e0*/  VIADD R6, R4.reuse, 0x100 ;  /* 0x0000010004067836 */ /* 0x040fe20000000000 */
[----:B------:R-:W-:Y:S01]  /*170f0*/  R2UR UR15, R7 ;  /* 0x00000000070f72ca */ /* 0x000fe200000e0000 */
[----:B------:R-:W-:Y:S01]  /*17100*/  VIADD R14, R4, 0x2 ;  /* 0x00000002040e7836 */ /* 0x000fe20000000000 */
[----:B------:R-:W-:Y:S01]  /*17110*/  UMOV UR49, 0x80000020 ;  /* 0x8000002000317882 */ /* 0x000fe20000000000 */
[----:B------:R-:W-:Y:S01]  /*17120*/  IMAD.MOV.U32 R15, RZ, RZ, -0x7fffffe0 ;  /* 0x80000020ff0f7424 */ /* 0x000fe200078e00ff */
[----:B------:R-:W-:Y:S01]  /*17130*/  R2UR UR6, R6 ;  /* 0x00000000060672ca */ /* 0x000fe200000e0000 */
[----:B------:R-:W-:Y:S01]  /*17140*/  VIADD R6, R4, 0x200 ;  /* 0x0000020004067836 */ /* 0x000fe20000000000 */
[----:B------:R-:W-:Y:S01]  /*17150*/  R2UR UR50, R14 ;  /* 0x000000000e3272ca */ /* 0x000fe200000e0000 */
[----:B------:R-:W-:Y:S01]  /*17160*/  QGMMA.64x32x32.F32.E4M3.E4M3 R104, gdesc[UR28], RZ, !UPT, gsb0 ;  /* 0x006000001c6879f3 */ /* 0x000fe2000c0008ff */
[----:B------:R-:W-:Y:S01]  /*17170*/  R2UR UR51, R15 ;  /* 0x000000000f3372ca */ /* 0x000fe200000e0000 */
[----:B------:R-:W-:Y:S01]  /*17180*/  VIADD R14, R4, 0x280 ;  /* 0x00000280040e7836 */ /* 0x000fe20000000000 */
[----:B------:R-:W-:Y:S01]  /*17190*/  R2UR UR14, R6 ;  /* 0x00000000060e72ca */ /* 0x000fe200000e0000 */
[----:B------:R-:W-:Y:S01]  /*171a0*/  VIADD R6, R4, 0x82 ;  /* 0x0000008204067836 */ /* 0x000fe20000000000 */
[----:B------:R-:W-:Y:S01]  /*171b0*/  MOV R7, 0x80000020 ;  /* 0x8000002000077802 */ /* 0x000fe20000000f00 */
[----:B------:R-:W-:Y:S01]  /*171c0*/  IMAD.IADD R5, R237, 0x1, R158 ;  /* 0x00000001ed057824 */ /* 0x000fe200078e029e */
[----:B------:R-:W-:-:S02]  /*171d0*/  MOV R15, 0x80000020 ;  /* 0x80000020000f7802 */ /* 0x000fc40000000f00 */
[----:B------:R-:W-:Y:S02]  /*171e0*/  P2R R12, PR, RZ, 0x2 ;  /* 0x00000002ff0c7803 */ /* 0x000fe40000000000 */
[----:B------:R-:W-:Y:S01]  /*171f0*/  P2R R8, PR, RZ, 0x1 ;  /* 0x00000001ff087803 */ /* 0x000fe20000000000 */
[----:B------:R-:W-:Y:S02]  /*17200*/  WARPGROUP.DEPBAR.LE gsb0, 0x0 ;  /* 0x00008000000079c5 */ /* 0x000fe40000010000 */
[----:B------:R-:W-:-:S06]  /*17210*/  WARPGROUP.ARRIVE ;  /* 0x00000000000079c5 */ /* 0x000fcc0000000000 */
[----:B------:R-:W-:Y:S01]  /*17220*/  QGMMA.64x32x32.F32.E4M3.E4M3 R88, gdesc[UR8], RZ, !UPT, gsb0 ;  /* 0x00600000085879f3 */ /* 0x000fe2000c0008ff */
[----:B------:R-:W-:Y:S01]  /*17230*/  R2UR UR10, R10 ;  /* 0x000000000a0a72ca */ /* 0x000fe200000e0000 */
[----:B------:R-:W-:Y:S01]  /*17240*/  UMOV UR8, UR28 ;  /* 0x0000001c00087c82 */ /* 0x000fe20008000000 */
[----:B------:R-:W-:Y:S01]  /*17250*/  R2UR UR11, R11 ;  /* 0x000000000b0b72ca */ /* 0x000fe200000e0000 */
[----:B------:R-:W-:Y:S01]  /*17260*/  UMOV UR9, UR29 ;  /* 0x0000001d00097c82 */ /* 0x000fe20008000000 */
[----:B------:R-:W-:Y:S02]  /*17270*/  VIADD R10, R4, 0x182 ;  /* 0x00000182040a7836 */ /* 0x000fe40000000000 */
[----:B------:R-:W-:Y:S01]  /*17280*/  IMAD.MOV.U32 R11, RZ, RZ, -0x7fffffe0 ;  /* 0x80000020ff0b7424 */ /* 0x000fe200078e00ff */
        /* <DEDUP_REMOVED lines=16> */
[----:B------:R-:W-:Y:S02]  /*17390*/  IADD3 R10, R4, 0x400, RZ ;  /* 0x00000400040a7810 */ /* 0x000fe40007ffe0ff */
[----:B------:R-:W-:Y:S01]  /*173a0*/  MOV R11, 0x80000020 ;  /* 0x80000020000b7802 */ /* 0x000fe20000000f00 */
[----:B------:R-:W-:Y:S02]  /*173b0*/  WARPGROUP.DEPBAR.LE gsb0, 0x0 ;  /* 0x00008000000079c5 */ /* 0x000fe40000010000 */
[----:B------:R-:W-:-:S06]  /*173c0*/  WARPGROUP.ARRIVE ;  /* 0x00000000000079c5 */ /* 0x000fcc0000000000 */
[----:B------:R-:W-:Y:S01]  /*173d0*/  QGMMA.64x32x32.F32.E4M3.E4M3 R24, gdesc[UR12], RZ, !UPT, gsb0 ;  /* 0x006000000c1879f3 */ /* 0x000fe2000c0008ff */
[----:B------:R-:W-:Y:S01]  /*173e0*/  UMOV UR12, UR48 ;  /* 0x00000030000c7c82 */ /* 0x000fe20008000000 */
[----:B------:R-:W-:Y:S01]  /*173f0*/  UMOV UR13, UR49 ;  /* 0x00000031000d7c82 */ /* 0x000fe20008000000 */
[----:B------:R-:W-:Y:S02]  /*17400*/  WARPGROUP.DEPBAR.LE gsb0, 0x0 ;  /* 0x00008000000079c5 */ /* 0x000fe40000010000 */
[----:B------:R-:W-:-:S06]  /*17410*/  WARPGROUP.ARRIVE ;  /* 0x00000000000079c5 */ /* 0x000fcc0000000000 */
[----:B------:R-:W-:Y:S01]  /*17420*/  QGMMA.64x32x32.F32.E4M3.E4M3 R104, gdesc[UR48], R104, gsb0 ;  /* 0x00600000306879f3 */ /* 0x000fe20008000868 */
[----:B------:R-:W-:Y:S02]  /*17430*/  R2UR UR50, R6 ;  /* 0x00000000063272ca */ /* 0x000fe400000e0000 */
[----:B------:R-:W-:Y:S01]  /*17440*/  R2UR UR51, R7 ;  /* 0x00000000073372ca */ /* 0x000fe200000e0000 */
[----:B------:R-:W-:Y:S01]  /*17450*/  IMAD.MOV.U32 R7, RZ, RZ, -0x7fffffe0 ;  /* 0x80000020ff077424 */ /* 0x000fe200078e00ff */
[----:B------:R-:W-:-:S04]  /*17460*/  IADD3 R6, R4, 0x202, RZ ;  /* 0x0000020204067810 */ /* 0x000fc80007ffe0ff */
[----:B------:R-:W-:Y:S01]  /*17470*/  R2UR UR14, R6 ;  /* 0x00000000060e72ca */ /* 0x000fe200000e0000 */
[----:B------:R-:W-:Y:S01]  /*17480*/  VIADD R6, R4, 0x300 ;  /* 0x0000030004067836 */ /* 0x000fe20000000000 */
[----:B------:R-:W-:Y:S01]  /*17490*/  R2UR UR15, R7 ;  /* 0x00000000070f72ca */ /* 0x000fe200000e0000 */
[----:B------:R-:W-:Y:S01]  /*174a0*/  IMAD.MOV.U32 R7, RZ, RZ, -0x7fffffe0 ;  /* 0x80000020ff077424 */ /* 0x000fe200078e00ff */
[----:B------:R-:W-:Y:S02]  /*174b0*/  WARPGROUP.DEPBAR.LE gsb0, 0x0 ;  /* 0x00008000000079c5 */ /* 0x000fe40000010000 */
[----:B------:R-:W-:-:S06]  /*174c0*/  WARPGROUP.ARRIVE ;  /* 0x00000000000079c5 */ /* 0x000fcc0000000000 */
[----:B------:R-:W-:Y:S01]  /*174d0*/  QGMMA.64x32x32.F32.E4M3.E4M3 R88, gdesc[UR4], R88, gsb0 ;  /* 0x00600000045879f3 */ /* 0x000fe20008000858 */
[----:B------:R-:W-:Y:S01]  /*174e0*/  R2UR UR6, R14 ;  /* 0x000000000e0672ca */ /* 0x000fe200000e0000 */
[----:B------:R-:W-:Y:S01]  /*174f0*/  UIADD3 UR4, UR28, 0x200, URZ ;  /* 0x000002001c047890 */ /* 0x000fe2000fffe03f */
[----:B------:R-:W-:Y:S01]  /*17500*/  R2UR UR7, R15 ;  /* 0x000000000f0772ca */ /* 0x000fe200000e0000 */
[----:B------:R-:W-:Y:S01]  /*17510*/  UMOV UR5, 0x80000020 ;  /* 0x8000002000057882 */ /* 0x000fe20000000000 */
[----:B------:R-:W-:Y:S01]  /*17520*/  VIADD R14, R4, 0x282 ;  /* 0x00000282040e7836 */ /* 0x000fe20000000000 */
[----:B------:R-:W-:Y:S01]  /*17530*/  UMOV UR17, UR5 ;  /* 0x0000000500117c82 */ /* 0x000fe20008000000 */
[----:B------:R-:W-:Y:S02]  /*17540*/  IMAD.MOV.U32 R15, RZ, RZ, -0x7fffffe0 ;  /* 0x80000020ff0f7424 */ /* 0x000fe400078e00ff */
[----:B------:R-:W-:Y:S01]  /*17550*/  UMOV UR16, UR4 ;  /* 0x0000000400107c82 */ /* 0x000fe20008000000 */
[----:B------:R-:W-:-:S02]  /*17560*/  WARPGROUP.DEPBAR.LE gsb0, 0x0 ;  /* 0x00008000000079c5 */ /* 0x000fc40000010000 */
[----:B------:R-:W-:-:S06]  /*17570*/  WARPGROUP.ARRIVE ;  /* 0x00000000000079c5 */ /* 0x000fcc0000000000 */
[----:B------:R-:W-:Y:S03]  /*17580*/  QGMMA.64x32x32.F32.E4M3.E4M3 R56, gdesc[UR48], R56, gsb0 ;  /* 0x00600000303879f3 */ /* 0x000fe60008000838 */
[----:B------:R-:W-:Y:S02]  /*17590*/  WARPGROUP.DEPBAR.LE gsb0, 0x0 ;  /* 0x00008000000079c5 */ /* 0x000fe40000010000 */
[----:B------:R-:W-:-:S06]  /*175a0*/  WARPGROUP.ARRIVE ;  /* 0x00000000000079c5 */ /* 0x000fcc0000000000 */
[----:B------:R-:W-:Y:S01]  /*175b0*/  QGMMA.64x32x32.F32.E4M3.E4M3 R40, gdesc[UR8], R40, gsb0 ;  /* 0x00600000082879f3 */ /* 0x000fe20008000828 */
        /* <DEDUP_REMOVED lines=19> */
[----:B------:R-:W-:Y:S01]  /*176f0*/  VIADD R6, R4, 0x480 ;  /* 0x0000048004067836 */ /* 0x000fe20000000000 */
[----:B------:R-:W-:Y:S01]  /*17700*/  R2UR UR7, R7 ;  /* 0x00000000070772ca */ /* 0x000fe200000e0000 */
[----:B------:R-:W-:-:S03]  /*17710*/  IMAD.MOV.U32 R7, RZ, RZ, -0x7fffffe0 ;  /* 0x80000020ff077424 */ /* 0x000fc600078e00ff */
[----:B------:R-:W-:Y:S01]  /*17720*/  R2UR UR18, R6 ;  /* 0x00000000061272ca */ /* 0x000fe200000e0000 */
[----:B------:R-:W-:Y:S01]  /*17730*/  VIADD R6, R4, 0x302 ;  /* 0x0000030204067836 */ /* 0x000fe20000000000 */
[----:B------:R-:W-:Y:S02]  /*17740*/  R2UR UR19, R7 ;  /* 0x00000000071372ca */ /* 0x000fe400000e0000 */
[----:B------:R-:W-:Y:S01]  /*17750*/  MOV R7, 0x80000020 ;  /* 0x8000002000077802 */ /* 0x000fe20000000f00 */
        /* <DEDUP_REMOVED lines=9> */
[----:B------:R-:W-:Y:S02]  /*177f0*/  MOV R15, 0x80000020 ;  /* 0x80000020000f7802 */ /* 0x000fe40000000f00 */
        /* <DEDUP_REMOVED lines=90> */
[----:B------:R-:W-:Y:S01]  /*17da0*/  UMOV UR21, UR17 ;  /* 0x0000001100157c82 */ /* 0x000fe20008000000 */
[----:B------:R-:W-:Y:S02]  /*17db0*/  WARPGROUP.DEPBAR.LE gsb0, 0x0 ;  /* 0x00008000000079c5 */ /* 0x000fe40000010000 */
[----:B------:R-:W-:-:S06]  /*17dc0*/  WARPGROUP.ARRIVE ;  /* 0x00000000000079c5 */ /* 0x000fcc0000000000 */
[----:B------:R-:W-:Y:S03]  /*17dd0*/  QGMMA.64x32x32.F32.E4M3.E4M3 R24, gdesc[UR24], R24, gsb0 ;  /* 0x00600000181879f3 */ /* 0x000fe60008000818 */
[----:B------:R-:W-:Y:S02]  /*17de0*/  WARPGROUP.DEPBAR.LE gsb0, 0x0 ;  /* 0x00008000000079c5 */ /* 0x000fe40000010000 */
[----:B------:R-:W-:-:S06]  /*17df0*/  WARPGROUP.ARRIVE ;  /* 0x00000000000079c5 */ /* 0x000fcc0000000000 */
[----:B------:R-:W-:Y:S01]  /*17e00*/  QGMMA.64x32x32.F32.E4M3.E4M3 R104, gdesc[UR16], R104, gsb0 ;  /* 0x00600000106879f3 */ /* 0x000fe20008000868 */
[----:B------:R-:W-:Y:S01]  /*17e10*/  R2UR UR18, R6 ;  /* 0x00000000061272ca */ /* 0x000fe200000e0000 */
[----:B------:R-:W-:Y:S01]  /*17e20*/  IMAD R6, R164, -0xa0, R5 ;  /* 0xffffff60a4067824 */ /* 0x000fe200078e0205 */
[----:B------:R-:W-:Y:S01]  /*17e30*/  R2UR UR19, R7 ;  /* 0x00000000071372ca */ /* 0x000fe200000e0000 */
[----:B------:R-:W-:-:S03]  /*17e40*/  IMAD.MOV.U32 R5, RZ, RZ, -0x7fffffe0 ;  /* 0x80000020ff057424 */ /* 0x000fc600078e00ff */
[C---:B------:R-:W-:Y:S02]  /*17e50*/  ISETP.GT.AND P4, PT, R6.reuse, RZ, PT ;  /* 0x000000ff0600720c */ /* 0x040fe40003f84270 */
[C---:B------:R-:W-:Y:S02]  /*17e60*/  ISETP.GT.AND P5, PT, R6.reuse, 0x1, PT ;  /* 0x000000010600780c */ /* 0x040fe40003fa4270 */
[C---:B------:R-:W-:Y:S02]  /*17e70*/  ISETP.GT.AND P2, PT, R6.reuse, 0x8, PT ;  /* 0x000000080600780c */ /* 0x040fe40003f44270 */
[C---:B------:R-:W-:Y:S02]  /*17e80*/  ISETP.GT.AND P3, PT, R6.reuse, 0x9, PT ;  /* 0x000000090600780c */ /* 0x040fe40003f64270 */
[----:B------:R-:W-:Y:S02]  /*17e90*/  R2UR UR23, R5 ;  /* 0x00000000051772ca */ /* 0x000fe400000e0000 */
[----:B------:R-:W-:-:S02]  /*17ea0*/  ISETP.GT.AND P6, PT, R6, 0x80, PT ;  /* 0x000000800600780c */ /* 0x000fc40003fc4270 */
[C---:B------:R-:W-:Y:S02]  /*17eb0*/  ISETP.GT.AND P1, PT, R6.reuse, 0x81, PT ;  /* 0x000000810600780c */ /* 0x040fe40003f24270 */
[----:B------:R-:W-:Y:S02]  /*17ec0*/  ISETP.GT.AND P0, PT, R6, 0x88, PT ;  /* 0x000000880600780c */ /* 0x000fe40003f04270 */
[----:B------:R-:W-:Y:S01]  /*17ed0*/  P2R R20, PR, RZ, 0x2 ;  /* 0x00000002ff147803 */ /* 0x000fe20000000000 */
[----:B------:R-:W-:Y:S02]  /*17ee0*/  WARPGROUP.DEPBAR.LE gsb0, 0x0 ;  /* 0x00008000000079c5 */ /* 0x000fe40000010000 */
[----:B------:R-:W-:Y:S01]  /*17ef0*/  WARPGROUP.ARRIVE ;  /* 0x00000000000079c5 */ /* 0x000fe20000000000 */
[----:B------:R-:W-:Y:S02]  /*17f00*/  FSEL R77, R104, -INF , P4 ;  /* 0xff800000684d7808 */ /* 0x000fe40002000000 */
[----:B------:R-:W-:-:S02]  /*17f10*/  FSEL R105, R105, -INF , P5 ;  /* 0xff80000069697808 */ /* 0x000fc40002800000 */
[----:B------:R-:W-:Y:S01]  /*17f20*/  FSEL R79, R108, -INF , P2 ;  /* 0xff8000006c4f7808 */ /* 0x000fe20001000000 */
[----:B------:R-:W-:Y:S01]  /*17f30*/  QGMMA.64x32x32.F32.E4M3.E4M3 R88, gdesc[UR16], R88, gsb0 ;  /* 0x00600000105879f3 */ /* 0x000fe20008000858 */
[----:B------:R-:W-:Y:S02]  /*17f40*/  R2UR UR18, R10 ;  /* 0x000000000a1272ca */ /* 0x000fe400000e0000 */
[----:B------:R-:W-:Y:S01]  /*17f50*/  R2UR UR19, R11 ;  /* 0x000000000b1372ca */ /* 0x000fe200000e0000 */
[----:B------:R-:W-:Y:S01]  /*17f60*/  IMAD.MOV.U32 R11, RZ, RZ, -0x7fffffe0 ;  /* 0x80000020ff0b7424 */ /* 0x000fe200078e00ff */
[C---:B------:R-:W-:Y:S01]  /*17f70*/  IADD3 R10, R4.reuse, 0x682, RZ ;  /* 0x00000682040a7810 */ /* 0x040fe20007ffe0ff */
[----:B------:R-:W-:Y:S01]  /*17f80*/  VIADD R4, R4, 0x702 ;  /* 0x0000070204047836 */ /* 0x000fe20000000000 */
[----:B------:R-:W-:Y:S02]  /*17f90*/  FMNMX.FTZ R14, R77, R105, !PT ;  /* 0x000000694d0e7209 */ /* 0x000fe40007810000 */
[----:B------:R-:W-:-:S02]  /*17fa0*/  FSEL R7, R106, -INF , P4 ;  /* 0xff8000006a077808 */ /* 0x000fc40002000000 */
[C---:B------:R-:W-:Y:S02]  /*17fb0*/  ISETP.GT.AND P4, PT, R6.reuse, 0x10, PT ;  /* 0x000000100600780c */ /* 0x040fe40003f84270 */
        /* <DEDUP_REMOVED lines=15> */
[----:B------:R-:W-:Y:S02]  /*180b0*/  FSEL R117, R117, -INF , P3 ;  /* 0xff80000075757808 */ /* 0x000fe40001800000 */
[----:B------:R-:W-:-:S02]  /*180c0*/  ISETP.GT.AND P5, PT, R6, 0x20, PT ;  /* 0x000000200600780c */ /* 0x000fc40003fa4270 */
[----:B------:R-:W-:Y:S02]  /*180d0*/  FMNMX.FTZ R14, R83, R14, !PT ;  /* 0x0000000e530e7209 */ /* 0x000fe40007810000 */
[----:B------:R-:W-:Y:S02]  /*180e0*/  FSEL R13, R114, -INF , P4 ;  /* 0xff800000720d7808 */ /* 0x000fe40002000000 */
[C---:B------:R-:W-:Y:S02]  /*180f0*/  ISETP.GT.AND P4, PT, R6.reuse, 0x21, PT ;  /* 0x000000210600780c */ /* 0x040fe40003f84270 */
[----:B------:R-:W-:Y:S02]  /*18100*/  FMNMX.FTZ R14, R117, R14, !PT ;  /* 0x0000000e750e7209 */ /* 0x000fe40007810000 */
[----:B------:R-:W-:Y:S02]  /*18110*/  FSEL R119, R119, -INF , P3 ;  /* 0xff80000077777808 */ /* 0x000fe40001800000 */
[----:B------:R-:W-:-:S02]  /*18120*/  ISETP.GT.AND P3, PT, R6, 0x28, PT ;  /* 0x000000280600780c */ /* 0x000fc40003f64270 */
[----:B------:R-:W-:Y:S01]  /*18130*/  FSEL R15, R118, -INF , P2 ;  /* 0xff800000760f7808 */ /* 0x000fe20001000000 */
[----:B------:R-:W-:Y:S02]  /*18140*/  WARPGROUP.DEPBAR.LE gsb0, 0x0 ;  /* 0x00008000000079c5 */ /* 0x000fe40000010000 */
[----:B------:R-:W-:Y:S01]  /*18150*/  WARPGROUP.ARRIVE ;  /* 0x00000000000079c5 */ /* 0x000fe20000000000 */
[----:B------:R-:W-:Y:S02]  /*18160*/  FSEL R129, R88, -INF , P5 ;  /* 0xff80000058817808 */ /* 0x000fe40002800000 */
[----:B------:R-:W-:Y:S02]  /*18170*/  FSEL R123, R89, -INF , P4 ;  /* 0xff800000597b7808 */ /* 0x000fe40002000000 */
[----:B------:R-:W-:Y:S01]  /*18180*/  FMNMX.FTZ R14, R129, R14, !PT ;  /* 0x0000000e810e7209 */ /* 0x000fe20007810000 */
[----:B------:R-:W-:Y:S01]  /*18190*/  QGMMA.64x32x32.F32.E4M3.E4M3 R56, gdesc[UR16], R56, gsb0 ;  /* 0x00600000103879f3 */ /* 0x000fe20008000838 */
[----:B------:R-:W-:-:S02]  /*181a0*/  R2UR UR18, R10 ;  /* 0x000000000a1272ca */ /* 0x000fc400000e0000 */
[----:B------:R-:W-:Y:S02]  /*181b0*/  R2UR UR19, R11 ;  /* 0x000000000b1372ca */ /* 0x000fe400000e0000 */
        /* <DEDUP_REMOVED lines=15> */
[----:B------:R-:W-:Y:S02]  /*182b0*/  R2UR UR22, R4 ;  /* 0x00000000041672ca */ /* 0x000fe400000e0000 */
        /* <DEDUP_REMOVED lines=10> */
[----:B------:R-:W-:Y:S02]  /*18360*/  FMNMX.FTZ R14, R101, R14, !PT ;  /* 0x0000000e650e7209 */ /* 0x000fe40007810000 */
[----:B------:R-:W-:Y:S01]  /*18370*/  FSEL R75, R102, -INF , P3 ;  /* 0xff800000664b7808 */ /* 0x000fe20001800000 */
[----:B------:R-:W-:Y:S02]  /*18380*/  WARPGROUP.DEPBAR.LE gsb0, 0x0 ;  /* 0x00008000000079c5 */ /* 0x000fe40000010000 */
[----:B------:R-:W-:Y:S01]  /*18390*/  WARPGROUP.ARRIVE ;  /* 0x00000000000079c5 */ /* 0x000fe20000000000 */
[----:B------:R-:W-:-:S02]  /*183a0*/  FSEL R93, R56, -INF , P5 ;  /* 0xff800000385d7808 */ /* 0x000fc40002800000 */
[C---:B------:R-:W-:Y:S02]  /*183b0*/  ISETP.GT.AND P3, PT, R6.reuse, 0x48, PT ;  /* 0x000000480600780c */ /* 0x040fe40003f64270 */
[----:B------:R-:W-:Y:S01]  /*183c0*/  FSEL R127, R57, -INF , P4 ;  /* 0xff800000397f7808 */ /* 0x000fe20002000000 */
[----:B------:R-:W-:Y:S01]  /*183d0*/  QGMMA.64x32x32.F32.E4M3.E4M3 R40, gdesc[UR16], R40, gsb0 ;  /* 0x00600000102879f3 */ /* 0x000fe20008000828 */
        /* <DEDUP_REMOVED lines=22> */
[C---:B------:R-:W-:Y:S02]  /*18540*/  ISETP.GT.AND P5, PT, R6.reuse, 0x60, PT ;  /* 0x000000600600780c */ /* 0x040fe40003fa4270 */
[----:B------:R-:W-:Y:S02]  /*18550*/  FSEL R141, R69, -INF , P2 ;  /* 0xff800000458d7808 */ /* 0x000fe40001000000 */
[----:B------:R-:W-:Y:S02]  /*18560*/  FMNMX.FTZ R14, R139, R14, !PT ;  /* 0x0000000e8b0e7209 */ /* 0x000fe40007810000 */
[----:B------:R-:W-:Y:S02]  /*18570*/  FSEL R67, R67, -INF , P4 ;  /* 0xff80000043437808 */ /* 0x000fe40002000000 */
[----:B------:R-:W-:Y:S02]  /*18580*/  ISETP.GT.AND P4, PT, R6, 0x61, PT ;  /* 0x000000610600780c */ /* 0x000fe40003f84270 */
[----:B------:R-:W-:-:S02]  /*18590*/  FMNMX.FTZ R14, R141, R14, !PT ;  /* 0x0000000e8d0e7209 */ /* 0x000fc40007810000 */
        /* <DEDUP_REMOVED lines=29> */
[----:B------:R-:W-:Y:S02]  /*18770*/  FMNMX.FTZ R14, R155, R14, !PT ;  /* 0x0000000e9b0e7209 */ /* 0x000fe40007810000 */
[----:B------:R-:W-:Y:S02]  /*18780*/  FSEL R55, R55, -INF , P2 ;  /* 0xff80000037377808 */ /* 0x000fe40001000000 */
[----:B------:R-:W-:Y:S02]  /*18790*/  FMNMX.FTZ R14, R157, R14, !PT ;  /* 0x0000000e9d0e7209 */ /* 0x000fe40007810000 */
[----:B------:R-:W-:-:S02]  /*187a0*/  ISETP.GT.AND P2, PT, R6, 0x89, PT ;  /* 0x000000890600780c */ /* 0x000fc40003f44270 */
[----:B------:R-:W-:Y:S02]  /*187b0*/  FSEL R53, R54, -INF , P3 ;  /* 0xff80000036357808 */ /* 0x000fe40001800000 */
[C---:B------:R-:W-:Y:S02]  /*187c0*/  ISETP.GT.AND P3, PT, R6.reuse, 0x90, PT ;  /* 0x000000900600780c */ /* 0x040fe40003f64270 */
[----:B------:R-:W-:Y:S02]  /*187d0*/  FSEL R51, R51, -INF , P4 ;  /* 0xff80000033337808 */ /* 0x000fe40002000000 */
[----:B------:R-:W-:Y:S02]  /*187e0*/  ISETP.GT.AND P4, PT, R6, 0x91, PT ;  /* 0x000000910600780c */ /* 0x000fe40003f84270 */
[----:B------:R-:W-:Y:S01]  /*187f0*/  FSEL R49, R50, -INF , P5 ;  /* 0xff80000032317808 */ /* 0x000fe20002800000 */
[----:B------:R-:W-:Y:S02]  /*18800*/  WARPGROUP.DEPBAR.LE gsb0, 0x0 ;  /* 0x00008000000079c5 */ /* 0x000fe40000010000 */
[----:B------:R-:W-:-:S02]  /*18810*/  FSEL R159, R24, -INF , P6 ;  /* 0xff800000189f7808 */ /* 0x000fc40003000000 */
[----:B------:R-:W-:Y:S02]  /*18820*/  FSEL R161, R25, -INF , P1 ;  /* 0xff80000019a17808 */ /* 0x000fe40000800000 */
[----:B------:R-:W-:Y:S02]  /*18830*/  FMNMX.FTZ R14, R159, R14, !PT ;  /* 0x0000000e9f0e7209 */ /* 0x000fe40007810000 */
[----:B------:R-:W-:Y:S02]  /*18840*/  FSEL R163, R28, -INF , P0 ;  /* 0xff8000001ca37808 */ /* 0x000fe40000000000 */
[----:B------:R-:W-:Y:S02]  /*18850*/  FMNMX.FTZ R14, R161, R14, !PT ;  /* 0x0000000ea10e7209 */ /* 0x000fe40007810000 */
        /* <DEDUP_REMOVED lines=10> */
[----:B------:R-:W-:Y:S02]  /*18900*/  FMNMX.FTZ R14, R179, R14, !PT ;  /* 0x0000000eb30e7209 */ /* 0x000fe40007810000 */
[----:B------:R-:W-:Y:S02]  /*18910*/  FSEL R181, R37, -INF , P6 ;  /* 0xff80000025b57808 */ /* 0x000fe40003000000 */
[----:B------:R-:W-:Y:S02]  /*18920*/  ISETP.GT.AND P1, PT, R6, 0x80, PT ;  /* 0x000000800600780c */ /* 0x000fe40003f24270 */
[----:B------:R-:W-:-:S02]  /*18930*/  FMNMX.FTZ R14, R181, R14, !PT ;  /* 0x0000000eb50e7209 */ /* 0x000fc40007810000 */
[----:B------:R-:W-:Y:S02]  /*18940*/  FSEL R25, R26, -INF , P1 ;  /* 0xff8000001a197808 */ /* 0x000fe40000800000 */
[----:B------:R-:W-:Y:S01]  /*18950*/  ISETP.NE.AND P1, PT, R20, RZ, PT ;  /* 0x000000ff1400720c */ /* 0x000fe20003f25270 */
[----:B------:R-:W0:Y:S01]  /*18960*/  SHFL.BFLY PT, R11, R14, 0x2, 0x1f ;  /* 0x0c401f000e0b7f89 */ /* 0x000e2200000e0000 */
[----:B------:R-:W-:Y:S02]  /*18970*/  P2R R4, PR, RZ, 0x1 ;  /* 0x00000001ff047803 */ /* 0x000fe40000000000 */
[----:B------:R-:W-:Y:S02]  /*18980*/  FSEL R27, R27, -INF , P1 ;  /* 0xff8000001b1b7808 */ /* 0x000fe40000800000 */
[----:B------:R-:W-:Y:S02]  /*18990*/  ISETP.NE.AND P1, PT, R12, RZ, PT ;  /* 0x000000ff0c00720c */ /* 0x000fe40003f25270 */
[----:B------:R-:W-:-:S02]  /*189a0*/  FMNMX.FTZ R12, R7, R107, !PT ;  /* 0x0000006b070c7209 */ /* 0x000fc40007810000 */
[----:B------:R-:W-:Y:S02]  /*189b0*/  FSEL R31, R31, -INF , P2 ;  /* 0xff8000001f1f7808 */ /* 0x000fe40001000000 */
[----:B------:R-:W-:Y:S02]  /*189c0*/  FMNMX.FTZ R12, R9, R12, !PT ;  /* 0x0000000c090c7209 */ /* 0x000fe40007810000 */
[----:B------:R-:W-:Y:S02]  /*189d0*/  FSEL R35, R35, -INF , P4 ;  /* 0xff80000023237808 */ /* 0x000fe40002000000 */
        /* <DEDUP_REMOVED lines=11> */
[----:B------:R-:W-:Y:S01]  /*18a90*/  FSETP.NEU.FTZ.AND P0, PT, R11, -INF , PT ;  /* 0xff8000000b00780b */ /* 0x000fe20003f1d000 */
[----:B------:R-:W-:-:S01]  /*18aa0*/  FFMA.FTZ R28, R2, R11, -8 ;  /* 0xc1000000021c7423 */ /* 0x000fc2000001000b */
[----:B------:R-:W-:-:S04]  /*18ab0*/  FMNMX.FTZ R14, R95, R14, !PT ;  /* 0x0000000e5f0e7209 */ /* 0x000fc80007810000 */
[----:B------:R-:W-:Y:S02]  /*18ac0*/  FMNMX.FTZ R14, R73, R14, !PT ;  /* 0x0000000e490e7209 */ /* 0x000fe40007810000 */
[----:B------:R-:W-:Y:S02]  /*18ad0*/  FSEL R28, R28, RZ, P0 ;  /* 0x000000ff1c1c7208 */ /* 0x000fe40000000000 */
[----:B------:R-:W-:Y:S02]  /*18ae0*/  FMNMX.FTZ R14, R99, R14, !PT ;  /* 0x0000000e630e7209 */ /* 0x000fe40007810000 */
[----:B------:R-:W-:Y:S01]  /*18af0*/  ISETP.NE.AND P0, PT, R4, RZ, PT ;  /* 0x000000ff0400720c */ /* 0x000fe20003f05270 */
[C-C-:B------:R-:W-:Y:S01]  /*18b00*/  FFMA.FTZ R37, R2.reuse, R109, -R28.reuse ;  /* 0x0000006d02257223 */ /* 0x140fe2000001081c */
[----:B------:R-:W-:Y:S01]  /*18b10*/  FMNMX.FTZ R14, R75, R14, !PT ;  /* 0x0000000e4b0e7209 */ /* 0x000fe20007810000 */
[--C-:B------:R-:W-:Y:S01]  /*18b20*/  FFMA.FTZ R4, R2, R77, -R28.reuse ;  /* 0x0000004d02047223 */ /* 0x100fe2000001081c */
[----:B------:R-:W-:Y:S01]  /*18b30*/  FSEL R29, R30, -INF , P0 ;  /* 0xff8000001e1d7808 */ /* 0x000fe20000000000 */
        /* <DEDUP_REMOVED lines=10> */
[C-C-:B------:R-:W-:Y:S01]  /*18be0*/  FFMA.FTZ R32, R2.reuse, R131, -R28.reuse ;  /* 0x0000008302207223 */ /* 0x140fe2000001081c */
[----:B------:R-:W-:Y:S01]  /*18bf0*/  FSEL R117, R39, -INF , P6 ;  /* 0xff80000027757808 */ /* 0x000fe20003000000 */
[C-C-:B------:R-:W-:Y:S01]  /*18c00*/  FFMA.FTZ R129, R2.reuse, R129, -R28.reuse ;  /* 0x0000008102817223 */ /* 0x140fe2000001081c */
[----:B------:R-:W-:Y:S01]  /*18c10*/  FMNMX.FTZ R14, R61, R14, !PT ;  /* 0x0000000e3d0e7209 */ /* 0x000fe20007810000 */
[--C-:B------:R-:W-:Y:S01]  /*18c20*/  FFMA.FTZ R20, R2, R85, -R28.reuse ;  /* 0x0000005502147223 */ /* 0x100fe2000001081c */
[----:B------:R-:W-:Y:S01]  /*18c30*/  ISETP.NE.AND P0, PT, R8, RZ, PT ;  /* 0x000000ff0800720c */ /* 0x000fe20003f05270 */
[C-C-:B------:R-:W-:Y:S01]  /*18c40*/  FFMA.FTZ R8, R2.reuse, R81, -R28.reuse ;  /* 0x0000005102087223 */ /* 0x140fe2000001081c */
[----:B------:R-:W-:Y:S01]  /*18c50*/  FMNMX.FTZ R14, R63, R14, !PT ;  /* 0x0000000e3f0e7209 */ /* 0x000fe20007810000 */
[C-C-:B------:R-:W-:Y:S01]  /*18c60*/  FFMA.FTZ R10, R2.reuse, R83, -R28.reuse ;  /* 0x00000053020a7223 */ /* 0x140fe2000001081c */
[----:B------:R-:W-:-:S01]  /*18c70*/  FFMA.FTZ R85, R2, R97, -R28 ;  /* 0x0000006102557223 */ /* 0x000fc2000001081c */
[C-C-:B------:R-:W-:Y:S01]  /*18c80*/  FFMA.FTZ R26, R2.reuse, R89, -R28.reuse ;  /* 0x00000059021a7223 */ /* 0x140fe2000001081c */
[----:B------:R-:W-:Y:S01]  /*18c90*/  FMNMX.FTZ R14, R65, R14, !PT ;  /* 0x0000000e410e7209 */ /* 0x000fe20007810000 */
[C-C-:B------:R-:W-:Y:S01]  /*18ca0*/  FFMA.FTZ R33, R2.reuse, R105, -R28.reuse ;  /* 0x0000006902217223 */ /* 0x140fe2000001081c */
[----:B------:R0:W-:Y:S01]  /*18cb0*/  MUFU.EX2 R12, R129 ;  /* 0x00000081000c7308 */ /* 0x0001e20000000800 */
[----:B------:R-:W-:-:S01]  /*18cc0*/  FFMA.FTZ R81, R2, R123, -R28 ;  /* 0x0000007b02517223 */ /* 0x000fc2000001081c */
[----:B------:R-:W-:Y:S01]  /*18cd0*/  FMNMX.FTZ R14, R67, R14, !PT ;  /* 0x0000000e430e7209 */ /* 0x000fe20007810000 */
[----:B------:R-:W-:-:S01]  /*18ce0*/  FFMA.FTZ R83, R2, R125, -R28 ;  /* 0x0000007d02537223 */ /* 0x000fc2000001081c */
[C-C-:B------:R-:W-:Y:S01]  /*18cf0*/  FFMA.FTZ R24, R2.reuse, R121, -R28.reuse ;  /* 0x0000007902187223 */ /* 0x140fe2000001081c */
        /* <DEDUP_REMOVED lines=22> */
[----:B0-----:R-:W-:-:S01]  /*18e60*/  FFMA.FTZ R129, R2, R165, -R28 ;  /* 0x000000a502817223 */ /* 0x001fc2000001081c */
[C-C-:B------:R-:W-:Y:S01]  /*18e70*/  FFMA.FTZ R50, R2.reuse, R167, -R28.reuse ;  /* 0x000000a702327223 */ /* 0x140fe2000001081c */
[----:B------:R-:W-:-:S01]  /*18e80*/  FFMA.FTZ R177, R2, R177, -R28 ;  /* 0x000000b102b17223 */ /* 0x000fc2000001081c */
[----:B------:R-:W-:Y:S01]  /*18e90*/  FMNMX.FTZ R14, R49, R14, !PT ;  /* 0x0000000e310e7209 */ /* 0x000fe20007810000 */
[----:B------:R-:W-:-:S01]  /*18ea0*/  FFMA.FTZ R133, R2, R181, -R28 ;  /* 0x000000b502857223 */ /* 0x000fc2000001081c */
[----:B------:R-:W-:Y:S02]  /*18eb0*/  MUFU.EX2 R4, R4 ;  /* 0x0000000400047308 */ /* 0x000fe40000000800 */
[----:B------:R-:W-:-:S04]  /*18ec0*/  FMNMX.FTZ R14, R51, R14, !PT ;  /* 0x0000000e330e7209 */ /* 0x000fc80007810000 */
[----:B------:R-:W-:Y:S02]  /*18ed0*/  FMNMX.FTZ R14, R53, R14, !PT ;  /* 0x0000000e350e7209 */ /* 0x000fe40007810000 */
[----:B------:R-:W-:Y:S02]  /*18ee0*/  MUFU.EX2 R33, R33 ;  /* 0x0000002100217308 */ /* 0x000fe40000000800 */
[----:B------:R-:W-:-:S04]  /*18ef0*/  FMNMX.FTZ R14, R55, R14, !PT ;  /* 0x0000000e370e7209 */ /* 0x000fc80007810000 */
[----:B------:R-:W-:Y:S02]  /*18f00*/  FMNMX.FTZ R14, R25, R14, !PT ;  /* 0x0000000e190e7209 */ /* 0x000fe40007810000 */
[----:B------:R-:W-:Y:S02]  /*18f10*/  MUFU.EX2 R6, R6 ;  /* 0x0000000600067308 */ /* 0x000fe40000000800 */
[----:B------:R-:W-:-:S04]  /*18f20*/  FMNMX.FTZ R14, R27, R14, !PT ;  /* 0x0000000e1b0e7209 */ /* 0x000fc80007810000 */
[----:B------:R-:W-:Y:S02]  /*18f30*/  FMNMX.FTZ R14, R29, R14, !PT ;  /* 0x0000000e1d0e7209 */ /* 0x000fe40007810000 */
[----:B------:R-:W0:Y:S02]  /*18f40*/  MUFU.EX2 R37, R37 ;  /* 0x0000002500257308 */ /* 0x000e240000000800 */
[----:B------:R-:W-:-:S04]  /*18f50*/  FMNMX.FTZ R14, R31, R14, !PT ;  /* 0x0000000e1f0e7209 */ /* 0x000fc80007810000 */
[----:B------:R-:W-:Y:S02]  /*18f60*/  FMNMX.FTZ R14, R109, R14, !PT ;  /* 0x0000000e6d0e7209 */ /* 0x000fe40007810000 */
[----:B------:R-:W-:Y:S02]  /*18f70*/  MUFU.EX2 R8, R8 ;  /* 0x0000000800087308 */ /* 0x000fe40000000800 */
[----:B------:R-:W-:-:S04]  /*18f80*/  FMNMX.FTZ R14, R35, R14, !PT ;  /* 0x0000000e230e7209 */ /* 0x000fc80007810000 */
[----:B------:R-:W-:Y:S02]  /*18f90*/  FMNMX.FTZ R14, R113, R14, !PT ;  /* 0x0000000e710e7209 */ /* 0x000fe40007810000 */
[----:B------:R-:W-:Y:S01]  /*18fa0*/  MUFU.EX2 R77, R77 ;  /* 0x0000004d004d7308 */ /* 0x000fe20000000800 */
[----:B0-----:R-:W-:Y:S02]  /*18fb0*/  F2FP.SATFINITE.E4M3.F32.PACK_AB_MERGE_C R176, R37, R6, RZ ;  /* 0x0000000625b0723e */ /* 0x001fe400048070ff */
[----:B------:R-:W-:Y:S02]  /*18fc0*/  FMNMX.FTZ R14, R117, R14, !PT ;  /* 0x0000000e750e7209 */ /* 0x000fe40007810000 */
[----:B------:R-:W-:-:S03]  /*18fd0*/  F2FP.SATFINITE.E4M3.F32.PACK_AB_MERGE_C R176, R33, R4, R176 ;  /* 0x0000000421b0723e */ /* 0x000fc600048070b0 */
[----:B------:R-:W0:Y:S01]  /*18fe0*/  SHFL.BFLY PT, R127, R14, 0x2, 0x1f ;  /* 0x0c401f000e7f7f89 */ /* 0x000e2200000e0000 */
[----:B------:R-:W-:Y:S08]  /*18ff0*/  MUFU.EX2 R10, R10 ;  /* 0x0000000a000a7308 */ /* 0x000ff00000000800 */
[----:B------:R-:W1:Y:S08]  /*19000*/  MUFU.EX2 R79, R79 ;  /* 0x0000004f004f7308 */ /* 0x000e700000000800 */
[----:B------:R-:W-:Y:S01]  /*19010*/  MUFU.EX2 R81, R81 ;  /* 0x0000005100517308 */ /* 0x000fe20000000800 */
[----:B0-----:R-:W-:Y:S01]  /*19020*/  FMNMX.FTZ R52, R14, R127, !PT ;  /* 0x0000007f0e347209 */ /* 0x001fe20007810000 */
[----:B------:R-:W-:-:S06]  /*19030*/  FFMA.FTZ R127, R2, R161, -R28 ;  /* 0x000000a1027f7223 */ /* 0x000fcc000001081c */
[----:B------:R-:W-:Y:S01]  /*19040*/  MUFU.EX2 R20, R20 ;  /* 0x0000001400147308 */ /* 0x000fe20000000800 */
[----:B-1----:R-:W-:Y:S01]  /*19050*/  F2FP.SATFINITE.E4M3.F32.PACK_AB_MERGE_C R178, R79, R10, RZ ;  /* 0x0000000a4fb2723e */ /* 0x002fe200048070ff */
[----:B------:R-:W0:Y:S03]  /*19060*/  SHFL.BFLY PT, R131, R52, 0x1, 0x1f ;  /* 0x0c201f0034837f89 */ /* 0x000e2600000e0000 */
[----:B------:R-:W-:-:S03]  /*19070*/  F2FP.SATFINITE.E4M3.F32.PACK_AB_MERGE_C R178, R77, R8, R178 ;  /* 0x000000084db2723e */ /* 0x000fc600048070b2 */
[----:B------:R-:W1:Y:S08]  /*19080*/  MUFU.EX2 R83, R83 ;  /* 0x0000005300537308 */ /* 0x000e700000000800 */
[----:B------:R-:W-:Y:S08]  /*19090*/  MUFU.EX2 R24, R24 ;  /* 0x0000001800187308 */ /* 0x000ff00000000800 */
[----:B------:R-:W-:Y:S01]  /*190a0*/  MUFU.EX2 R85, R85 ;  /* 0x0000005500557308 */ /* 0x000fe20000000800 */
[----:B-1----:R-:W-:-:S02]  /*190b0*/  F2FP.SATFINITE.E4M3.F32.PACK_AB_MERGE_C R180, R83, R20, RZ ;  /* 0x0000001453b4723e */ /* 0x002fc400048070ff */
[----:B0-----:R-:W-:Y:S01]  /*190c0*/  FMNMX.FTZ R14, R52, R131, !PT ;  /* 0x00000083340e7209 */ /* 0x001fe20007810000 */
[----:B------:R-:W-:-:S01]  /*190d0*/  FFMA.FTZ R52, R2, R179, -R28 ;  /* 0x000000b302347223 */ /* 0x000fc2000001081c */
[----:B------:R-:W-:Y:S02]  /*190e0*/  F2FP.SATFINITE.E4M3.F32.PACK_AB_MERGE_C R180, R81, R12, R180 ;  /* 0x0000000c51b4723e */ /* 0x000fe400048070b4 */
[----:B------:R-:W-:Y:S01]  /*190f0*/  FSETP.NEU.FTZ.AND P2, PT, R14, -INF , PT ;  /* 0xff8000000e00780b */ /* 0x000fe20003f5d000 */
[----:B------:R-:W-:Y:S01]  /*19100*/  FFMA.FTZ R56, R2, R14, -8 ;  /* 0xc100000002387423 */ /* 0x000fe2000001000e */
[----:B------:R-:W-:Y:S04]  /*19110*/  MUFU.EX2 R26, R26 ;  /* 0x0000001a001a7308 */ /* 0x000fe80000000800 */
[----:B------:R-:W-:-:S02]  /*19120*/  FSEL R56, R56, RZ, P2 ;  /* 0x000000ff38387208 */ /* 0x000fc40001000000 */
[----:B------:R-:W-:Y:S02]  /*19130*/  ISETP.GE.AND P2, PT, R158, 0xa1, PT ;  /* 0x000000a19e00780c */ /* 0x000fe40003f46270 */
[----:B------:R-:W-:Y:S01]  /*19140*/  MUFU.EX2 R89, R89 ;  /* 0x0000005900597308 */ /* 0x000fe20000000800 */
[----:B------:R-:W-:-:S01]  /*19150*/  FFMA.FTZ R7, R2, R7, -R56 ;  /* 0x0000000702077223 */ /* 0x000fc20000010838 */
[C-C-:B------:R-:W-:Y:S01]  /*19160*/  FFMA.FTZ R28, R2.reuse, R107, -R56.reuse ;  /* 0x0000006b021c7223 */ /* 0x140fe20000010838 */
[----:B------:R-:W-:-:S01]  /*19170*/  FFMA.FTZ R58, R2, R9, -R56 ;  /* 0x00000009023a7223 */ /* 0x000fc20000010838 */
[C-C-:B------:R-:W-:Y:S01]  /*19180*/  FFMA.FTZ R107, R2.reuse, R111, -R56.reuse ;  /* 0x0000006f026b7223 */ /* 0x140fe20000010838 */
[----:B------:R-:W-:-:S01]  /*19190*/  FFMA.FTZ R9, R2, R13, -R56 ;  /* 0x0000000d02097223 */ /* 0x000fc20000010838 */
[C-C-:B------:R-:W-:Y:S01]  /*191a0*/  FFMA.FTZ R54, R2.reuse, R115, -R56.reuse ;  /* 0x0000007302367223 */ /* 0x140fe20000010838 */
[----:B------:R-:W-:-:S01]  /*191b0*/  FFMA.FTZ R66, R2, R21, -R56 ;  /* 0x0000001502427223 */ /* 0x000fc20000010838 */
[----:B------:R-:W-:Y:S01]  /*191c0*/  MUFU.EX2 R7, R7 ;  /* 0x0000000700077308 */ /* 0x000fe20000000800 */
[----:B------:R-:W-:-:S01]  /*191d0*/  FFMA.FTZ R15, R2, R15, -R56 ;  /* 0x0000000f020f7223 */ /* 0x000fc20000010838 */
[C-C-:B------:R-:W-:Y:S01]  /*191e0*/  FFMA.FTZ R21, R2.reuse, R57, -R56.reuse ;  /* 0x0000003902157223 */ /* 0x140fe20000010838 */
[----:B------:R-:W-:-:S01]  /*191f0*/  FFMA.FTZ R57, R2, R65, -R56 ;  /* 0x0000004102397223 */ /* 0x000fc20000010838 */
[----:B------:R-:W-:Y:S01]  /*19200*/  FFMA.FTZ R70, R2, R67, -R56 ;  /* 0x0000004302467223 */ /* 0x000fe20000010838 */
[----:B------:R-:W-:-:S01]  /*19210*/  FADD.FTZ R65, R4, R33 ;  /* 0x0000002104417221 */ /* 0x000fc20000010000 */
[C-C-:B------:R-:W-:Y:S01]  /*19220*/  FFMA.FTZ R64, R2.reuse, R119, -R56.reuse ;  /* 0x0000007702407223 */ /* 0x140fe20000010838 */
[----:B------:R-:W-:-:S01]  /*19230*/  FFMA.FTZ R5, R2, R5, -R56 ;  /* 0x0000000502057223 */ /* 0x000fc20000010838 */
[----:B------:R-:W0:Y:S01]  /*19240*/  MUFU.EX2 R28, R28 ;  /* 0x0000001c001c7308 */ /* 0x000e220000000800 */
[----:B------:R-:W-:-:S01]  /*19250*/  FADD.FTZ R72, R6, R65 ;  /* 0x0000004106487221 */ /* 0x000fc20000010000 */
[C-C-:B------:R-:W-:Y:S01]  /*19260*/  FFMA.FTZ R63, R2.reuse, R63, -R56.reuse ;  /* 0x0000003f023f7223 */ /* 0x140fe20000010838 */
[----:B------:R-:W-:-:S01]  /*19270*/  FFMA.FTZ R60, R2, R91, -R56 ;  /* 0x0000005b023c7223 */ /* 0x000fc20000010838 */
[----:B------:R-:W-:Y:S01]  /*19280*/  FFMA.FTZ R91, R2, R95, -R56 ;  /* 0x0000005f025b7223 */ /* 0x000fe20000010838 */
[----:B------:R-:W-:-:S01]  /*19290*/  FADD.FTZ R65, R37, R72 ;  /* 0x0000004825417221 */ /* 0x000fc20000010000 */
[C-C-:B------:R-:W-:Y:S01]  /*192a0*/  FFMA.FTZ R72, R2.reuse, R43, -R56.reuse ;  /* 0x0000002b02487223 */ /* 0x140fe20000010838 */
[----:B------:R-:W-:-:S01]  /*192b0*/  FFMA.FTZ R13, R2, R73, -R56 ;  /* 0x00000049020d7223 */ /* 0x000fc20000010838 */
[----:B------:R-:W1:Y:S01]  /*192c0*/  MUFU.EX2 R58, R58 ;  /* 0x0000003a003a7308 */ /* 0x000e620000000800 */
[----:B------:R-:W-:-:S01]  /*192d0*/  FADD.FTZ R82, R8, R65 ;  /* 0x0000004108527221 */ /* 0x000fc20000010000 */
[C-C-:B------:R-:W-:Y:S01]  /*192e0*/  FFMA.FTZ R62, R2.reuse, R99, -R56.reuse ;  /* 0x00000063023e7223 */ /* 0x140fe20000010838 */
[----:B------:R-:W-:-:S01]  /*192f0*/  FFMA.FTZ R73, R2, R75, -R56 ;  /* 0x0000004b02497223 */ /* 0x000fc20000010838 */
[----:B------:R-:W-:Y:S01]  /*19300*/  FFMA.FTZ R74, R2, R103, -R56 ;  /* 0x00000067024a7223 */ /* 0x000fe20000010838 */
[----:B------:R-:W-:-:S01]  /*19310*/  FADD.FTZ R43, R77, R82 ;  /* 0x000000524d2b7221 */ /* 0x000fc20000010000 */
[C-C-:B------:R-:W-:Y:S01]  /*19320*/  FFMA.FTZ R68, R2.reuse, R59, -R56.reuse ;  /* 0x0000003b02447223 */ /* 0x140fe20000010838 */
[----:B------:R-:W-:-:S01]  /*19330*/  FFMA.FTZ R47, R2, R47, -R56 ;  /* 0x0000002f022f7223 */ /* 0x000fc20000010838 */
[----:B------:R-:W2:Y:S01]  /*19340*/  MUFU.EX2 R107, R107 ;  /* 0x0000006b006b7308 */ /* 0x000ea20000000800 */
[----:B0-----:R-:W-:-:S01]  /*19350*/  FADD.FTZ R67, R7, R28 ;  /* 0x0000001c07437221 */ /* 0x001fc20000010000 */
[----:B------:R-:W-:Y:S01]  /*19360*/  FADD.FTZ R82, R10, R43 ;  /* 0x0000002b0a527221 */ /* 0x000fe20000010000 */
[----:B------:R-:W-:-:S01]  /*19370*/  FFMA.FTZ R59, R2, R61, -R56 ;  /* 0x0000003d023b7223 */ /* 0x000fc20000010838 */
[C-C-:B------:R-:W-:Y:S01]  /*19380*/  FFMA.FTZ R61, R2.reuse, R69, -R56.reuse ;  /* 0x00000045023d7223 */ /* 0x140fe20000010838 */
[----:B------:R-:W-:-:S01]  /*19390*/  FFMA.FTZ R76, R2, R71, -R56 ;  /* 0x00000047024c7223 */ /* 0x000fc20000010838 */
[----:B------:R-:W-:Y:S01]  /*193a0*/  FADD.FTZ R43, R79, R82 ;  /* 0x000000524f2b7221 */ /* 0x000fe20000010000 */
[----:B------:R-:W-:-:S01]  /*193b0*/  FFMA.FTZ R45, R2, R45, -R56 ;  /* 0x0000002d022d7223 */ /* 0x000fc20000010838 */
[----:B------:R-:W0:Y:S01]  /*193c0*/  MUFU.EX2 R9, R9 ;  /* 0x0000000900097308 */ /* 0x000e220000000800 */
[----:B-1----:R-:W-:-:S01]  /*193d0*/  FADD.FTZ R78, R58, R67 ;  /* 0x000000433a4e7221 */ /* 0x002fc20000010000 */
[----:B------:R-:W-:Y:S01]  /*193e0*/  FADD.FTZ R84, R12, R43 ;  /* 0x0000002b0c547221 */ /* 0x000fe20000010000 */
[----:B------:R-:W-:Y:S01]  /*193f0*/  F2FP.SATFINITE.E4M3.F32.PACK_AB_MERGE_C R182, R89, R26, RZ ;  /* 0x0000001a59b6723e */ /* 0x000fe200048070ff */
[C-C-:B------:R-:W-:Y:S01]  /*19400*/  FFMA.FTZ R49, R2.reuse, R49, -R56.reuse ;  /* 0x0000003102317223 */ /* 0x140fe20000010838 */
[----:B------:R-:W-:-:S01]  /*19410*/  FFMA.FTZ R27, R2, R27, -R56 ;  /* 0x0000001b021b7223 */ /* 0x000fc20000010838 */
[----:B------:R-:W-:Y:S01]  /*19420*/  FADD.FTZ R43, R81, R84 ;  /* 0x00000054512b7221 */ /* 0x000fe20000010000 */
[----:B------:R-:W-:-:S01]  /*19430*/  FFMA.FTZ R53, R2, R53, -R56 ;  /* 0x0000003502357223 */ /* 0x000fc20000010838 */
[----:B------:R-:W1:Y:S01]  /*19440*/  MUFU.EX2 R54, R54 ;  /* 0x0000003600367308 */ /* 0x000e620000000800 */
[----:B--2---:R-:W-:-:S01]  /*19450*/  FADD.FTZ R78, R107, R78 ;  /* 0x0000004e6b4e7221 */ /* 0x004fc20000010000 */
[----:B------:R-:W-:Y:S01]  /*19460*/  FADD.FTZ R84, R20, R43 ;  /* 0x0000002b14547221 */ /* 0x000fe20000010000 */
[----:B------:R-:W-:-:S01]  /*19470*/  FFMA.FTZ R55, R2, R55, -R56 ;  /* 0x0000003702377223 */ /* 0x000fc20000010838 */
[C-C-:B------:R-:W-:Y:S01]  /*19480*/  FFMA.FTZ R29, R2.reuse, R29, -R56.reuse ;  /* 0x0000001d021d7223 */ /* 0x140fe20000010838 */
[----:B------:R-:W-:-:S01]  /*19490*/  FFMA.FTZ R31, R2, R31, -R56 ;  /* 0x0000001f021f7223 */ /* 0x000fc20000010838 */
[----:B------:R-:W-:Y:S01]  /*194a0*/  FADD.FTZ R43, R83, R84 ;  /* 0x00000054532b7221 */ /* 0x000fe20000010000 */
[----:B------:R-:W-:-:S01]  /*194b0*/  FFMA.FTZ R109, R2, R109, -R56 ;  /* 0x0000006d026d7223 */ /* 0x000fc20000010838 */
[----:B------:R-:W2:Y:S01]  /*194c0*/  MUFU.EX2 R15, R15 ;  /* 0x0000000f000f7308 */ /* 0x000ea20000000800 */
[----:B0-----:R-:W-:-:S01]  /*194d0*/  FADD.FTZ R65, R9, R78 ;  /* 0x0000004e09417221 */ /* 0x001fc20000010000 */
[----:B------:R-:W-:Y:S01]  /*194e0*/  FADD.FTZ R84, R24, R43 ;  /* 0x0000002b18547221 */ /* 0x000fe20000010000 */
[----:B------:R-:W-:Y:S01]  /*194f0*/  F2FP.SATFINITE.E4M3.F32.PACK_AB_MERGE_C R58, R107, R58, RZ ;  /* 0x0000003a6b3a723e */ /* 0x000fe200048070ff */
[C-C-:B------:R-:W-:Y:S01]  /*19500*/  FFMA.FTZ R35, R2.reuse, R35, -R56.reuse ;  /* 0x0000002302237223 */ /* 0x140fe20000010838 */
[----:B------:R-:W-:-:S01]  /*19510*/  FFMA.FTZ R113, R2, R113, -R56 ;  /* 0x0000007102717223 */ /* 0x000fc20000010838 */
[----:B------:R-:W-:Y:S01]  /*19520*/  F2FP.SATFINITE.E4M3.F32.PACK_AB_MERGE_C R182, R85, R24, R182 ;  /* 0x0000001855b6723e */ /* 0x000fe200048070b6 */
[----:B------:R-:W-:Y:S01]  /*19530*/  IMAD.MOV.U32 R81, RZ, RZ, R87 ;  /* 0x000000ffff517224 */ /* 0x000fe200078e0057 */
[----:B------:R-:W0:Y:S01]  /*19540*/  MUFU.EX2 R64, R64 ;  /* 0x0000004000407308 */ /* 0x000e220000000800 */
[----:B-1----:R-:W-:-:S01]  /*19550*/  FADD.FTZ R78, R54, R65 ;  /* 0x00000041364e7221 */ /* 0x002fc20000010000 */
[-C--:B------:R-:W-:Y:S01]  /*19560*/  MOV R83, R87.reuse ;  /* 0x0000005700537202 */ /* 0x080fe20000000f00 */
[--C-:B------:R-:W-:Y:S01]  /*19570*/  IMAD.MOV.U32 R77, RZ, RZ, R87.reuse ;  /* 0x000000ffff4d7224 */ /* 0x100fe200078e0057 */
[-C--:B------:R-:W-:Y:S01]  /*19580*/  MOV R79, R87.reuse ;  /* 0x00000057004f7202 */ /* 0x080fe20000000f00 */
[--C-:B------:R-:W-:Y:S01]  /*19590*/  IMAD.MOV.U32 R69, RZ, RZ, R87.reuse ;  /* 0x000000ffff457224 */ /* 0x100fe200078e0057 */
[-C--:B------:R-:W-:Y:S01]  /*195a0*/  MOV R75, R87.reuse ;  /* 0x00000057004b7202 */ /* 0x080fe20000000f00 */
[--C-:B------:R-:W-:Y:S01]  /*195b0*/  IMAD.MOV.U32 R65, RZ, RZ, R87.reuse ;  /* 0x000000ffff417224 */ /* 0x100fe200078e0057 */
[----:B------:R1:W-:Y:S01]  /*195c0*/  MUFU.EX2 R80, R63 ;  /* 0x0000003f00507308 */ /* 0x0003e20000000800 */
[-C--:B------:R-:W-:Y:S01]  /*195d0*/  MOV R71, R87.reuse ;  /* 0x0000005700477202 */ /* 0x080fe20000000f00 */
[--C-:B------:R-:W-:Y:S01]  /*195e0*/  IMAD.MOV.U32 R33, RZ, RZ, R87.reuse ;  /* 0x000000ffff217224 */ /* 0x100fe200078e0057 */
[----:B------:R-:W-:Y:S01]  /*195f0*/  MOV R67, R87 ;  /* 0x0000005700437202 */ /* 0x000fe20000000f00 */
[----:B------:R-:W-:-:S04]  /*19600*/  IMAD.MOV.U32 R24, RZ, RZ, R87 ;  /* 0x000000ffff187224 */ /* 0x000fc800078e0057 */
[----:B------:R-:W3:Y:S01]  /*19610*/  MUFU.EX2 R5, R5 ;  /* 0x0000000500057308 */ /* 0x000ee20000000800 */
[----:B-1----:R-:W-:-:S01]  /*19620*/  FFMA.FTZ R63, R2, R41, -R56 ;  /* 0x00000029023f7223 */ /* 0x002fc20000010838 */
[----:B------:R-:W-:-:S04]  /*19630*/  @!P1 IADD3 R41, R3, 0x29840, RZ ;  /* 0x0002984003299810 */ /* 0x000fc80007ffe0ff */
[----:B------:R-:W-:Y:S02]  /*19640*/  @!P1 PRMT R41, RZ, 0x654, R41 ;  /* 0x00000654ff299816 */ /* 0x000fe40000000029 */
[----:B------:R-:W1:Y:S02]  /*19650*/  MUFU.EX2 R60, R60 ;  /* 0x0000003c003c7308 */ /* 0x000e640000000800 */
[----:B------:R2:W-:Y:S06]  /*19660*/  @!P1 SYNCS.ARRIVE.TRANS64.RED.A1T0 RZ, [R41+URZ], RZ ;  /* 0x000000ff29ff99a7 */ /* 0x0005ec000810043f */
[----:B------:R-:W4:Y:S01]  /*19670*/  MUFU.EX2 R66, R66 ;  /* 0x0000004200427308 */ /* 0x000f220000000800 */
[----:B--2---:R-:W-:-:S01]  /*19680*/  FADD.FTZ R41, R15, R78 ;  /* 0x0000004e0f297221 */ /* 0x004fc20000010000 */
[----:B------:R-:W-:-:S03]  /*19690*/  FFMA.FTZ R78, R2, R51, -R56 ;  /* 0x00000033024e7223 */ /* 0x000fc60000010838 */
[C---:B0-----:R-:W-:Y:S01]  /*196a0*/  FADD.FTZ R82, R64.reuse, R41 ;  /* 0x0000002940527221 */ /* 0x041fe20000010000 */
[----:B------:R-:W-:Y:S02]  /*196b0*/  F2FP.SATFINITE.E4M3.F32.PACK_AB_MERGE_C R64, R64, R15, RZ ;  /* 0x0000000f4040723e */ /* 0x000fe400048070ff */
[----:B------:R-:W0:Y:S01]  /*196c0*/  MUFU.EX2 R91, R91 ;  /* 0x0000005b005b7308 */ /* 0x000e220000000800 */
[----:B---3--:R-:W-:-:S01]  /*196d0*/  FADD.FTZ R41, R5, R82 ;  /* 0x0000005205297221 */ /* 0x008fc20000010000 */
[----:B------:R-:W-:Y:S01]  /*196e0*/  F2FP.SATFINITE.E4M3.F32.PACK_AB_MERGE_C R179, R54, R9, R64 ;  /* 0x0000000936b3723e */ /* 0x000fe20004807040 */
[----:B------:R-:W-:Y:S02]  /*196f0*/  IMAD.MOV.U32 R64, RZ, RZ, R87 ;  /* 0x000000ffff407224 */ /* 0x000fe400078e0057 */
[----:B-1----:R-:W-:Y:S01]  /*19700*/  FADD.FTZ R51, R60, R41 ;  /* 0x000000293c337221 */ /* 0x002fe20000010000 */
[----:B------:R-:W-:-:S02]  /*19710*/  FFMA.FTZ R41, R2, R25, -R56 ;  /* 0x0000001902297223 */ /* 0x000fc40000010838 */
[----:B------:R-:W1:Y:S01]  /*19720*/  MUFU.EX2 R13, R13 ;  /* 0x0000000d000d7308 */ /* 0x000e620000000800 */
[----:B------:R-:W-:-:S01]  /*19730*/  FFMA.FTZ R56, R2, R117, -R56 ;  /* 0x0000007502387223 */ /* 0x000fc20000010838 */
[----:B----4-:R-:W-:Y:S01]  /*19740*/  FADD.FTZ R86, R66, R51 ;  /* 0x0000003342567221 */ /* 0x010fe20000010000 */
[----:B------:R-:W-:Y:S01]  /*19750*/  IMAD.MOV.U32 R54, RZ, RZ, R87 ;  /* 0x000000ffff367224 */ /* 0x000fe200078e0057 */
[----:B------:R-:W-:-:S04]  /*19760*/  MOV R51, R87 ;  /* 0x0000005700337202 */ /* 0x000fc80000000f00 */
[----:B------:R-:W2:Y:S01]  /*19770*/  MUFU.EX2 R62, R62 ;  /* 0x0000003e003e7308 */ /* 0x000ea20000000800 */
[----:B0-----:R-:W-:-:S01]  /*19780*/  FADD.FTZ R86, R91, R86 ;  /* 0x000000565b567221 */ /* 0x001fc20000010000 */
[----:B------:R-:W-:-:S04]  /*19790*/  F2FP.SATFINITE.E4M3.F32.PACK_AB_MERGE_C R66, R91, R66, RZ ;  /* 0x000000425b42723e */ /* 0x000fc800048070ff */
[----:B------:R-:W-:Y:S01]  /*197a0*/  F2FP.SATFINITE.E4M3.F32.PACK_AB_MERGE_C R181, R60, R5, R66 ;  /* 0x000000053cb5723e */ /* 0x000fe20004807042 */
[----:B------:R-:W-:Y:S01]  /*197b0*/  IMAD.MOV.U32 R66, RZ, RZ, R87 ;  /* 0x000000ffff427224 */ /* 0x000fe200078e0057 */
[----:B------:R-:W0:Y:S01]  /*197c0*/  MUFU.EX2 R73, R73 ;  /* 0x0000004900497308 */ /* 0x000e220000000800 */
[----:B-1----:R-:W-:-:S01]  /*197d0*/  FADD.FTZ R43, R13, R86 ;  /* 0x000000560d2b7221 */ /* 0x002fc20000010000 */
[----:B------:R-:W-:-:S06]  /*197e0*/  IMAD.MOV.U32 R60, RZ, RZ, R87 ;  /* 0x000000ffff3c7224 */ /* 0x000fcc00078e0057 */
[----:B------:R-:W1:Y:S08]  /*197f0*/  MUFU.EX2 R74, R74 ;  /* 0x0000004a004a7308 */ /* 0x000e700000000800 */
[----:B------:R-:W3:Y:S08]  /*19800*/  MUFU.EX2 R30, R30 ;  /* 0x0000001e001e7308 */ /* 0x000ef00000000800 */
[----:B------:R-:W4:Y:S08]  /*19810*/  MUFU.EX2 R21, R21 ;  /* 0x0000001500157308 */ /* 0x000f300000000800 */
[----:B------:R-:W5:Y:S08]  /*19820*/  MUFU.EX2 R93, R93 ;  /* 0x0000005d005d7308 */ /* 0x000f700000000800 */
[----:B------:R2:W-:Y:S08]  /*19830*/  MUFU.EX2 R82, R47 ;  /* 0x0000002f00527308 */ /* 0x0005f00000000800 */
[----:B------:R-:W5:Y:S01]  /*19840*/  MUFU.EX2 R68, R68 ;  /* 0x0000004400447308 */ /* 0x000f620000000800 */
[----:B--2---:R-:W-:-:S01]  /*19850*/  FADD.FTZ R47, R85, R84 ;  /* 0x00000054552f7221 */ /* 0x004fc20000010000 */
[----:B------:R-:W-:Y:S01]  /*19860*/  FADD.FTZ R84, R62, R43 ;  /* 0x0000002b3e547221 */ /* 0x000fe20000010000 */
[----:B------:R-:W-:-:S02]  /*19870*/  IMAD.MOV.U32 R85, RZ, RZ, R87 ;  /* 0x000000ffff557224 */ /* 0x000fc400078e0057 */
[----:B------:R-:W-:Y:S01]  /*19880*/  FADD.FTZ R86, R26, R47 ;  /* 0x0000002f1a567221 */ /* 0x000fe20000010000 */
[----:B0-----:R-:W-:-:S01]  /*19890*/  FADD.FTZ R43, R73, R84 ;  /* 0x00000054492b7221 */ /* 0x001fc20000010000 */
[----:B-1----:R-:W-:Y:S01]  /*198a0*/  F2FP.SATFINITE.E4M3.F32.PACK_AB_MERGE_C R73, R74, R73, RZ ;  /* 0x000000494a49723e */ /* 0x002fe200048070ff */
[----:B------:R-:W0:Y:S01]  /*198b0*/  MUFU.EX2 R32, R32 ;  /* 0x0000002000207308 */ /* 0x000e220000000800 */
[----:B------:R-:W-:-:S01]  /*198c0*/  FADD.FTZ R47, R89, R86 ;  /* 0x00000056592f7221 */ /* 0x000fc20000010000 */
[----:B------:R-:W-:Y:S01]  /*198d0*/  FADD.FTZ R6, R74, R43 ;  /* 0x0000002b4a067221 */ /* 0x000fe20000010000 */
[----:B------:R-:W-:Y:S01]  /*198e0*/  F2FP.SATFINITE.E4M3.F32.PACK_AB_MERGE_C R183, R62, R13, R73 ;  /* 0x0000000d3eb7723e */ /* 0x000fe20004807049 */
[----:B------:R-:W-:Y:S02]  /*198f0*/  IMAD.MOV.U32 R86, RZ, RZ, R87 ;  /* 0x000000ffff567224 */ /* 0x000fe400078e0057 */
[----:B---3--:R-:W-:-:S01]  /*19900*/  FADD.FTZ R84, R30, R47 ;  /* 0x0000002f1e547221 */ /* 0x008fc20000010000 */
[----:B----4-:R-:W-:Y:S01]  /*19910*/  FADD.FTZ R37, R21, R6 ;  /* 0x0000000615257221 */ /* 0x010fe20000010000 */
[----:B------:R-:W-:Y:S01]  /*19920*/  IMAD.MOV.U32 R74, RZ, RZ, R87 ;  /* 0x000000ffff4a7224 */ /* 0x000fe200078e0057 */
[----:B------:R-:W1:Y:S01]  /*19930*/  MUFU.EX2 R59, R59 ;  /* 0x0000003b003b7308 */ /* 0x000e620000000800 */
[----:B-----5:R-:W-:-:S01]  /*19940*/  FADD.FTZ R43, R93, R84 ;  /* 0x000000545d2b7221 */ /* 0x020fc20000010000 */
[----:B------:R-:W-:Y:S01]  /*19950*/  FADD.FTZ R10, R68, R37 ;  /* 0x00000025440a7221 */ /* 0x000fe20000010000 */
[--C-:B------:R-:W-:Y:S01]  /*19960*/  IMAD.MOV.U32 R84, RZ, RZ, R87.reuse ;  /* 0x000000ffff547224 */ /* 0x100fe200078e0057 */
[----:B------:R-:W-:Y:S01]  /*19970*/  MOV R47, R87 ;  /* 0x00000057002f7202 */ /* 0x000fe20000000f00 */
[----:B------:R-:W-:-:S02]  /*19980*/  IMAD.MOV.U32 R73, RZ, RZ, R87 ;  /* 0x000000ffff497224 */ /* 0x000fc400078e0057 */
[----:B------:R-:W-:Y:S01]  /*19990*/  IMAD.MOV.U32 R62, RZ, RZ, R87 ;  /* 0x000000ffff3e7224 */ /* 0x000fe200078e0057 */
[----:B------:R-:W2:Y:S01]  /*199a0*/  MUFU.EX2 R97, R97 ;  /* 0x0000006100617308 */ /* 0x000ea20000000800 */
[----:B0-----:R-:W-:-:S01]  /*199b0*/  FADD.FTZ R20, R32, R43 ;  /* 0x0000002b20147221 */ /* 0x001fc20000010000 */
[----:B------:R-:W-:-:S06]  /*199c0*/  MOV R43, R87 ;  /* 0x00000057002b7202 */ /* 0x000fcc0000000f00 */
[----:B------:R-:W0:Y:S01]  /*199d0*/  MUFU.EX2 R36, R36 ;  /* 0x0000002400247308 */ /* 0x000e220000000800 */
[----:B-1----:R-:W-:-:S01]  /*199e0*/  FADD.FTZ R37, R59, R10 ;  /* 0x0000000a3b257221 */ /* 0x002fc20000010000 */
[----:B------:R-:W-:-:S03]  /*199f0*/  F2FP.SATFINITE.E4M3.F32.PACK_AB_MERGE_C R59, R80, R59, RZ ;  /* 0x0000003b503b723e */ /* 0x000fc600048070ff */
[----:B------:R-:W-:Y:S01]  /*19a00*/  FADD.FTZ R10, R80, R37 ;  /* 0x00000025500a7221 */ /* 0x000fe20000010000 */
[----:B------:R-:W-:Y:S01]  /*19a10*/  F2FP.SATFINITE.E4M3.F32.PACK_AB_MERGE_C R185, R68, R21, R59 ;  /* 0x0000001544b9723e */ /* 0x000fe2000480703b */
[--C-:B------:R-:W-:Y:S01]  /*19a20*/  IMAD.MOV.U32 R80, RZ, RZ, R87.reuse ;  /* 0x000000ffff507224 */ /* 0x100fe200078e0057 */
[----:B------:R-:W1:Y:S01]  /*19a30*/  MUFU.EX2 R57, R57 ;  /* 0x0000003900397308 */ /* 0x000e620000000800 */
[C---:B--2---:R-:W-:Y:S01]  /*19a40*/  F2FP.SATFINITE.E4M3.F32.PACK_AB_MERGE_C R184, R97.reuse, R32, RZ ;  /* 0x0000002061b8723e */ /* 0x044fe200048070ff */
[----:B------:R-:W-:Y:S01]  /*19a50*/  FADD.FTZ R97, R97, R20 ;  /* 0x0000001461617221 */ /* 0x000fe20000010000 */
[--C-:B------:R-:W-:Y:S01]  /*19a60*/  IMAD.MOV.U32 R68, RZ, RZ, R87.reuse ;  /* 0x000000ffff447224 */ /* 0x100fe200078e0057 */
[----:B------:R-:W-:Y:S01]  /*19a70*/  MOV R59, R87 ;  /* 0x00000057003b7202 */ /* 0x000fe20000000f00 */
[--C-:B------:R-:W-:Y:S01]  /*19a80*/  IMAD.MOV.U32 R32, RZ, RZ, R87.reuse ;  /* 0x000000ffff207224 */ /* 0x100fe200078e0057 */
[----:B------:R-:W-:Y:S01]  /*19a90*/  F2FP.SATFINITE.E4M3.F32.PACK_AB_MERGE_C R184, R93, R30, R184 ;  /* 0x0000001e5db8723e */ /* 0x000fe200048070b8 */
[----:B------:R-:W-:Y:S01]  /*19aa0*/  IMAD.MOV.U32 R30, RZ, RZ, R87 ;  /* 0x000000ffff1e7224 */ /* 0x000fe200078e0057 */
        /* <DEDUP_REMOVED lines=10> */
[----:B------:R-:W-:-:S06]  /*19b50*/  IMAD.MOV.U32 R37, RZ, RZ, R87 ;  /* 0x000000ffff257224 */ /* 0x000fcc00078e0057 */
[----:B------:R-:W1:Y:S01]  /*19b60*/  MUFU.EX2 R76, R76 ;  /* 0x0000004c004c7308 */ /* 0x000e620000000800 */
[----:B--2---:R-:W-:-:S07]  /*19b70*/  FADD.FTZ R15, R61, R20 ;  /* 0x000000143d0f7221 */ /* 0x004fce0000010000 */
[----:B------:R-:W2:Y:S01]  /*19b80*/  MUFU.EX2 R34, R34 ;  /* 0x0000002200227308 */ /* 0x000ea20000000800 */
[C---:B0-----:R-:W-:Y:S01]  /*19b90*/  F2FP.SATFINITE.E4M3.F32.PACK_AB_MERGE_C R186, R105.reuse, R40, RZ ;  /* 0x0000002869ba723e */ /* 0x041fe200048070ff */
[----:B------:R-:W-:Y:S01]  /*19ba0*/  FADD.FTZ R105, R105, R26 ;  /* 0x0000001a69697221 */ /* 0x000fe20000010000 */
[--C-:B------:R-:W-:Y:S02]  /*19bb0*/  IMAD.MOV.U32 R40, RZ, RZ, R87.reuse ;  /* 0x000000ffff287224 */ /* 0x100fe400078e0057 */
[----:B------:R-:W-:Y:S01]  /*19bc0*/  F2FP.SATFINITE.E4M3.F32.PACK_AB_MERGE_C R186, R101, R36, R186 ;  /* 0x0000002465ba723e */ /* 0x000fe200048070ba */
[----:B------:R-:W-:Y:S02]  /*19bd0*/  IMAD.MOV.U32 R36, RZ, RZ, R87 ;  /* 0x000000ffff247224 */ /* 0x000fe400078e0057 */
[----:B------:R0:W3:Y:S01]  /*19be0*/  MUFU.EX2 R3, R63 ;  /* 0x0000003f00037308 */ /* 0x0000e20000000800 */
[C---:B-1----:R-:W-:Y:S01]  /*19bf0*/  F2FP.SATFINITE.E4M3.F32.PACK_AB_MERGE_C R61, R76.reuse, R61, RZ ;  /* 0x0000003d4c3d723e */ /* 0x042fe200048070ff */
[----:B------:R-:W-:Y:S01]  /*19c00*/  FADD.FTZ R76, R76, R15 ;  /* 0x0000000f4c4c7221 */ /* 0x000fe20000010000 */
[----:B------:R-:W-:-:S02]  /*19c10*/  IMAD.MOV.U32 R26, RZ, RZ, R87 ;  /* 0x000000ffff1a7224 */ /* 0x000fc400078e0057 */
[----:B------:R-:W-:Y:S01]  /*19c20*/  F2FP.SATFINITE.E4M3.F32.PACK_AB_MERGE_C R187, R70, R57, R61 ;  /* 0x0000003946bb723e */ /* 0x000fe2000480703d */
[----:B------:R-:W-:Y:S02]  /*19c30*/  IMAD.MOV.U32 R70, RZ, RZ, R87 ;  /* 0x000000ffff467224 */ /* 0x000fe400078e0057 */
[----:B------:R-:W-:Y:S01]  /*19c40*/  MUFU.EX2 R39, R145 ;  /* 0x0000009100277308 */ /* 0x000fe20000000800 */
[----:B--2---:R-:W-:-:S01]  /*19c50*/  FADD.FTZ R4, R34, R105 ;  /* 0x0000006922047221 */ /* 0x004fc20000010000 */
[----:B0-----:R-:W-:Y:S01]  /*19c60*/  MOV R63, R87 ;  /* 0x00000057003f7202 */ /* 0x001fe20000000f00 */
[--C-:B------:R-:W-:Y:S02]  /*19c70*/  IMAD.MOV.U32 R61, RZ, RZ, R87.reuse ;  /* 0x000000ffff3d7224 */ /* 0x100fe400078e0057 */
[----:B------:R-:W-:-:S03]  /*19c80*/  IMAD.MOV.U32 R57, RZ, RZ, R87 ;  /* 0x000000ffff397224 */ /* 0x000fc600078e0057 */
[----:B------:R-:W0:Y:S01]  /*19c90*/  MUFU.EX2 R72, R72 ;  /* 0x0000004800487308 */ /* 0x000e220000000800 */
[----:B---3--:R-:W-:-:S01]  /*19ca0*/  FADD.FTZ R15, R3, R76 ;  /* 0x0000004c030f7221 */ /* 0x008fc20000010000 */
[----:B------:R-:W-:-:S06]  /*19cb0*/  IMAD.MOV.U32 R76, RZ, RZ, R87 ;  /* 0x000000ffff4c7224 */ /* 0x000fcc00078e0057 */
[----:B------:R-:W-:Y:S08]  /*19cc0*/  MUFU.EX2 R38, R38 ;  /* 0x0000002600267308 */ /* 0x000ff00000000800 */
[----:B------:R-:W1:Y:S01]  /*19cd0*/  MUFU.EX2 R45, R45 ;  /* 0x0000002d002d7308 */ /* 0x000e620000000800 */
[----:B0-----:R-:W-:-:S07]  /*19ce0*/  FADD.FTZ R8, R72, R15 ;  /* 0x0000000f48087221 */ /* 0x001fce0000010000 */
[----:B------:R-:W-:Y:S08]  /*19cf0*/  MUFU.EX2 R121, R121 ;  /* 0x0000007900797308 */ /* 0x000ff00000000800 */
[----:B------:R-:W-:Y:S01]  /*19d00*/  MUFU.EX2 R42, R42 ;  /* 0x0000002a002a7308 */ /* 0x000fe20000000800 */
[----:B-1----:R-:W-:-:S01]  /*19d10*/  FADD.FTZ R15, R45, R8 ;  /* 0x000000082d0f7221 */ /* 0x002fc20000010000 */
[----:B------:R-:W-:-:S03]  /*19d20*/  F2FP.SATFINITE.E4M3.F32.PACK_AB_MERGE_C R45, R82, R45, RZ ;  /* 0x0000002d522d723e */ /* 0x000fc600048070ff */
[----:B------:R-:W-:Y:S01]  /*19d30*/  FADD.FTZ R82, R82, R15 ;  /* 0x0000000f52527221 */ /* 0x000fe20000010000 */
[----:B------:R-:W-:Y:S01]  /*19d40*/  F2FP.SATFINITE.E4M3.F32.PACK_AB_MERGE_C R189, R72, R3, R45 ;  /* 0x0000000348bd723e */ /* 0x000fe2000480702d */
[--C-:B------:R-:W-:Y:S01]  /*19d50*/  IMAD.MOV.U32 R72, RZ, RZ, R87.reuse ;  /* 0x000000ffff487224 */ /* 0x100fe200078e0057 */
[----:B------:R0:W1:Y:S01]  /*19d60*/  MUFU.EX2 R25, R49 ;  /* 0x0000003100197308 */ /* 0x0000620000000800 */
[----:B------:R-:W-:-:S07]  /*19d70*/  IMAD.MOV.U32 R45, RZ, RZ, R87 ;  /* 0x000000ffff2d7224 */ /* 0x000fce00078e0057 */
[----:B------:R-:W-:Y:S01]  /*19d80*/  MUFU.EX2 R123, R123 ;  /* 0x0000007b007b7308 */ /* 0x000fe20000000800 */
[----:B0-----:R-:W-:-:S07]  /*19d90*/  IMAD.MOV.U32 R49, RZ, RZ, R87 ;  /* 0x000000ffff317224 */ /* 0x001fce00078e0057 */
[----:B------:R-:W0:Y:S01]  /*19da0*/  MUFU.EX2 R78, R78 ;  /* 0x0000004e004e7308 */ /* 0x000e220000000800 */
[----:B-1----:R-:W-:-:S01]  /*19db0*/  FADD.FTZ R15, R25, R82 ;  /* 0x00000052190f7221 */ /* 0x002fc20000010000 */
[----:B------:R-:W-:-:S06]  /*19dc0*/  IMAD.MOV.U32 R82, RZ, RZ, R87 ;  /* 0x000000ffff527224 */ /* 0x000fcc00078e0057 */
[----:B------:R1:W-:Y:S08]  /*19dd0*/  MUFU.EX2 R10, R27 ;  /* 0x0000001b000a7308 */ /* 0x0003f00000000800 */
[----:B------:R-:W-:Y:S01]  /*19de0*/  MUFU.EX2 R44, R44 ;  /* 0x0000002c002c7308 */ /* 0x000fe20000000800 */
[----:B-1----:R-:W-:-:S04]  /*19df0*/  FADD.FTZ R27, R39, R4 ;  /* 0x00000004271b7221 */ /* 0x002fc80000010000 */
[----:B------:R-:W-:Y:S01]  /*19e00*/  FADD.FTZ R12, R38, R27 ;  /* 0x0000001b260c7221 */ /* 0x000fe20000010000 */
[C---:B------:R-:W-:Y:S02]  /*19e10*/  F2FP.SATFINITE.E4M3.F32.PACK_AB_MERGE_C R38, R121.reuse, R38, RZ ;  /* 0x000000267926723e */ /* 0x040fe400048070ff */
[----:B------:R-:W1:Y:S01]  /*19e20*/  MUFU.EX2 R125, R125 ;  /* 0x0000007d007d7308 */ /* 0x000e620000000800 */
[----:B------:R-:W-:-:S01]  /*19e30*/  FADD.FTZ R121, R121, R12 ;  /* 0x0000000c79797221 */ /* 0x000fc20000010000 */
[----:B0-----:R-:W-:Y:S01]  /*19e40*/  FADD.FTZ R12, R78, R15 ;  /* 0x0000000f4e0c7221 */ /* 0x001fe20000010000 */
[----:B------:R-:W-:Y:S01]  /*19e50*/  F2FP.SATFINITE.E4M3.F32.PACK_AB_MERGE_C R188, R39, R34, R38 ;  /* 0x0000002227bc723e */ /* 0x000fe20004807026 */
[----:B------:R-:W-:Y:S02]  /*19e60*/  IMAD.MOV.U32 R38, RZ, RZ, R87 ;  /* 0x000000ffff267224 */ /* 0x000fe400078e0057 */
[----:B------:R-:W-:-:S01]  /*19e70*/  FADD.FTZ R8, R42, R121 ;  /* 0x000000792a087221 */ /* 0x000fc20000010000 */
[----:B------:R-:W-:Y:S01]  /*19e80*/  MOV R39, R87 ;  /* 0x0000005700277202 */ /* 0x000fe20000000f00 */
[----:B------:R-:W-:Y:S01]  /*19e90*/  IMAD.MOV.U32 R34, RZ, RZ, R87 ;  /* 0x000000ffff227224 */ /* 0x000fe200078e0057 */
[----:B------:R-:W0:Y:S01]  /*19ea0*/  MUFU.EX2 R53, R53 ;  /* 0x0000003500357308 */ /* 0x000e220000000800 */
[----:B------:R-:W-:-:S07]  /*19eb0*/  FADD.FTZ R27, R123, R8 ;  /* 0x000000087b1b7221 */ /* 0x000fce0000010000 */
[----:B------:R2:W3:Y:S01]  /*19ec0*/  MUFU.EX2 R6, R55 ;  /* 0x0000003700067308 */ /* 0x0004e20000000800 */
[----:B-1----:R-:W-:Y:S01]  /*19ed0*/  F2FP.SATFINITE.E4M3.F32.PACK_AB_MERGE_C R20, R125, R44, RZ ;  /* 0x0000002c7d14723e */ /* 0x002fe200048070ff */
[----:B------:R-:W-:Y:S01]  /*19ee0*/  FADD.FTZ R44, R44, R27 ;  /* 0x0000001b2c2c7221 */ /* 0x000fe20000010000 */
[----:B------:R-:W-:Y:S02]  /*19ef0*/  MOV R27, R87 ;  /* 0x00000057001b7202 */ /* 0x000fe40000000f00 */
[----:B------:R-:W-:Y:S01]  /*19f00*/  F2FP.SATFINITE.E4M3.F32.PACK_AB_MERGE_C R190, R123, R42, R20 ;  /* 0x0000002a7bbe723e */ /* 0x000fe20004807014 */
[----:B------:R-:W-:-:S01]  /*19f10*/  FADD.FTZ R125, R125, R44 ;  /* 0x0000002c7d7d7221 */ /* 0x000fc20000010000 */
[----:B------:R-:W-:Y:S01]  /*19f20*/  IMAD.MOV.U32 R44, RZ, RZ, R87 ;  /* 0x000000ffff2c7224 */ /* 0x000fe200078e0057 */
[----:B------:R-:W-:Y:S01]  /*19f30*/  MUFU.EX2 R48, R48 ;  /* 0x0000003000307308 */ /* 0x000fe20000000800 */
[----:B0-----:R-:W-:-:S01]  /*19f40*/  FADD.FTZ R15, R53, R12 ;  /* 0x0000000c350f7221 */ /* 0x001fc20000010000 */
[----:B--2---:R-:W-:Y:S01]  /*19f50*/  MOV R55, R87 ;  /* 0x0000005700377202 */ /* 0x004fe20000000f00 */
[----:B------:R-:W-:-:S05]  /*19f60*/  IMAD.MOV.U32 R42, RZ, RZ, R87 ;  /* 0x000000ffff2a7224 */ /* 0x000fca00078e0057 */
[----:B------:R-:W0:Y:S01]  /*19f70*/  MUFU.EX2 R129, R129 ;  /* 0x0000008100817308 */ /* 0x000e220000000800 */
[C---:B---3--:R-:W-:Y:S01]  /*19f80*/  F2FP.SATFINITE.E4M3.F32.PACK_AB_MERGE_C R53, R6.reuse, R53, RZ ;  /* 0x000000350635723e */ /* 0x048fe200048070ff */
[----:B------:R-:W-:-:S03]  /*19f90*/  FADD.FTZ R6, R6, R15 ;  /* 0x0000000f06067221 */ /* 0x000fc60000010000 */
[----:B------:R-:W-:Y:S01]  /*19fa0*/  F2FP.SATFINITE.E4M3.F32.PACK_AB_MERGE_C R191, R78, R25, R53 ;  /* 0x000000194ebf723e */ /* 0x000fe20004807035 */
[--C-:B------:R-:W-:Y:S02]  /*19fb0*/  IMAD.MOV.U32 R78, RZ, RZ, R87.reuse ;  /* 0x000000ffff4e7224 */ /* 0x100fe400078e0057 */
[----:B------:R-:W1:Y:S01]  /*19fc0*/  MUFU.EX2 R46, R46 ;  /* 0x0000002e002e7308 */ /* 0x000e620000000800 */
[--C-:B------:R-:W-:Y:S02]  /*19fd0*/  IMAD.MOV.U32 R53, RZ, RZ, R87.reuse ;  /* 0x000000ffff357224 */ /* 0x100fe400078e0057 */
[----:B------:R-:W-:-:S05]  /*19fe0*/  IMAD.MOV.U32 R25, RZ, RZ, R87 ;  /* 0x000000ffff197224 */ /* 0x000fca00078e0057 */
[----:B------:R-:W-:Y:S01]  /*19ff0*/  MUFU.EX2 R41, R41 ;  /* 0x0000002900297308 */ /* 0x000fe20000000800 */
[----:B0-----:R-:W-:-:S07]  /*1a000*/  F2FP.SATFINITE.E4M3.F32.PACK_AB_MERGE_C R15, R129, R48, RZ ;  /* 0x00000030810f723e */ /* 0x001fce00048070ff */
[----:B------:R-:W0:Y:S01]  /*1a010*/  MUFU.EX2 R127, R127 ;  /* 0x0000007f007f7308 */ /* 0x000e220000000800 */
[----:B-1----:R-:W-:-:S07]  /*1a020*/  FADD.FTZ R12, R46, R125 ;  /* 0x0000007d2e0c7221 */ /* 0x002fce0000010000 */
[----:B------:R-:W1:Y:S08]  /*1a030*/  MUFU.EX2 R29, R29 ;  /* 0x0000001d001d7308 */ /* 0x000e700000000800 */
[----:B------:R2:W3:Y:S01]  /*1a040*/  MUFU.EX2 R4, R31 ;  /* 0x0000001f00047308 */ /* 0x0004e20000000800 */
[C---:B0-----:R-:W-:Y:S01]  /*1a050*/  F2FP.SATFINITE.E4M3.F32.PACK_AB_MERGE_C R192, R127.reuse, R46, R15 ;  /* 0x0000002e7fc0723e */ /* 0x041fe2000480700f */
[----:B------:R-:W-:Y:S01]  /*1a060*/  FADD.FTZ R127, R127, R12 ;  /* 0x0000000c7f7f7221 */ /* 0x000fe20000010000 */
[----:B------:R-:W-:-:S03]  /*1a070*/  IMAD.MOV.U32 R46, RZ, RZ, R87 ;  /* 0x000000ffff2e7224 */ /* 0x000fc600078e0057 */
[----:B------:R-:W-:Y:S02]  /*1a080*/  FADD.FTZ R48, R48, R127 ;  /* 0x0000007f30307221 */ /* 0x000fe40000010000 */
[----:B------:R0:W-:Y:S01]  /*1a090*/  MUFU.EX2 R131, R177 ;  /* 0x000000b100837308 */ /* 0x0001e20000000800 */
[----:B--2---:R-:W-:Y:S01]  /*1a0a0*/  MOV R31, R87 ;  /* 0x00000057001f7202 */ /* 0x004fe20000000f00 */
[----:B------:R-:W-:Y:S01]  /*1a0b0*/  FADD.FTZ R129, R129, R48 ;  /* 0x0000003081817221 */ /* 0x000fe20000010000 */
[----:B------:R-:W-:-:S05]  /*1a0c0*/  IMAD.MOV.U32 R48, RZ, RZ, R87 ;  /* 0x000000ffff307224 */ /* 0x000fca00078e0057 */
[----:B------:R-:W-:Y:S01]  /*1a0d0*/  MUFU.EX2 R52, R52 ;  /* 0x0000003400347308 */ /* 0x000fe20000000800 */
[----:B0-----:R-:W-:Y:S01]  /*1a0e0*/  F2FP.SATFINITE.E4M3.F32.PACK_AB_MERGE_C R177, R28, R7, R58 ;  /* 0x000000071cb1723e */ /* 0x001fe2000480703a */
[----:B------:R-:W-:Y:S01]  /*1a0f0*/  FADD.FTZ R7, R41, R6 ;  /* 0x0000000629077221 */ /* 0x000fe20000010000 */
[--C-:B------:R-:W-:Y:S02]  /*1a100*/  IMAD.MOV.U32 R58, RZ, RZ, R87.reuse ;  /* 0x000000ffff3a7224 */ /* 0x100fe400078e0057 */
[----:B------:R-:W-:Y:S02]  /*1a110*/  IMAD.MOV.U32 R28, RZ, RZ, R87 ;  /* 0x000000ffff1c7224 */ /* 0x000fe400078e0057 */
[----:B------:R-:W-:-:S01]  /*1a120*/  FADD.FTZ R6, R10, R7 ;  /* 0x000000070a067221 */ /* 0x000fc20000010000 */
[----:B------:R-:W0:Y:S03]  /*1a130*/  MUFU.EX2 R133, R133 ;  /* 0x0000008500857308 */ /* 0x000e260000000800 */
[----:B-1----:R-:W-:-:S01]  /*1a140*/  FADD.FTZ R5, R29, R6 ;  /* 0x000000061d057221 */ /* 0x002fc20000010000 */
[----:B---3--:R-:W-:-:S03]  /*1a150*/  F2FP.SATFINITE.E4M3.F32.PACK_AB_MERGE_C R29, R4, R29, RZ ;  /* 0x0000001d041d723e */ /* 0x008fc600048070ff */
[----:B------:R-:W-:Y:S01]  /*1a160*/  FADD.FTZ R4, R4, R5 ;  /* 0x0000000504047221 */ /* 0x000fe20000010000 */
[----:B------:R-:W-:Y:S01]  /*1a170*/  F2FP.SATFINITE.E4M3.F32.PACK_AB_MERGE_C R193, R10, R41, R29 ;  /* 0x000000290ac1723e */ /* 0x000fe2000480701d */
[----:B------:R-:W1:Y:S01]  /*1a180*/  MUFU.EX2 R50, R50 ;  /* 0x0000003200327308 */ /* 0x000e620000000800 */
[--C-:B------:R-:W-:Y:S02]  /*1a190*/  IMAD.MOV.U32 R41, RZ, RZ, R87.reuse ;  /* 0x000000ffff297224 */ /* 0x100fe400078e0057 */
[----:B------:R-:W-:-:S05]  /*1a1a0*/  IMAD.MOV.U32 R29, RZ, RZ, R87 ;  /* 0x000000ffff1d7224 */ /* 0x000fca00078e0057 */
[----:B------:R-:W2:Y:S01]  /*1a1b0*/  MUFU.EX2 R109, R109 ;  /* 0x0000006d006d7308 */ /* 0x000ea20000000800 */
[----:B0-----:R-:W-:-:S07]  /*1a1c0*/  F2FP.SATFINITE.E4M3.F32.PACK_AB_MERGE_C R7, R133, R52, RZ ;  /* 0x000000348507723e */ /* 0x001fce00048070ff */
[----:B------:R0:W3:Y:S01]  /*1a1d0*/  MUFU.EX2 R8, R35 ;  /* 0x0000002300087308 */ /* 0x0000e20000000800 */
[----:B-1----:R-:W-:-:S01]  /*1a1e0*/  FADD.FTZ R6, R50, R129 ;  /* 0x0000008132067221 */ /* 0x002fc20000010000 */
[C---:B------:R-:W-:Y:S01]  /*1a1f0*/  F2FP.SATFINITE.E4M3.F32.PACK_AB_MERGE_C R194, R131.reuse, R50, R7 ;  /* 0x0000003283c2723e */ /* 0x040fe20004807007 */
[----:B------:R-:W-:Y:S02]  /*1a200*/  IMAD.MOV.U32 R50, RZ, RZ, R87 ;  /* 0x000000ffff327224 */ /* 0x000fe400078e0057 */
[----:B------:R-:W-:-:S03]  /*1a210*/  FADD.FTZ R131, R131, R6 ;  /* 0x0000000683837221 */ /* 0x000fc60000010000 */
[----:B------:R-:W-:Y:S01]  /*1a220*/  MUFU.EX2 R113, R113 ;  /* 0x0000007100717308 */ /* 0x000fe20000000800 */
[----:B--2---:R-:W-:-:S01]  /*1a230*/  FADD.FTZ R5, R109, R4 ;  /* 0x000000046d057221 */ /* 0x004fc20000010000 */
[----:B------:R-:W-:Y:S01]  /*1a240*/  FADD.FTZ R52, R52, R131 ;  /* 0x0000008334347221 */ /* 0x000fe20000010000 */
[----:B0-----:R-:W-:-:S05]  /*1a250*/  MOV R35, R87 ;  /* 0x0000005700237202 */ /* 0x001fca0000000f00 */
[----:B------:R-:W0:Y:S01]  /*1a260*/  MUFU.EX2 R56, R56 ;  /* 0x0000003800387308 */ /* 0x000e220000000800 */
[----:B---3--:R-:W-:-:S01]  /*1a270*/  FADD.FTZ R4, R8, R5 ;  /* 0x0000000508047221 */ /* 0x008fc20000010000 */
[----:B0-----:R-:W-:-:S03]  /*1a280*/  F2FP.SATFINITE.E4M3.F32.PACK_AB_MERGE_C R3, R56, R113, RZ ;  /* 0x000000713803723e */ /* 0x001fc600048070ff */
[----:B------:R-:W-:Y:S01]  /*1a290*/  FADD.FTZ R113, R113, R4 ;  /* 0x0000000471717221 */ /* 0x000fe20000010000 */
[----:B------:R-:W-:Y:S01]  /*1a2a0*/  F2FP.SATFINITE.E4M3.F32.PACK_AB_MERGE_C R195, R8, R109, R3 ;  /* 0x0000006d08c3723e */ /* 0x000fe20004807003 */
[----:B------:R-:W-:Y:S02]  /*1a2b0*/  FADD.FTZ R3, R133, R52 ;  /* 0x0000003485037221 */ /* 0x000fe40000010000 */
[----:B------:R-:W-:-:S01]  /*1a2c0*/  FADD.FTZ R4, R56, R113 ;  /* 0x0000007138047221 */ /* 0x000fc20000010000 */
[--C-:B------:R-:W-:Y:S02]  /*1a2d0*/  IMAD.MOV.U32 R56, RZ, RZ, R87.reuse ;  /* 0x000000ffff387224 */ /* 0x100fe400078e0057 */
[----:B------:R-:W-:Y:S01]  /*1a2e0*/  IMAD.MOV.U32 R52, RZ, RZ, R87 ;  /* 0x000000ffff347224 */ /* 0x000fe200078e0057 */
[----:B------:R-:W-:Y:S06]  /*1a2f0*/  @!P2 BRA `(.L_x_620) ;  /* 0x00000034001ca947 */ /* 0x000fec0003800000 */
[----:B------:R-:W-:Y:S01]  /*1a300*/  IADD3 R5, R164, -0x2, RZ ;  /* 0xfffffffea4057810 */ /* 0x000fe20007ffe0ff */
[----:B------:R-:W-:Y:S01]  /*1a310*/  IMAD.MOV.U32 R6, RZ, RZ, R14 ;  /* 0x000000ffff067224 */ /* 0x000fe200078e000e */
[----:B------:R-:W-:Y:S01]  /*1a320*/  MOV R9, R156 ;  /* 0x0000009c00097202 */ /* 0x000fe20000000f00 */
[----:B------:R-:W-:Y:S01]  /*1a330*/  IMAD.MOV.U32 R7, RZ, RZ, R11 ;  /* 0x000000ffff077224 */ /* 0x000fe200078e000b */
[----:B------:R-:W-:Y:S01]  /*1a340*/  CS2R R86, SRZ ;  /* 0x0000000000567805 */ /* 0x000fe2000001ff00 */
[----:B------:R-:W-:Y:S01]  /*1a350*/  IMAD.MOV.U32 R8, RZ, RZ, R198 ;  /* 0x000000ffff087224 */ /* 0x000fe200078e00c6 */
        /* <DEDUP_REMOVED lines=30> */
[----:B------:R-:W-:-:S07]  /*1a540*/  CS2R R24, SRZ ;  /* 0x0000000000187805 */ /* 0x000fce000001ff00 */
.L_x_631:
[----:B------:R-:W-:Y:S01]  /*1a550*/  ISETP.NE.AND P1, PT, R9, 0x1, PT ;  /* 0x000000010900780c */ /* 0x000fe20003f25270 */
[----:B------:R-:W-:Y:S05]  /*1a560*/  YIELD ;  /* 0x0000000000007946 */ /* 0x000fea0003800000 */
[----:B------:R-:W-:Y:S02]  /*1a570*/  SEL R11, RZ, 0x1, P1 ;  /* 0x00000001ff0b7807 */ /* 0x000fe40000800000 */
[----:B------:R-:W-:Y:S02]  /*1a580*/  ISETP.NE.AND P1, PT, R201, RZ, PT ;  /* 0x000000ffc900720c */ /* 0x000fe40003f25270 */
[----:B------:R-:W-:-:S11]  /*1a590*/  LOP3.LUT R198, R8, R11, RZ, 0x3c, !PT ;  /* 0x0000000b08c67212 */ /* 0x000fd600078e3cff */
[----:B------:R-:W-:Y:S05]  /*1a5a0*/  @P1 BRA `(.L_x_621) ;  /* 0x00000000003c1947 */ /* 0x000fea0003800000 */
[----:B------:R-:W-:Y:S05]  /*1a5b0*/  @!P0 BRA `(.L_x_622) ;  /* 0x0000000000048947 */ /* 0x000fea0003800000 */
[----:B------:R-:W-:Y:S01]  /*1a5c0*/  BPT.TRAP 0x1 ;  /* 0x000000040000795c */ /* 0x000fe20000300000 */
.L_x_622:
[----:B------:R-:W-:-:S05]  /*1a5d0*/  VIADD R10, R9, 0x1 ;  /* 0x00000001090a7836 */ /* 0x000fca0000000000 */
[----:B------:R-:W-:-:S04]  /*1a5e0*/  ISETP.NE.AND P2, PT, R10, 0x2, PT ;  /* 0x000000020a00780c */ /* 0x000fc80003f45270 */
[----:B------:R-:W-:Y:S02]  /*1a5f0*/  SEL R11, R10, RZ, P2 ;  /* 0x000000ff0a0b7207 */ /* 0x000fe40001000000 */
[----:B------:R-:W-:-:S03]  /*1a600*/  SHF.L.U32 R10, R198, 0x1f, RZ ;  /* 0x0000001fc60a7819 */ /* 0x000fc600000006ff */
[----:B------:R-:W-:-:S04]  /*1a610*/  IMAD R11, R11, 0x8, R16 ;  /* 0x000000080b0b7824 */ /* 0x000fc800078e0210 */
[----:B------:R0:W1:Y:S01]  /*1a620*/  SYNCS.PHASECHK.TRANS64.TRYWAIT P2, [R11+URZ+0x29830], R10 ;  /* 0x0298300a0b0075a7 */ /* 0x000062000804017f */
[----:B------:R-:W-:Y:S05]  /*1a630*/  @!P0 BRA `(.L_x_623) ;  /* 0x0000000000048947 */ /* 0x000fea0003800000 */
[----:B------:R-:W-:Y:S01]  /*1a640*/  BPT.TRAP 0x1 ;  /* 0x000000040000795c */ /* 0x000fe20000300000 */
.L_x_623:
[----:B------:R-:W-:Y:S04]  /*1a650*/  BSSY B0, `(.L_x_621) ;  /* 0x0000004000007945 */ /* 0x000fe80003800000 */
[----:B-1----:R-:W-:Y:S05]  /*1a660*/  @P2 BRA `(.L_x_624) ;  /* 0x0000000000082947 */ /* 0x002fea0003800000 */
[----:B------:R-:W1:Y:S02]  /*1a670*/  SYNCS.PHASECHK.TRANS64.TRYWAIT P2, [R11+URZ+0x29830], R10 ;  /* 0x0298300a0b0075a7 */ /* 0x000e64000804017f */
[----:B-1----:R-:W-:Y:S05]  /*1a680*/  @!P2 BRA `(.L_x_625) ;  /* 0x000000d0008ca947 */ /* 0x002fea0003800000 */
.L_x_624:
[----:B------:R-:W-:Y:S05]  /*1a690*/  BSYNC B0 ;  /* 0x0000000000007941 */ /* 0x000fea0003800000 */
.L_x_621:
[----:B01----:R-:W0:Y:S01]  /*1a6a0*/  S2R R10, SR_TID.X ;  /* 0x00000000000a7919 */ /* 0x003e220000002100 */
[----:B------:R-:W-:Y:S05]  /*1a6b0*/  WARPSYNC.ALL ;  /* 0x0000000000007948 */ /* 0x000fea0003800000 */
[----:B------:R-:W-:Y:S01]  /*1a6c0*/  IMAD.MOV.U32 R13, RZ, RZ, -0x7fffffe0 ;  /* 0x80000020ff0d7424 */ /* 0x000fe200078e00ff */
[----:B------:R-:W-:Y:S01]  /*1a6d0*/  UMOV UR20, UR28 ;  /* 0x0000001c00147c82 */ /* 0x000fe20008000000 */
[----:B------:R-:W-:Y:S01]  /*1a6e0*/  UMOV UR21, UR29 ;  /* 0x0000001d00157c82 */ /* 0x000fe20008000000 */
[----:B------:R-:W-:Y:S01]  /*1a6f0*/  MOV R15, 0x80000020 ;  /* 0x80000020000f7802 */ /* 0x000fe20000000f00 */
[----:B------:R-:W-:Y:S01]  /*1a700*/  UMOV UR24, UR28 ;  /* 0x0000001c00187c82 */ /* 0x000fe20008000000 */
[----:B------:R-:W-:Y:S01]  /*1a710*/  R2UR UR23, R13 ;  /* 0x000000000d1772ca */ /* 0x000fe200000e0000 */
[----:B------:R-:W-:Y:S01]  /*1a720*/  UMOV UR25, UR29 ;  /* 0x0000001d00197c82 */ /* 0x000fe20008000000 */
[C---:B------:R-:W-:Y:S01]  /*1a730*/  R2UR UR27, R15.reuse ;  /* 0x000000000f1b72ca */ /* 0x040fe200000e0000 */
[----:B------:R-:W-:Y:S01]  /*1a740*/  IMAD.MOV.U32 R21, RZ, RZ, -0x7fffffe0 ;  /* 0x80000020ff157424 */ /* 0x000fe200078e00ff */
[----:B------:R-:W-:Y:S01]  /*1a750*/  R2UR UR35, R15 ;  /* 0x000000000f2372ca */ /* 0x000fe200000e0000 */
[----:B------:R-:W-:Y:S01]  /*1a760*/  UMOV UR32, UR28 ;  /* 0x0000001c00207c82 */ /* 0x000fe20008000000 */
[----:B------:R-:W-:Y:S01]  /*1a770*/  UMOV UR33, UR29 ;  /* 0x0000001d00217c82 */ /* 0x000fe20008000000 */
[----:B------:R-:W-:Y:S01]  /*1a780*/  IMAD.MOV.U32 R89, RZ, RZ, -0x7fffffe0 ;  /* 0x80000020ff597424 */ /* 0x000fe200078e00ff */
[C---:B------:R-:W-:Y:S01]  /*1a790*/  R2UR UR31, R21.reuse ;  /* 0x00000000151f72ca */ /* 0x040fe200000e0000 */
[----:B------:R-:W-:Y:S01]  /*1a7a0*/  UMOV UR44, UR28 ;  /* 0x0000001c002c7c82 */ /* 0x000fe20008000000 */
[----:B------:R-:W-:Y:S01]  /*1a7b0*/  UMOV UR45, UR29 ;  /* 0x0000001d002d7c82 */ /* 0x000fe20008000000 */
[----:B------:R-:W-:Y:S01]  /*1a7c0*/  R2UR UR51, R21 ;  /* 0x00000000153372ca */ /* 0x000fe200000e0000 */
[----:B------:R-:W-:Y:S01]  /*1a7d0*/  IMAD.MOV.U32 R15, RZ, RZ, -0x7fffffe0 ;  /* 0x80000020ff0f7424 */ /* 0x000fe200078e00ff */
[----:B------:R-:W-:Y:S01]  /*1a7e0*/  R2UR UR47, R89 ;  /* 0x00000000592f72ca */ /* 0x000fe200000e0000 */
[----:B------:R-:W-:Y:S01]  /*1a7f0*/  IMAD.MOV.U32 R13, RZ, RZ, -0x7fffffe0 ;  /* 0x80000020ff0d7424 */ /* 0x000fe200078e00ff */
[----:B------:R-:W-:-:S02]  /*1a800*/  MOV R21, 0x80000020 ;  /* 0x8000002000157802 */ /* 0x000fc40000000f00 */
[----:B0-----:R-:W-:Y:S01]  /*1a810*/  SHF.R.U32.HI R11, RZ, 0x7, R10 ;  /* 0x00000007ff0b7819 */ /* 0x001fe2000001160a */
[----:B------:R-:W-:-:S03]  /*1a820*/  VIADD R10, R9, 0x1 ;  /* 0x00000001090a7836 */ /* 0x000fc60000000000 */
[----:B------:R-:W-:-:S05]  /*1a830*/  IADD3 R11, R11, 0x8, RZ ;  /* 0x000000080b0b7810 */ /* 0x000fca0007ffe0ff */
[----:B------:R0:W-:Y:S01]  /*1a840*/  BAR.SYNC.DEFER_BLOCKING R11, 0x100 ;  /* 0x0004000b0000751d */ /* 0x0001e20000010000 */
[----:B------:R-:W-:-:S04]  /*1a850*/  ISETP.NE.AND P2, PT, R10, 0x2, PT ;  /* 0x000000020a00780c */ /* 0x000fc80003f45270 */
[----:B------:R-:W-:-:S05]  /*1a860*/  SEL R10, R10, RZ, P2 ;  /* 0x000000ff0a0a7207 */ /* 0x000fca0001000000 */
[----:B------:R-:W-:-:S04]  /*1a870*/  IMAD R12, R10, 0x780, R0 ;  /* 0x000007800a0c7824 */ /* 0x000fc800078e0200 */
[C---:B------:R-:W-:Y:S01]  /*1a880*/  VIADD R14, R12.reuse, 0x80 ;  /* 0x000000800c0e7836 */ /* 0x040fe20000000000 */
[C---:B------:R-:W-:Y:S01]  /*1a890*/  R2UR UR22, R12.reuse ;  /* 0x000000000c1672ca */ /* 0x040fe200000e0000 */
[C---:B------:R-:W-:Y:S02]  /*1a8a0*/  VIADD R20, R12.reuse, 0x100 ;  /* 0x000001000c147836 */ /* 0x040fe40000000000 */
[----:B------:R-:W-:Y:S01]  /*1a8b0*/  VIADD R88, R12, 0x200 ;  /* 0x000002000c587836 */ /* 0x000fe20000000000 */
[----:B------:R-:W-:Y:S01]  /*1a8c0*/  R2UR UR26, R14 ;  /* 0x000000000e1a72ca */ /* 0x000fe200000e0000 */
[----:B------:R-:W-:Y:S01]  /*1a8d0*/  VIADD R14, R12, 0x180 ;  /* 0x000001800c0e7836 */ /* 0x000fe20000000000 */
[----:B------:R-:W-:Y:S02]  /*1a8e0*/  R2UR UR30, R20 ;  /* 0x00000000141e72ca */ /* 0x000fe400000e0000 */
[----:B------:R-:W-:Y:S01]  /*1a8f0*/  R2UR UR46, R88 ;  /* 0x00000000582e72ca */ /* 0x000fe200000e0000 */
[----:B------:R-:W-:Y:S01]  /*1a900*/  WARPGROUP.ARRIVE ;  /* 0x00000000000079c5 */ /* 0x000fe20000000000 */
[----:B------:R-:W-:Y:S01]  /*1a910*/  R2UR UR34, R14 ;  /* 0x000000000e2272ca */ /* 0x000fe200000e0000 */
[C---:B------:R-:W-:Y:S01]  /*1a920*/  VIADD R14, R12.reuse, 0x102 ;  /* 0x000001020c0e7836 */ /* 0x040fe20000000000 */
[----:B------:R-:W-:-:S03]  /*1a930*/  IADD3 R20, R12, 0x2, RZ ;  /* 0x000000020c147810 */ /* 0x000fc60007ffe0ff */
[----:B------:R-:W-:Y:S01]  /*1a940*/  QGMMA.64x32x32.F32.E4M3.E4M3 R152, gdesc[UR20], RZ, !UPT, gsb0 ;  /* 0x00600000149879f3 */ /* 0x000fe2000c0008ff */
[----:B------:R-:W-:Y:S01]  /*1a950*/  R2UR UR50, R20 ;  /* 0x00000000143272ca */ /* 0x000fe200000e0000 */
[----:B------:R-:W-:Y:S01]  /*1a960*/  VIADD R20, R12, 0x82 ;  /* 0x000000820c147836 */ /* 0x000fe20000000000 */
[----:B------:R-:W-:Y:S01]  /*1a970*/  R2UR UR23, R21 ;  /* 0x00000000151772ca */ /* 0x000fe200000e0000 */
[----:B------:R-:W-:Y:S01]  /*1a980*/  UMOV UR20, UR48 ;  /* 0x0000003000147c82 */ /* 0x000fe20008000000 */
[----:B------:R-:W-:Y:S02]  /*1a990*/  UMOV UR21, UR49 ;  /* 0x0000003100157c82 */ /* 0x000fe40008000000 */
[----:B------:R-:W-:Y:S01]  /*1a9a0*/  R2UR UR22, R20 ;  /* 0x00000000141672ca */ /* 0x000fe200000e0000 */
        /* <DEDUP_REMOVED lines=11> */
[----:B------:R-:W-:Y:S03]  /*1aa60*/  QGMMA.64x32x32.F32.E4M3.E4M3 R120, gdesc[UR28], RZ, !UPT, gsb0 ;  /* 0x006000001c7879f3 */ /* 0x000fe6000c0008ff */
[----:B------:R-:W-:Y:S02]  /*1aa70*/  WARPGROUP.DEPBAR.LE gsb0, 0x0 ;  /* 0x00008000000079c5 */ /* 0x000fe40000010000 */
[----:B------:R-:W-:-:S06]  /*1aa80*/  WARPGROUP.ARRIVE ;  /* 0x00000000000079c5 */ /* 0x000fcc0000000000 */
[----:B------:R-:W-:Y:S01]  /*1aa90*/  QGMMA.64x32x32.F32.E4M3.E4M3 R104, gdesc[UR32], RZ, !UPT, gsb0 ;  /* 0x00600000206879f3 */ /* 0x000fe2000c0008ff */
[----:B------:R-:W-:Y:S01]  /*1aaa0*/  R2UR UR34, R14 ;  /* 0x000000000e2272ca */ /* 0x000fe200000e0000 */
[----:B------:R-:W-:Y:S01]  /*1aab0*/  UMOV UR32, UR48 ;  /* 0x0000003000207c82 */ /* 0x000fe20008000000 */
[----:B------:R-:W-:Y:S01]  /*1aac0*/  R2UR UR35, R15 ;  /* 0x000000000f2372ca */ /* 0x000fe200000e0000 */
[----:B------:R-:W-:Y:S01]  /*1aad0*/  UMOV UR33, UR49 ;  /* 0x0000003100217c82 */ /* 0x000fe20008000000 */
[----:B------:R-:W-:Y:S01]  /*1aae0*/  IMAD.MOV.U32 R15, RZ, RZ, -0x7fffffe0 ;  /* 0x80000020ff0f7424 */ /* 0x000fe200078e00ff */
[----:B------:R-:W-:Y:S01]  /*1aaf0*/  IADD3 R14, R12, 0x202, RZ ;  /* 0x000002020c0e7810 */ /* 0x000fe20007ffe0ff */
        /* <DEDUP_REMOVED lines=8> */
[----:B------:R-:W-:-:S03]  /*1ab80*/  IMAD.MOV.U32 R15, RZ, RZ, -0x7fffffe0 ;  /* 0x80000020ff0f7424 */ /* 0x000fc600078e00ff */
[----:B------:R-:W-:Y:S02]  /*1ab90*/  R2UR UR6, R14 ;  /* 0x000000000e0672ca */ /* 0x000fe400000e0000 */
[----:B------:R-:W-:Y:S01]  /*1aba0*/  R2UR UR7, R15 ;  /* 0x000000000f0772ca */ /* 0x000fe200000e0000 */
[----:B------:R-:W-:Y:S01]  /*1abb0*/  IMAD.MOV.U32 R15, RZ, RZ, -0x7fffffe0 ;  /* 0x80000020ff0f7424 */ /* 0x000fe200078e00ff */
[----:B------:R-:W-:Y:S01]  /*1abc0*/  IADD3 R14, R12, 0x300, RZ ;  /* 0x000003000c0e7810 */ /* 0x000fe20007ffe0ff */
[----:B------:R-:W-:Y:S02]  /*1abd0*/  WARPGROUP.DEPBAR.LE gsb0, 0x0 ;  /* 0x00008000000079c5 */ /* 0x000fe40000010000 */
        /* <DEDUP_REMOVED lines=147> */
[C---:B------:R-:W-:Y:S01]  /*1b510*/  VIADD R14, R12.reuse, 0x682 ;  /* 0x000006820c0e7836 */ /* 0x040fe20000000000 */
[----:B------:R-:W-:Y:S01]  /*1b520*/  IADD3 R12, R12, 0x702, RZ ;  /* 0x000007020c0c7810 */ /* 0x000fe20007ffe0ff */
        /* <DEDUP_REMOVED lines=31> */
[----:B0-----:R-:W-:Y:S05]  /*1b720*/  @P1 BRA `(.L_x_626) ;  /* 0x0000000000281947 */ /* 0x001fea0003800000 */
[----:B------:R-:W-:Y:S05]  /*1b730*/  @!P0 BRA `(.L_x_627) ;  /* 0x0000000000048947 */ /* 0x000fea0003800000 */
[----:B------:R-:W-:Y:S01]  /*1b740*/  BPT.TRAP 0x1 ;  /* 0x000000040000795c */ /* 0x000fe20000300000 */
.L_x_627:
[----:B------:R-:W-:Y:S01]  /*1b750*/  SHF.L.U32 R8, R8, 0x1f, RZ ;  /* 0x0000001f08087819 */ /* 0x000fe200000006ff */
[----:B------:R-:W-:-:S04]  /*1b760*/  IMAD R11, R9, 0x8, R16 ;  /* 0x00000008090b7824 */ /* 0x000fc800078e0210 */
[----:B------:R0:W1:Y:S01]  /*1b770*/  SYNCS.PHASECHK.TRANS64.TRYWAIT P1, [R11+URZ+0x29850], R8 ;  /* 0x029850080b0075a7 */ /* 0x000062000802017f */
[----:B------:R-:W-:Y:S05]  /*1b780*/  @!P0 BRA `(.L_x_628) ;  /* 0x0000000000048947 */ /* 0x000fea0003800000 */
[----:B------:R-:W-:Y:S01]  /*1b790*/  BPT.TRAP 0x1 ;  /* 0x000000040000795c */ /* 0x000fe20000300000 */
.L_x_628:
[----:B-1----:R-:W-:Y:S05]  /*1b7a0*/  @P1 BRA `(.L_x_626) ;  /* 0x0000000000081947 */ /* 0x002fea0003800000 */
[----:B------:R-:W1:Y:S02]  /*1b7b0*/  SYNCS.PHASECHK.TRANS64.TRYWAIT P1, [R11+URZ+0x29850], R8 ;  /* 0x029850080b0075a7 */ /* 0x000e64000802017f */
[----:B-1----:R-:W-:Y:S05]  /*1b7c0*/  @!P1 BRA `(.L_x_629) ;  /* 0x000000c000509947 */ /* 0x002fea0003800000 */
.L_x_626:
[----:B01----:R-:W-:Y:S01]  /*1b7d0*/  VIADD R8, R16, 0x400 ;  /* 0x0000040010087836 */ /* 0x003fe20000000000 */
[----:B------:R-:W-:Y:S01]  /*1b7e0*/  MOV R13, 0xc0000010 ;  /* 0xc0000010000d7802 */ /* 0x000fe20000000f00 */
[----:B------:R-:W-:Y:S05]  /*1b7f0*/  WARPSYNC.ALL ;  /* 0x0000000000007948 */ /* 0x000fea0003800000 */
[----:B------:R-:W-:Y:S01]  /*1b800*/  SHF.R.U32.HI R8, RZ, 0x4, R8 ;  /* 0x00000004ff087819 */ /* 0x000fe20000011608 */
[----:B------:R-:W-:Y:S01]  /*1b810*/  WARPGROUP.ARRIVE ;  /* 0x00000000000079c5 */ /* 0x000fe20000000000 */
[----:B------:R-:W-:Y:S01]  /*1b820*/  R2UR UR7, R13 ;  /* 0x000000000d0772ca */ /* 0x000fe200000e0000 */
[----:B------:R-:W-:Y:S01]  /*1b830*/  IMAD.MOV.U32 R15, RZ, RZ, -0x3ffffff0 ;  /* 0xc0000010ff0f7424 */ /* 0x000fe200078e00ff */
[----:B------:R-:W-:-:S03]  /*1b840*/  LOP3.LUT R8, R8, 0x3fff, RZ, 0xc0, !PT ;  /* 0x00003fff08087812 */ /* 0x000fc600078ec0ff */
[----:B------:R-:W0:Y:S01]  /*1b850*/  S2R R204, SR_TID.X ;  /* 0x0000000000cc7919 */ /* 0x000e220000002100 */
[----:B------:R-:W-:-:S05]  /*1b860*/  LOP3.LUT R8, R8, 0x10000, RZ, 0xfc, !PT ;  /* 0x0001000008087812 */ /* 0x000fca00078efcff */
[----:B------:R-:W-:Y:S01]  /*1b870*/  IMAD R12, R9, 0x500, R8 ;  /* 0x00000500090c7824 */ /* 0x000fe200078e0208 */
[----:B------:R-:W-:-:S03]  /*1b880*/  FMNMX.FTZ R8, R152, R7, !PT ;  /* 0x0000000798087209 */ /* 0x000fc60007810000 */
[C---:B------:R-:W-:Y:S01]  /*1b890*/  VIADD R14, R12.reuse, 0x100 ;  /* 0x000001000c0e7836 */ /* 0x040fe20000000000 */
[----:B------:R-:W-:Y:S02]  /*1b8a0*/  R2UR UR6, R12 ;  /* 0x000000000c0672ca */ /* 0x000fe400000e0000 */
[----:B------:R-:W-:Y:S02]  /*1b8b0*/  FMNMX.FTZ R11, R153, R8, !PT ;  /* 0x00000008990b7209 */ /* 0x000fe40007810000 */
[----:B------:R-:W-:-:S09]  /*1b8c0*/  FMNMX.FTZ R8, R154, R6, !PT ;  /* 0x000000069a087209 */ /* 0x000fd20007810000 */
[----:B------:R-:W-:Y:S01]  /*1b8d0*/  QGMMA.64x128x32.F32.E4M3.E4M3 R24, R176, gdesc[UR4], R24, gsb0 ;  /* 0x01e00004b0187df3 */ /* 0x000fe20008000818 */
[----:B------:R-:W-:Y:S01]  /*1b8e0*/  R2UR UR6, R14 ;  /* 0x000000000e0672ca */ /* 0x000fe200000e0000 */
[----:B------:R-:W-:Y:S01]  /*1b8f0*/  VIADD R14, R12, 0x200 ;  /* 0x000002000c0e7836 */ /* 0x000fe20000000000 */
[----:B------:R-:W-:Y:S02]  /*1b900*/  R2UR UR7, R15 ;  /* 0x000000000f0772ca */ /* 0x000fe400000e0000 */
[----:B------:R-:W-:Y:S02]  /*1b910*/  MOV R15, 0xc0000010 ;  /* 0xc0000010000f7802 */ /* 0x000fe40000000f00 */
[----:B0-----:R-:W-:Y:S02]  /*1b920*/  LOP3.LUT R205, R204, 0x7f, RZ, 0xc0, !PT ;  /* 0x0000007fcccd7812 */ /* 0x001fe400078ec0ff */
[----:B------:R-:W0:Y:S02]  /*1b930*/  S2R R204, SR_TID.X ;  /* 0x0000000000cc7919 */ /* 0x000e240000002100 */
[----:B------:R-:W-:-:S02]  /*1b940*/  ISETP.NE.AND P1, PT, R205, RZ, PT ;  /* 0x000000ffcd00720c */ /* 0x000fc40003f25270 */
[----:B0-----:R-:W-:Y:S01]  /*1b950*/  SHF.R.U32.HI R204, RZ, 0x7, R204 ;  /* 0x00000007ffcc7819 */ /* 0x001fe200000116cc */
[----:B------:R-:W-:Y:S02]  /*1b960*/  WARPGROUP.DEPBAR.LE gsb0, 0x0 ;  /* 0x00008000000079c5 */ /* 0x000fe40000010000 */
[----:B------:R-:W-:-:S06]  /*1b970*/  WARPGROUP.ARRIVE ;  /* 0x00000000000079c5 */ /* 0x000fcc0000000000 */
[----:B------:R-:W-:Y:S01]  /*1b980*/  QGMMA.64x128x32.F32.E4M3.E4M3 R24, R180, gdesc[UR4], R24, gsb0 ;  /* 0x01e00004b4187df3 */ /* 0x000fe20008000818 */
[----:B------:R-:W-:Y:S02]  /*1b990*/  R2UR UR6, R14 ;  /* 0x000000000e0672ca */ /* 0x000fe400000e0000 */
        /* <DEDUP_REMOVED lines=31> */
[----:B------:R-:W-:Y:S01]  /*1bb90*/  R2UR UR7, R15 ;  /* 0x000000000f0772ca */ /* 0x000fe200000e0000 */
[----:B------:R-:W-:Y:S01]  /*1bba0*/  IMAD.MOV.U32 R15, RZ, RZ, -0x3ffffff0 ;  /* 0xc0000010ff0f7424 */ /* 0x000fe200078e00ff */
        /* <DEDUP_REMOVED lines=37> */
[----:B------:R-:W-:Y:S01]  /*1be00*/  FMNMX.FTZ R8, R94, R11, !PT ;  /* 0x0000000b5e087209 */ /* 0x000fe20007810000 */
[----:B------:R-:W-:Y:S02]  /*1be10*/  WARPGROUP.DEPBAR.LE gsb0, 0x0 ;  /* 0x00008000000079c5 */ /* 0x000fe40000010000 */
[----:B------:R-:W-:Y:S01]  /*1be20*/  WARPGROUP.ARRIVE ;  /* 0x00000000000079c5 */ /* 0x000fe20000000000 */
[----:B------:R-:W-:-:S02]  /*1be30*/  FMNMX.FTZ R13, R97, R14, !PT ;  /* 0x0000000e610d7209 */ /* 0x000fc40007810000 */
[----:B------:R-:W-:Y:S02]  /*1be40*/  FMNMX.FTZ R11, R95, R8, !PT ;  /* 0x000000085f0b7209 */ /* 0x000fe40007810000 */
[----:B------:R-:W-:Y:S01]  /*1be50*/  FMNMX.FTZ R14, R100, R13, !PT ;  /* 0x0000000d640e7209 */ /* 0x000fe20007810000 */
[----:B------:R-:W-:Y:S01]  /*1be60*/  QGMMA.64x128x32.F32.E4M3.E4M3 R24, R184, gdesc[UR4], R24, gsb0 ;  /* 0x01e00004b8187df3 */ /* 0x000fe20008000818 */
[----:B------:R-:W-:Y:S02]  /*1be70*/  FMNMX.FTZ R8, R98, R11, !PT ;  /* 0x0000000b62087209 */ /* 0x000fe40007810000 */
[----:B------:R-:W-:Y:S02]  /*1be80*/  FMNMX.FTZ R13, R101, R14, !PT ;  /* 0x0000000e650d7209 */ /* 0x000fe40007810000 */
[----:B------:R-:W-:Y:S02]  /*1be90*/  FMNMX.FTZ R11, R99, R8, !PT ;  /* 0x00000008630b7209 */ /* 0x000fe40007810000 */
[----:B------:R-:W-:Y:S01]  /*1bea0*/  R2UR UR7, R15 ;  /* 0x000000000f0772ca */ /* 0x000fe200000e0000 */
[----:B------:R-:W0:Y:S01]  /*1beb0*/  SHFL.BFLY PT, R14, R13, 0x2, 0x1f ;  /* 0x0c401f000d0e7f89 */ /* 0x000e2200000e0000 */
[----:B------:R-:W-:-:S04]  /*1bec0*/  FMNMX.FTZ R8, R102, R11, !PT ;  /* 0x0000000b66087209 */ /* 0x000fc80007810000 */
[----:B------:R-:W-:-:S05]  /*1bed0*/  FMNMX.FTZ R8, R103, R8, !PT ;  /* 0x0000000867087209 */ /* 0x000fca0007810000 */
[----:B------:R-:W1:Y:S01]  /*1bee0*/  SHFL.BFLY PT, R11, R8, 0x2, 0x1f ;  /* 0x0c401f00080b7f89 */ /* 0x000e6200000e0000 */
[----:B0-----:R-:W-:Y:S01]  /*1bef0*/  FMNMX.FTZ R20, R13, R14, !PT ;  /* 0x0000000e0d147209 */ /* 0x001fe20007810000 */
[C---:B------:R-:W-:Y:S01]  /*1bf00*/  VIADD R14, R12.reuse, 0x300 ;  /* 0x000003000c0e7836 */ /* 0x040fe20000000000 */
[----:B------:R-:W-:Y:S01]  /*1bf10*/  MOV R13, 0xc0000010 ;  /* 0xc0000010000d7802 */ /* 0x000fe20000000f00 */
[----:B------:R-:W-:-:S03]  /*1bf20*/  VIADD R12, R12, 0x400 ;  /* 0x000004000c0c7836 */ /* 0x000fc60000000000 */
[----:B------:R-:W-:Y:S02]  /*1bf30*/  R2UR UR6, R14 ;  /* 0x000000000e0672ca */ /* 0x000fe400000e0000 */
[----:B-1----:R-:W-:Y:S02]  /*1bf40*/  FMNMX.FTZ R15, R8, R11, !PT ;  /* 0x0000000b080f7209 */ /* 0x002fe40007810000 */
[----:B------:R-:W0:Y:S04]  /*1bf50*/  SHFL.BFLY PT, R11, R20, 0x1, 0x1f ;  /* 0x0c201f00140b7f89 */ /* 0x000e2800000e0000 */
[----:B------:R-:W1:Y:S01]  /*1bf60*/  SHFL.BFLY PT, R14, R15, 0x1, 0x1f ;  /* 0x0c201f000f0e7f89 */ /* 0x000e6200000e0000 */
[----:B0-----:R-:W-:Y:S02]  /*1bf70*/  FMNMX.FTZ R11, R20, R11, !PT ;  /* 0x0000000b140b7209 */ /* 0x001fe40007810000 */
[----:B-1----:R-:W-:-:S03]  /*1bf80*/  FMNMX.FTZ R14, R15, R14, !PT ;  /* 0x0000000e0f0e7209 */ /* 0x002fc60007810000 */
[----:B------:R-:W-:-:S04]  /*1bf90*/  FADD.FTZ R7, -R11, R7 ;  /* 0x000000070b077221 */ /* 0x000fc80000010100 */
[----:B------:R-:W-:Y:S01]  /*1bfa0*/  FMUL.FTZ R21, R2, R7 ;  /* 0x0000000702157220 */ /* 0x000fe20000410000 */
[----:B------:R-:W-:-:S03]  /*1bfb0*/  FADD.FTZ R7, -R14, R6 ;  /* 0x000000060e077221 */ /* 0x000fc60000010100 */
[----:B------:R0:W-:Y:S01]  /*1bfc0*/  MUFU.EX2 R6, R21 ;  /* 0x0000001500067308 */ /* 0x0001e20000000800 */
[----:B------:R-:W-:-:S07]  /*1bfd0*/  FMUL.FTZ R7, R2, R7 ;  /* 0x0000000702077220 */ /* 0x000fce0000410000 */
[----:B------:R-:W-:Y:S01]  /*1bfe0*/  MUFU.EX2 R7, R7 ;  /* 0x0000000700077308 */ /* 0x000fe20000000800 */
[----:B------:R-:W-:Y:S02]  /*1bff0*/  WARPGROUP.DEPBAR.LE gsb0, 0x0 ;  /* 0x00008000000079c5 */ /* 0x000fe40000010000 */
[----:B------:R-:W-:-:S06]  /*1c000*/  WARPGROUP.ARRIVE ;  /* 0x00000000000079c5 */ /* 0x000fcc0000000000 */
[----:B------:R-:W-:Y:S01]  /*1c010*/  QGMMA.64x128x32.F32.E4M3.E4M3 R24, R188, gdesc[UR4], R24, gsb0 ;  /* 0x01e00004bc187df3 */ /* 0x000fe20008000818 */
[----:B------:R-:W-:Y:S01]  /*1c020*/  R2UR UR7, R13 ;  /* 0x000000000d0772ca */ /* 0x000fe200000e0000 */
[----:B------:R-:W-:Y:S01]  /*1c030*/  FFMA.FTZ R13, R2, R11, -8 ;  /* 0xc1000000020d7423 */ /* 0x000fe2000001000b */
[----:B------:R-:W-:-:S03]  /*1c040*/  R2UR UR6, R12 ;  /* 0x000000000c0672ca */ /* 0x000fc600000e0000 */
[C-C-:B------:R-:W-:Y:S01]  /*1c050*/  FFMA.FTZ R15, R2.reuse, R152, -R13.reuse ;  /* 0x00000098020f7223 */ /* 0x140fe2000001080d */
[----:B------:R-:W-:-:S01]  /*1c060*/  FFMA.FTZ R8, R2, R153, -R13 ;  /* 0x0000009902087223 */ /* 0x000fc2000001080d */
[C-C-:B0-----:R-:W-:Y:S01]  /*1c070*/  FFMA.FTZ R21, R2.reuse, R157, -R13.reuse ;  /* 0x0000009d02157223 */ /* 0x141fe2000001080d */
[----:B------:R-:W-:-:S01]  /*1c080*/  FFMA.FTZ R12, R2, R156, -R13 ;  /* 0x0000009c020c7223 */ /* 0x000fc2000001080d */
[C-C-:B------:R-:W-:Y:S01]  /*1c090*/  FFMA.FTZ R20, R2.reuse, R160, -R13.reuse ;  /* 0x000000a002147223 */ /* 0x140fe2000001080d */
        /* <DEDUP_REMOVED lines=35> */
[C---:B------:R-:W-:Y:S01]  /*1c2d0*/  FFMA.FTZ R101, R2.reuse, R14, -8 ;  /* 0xc100000002657423 */ /* 0x040fe2000001000e */
[----:B------:R-:W0:Y:S03]  /*1c2e0*/  MUFU.EX2 R15, R15 ;  /* 0x0000000f000f7308 */ /* 0x000e260000000800 */
[----:B------:R-:W-:-:S01]  /*1c2f0*/  FFMA.FTZ R154, R2, R154, -R101 ;  /* 0x0000009a029a7223 */ /* 0x000fc20000010865 */
[C-C-:B------:R-:W-:Y:S01]  /*1c300*/  FFMA.FTZ R155, R2.reuse, R155, -R101.reuse ;  /* 0x0000009b029b7223 */ /* 0x140fe20000010865 */
[----:B------:R-:W-:-:S01]  /*1c310*/  FFMA.FTZ R156, R2, R158, -R101 ;  /* 0x0000009e029c7223 */ /* 0x000fc20000010865 */
[C-C-:B------:R-:W-:Y:S01]  /*1c320*/  FFMA.FTZ R159, R2.reuse, R159, -R101.reuse ;  /* 0x0000009f029f7223 */ /* 0x140fe20000010865 */
[----:B------:R-:W-:-:S01]  /*1c330*/  FFMA.FTZ R158, R2, R162, -R101 ;  /* 0x000000a2029e7223 */ /* 0x000fc20000010865 */
[----:B------:R-:W1:Y:S01]  /*1c340*/  MUFU.EX2 R8, R8 ;  /* 0x0000000800087308 */ /* 0x000e620000000800 */
[----:B------:R-:W-:-:S01]  /*1c350*/  FFMA.FTZ R161, R2, R163, -R101 ;  /* 0x000000a302a17223 */ /* 0x000fc20000010865 */
[C-C-:B------:R-:W-:Y:S01]  /*1c360*/  FFMA.FTZ R160, R2.reuse, R166, -R101.reuse ;  /* 0x000000a602a07223 */ /* 0x140fe20000010865 */
[----:B------:R-:W-:-:S01]  /*1c370*/  FFMA.FTZ R163, R2, R167, -R101 ;  /* 0x000000a702a37223 */ /* 0x000fc20000010865 */
[C-C-:B------:R-:W-:Y:S01]  /*1c380*/  FFMA.FTZ R138, R2.reuse, R138, -R101.reuse ;  /* 0x0000008a028a7223 */ /* 0x140fe20000010865 */
[----:B------:R-:W-:-:S01]  /*1c390*/  FFMA.FTZ R139, R2, R139, -R101 ;  /* 0x0000008b028b7223 */ /* 0x000fc20000010865 */
[C-C-:B------:R-:W-:Y:S01]  /*1c3a0*/  FFMA.FTZ R142, R2.reuse, R142, -R101.reuse ;  /* 0x0000008e028e7223 */ /* 0x140fe20000010865 */
[----:B------:R-:W-:-:S01]  /*1c3b0*/  FFMA.FTZ R143, R2, R143, -R101 ;  /* 0x0000008f028f7223 */ /* 0x000fc20000010865 */
[----:B------:R-:W2:Y:S01]  /*1c3c0*/  MUFU.EX2 R154, R154 ;  /* 0x0000009a009a7308 */ /* 0x000ea20000000800 */
[----:B0-----:R-:W-:-:S01]  /*1c3d0*/  FFMA.FTZ R3, R6, R3, R15 ;  /* 0x0000000306037223 */ /* 0x001fc2000001000f */
[C-C-:B------:R-:W-:Y:S01]  /*1c3e0*/  FFMA.FTZ R146, R2.reuse, R146, -R101.reuse ;  /* 0x0000009202927223 */ /* 0x140fe20000010865 */
[----:B------:R-:W-:-:S01]  /*1c3f0*/  FFMA.FTZ R147, R2, R147, -R101 ;  /* 0x0000009302937223 */ /* 0x000fc20000010865 */
[C-C-:B------:R-:W-:Y:S01]  /*1c400*/  FFMA.FTZ R150, R2.reuse, R150, -R101.reuse ;  /* 0x0000009602967223 */ /* 0x140fe20000010865 */
[----:B------:R-:W-:-:S01]  /*1c410*/  FFMA.FTZ R151, R2, R151, -R101 ;  /* 0x0000009702977223 */ /* 0x000fc20000010865 */
[C-C-:B------:R-:W-:Y:S01]  /*1c420*/  FFMA.FTZ R122, R2.reuse, R122, -R101.reuse ;  /* 0x0000007a027a7223 */ /* 0x140fe20000010865 */
[----:B------:R-:W-:-:S01]  /*1c430*/  FFMA.FTZ R123, R2, R123, -R101 ;  /* 0x0000007b027b7223 */ /* 0x000fc20000010865 */
[----:B------:R-:W0:Y:S01]  /*1c440*/  MUFU.EX2 R155, R155 ;  /* 0x0000009b009b7308 */ /* 0x000e220000000800 */
[----:B-1----:R-:W-:-:S01]  /*1c450*/  FADD.FTZ R3, R8, R3 ;  /* 0x0000000308037221 */ /* 0x002fc20000010000 */
[C-C-:B------:R-:W-:Y:S01]  /*1c460*/  FFMA.FTZ R126, R2.reuse, R126, -R101.reuse ;  /* 0x0000007e027e7223 */ /* 0x140fe20000010865 */
[----:B------:R-:W-:-:S01]  /*1c470*/  FFMA.FTZ R127, R2, R127, -R101 ;  /* 0x0000007f027f7223 */ /* 0x000fc20000010865 */
[C-C-:B------:R-:W-:Y:S01]  /*1c480*/  FFMA.FTZ R130, R2.reuse, R130, -R101.reuse ;  /* 0x0000008202827223 */ /* 0x140fe20000010865 */
[----:B------:R-:W-:-:S01]  /*1c490*/  FFMA.FTZ R131, R2, R131, -R101 ;  /* 0x0000008302837223 */ /* 0x000fc20000010865 */
[C-C-:B------:R-:W-:Y:S01]  /*1c4a0*/  FFMA.FTZ R134, R2.reuse, R134, -R101.reuse ;  /* 0x0000008602867223 */ /* 0x140fe20000010865 */
[----:B------:R-:W-:-:S01]  /*1c4b0*/  FFMA.FTZ R135, R2, R135, -R101 ;  /* 0x0000008702877223 */ /* 0x000fc20000010865 */
[----:B------:R-:W1:Y:S01]  /*1c4c0*/  MUFU.EX2 R12, R12 ;  /* 0x0000000c000c7308 */ /* 0x000e620000000800 */
[----:B--2---:R-:W-:-:S01]  /*1c4d0*/  FFMA.FTZ R4, R7, R4, R154 ;  /* 0x0000000407047223 */ /* 0x004fc2000001009a */
[C-C-:B------:R-:W-:Y:S01]  /*1c4e0*/  FFMA.FTZ R106, R2.reuse, R106, -R101.reuse ;  /* 0x0000006a026a7223 */ /* 0x140fe20000010865 */
[----:B------:R-:W-:-:S01]  /*1c4f0*/  FFMA.FTZ R107, R2, R107, -R101 ;  /* 0x0000006b026b7223 */ /* 0x000fc20000010865 */
[C-C-:B------:R-:W-:Y:S01]  /*1c500*/  FFMA.FTZ R110, R2.reuse, R110, -R101.reuse ;  /* 0x0000006e026e7223 */ /* 0x140fe20000010865 */
[----:B------:R-:W-:-:S01]  /*1c510*/  FFMA.FTZ R111, R2, R111, -R101 ;  /* 0x0000006f026f7223 */ /* 0x000fc20000010865 */
[C-C-:B------:R-:W-:Y:S01]  /*1c520*/  FFMA.FTZ R114, R2.reuse, R114, -R101.reuse ;  /* 0x0000007202727223 */ /* 0x140fe20000010865 */
[----:B------:R-:W-:-:S01]  /*1c530*/  FFMA.FTZ R115, R2, R115, -R101 ;  /* 0x0000007302737223 */ /* 0x000fc20000010865 */
[----:B------:R-:W2:Y:S01]  /*1c540*/  MUFU.EX2 R156, R156 ;  /* 0x0000009c009c7308 */ /* 0x000ea20000000800 */
[----:B0-----:R-:W-:-:S01]  /*1c550*/  FADD.FTZ R165, R155, R4 ;  /* 0x000000049ba57221 */ /* 0x001fc20000010000 */
        /* <DEDUP_REMOVED lines=11> */
[----:B------:R-:W-:-:S03]  /*1c610*/  FFMA.FTZ R101, R2, R103, -R101 ;  /* 0x0000006702657223 */ /* 0x000fc60000010865 */
        /* <DEDUP_REMOVED lines=10> */
[----:B------:R-:W-:-:S06]  /*1c6c0*/  WARPGROUP.DEPBAR.LE gsb0, 0x0 ;  /* 0x00008000000079c5 */ /* 0x000fcc0000010000 */
[----:B------:R-:W0:Y:S01]  /*1c6d0*/  MUFU.EX2 R152, R152 ;  /* 0x0000009800987308 */ /* 0x000e220000000800 */
[----:B-1----:R-:W-:-:S01]  /*1c6e0*/  FADD.FTZ R3, R153, R4 ;  /* 0x0000000499037221 */ /* 0x002fc20000010000 */
[----:B------:R-:W-:-:S06]  /*1c6f0*/  WARPGROUP.ARRIVE ;  /* 0x00000000000079c5 */ /* 0x000fcc0000000000 */
[----:B------:R-:W1:Y:S01]  /*1c700*/  MUFU.EX2 R160, R160 ;  /* 0x000000a000a07308 */ /* 0x000e620000000800 */
[----:B--2---:R-:W-:-:S01]  /*1c710*/  FADD.FTZ R165, R161, R162 ;  /* 0x000000a2a1a57221 */ /* 0x004fc20000010000 */
[----:B------:R-:W-:Y:S06]  /*1c720*/  QGMMA.64x128x32.F32.E4M3.E4M3 R24, R192, gdesc[UR4], R24, gsb0 ;  /* 0x01e00004c0187df3 */ /* 0x000fec0008000818 */
        /* <DEDUP_REMOVED lines=36> */
[----:B------:R-:W-:-:S06]  /*1c970*/  WARPGROUP.DEPBAR.LE gsb0, 0x0 ;  /* 0x00008000000079c5 */ /* 0x000fcc0000010000 */
        /* <DEDUP_REMOVED lines=54> */
[----:B------:R-:W-:-:S06]  /*1cce0*/  IADD3 R3, -R204, 0xb, RZ ;  /* 0x0000000bcc037810 */ /* 0x000fcc0007ffe1ff */
        /* <DEDUP_REMOVED lines=12> */
[----:B------:R-:W-:-:S04]  /*1cdb0*/  @!P1 IMAD R4, R10, 0x8, R16 ;  /* 0x000000080a049824 */ /* 0x000fc800078e0210 */
[----:B------:R-:W-:Y:S02]  /*1cdc0*/  @!P1 VIADD R4, R4, 0x29840 ;  /* 0x0002984004049836 */ /* 0x000fe40000000000 */
[----:B------:R-:W2:Y:S01]  /*1cdd0*/  MUFU.EX2 R90, R90 ;  /* 0x0000005a005a7308 */ /* 0x000ea20000000800 */
[----:B0-----:R-:W-:-:S02]  /*1cde0*/  FADD.FTZ R167, R119, R162 ;  /* 0x000000a277a77221 */ /* 0x001fc40000010000 */
[----:B------:R-:W-:Y:S01]  /*1cdf0*/  @!P1 PRMT R4, RZ, 0x654, R4 ;  /* 0x00000654ff049816 */ /* 0x000fe20000000004 */
[----:B------:R0:W-:Y:S06]  /*1ce00*/  BAR.ARV R3, 0x100 ;  /* 0x000400030000751d */ /* 0x0001ec0000002000 */
[----:B------:R-:W3:Y:S01]  /*1ce10*/  MUFU.EX2 R89, R89 ;  /* 0x0000005900597308 */ /* 0x000ee20000000800 */
[----:B-1----:R-:W-:-:S01]  /*1ce20*/  FADD.FTZ R162, R88, R165 ;  /* 0x000000a558a27221 */ /* 0x002fc20000010000 */
[----:B------:R1:W-:Y:S01]  /*1ce30*/  @!P1 SYNCS.ARRIVE.TRANS64.RED.A1T0 RZ, [R4+URZ], RZ ;  /* 0x000000ff04ff99a7 */ /* 0x0003e2000810043f */
[----:B--2---:R-:W-:-:S05]  /*1ce40*/  FADD.FTZ R164, R90, R167 ;  /* 0x000000a75aa47221 */ /* 0x004fca0000010000 */
[----:B------:R-:W0:Y:S08]  /*1ce50*/  MUFU.EX2 R91, R91 ;  /* 0x0000005b005b7308 */ /* 0x000e300000000800 */
[----:B------:R-:W2:Y:S01]  /*1ce60*/  MUFU.EX2 R92, R92 ;  /* 0x0000005c005c7308 */ /* 0x000ea20000000800 */
[----:B---3--:R-:W-:-:S07]  /*1ce70*/  FADD.FTZ R165, R89, R162 ;  /* 0x000000a259a57221 */ /* 0x008fce0000010000 */
[----:B------:R-:W3:Y:S01]  /*1ce80*/  MUFU.EX2 R94, R94 ;  /* 0x0000005e005e7308 */ /* 0x000ee20000000800 */
[----:B0-----:R-:W-:-:S07]  /*1ce90*/  FADD.FTZ R3, R91, R164 ;  /* 0x000000a45b037221 */ /* 0x001fce0000010000 */
[----:B------:R-:W0:Y:S01]  /*1cea0*/  MUFU.EX2 R93, R93 ;  /* 0x0000005d005d7308 */ /* 0x000e220000000800 */
[----:B--2---:R-:W-:-:S07]  /*1ceb0*/  FADD.FTZ R162, R92, R165 ;  /* 0x000000a55ca27221 */ /* 0x004fce0000010000 */
[----:B------:R-:W2:Y:S01]  /*1cec0*/  MUFU.EX2 R95, R95 ;  /* 0x0000005f005f7308 */ /* 0x000ea20000000800 */
[----:B---3--:R-:W-:-:S07]  /*1ced0*/  FADD.FTZ R164, R94, R3 ;  /* 0x000000035ea47221 */ /* 0x008fce0000010000 */
[----:B------:R-:W1:Y:S01]  /*1cee0*/  MUFU.EX2 R96, R96 ;  /* 0x0000006000607308 */ /* 0x000e620000000800 */
[----:B0-----:R-:W-:-:S07]  /*1cef0*/  FADD.FTZ R3, R93, R162 ;  /* 0x000000a25d037221 */ /* 0x001fce0000010000 */
[----:B------:R-:W0:Y:S01]  /*1cf00*/  MUFU.EX2 R98, R98 ;  /* 0x0000006200627308 */ /* 0x000e220000000800 */
[----:B--2---:R-:W-:-:S07]  /*1cf10*/  FADD.FTZ R103, R95, R164 ;  /* 0x000000a45f677221 */ /* 0x004fce0000010000 */
[----:B------:R-:W2:Y:S01]  /*1cf20*/  MUFU.EX2 R97, R97 ;  /* 0x0000006100617308 */ /* 0x000ea20000000800 */
[----:B-1----:R-:W-:-:S07]  /*1cf30*/  FADD.FTZ R4, R96, R3 ;  /* 0x0000000360047221 */ /* 0x002fce0000010000 */
        /* <DEDUP_REMOVED lines=9> */
[----:B--2---:R-:W-:-:S01]  /*1cfd0*/  FADD.FTZ R162, R102, R103 ;  /* 0x0000006766a27221 */ /* 0x004fc20000010000 */
[----:B-1----:R-:W-:-:S03]  /*1cfe0*/  FADD.FTZ R3, R13, R4 ;  /* 0x000000040d037221 */ /* 0x002fc60000010000 */
[----:B0-----:R-:W-:Y:S01]  /*1cff0*/  FADD.FTZ R4, R101, R162 ;  /* 0x000000a265047221 */ /* 0x001fe20000010000 */
[----:B------:R-:W-:Y:S06]  /*1d000*/  @!P0 BRA `(.L_x_630) ;  /* 0x0000000000048947 */ /* 0x000fec0003800000 */
[----:B------:R-:W-:Y:S01]  /*1d010*/  BPT.TRAP 0x1 ;  /* 0x000000040000795c */ /* 0x000fe20000300000 */
.L_x_630:
[----:B------:R-:W-:Y:S01]  /*1d020*/  F2FP.SATFINITE.E4M3.F32.PACK_AB_MERGE_C R12, R21, R12, RZ ;  /* 0x0000000c150c723e */ /* 0x000fe200048070ff */
[-C--:B------:R-:W-:Y:S01]  /*1d030*/  FMUL.FTZ R24, R24, R6.reuse ;  /* 0x0000000618187220 */ /* 0x080fe20000410000 */
[----:B------:R-:W-:Y:S01]  /*1d040*/  ISETP.GT.AND P1, PT, R5, RZ, PT ;  /* 0x000000ff0500720c */ /* 0x000fe20003f24270 */
[-C--:B------:R-:W-:Y:S01]  /*1d050*/  FMUL.FTZ R25, R25, R6.reuse ;  /* 0x0000000619197220 */ /* 0x080fe20000410000 */
[----:B------:R-:W-:Y:S01]  /*1d060*/  F2FP.SATFINITE.E4M3.F32.PACK_AB_MERGE_C R176, R8, R15, R12 ;  /* 0x0000000f08b0723e */ /* 0x000fe2000480700c */
[----:B------:R-:W-:Y:S01]  /*1d070*/  IMAD R8, R9, 0x8, R16 ;  /* 0x0000000809087824 */ /* 0x000fe200078e0210 */
[----:B------:R-:W-:Y:S01]  /*1d080*/  MOV R9, UR37 ;  /* 0x0000002500097c02 */ /* 0x000fe20008000f00 */
[----:B------:R-:W-:Y:S01]  /*1d090*/  FMUL.FTZ R28, R28, R6 ;  /* 0x000000061c1c7220 */ /* 0x000fe20000410000 */
        /* <DEDUP_REMOVED lines=84> */
[----:B------:R-:W-:Y:S01]  /*1d5e0*/  VIADD R5, R5, 0xffffffff ;  /* 0xffffffff05057836 */ /* 0x000fe20000000000 */
[----:B------:R-:W-:Y:S01]  /*1d5f0*/  F2FP.SATFINITE.E4M3.F32.PACK_AB_MERGE_C R178, R153, R20, R152 ;  /* 0x0000001499b2723e */ /* 0x000fe20004807098 */
[----:B------:R-:W-:Y:S01]  /*1d600*/  IMAD.MOV.U32 R6, RZ, RZ, R14 ;  /* 0x000000ffff067224 */ /* 0x000fe200078e000e */
[----:B------:R-:W-:Y:S01]  /*1d610*/  F2FP.SATFINITE.E4M3.F32.PACK_AB_MERGE_C R179, R161, R158, R160 ;  /* 0x0000009ea1b3723e */ /* 0x000fe200048070a0 */
[----:B0-----:R-:W-:Y:S01]  /*1d620*/  IMAD.MOV.U32 R8, RZ, RZ, R198 ;  /* 0x000000ffff087224 */ /* 0x001fe200078e00c6 */
        /* <DEDUP_REMOVED lines=17> */
[----:B------:R-:W-:Y:S01]  /*1d740*/  MOV R7, R11 ;  /* 0x0000000b00077202 */ /* 0x000fe20000000f00 */
[----:B------:R-:W-:Y:S06]  /*1d750*/  @P1 BRA `(.L_x_631) ;  /* 0xffffffcc007c1947 */ /* 0x000fec000383ffff */
[----:B------:R-:W-:-:S07]  /*1d760*/  IMAD.MOV.U32 R156, RZ, RZ, R10 ;  /* 0x000000ffff9c7224 */ /* 0x000fce00078e000a */
.L_x_620:
[----:B------:R-:W-:Y:S05]  /*1d770*/  WARPSYNC.ALL ;  /* 0x0000000000007948 */ /* 0x000fea0003800000 */
[----:B------:R-:W-:Y:S06]  /*1d780*/  BAR.ARV 0x8, 0x180 ;  /* 0x0206000000007b1d */ /* 0x000fec0000002000 */
[----:B------:R-:W-:Y:S05]  /*1d790*/  @!P0 BRA `(.L_x_632) ;  /* 0x0000000000048947 */ /* 0x000fea0003800000 */
[----:B------:R-:W-:Y:S01]  /*1d7a0*/  BPT.TRAP 0x1 ;  /* 0x000000040000795c */ /* 0x000fe20000300000 */
.L_x_632:
[----:B------:R-:W-:Y:S02]  /*1d7b0*/  LEA R15, R156, R16, 0x3 ;  /* 0x000000109c0f7211 */ /* 0x000fe400078e18ff */
[----:B------:R-:W-:-:S04]  /*1d7c0*/  SHF.L.U32 R0, R198, 0x1f, RZ ;  /* 0x0000001fc6007819 */ /* 0x000fc800000006ff */
[----:B------:R0:W1:Y:S01]  /*1d7d0*/  SYNCS.PHASECHK.TRANS64.TRYWAIT P1, [R15+URZ+0x29850], R0 ;  /* 0x029850000f0075a7 */ /* 0x000062000802017f */
[----:B------:R-:W-:Y:S05]  /*1d7e0*/  @!P0 BRA `(.L_x_633) ;  /* 0x0000000000048947 */ /* 0x000fea0003800000 */
[----:B------:R-:W-:Y:S01]  /*1d7f0*/  BPT.TRAP 0x1 ;  /* 0x000000040000795c */ /* 0x000fe20000300000 */
.L_x_633:
[----:B------:R-:W-:-:S05]  /*1d800*/  VIADD R16, R16, 0x400 ;  /* 0x0000040010107836 */ /* 0x000fca0000000000 */
[----:B------:R-:W-:-:S04]  /*1d810*/  SHF.R.U32.HI R16, RZ, 0x4, R16 ;  /* 0x00000004ff107819 */ /* 0x000fc80000011610 */
[----:B------:R-:W-:-:S04]  /*1d820*/  LOP3.LUT R16, R16, 0x3fff, RZ, 0xc0, !PT ;  /* 0x00003fff10107812 */ /* 0x000fc800078ec0ff */
[----:B------:R-:W-:Y:S01]  /*1d830*/  LOP3.LUT R7, R16, 0x10000, RZ, 0xfc, !PT ;  /* 0x0001000010077812 */ /* 0x000fe200078efcff */
[----:B-1----:R-:W-:Y:S06]  /*1d840*/  @P1 BRA `(.L_x_634) ;  /* 0x0000000000081947 */ /* 0x002fec0003800000 */
[----:B------:R-:W1:Y:S02]  /*1d850*/  SYNCS.PHASECHK.TRANS64.TRYWAIT P1, [R15+URZ+0x29850], R0 ;  /* 0x029850000f0075a7 */ /* 0x000e64000802017f */
[----:B-1----:R-:W-:Y:S05]  /*1d860*/  @!P1 BRA `(.L_x_635) ;  /* 0x000000a0003c9947 */ /* 0x002fea0003800000 */
.L_x_634:
[----:B------:R-:W-:Y:S01]  /*1d870*/  IMAD R6, R156, 0x500, R7 ;  /* 0x000005009c067824 */ /* 0x000fe200078e0207 */
[----:B------:R-:W-:Y:S05]  /*1d880*/  WARPSYNC.ALL ;  /* 0x0000000000007948 */ /* 0x000fea0003800000 */
[----:B------:R-:W-:Y:S01]  /*1d890*/  IMAD.MOV.U32 R7, RZ, RZ, -0x3ffffff0 ;  /* 0xc0000010ff077424 */ /* 0x000fe200078e00ff */
[C---:B------:R-:W-:Y:S01]  /*1d8a0*/  R2UR UR6, R6.reuse ;  /* 0x00000000060672ca */ /* 0x040fe200000e0000 */
[----:B------:R-:W-:Y:S01]  /*1d8b0*/  WARPGROUP.ARRIVE ;  /* 0x00000000000079c5 */ /* 0x000fe20000000000 */
[C---:B------:R-:W-:Y:S01]  /*1d8c0*/  VIADD R8, R6.reuse, 0x100 ;  /* 0x0000010006087836 */ /* 0x040fe20000000000 */
[----:B------:R-:W-:Y:S01]  /*1d8d0*/  MOV R9, 0xc0000010 ;  /* 0xc000001000097802 */ /* 0x000fe20000000f00 */
[----:B------:R-:W-:Y:S01]  /*1d8e0*/  ULDC.64 UR4, c[0x0][0x9a0] ;  /* 0x0002680000047ab9 */ /* 0x000fe20000000a00 */
[----:B------:R-:W-:Y:S01]  /*1d8f0*/  R2UR UR7, R7 ;  /* 0x00000000070772ca */ /* 0x000fe200000e0000 */
[----:B------:R-:W-:Y:S01]  /*1d900*/  VIADD R20, R6, 0x200 ;  /* 0x0000020006147836 */ /* 0x000fe20000000000 */
[----:B------:R-:W-:Y:S01]  /*1d910*/  ISETP.NE.U32.AND P1, PT, RZ, UR4, PT ;  /* 0x00000004ff007c0c */ /* 0x000fe2000bf25070 */
[----:B------:R-:W-:-:S03]  /*1d920*/  IMAD.MOV.U32 R21, RZ, RZ, -0x3ffffff0 ;  /* 0xc0000010ff157424 */ /* 0x000fc600078e00ff */
[----:B------:R-:W-:-:S07]  /*1d930*/  ISETP.NE.AND.EX P1, PT, RZ, UR5, PT, P1 ;  /* 0x00000005ff007c0c */ /* 0x000fce000bf25310 */
[----:B------:R-:W-:Y:S01]  /*1d940*/  QGMMA.64x128x32.F32.E4M3.E4M3 R24, R176, gdesc[UR4], R24, gsb0 ;  /* 0x01e00004b0187df3 */ /* 0x000fe20008000818 */
[----:B------:R-:W-:Y:S02]  /*1d950*/  R2UR UR6, R8 ;  /* 0x00000000080672ca */ /* 0x000fe400000e0000 */
[----:B------:R-:W-:-:S03]  /*1d960*/  R2UR UR7, R9 ;  /* 0x00000000090772ca */ /* 0x000fc600000e0000 */
[----:B------:R-:W0:Y:S01]  /*1d970*/  @P1 LDC.64 R8, c[0x0][0x9c8] ;  /* 0x00027200ff081b82 */ /* 0x000e220000000a00 */
[----:B------:R-:W-:-:S07]  /*1d980*/  @P1 SHF.R.S32.HI R7, RZ, 0x1f, R206 ;  /* 0x0000001fff071819 */ /* 0x000fce00000114ce */
[----:B------:R-:W2:Y:S01]  /*1d990*/  @P1 LDC.64 R12, c[0x0][0x9d0] ;  /* 0x00027400ff0c1b82 */ /* 0x000ea20000000a00 */
[----:B01----:R-:W-:-:S04]  /*1d9a0*/  @P1 IMAD R0, R216, R8, RZ ;  /* 0x00000008d8001224 */ /* 0x003fc800078e02ff */
[C---:B------:R-:W-:Y:S02]  /*1d9b0*/  @P1 IMAD R5, R210.reuse, R9, R0 ;  /* 0x00000009d2051224 */ /* 0x040fe400078e0200 */
[----:B------:R-:W-:-:S04]  /*1d9c0*/  @P1 IMAD.WIDE.U32 R8, R210, R8, RZ ;  /* 0x00000008d2081225 */ /* 0x000fc800078e00ff */
[-C--:B--2---:R-:W-:Y:S02]  /*1d9d0*/  @P1 IMAD R0, R7, R12.reuse, RZ ;  /* 0x0000000c07001224 */ /* 0x084fe400078e02ff */
[----:B------:R-:W-:Y:S02]  /*1d9e0*/  @P1 IMAD.IADD R9, R9, 0x1, R5 ;  /* 0x0000000109091824 */ /* 0x000fe400078e0205 */
[C---:B------:R-:W-:Y:S01]  /*1d9f0*/  @P1 IMAD R5, R206.reuse, R13, R0 ;  /* 0x0000000dce051224 */ /* 0x040fe200078e0200 */
[----:B------:R-:W-:Y:S01]  /*1da00*/  MOV R0, 0x3f800000 ;  /* 0x3f80000000007802 */ /* 0x000fe20000000f00 */
[----:B------:R-:W-:-:S04]  /*1da10*/  @P1 IMAD.WIDE.U32 R8, R206, R12, R8 ;  /* 0x0000000cce081225 */ /* 0x000fc800078e0008 */
[----:B------:R-:W-:Y:S01]  /*1da20*/  @P1 IMAD.IADD R5, R9, 0x1, R5 ;  /* 0x0000000109051824 */ /* 0x000fe200078e0205 */
[----:B------:R-:W-:-:S04]  /*1da30*/  @P1 LEA R12, P2, R8, UR4, 0x2 ;  /* 0x00000004080c1c11 */ /* 0x000fc8000f8410ff */
[----:B------:R-:W-:-:S05]  /*1da40*/  @P1 LEA.HI.X R13, R8, UR5, R5, 0x2, P2 ;  /* 0x00000005080d1c11 */ /* 0x000fca00090f1405 */
[----:B------:R0:W2:Y:S01]  /*1da50*/  @P1 LDG.E R0, desc[UR54][R12.64] ;  /* 0x000000360c001981 */ /* 0x0000a2000c1e1900 */
[----:B------:R-:W-:Y:S02]  /*1da60*/  WARPGROUP.DEPBAR.LE gsb0, 0x0 ;  /* 0x00008000000079c5 */ /* 0x000fe40000010000 */
[----:B------:R-:W-:-:S06]  /*1da70*/  WARPGROUP.ARRIVE ;  /* 0x00000000000079c5 */ /* 0x000fcc0000000000 */
[----:B------:R-:W-:Y:S01]  /*1da80*/  QGMMA.64x128x32.F32.E4M3.E4M3 R24, R180, gdesc[UR4], R24, gsb0 ;  /* 0x01e00004b4187df3 */ /* 0x000fe20008000818 */
[----:B------:R-:W-:Y:S02]  /*1da90*/  R2UR UR6, R20 ;  /* 0x00000000140672ca */ /* 0x000fe400000e0000 */
[----:B------:R-:W-:Y:S01]  /*1daa0*/  R2UR UR7, R21 ;  /* 0x00000000150772ca */ /* 0x000fe200000e0000 */
[----:B------:R-:W-:Y:S02]  /*1dab0*/  VIADD R8, R6, 0x300 ;  /* 0x0000030006087836 */ /* 0x000fe40000000000 */
[----:B------:R-:W-:Y:S01]  /*1dac0*/  IMAD.MOV.U32 R9, RZ, RZ, -0x3ffffff0 ;  /* 0xc0000010ff097424 */ /* 0x000fe200078e00ff */
[----:B------:R-:W-:Y:S02]  /*1dad0*/  WARPGROUP.DEPBAR.LE gsb0, 0x0 ;  /* 0x00008000000079c5 */ /* 0x000fe40000010000 */
[----:B------:R-:W-:-:S07]  /*1dae0*/  WARPGROUP.ARRIVE ;  /* 0x00000000000079c5 */ /* 0x000fce0000000000 */
[----:B------:R-:W-:Y:S01]  /*1daf0*/  QGMMA.64x128x32.F32.E4M3.E4M3 R24, R184, gdesc[UR4], R24, gsb0 ;  /* 0x01e00004b8187df3 */ /* 0x000fe20008000818 */
[----:B------:R-:W-:Y:S02]  /*1db00*/  R2UR UR6, R8 ;  /* 0x00000000080672ca */ /* 0x000fe400000e0000 */
[----:B------:R-:W-:Y:S01]  /*1db10*/  R2UR UR7, R9 ;  /* 0x00000000090772ca */ /* 0x000fe200000e0000 */
[----:B------:R-:W-:Y:S01]  /*1db20*/  IMAD.MOV.U32 R7, RZ, RZ, -0x3ffffff0 ;  /* 0xc0000010ff077424 */ /* 0x000fe200078e00ff */
[----:B------:R-:W-:Y:S01]  /*1db30*/  IADD3 R6, R6, 0x400, RZ ;  /* 0x0000040006067810 */ /* 0x000fe20007ffe0ff */
[----:B------:R-:W1:Y:S01]  /*1db40*/  SHFL.BFLY PT, R8, R3, 0x2, 0x1f ;  /* 0x0c401f0003087f89 */ /* 0x000e6200000e0000 */
[----:B------:R-:W-:Y:S02]  /*1db50*/  WARPGROUP.DEPBAR.LE gsb0, 0x0 ;  /* 0x00008000000079c5 */ /* 0x000fe40000010000 */
[----:B------:R-:W-:-:S07]  /*1db60*/  WARPGROUP.ARRIVE ;  /* 0x00000000000079c5 */ /* 0x000fce0000000000 */
[----:B------:R-:W-:Y:S01]  /*1db70*/  QGMMA.64x128x32.F32.E4M3.E4M3 R24, R188, gdesc[UR4], R24, gsb0 ;  /* 0x01e00004bc187df3 */ /* 0x000fe20008000818 */
[----:B------:R-:W-:Y:S02]  /*1db80*/  R2UR UR6, R6 ;  /* 0x00000000060672ca */ /* 0x000fe400000e0000 */
[----:B------:R-:W-:Y:S02]  /*1db90*/  R2UR UR7, R7 ;  /* 0x00000000070772ca */ /* 0x000fe400000e0000 */
[----:B------:R-:W3:Y:S01]  /*1dba0*/  SHFL.BFLY PT, R7, R4, 0x2, 0x1f ;  /* 0x0c401f0004077f89 */ /* 0x000ee200000e0000 */
[----:B-1----:R-:W-:-:S05]  /*1dbb0*/  FADD.FTZ R8, R8, R3 ;  /* 0x0000000308087221 */ /* 0x002fca0000010000 */
[----:B------:R-:W1:Y:S01]  /*1dbc0*/  SHFL.BFLY PT, R5, R8, 0x1, 0x1f ;  /* 0x0c201f0008057f89 */ /* 0x000e6200000e0000 */
[----:B---3--:R-:W-:-:S05]  /*1dbd0*/  FADD.FTZ R7, R7, R4 ;  /* 0x0000000407077221 */ /* 0x008fca0000010000 */
[----:B------:R-:W3:Y:S01]  /*1dbe0*/  SHFL.BFLY PT, R6, R7, 0x1, 0x1f ;  /* 0x0c201f0007067f89 */ /* 0x000ee200000e0000 */
[----:B-1----:R-:W-:-:S05]  /*1dbf0*/  FADD.FTZ R9, R8, R5 ;  /* 0x0000000508097221 */ /* 0x002fca0000010000 */
[C---:B------:R-:W-:Y:S01]  /*1dc00*/  FSETP.NE.FTZ.AND P1, PT, R9.reuse, RZ, PT ;  /* 0x000000ff0900720b */ /* 0x040fe20003f35000 */
[----:B0-----:R-:W-:Y:S01]  /*1dc10*/  FMUL.FTZ R12, R9, 0.00390625 ;  /* 0x3b800000090c7820 */ /* 0x001fe20000410000 */
[----:B------:R-:W-:-:S04]  /*1dc20*/  IMAD.MOV.U32 R3, RZ, RZ, RZ ;  /* 0x000000ffff037224 */ /* 0x000fc800078e00ff */
[----:B------:R-:W-:Y:S01]  /*1dc30*/  FSETP.NE.FTZ.AND P2, PT, R12, RZ, PT ;  /* 0x000000ff0c00720b */ /* 0x000fe20003f55000 */
[----:B---3--:R-:W-:-:S04]  /*1dc40*/  FADD.FTZ R10, R7, R6 ;  /* 0x00000006070a7221 */ /* 0x008fc80000010000 */
[----:B------:R-:W-:Y:S02]  /*1dc50*/  FMUL.FTZ R6, R10, 0.00390625 ;  /* 0x3b8000000a067820 */ /* 0x000fe40000410000 */
[----:B------:R-:W-:Y:S03]  /*1dc60*/  @P1 MUFU.RCP R3, R9 ;  /* 0x0000000900031308 */ /* 0x000fe60000001000 */
[----:B------:R-:W-:Y:S01]  /*1dc70*/  FSETP.NE.FTZ.AND P3, PT, R6, RZ, PT ;  /* 0x000000ff0600720b */ /* 0x000fe20003f75000 */
[----:B------:R-:W-:Y:S02]  /*1dc80*/  WARPGROUP.DEPBAR.LE gsb0, 0x0 ;  /* 0x00008000000079c5 */ /* 0x000fe40000010000 */
[----:B------:R-:W-:-:S06]  /*1dc90*/  WARPGROUP.ARRIVE ;  /* 0x00000000000079c5 */ /* 0x000fcc0000000000 */
[----:B------:R-:W-:Y:S01]  /*1dca0*/  QGMMA.64x128x32.F32.E4M3.E4M3 R24, R192, gdesc[UR4], R24, gsb0 ;  /* 0x01e00004c0187df3 */ /* 0x000fe20008000818 */
[----:B------:R-:W-:Y:S01]  /*1dcb0*/  FSETP.NE.FTZ.AND P1, PT, R10, RZ, PT ;  /* 0x000000ff0a00720b */ /* 0x000fe20003f35000 */
[----:B------:R-:W-:Y:S02]  /*1dcc0*/  IMAD.MOV.U32 R7, RZ, RZ, RZ ;  /* 0x000000ffff077224 */ /* 0x000fe400078e00ff */
[----:B------:R-:W0:Y:S08]  /*1dcd0*/  @P3 MUFU.LG2 R6, R6 ;  /* 0x0000000600063308 */ /* 0x000e300000000c00 */
[----:B------:R-:W1:Y:S08]  /*1dce0*/  @P2 MUFU.LG2 R5, R12 ;  /* 0x0000000c00052308 */ /* 0x000e700000000c00 */
[----:B------:R-:W3:Y:S01]  /*1dcf0*/  @P1 MUFU.RCP R7, R10 ;  /* 0x0000000a00071308 */ /* 0x000ee20000001000 */
[C---:B------:R-:W-:Y:S01]  /*1dd00*/  @P2 FMUL.FTZ R4, R2.reuse, 0.69314718246459960938 ;  /* 0x3f31721802042820 */ /* 0x040fe20000410000 */
[----:B------:R-:W-:Y:S01]  /*1dd10*/  @P3 FMUL.FTZ R2, R2, 0.69314718246459960938 ;  /* 0x3f31721802023820 */ /* 0x000fe20000410000 */
[----:B0-----:R-:W-:Y:S01]  /*1dd20*/  @P3 FMUL.FTZ R9, R6, 0.69314718246459960938 ;  /* 0x3f31721806093820 */ /* 0x001fe20000410000 */
[----:B------:R-:W-:Y:S01]  /*1dd30*/  IMAD.MOV.U32 R89, RZ, RZ, -0x800000 ;  /* 0xff800000ff597424 */ /* 0x000fe200078e00ff */
[----:B------:R-:W-:Y:S01]  /*1dd40*/  MOV R88, 0xff800000 ;  /* 0xff80000000587802 */ /* 0x000fe20000000f00 */
[----:B-1----:R-:W-:Y:S01]  /*1dd50*/  @P2 FMUL.FTZ R5, R5, 0.69314718246459960938 ;  /* 0x3f31721805052820 */ /* 0x002fe20000410000 */
[----:B------:R-:W-:-:S01]  /*1dd60*/  @P3 FFMA.FTZ R89, R2, R14, R9 ;  /* 0x0000000e02593223 */ /* 0x000fc20000010009 */
[----:B--2---:R-:W-:-:S02]  /*1dd70*/  FMUL.FTZ R3, R3, R0 ;  /* 0x0000000003037220 */ /* 0x004fc40000410000 */
[----:B------:R-:W-:-:S01]  /*1dd80*/  @P2 FFMA.FTZ R88, R4, R11, R5 ;  /* 0x0000000b04582223 */ /* 0x000fc20000010005 */
[----:B---3--:R-:W-:Y:S01]  /*1dd90*/  FMUL.FTZ R2, R7, R0 ;  /* 0x0000000007027220 */ /* 0x008fe20000410000 */
[----:B------:R-:W-:Y:S02]  /*1dda0*/  WARPGROUP.DEPBAR.LE gsb0, 0x0 ;  /* 0x00008000000079c5 */ /* 0x000fe40000010000 */
[----:B------:R-:W-:Y:S05]  /*1ddb0*/  @!P0 BRA `(.L_x_636) ;  /* 0x0000000000048947 */ /* 0x000fea0003800000 */
[----:B------:R-:W-:Y:S01]  /*1ddc0*/  BPT.TRAP 0x1 ;  /* 0x000000040000795c */ /* 0x000fe20000300000 */
.L_x_636:
[----:B------:R-:W-:Y:S01]  /*1ddd0*/  VIADD R0, R15, 0x29860 ;  /* 0x000298600f007836 */ /* 0x000fe20000000000 */
[----:B------:R-:W-:Y:S01]  /*1dde0*/  IADD3 R156, R156, 0x1, RZ ;  /* 0x000000019c9c7810 */ /* 0x000fe20007ffe0ff */
[----:B------:R-:W-:Y:S02]  /*1ddf0*/  IMAD.U32 R5, RZ, RZ, UR37 ;  /* 0x00000025ff057e24 */ /* 0x000fe4000f8e00ff */
[-C--:B------:R-:W-:Y:S01]  /*1de00*/  FMUL.FTZ R103, R24, R3.reuse ;  /* 0x0000000318677220 */ /* 0x080fe20000410000 */
[-C--:B------:R-:W-:Y:S01]  /*1de10*/  FMUL.FTZ R100, R28, R3.reuse ;  /* 0x000000031c647220 */ /* 0x080fe20000410000 */
[----:B------:R-:W-:Y:S01]  /*1de20*/  ISETP.NE.AND P1, PT, R156, 0x2, PT ;  /* 0x000000029c00780c */ /* 0x000fe20003f25270 */
[-C--:B------:R-:W-:Y:S01]  /*1de30*/  FMUL.FTZ R98, R29, R3.reuse ;  /* 0x000000031d627220 */ /* 0x080fe20000410000 */
[----:B------:R-:W-:Y:S01]  /*1de40*/  PRMT R0, R5, 0x654, R0 ;  /* 0x0000065405007816 */ /* 0x000fe20000000000 */
[-C--:B------:R-:W-:Y:S01]  /*1de50*/  FMUL.FTZ R99, R32, R3.reuse ;  /* 0x0000000320637220 */ /* 0x080fe20000410000 */
        /* <DEDUP_REMOVED lines=29> */
[----:B------:R-:W-:Y:S01]  /*1e030*/  SEL R3, RZ, 0x1, P1 ;  /* 0x00000001ff037807 */ /* 0x000fe20000800000 */
        /* <DEDUP_REMOVED lines=32> */
[----:B------:R-:W-:Y:S01]  /*1e240*/  FMUL.FTZ R87, R87, R2 ;  /* 0x0000000257577220 */ /* 0x000fe20000410000 */
[----:B------:R-:W-:Y:S01]  /*1e250*/  LOP3.LUT R198, R198, R3, RZ, 0x3c, !PT ;  /* 0x00000003c6c67212 */ /* 0x000fe200078e3cff */
[----:B------:R-:W-:Y:S01]  /*1e260*/  UIADD3 UR43, UR43, 0x1, URZ ;  /* 0x000000012b2b7890 */ /* 0x000fe2000fffe03f */
[----:B0-----:R-:W-:-:S11]  /*1e270*/  SEL R156, R156, RZ, P1 ;  /* 0x000000ff9c9c7207 */ /* 0x001fd60000800000 */
.L_x_580:
[----:B------:R-:W-:Y:S05]  /*1e280*/  WARPSYNC.ALL ;  /* 0x0000000000007948 */ /* 0x000fea0003800000 */
[----:B------:R-:W0:Y:S08]  /*1e290*/  S2UR UR37, SR_CgaCtaId ;  /* 0x00000000002579c3 */ /* 0x000e300000008800 */
[----:B------:R-:W-:Y:S06]  /*1e2a0*/  BAR.SYNC.DEFER_BLOCKING 0x5, 0x180 ;  /* 0x0146000000007b1d */ /* 0x000fec0000010000 */
[----:B------:R-:W-:Y:S01]  /*1e2b0*/  UMOV UR4, 0x400 ;  /* 0x0000040000047882 */ /* 0x000fe20000000000 */
[----:B------:R-:W-:Y:S01]  /*1e2c0*/  BSSY B0, `(.L_x_637) ;  /* 0x0000275000007945 */ /* 0x000fe20003800000 */
[----:B0-----:R-:W-:-:S06]  /*1e2d0*/  ULEA UR4, UR37, UR4, 0x18 ;  /* 0x0000000425047291 */ /* 0x001fcc000f8ec03f */
[----:B------:R-:W-:-:S05]  /*1e2e0*/  IMAD.U32 R16, RZ, RZ, UR4 ;  /* 0x00000004ff107e24 */ /* 0x000fca000f8e00ff */
[----:B------:R0:W1:Y:S01]  /*1e2f0*/  LDS.128 R204, [R16+0x298d0] ;  /* 0x0298d00010cc7984 */ /* 0x0000620000000c00 */
[----:B------:R-:W-:Y:S06]  /*1e300*/  BAR.ARV 0x4, 0x180 ;  /* 0x0106000000007b1d */ /* 0x000fec0000002000 */
[----:B------:R-:W-:Y:S05]  /*1e310*/  @P0 BRA `(.L_x_638) ;  /* 0x0000001800c40947 */ /* 0x000fea0003800000 */
[----:B------:R-:W2:Y:S01]  /*1e320*/  S2R R54, SR_TID.X ;  /* 0x0000000000367919 */ /* 0x000ea20000002100 */
[----:B------:R-:W-:Y:S01]  /*1e330*/  ULDC.64 UR4, c[0x4][0x40] ;  /* 0x0100100000047ab9 */ /* 0x000fe20000000a00 */
[----:B------:R-:W3:Y:S01]  /*1e340*/  LDL R50, [R1+0x8] ;  /* 0x0000080001327983 */ /* 0x000ee20000100800 */
[----:B--2---:R-:W-:-:S05]  /*1e350*/  IMAD.SHL.U32 R0, R54, 0x4, RZ ;  /* 0x0000000436007824 */ /* 0x004fca00078e00ff */
[----:B------:R-:W-:-:S04]  /*1e360*/  LOP3.LUT R0, R0, 0xc, RZ, 0xc0, !PT ;  /* 0x0000000c00007812 */ /* 0x000fc800078ec0ff */
[----:B------:R-:W-:-:S05]  /*1e370*/  IADD3 R2, P0, R0, UR4, RZ ;  /* 0x0000000400027c10 */ /* 0x000fca000ff1e0ff */
[----:B------:R-:W-:-:S05]  /*1e380*/  IMAD.X R3, RZ, RZ, UR5, P0 ;  /* 0x00000005ff037e24 */ /* 0x000fca00080e06ff */
[----:B------:R2:W4:Y:S01]  /*1e390*/  LDG.E.CONSTANT R0, desc[UR54][R2.64] ;  /* 0x0000003602007981 */ /* 0x000522000c1e9900 */
[----:B------:R-:W-:Y:S01]  /*1e3a0*/  F2FP.BF16.F32.PACK_AB R68, R61, R68 ;  /* 0x000000443d44723e */ /* 0x000fe200000010ff */
[----:B------:R-:W-:Y:S01]  /*1e3b0*/  UMOV UR4, 0xffffffff ;  /* 0xffffffff00047882 */ /* 0x000fe20000000000 */
[----:B------:R-:W-:Y:S01]  /*1e3c0*/  F2FP.BF16.F32.PACK_AB R59, R47, R52 ;  /* 0x000000342f3b723e */ /* 0x000fe200000010ff */
[----:B------:R-:W0:Y:S01]  /*1e3d0*/  S2R R51, SR_SWINHI ;  /* 0x0000000000337919 */ /* 0x000e220000002f00 */
[----:B------:R-:W-:Y:S02]  /*1e3e0*/  F2FP.BF16.F32.PACK_AB R61, R43, R46 ;  /* 0x0000002e2b3d723e */ /* 0x000fe400000010ff */
[----:B------:R-:W-:Y:S02]  /*1e3f0*/  F2FP.BF16.F32.PACK_AB R43, R4, R5 ;  /* 0x00000005042b723e */ /* 0x000fe400000010ff */
[----:B------:R-:W-:Y:S02]  /*1e400*/  F2FP.BF16.F32.PACK_AB R67, R31, R34 ;  /* 0x000000221f43723e */ /* 0x000fe400000010ff */
[----:B------:R-:W-:-:S02]  /*1e410*/  F2FP.BF16.F32.PACK_AB R73, R15, R20 ;  /* 0x000000140f49723e */ /* 0x000fc400000010ff */
[----:B------:R-:W-:Y:S02]  /*1e420*/  F2FP.BF16.F32.PACK_AB R34, R11, R12 ;  /* 0x0000000c0b22723e */ /* 0x000fe400000010ff */
[----:B------:R-:W-:Y:S02]  /*1e430*/  F2FP.BF16.F32.PACK_AB R38, R35, R38 ;  /* 0x000000262326723e */ /* 0x000fe400000010ff */
        /* <DEDUP_REMOVED lines=10> */
[----:B------:R-:W-:Y:S02]  /*1e4e0*/  MOV R46, R16 ;  /* 0x00000010002e7202 */ /* 0x000fe40000000f00 */
[----:B0-----:R-:W-:Y:S02]  /*1e4f0*/  MOV R47, R51 ;  /* 0x00000033002f7202 */ /* 0x001fe40000000f00 */
[----:B------:R-:W-:Y:S02]  /*1e500*/  F2FP.BF16.F32.PACK_AB R39, R21, R24 ;  /* 0x000000181527723e */ /* 0x000fe400000010ff */
[----:B--2---:R-:W-:Y:S02]  /*1e510*/  LOP3.LUT P0, R2, R54, 0x3, RZ, 0xc0, !PT ;  /* 0x0000000336027812 */ /* 0x004fe4000780c0ff */
[----:B------:R-:W-:Y:S02]  /*1e520*/  F2FP.BF16.F32.PACK_AB R100, R100, R103 ;  /* 0x000000676464723e */ /* 0x000fe400000010ff */
[----:B------:R-:W-:-:S02]  /*1e530*/  F2FP.BF16.F32.PACK_AB R101, R98, R101 ;  /* 0x000000656265723e */ /* 0x000fc400000010ff */
[----:B------:R-:W-:Y:S02]  /*1e540*/  ISETP.EQ.OR P0, PT, R2, 0x3, !P0 ;  /* 0x000000030200780c */ /* 0x000fe40004702670 */
        /* <DEDUP_REMOVED lines=11> */
[----:B------:R-:W-:Y:S02]  /*1e600*/  SEL R13, R100, R101, P0 ;  /* 0x00000065640d7207 */ /* 0x000fe40000000000 */
[----:B------:R-:W-:Y:S01]  /*1e610*/  SEL R3, R101, R100, P0 ;  /* 0x0000006465037207 */ /* 0x000fe20000000000 */
[----:B---3--:R-:W-:-:S03]  /*1e620*/  IMAD.WIDE R4, R50, 0x2, R46 ;  /* 0x0000000232047825 */ /* 0x008fc600078e022e */
[C---:B------:R-:W-:Y:S02]  /*1e630*/  IADD3 R15, P5, R4.reuse, 0x4060, RZ ;  /* 0x00004060040f7810 */ /* 0x040fe40007fbe0ff */
[C---:B------:R-:W-:Y:S02]  /*1e640*/  IADD3 R11, P1, R4.reuse, 0x4040, RZ ;  /* 0x00004040040b7810 */ /* 0x040fe40007f3e0ff */
[----:B------:R-:W-:Y:S02]  /*1e650*/  LOP3.LUT R14, R15, 0x380, RZ, 0xc0, !PT ;  /* 0x000003800f0e7812 */ /* 0x000fe400078ec0ff */
[----:B------:R-:W-:Y:S02]  /*1e660*/  LOP3.LUT R10, R11, 0x380, RZ, 0xc0, !PT ;  /* 0x000003800b0a7812 */ /* 0x000fe400078ec0ff */
[----:B------:R-:W-:Y:S02]  /*1e670*/  IADD3 R7, P3, R4, 0x4000, RZ ;  /* 0x0000400004077810 */ /* 0x000fe40007f7e0ff */
[----:B------:R-:W-:-:S02]  /*1e680*/  SHF.R.U64 R14, R14, 0x3, RZ ;  /* 0x000000030e0e7819 */ /* 0x000fc400000012ff */
[----:B------:R-:W-:Y:S02]  /*1e690*/  SHF.R.U64 R10, R10, 0x3, RZ ;  /* 0x000000030a0a7819 */ /* 0x000fe400000012ff */
[----:B------:R-:W-:Y:S02]  /*1e6a0*/  LOP3.LUT R6, R7, 0x380, RZ, 0xc0, !PT ;  /* 0x0000038007067812 */ /* 0x000fe400078ec0ff */
[----:B------:R-:W-:Y:S02]  /*1e6b0*/  LOP3.LUT R14, R14, R15, RZ, 0x3c, !PT ;  /* 0x0000000f0e0e7212 */ /* 0x000fe400078e3cff */
[----:B------:R-:W-:Y:S01]  /*1e6c0*/  LOP3.LUT R10, R10, R11, RZ, 0x3c, !PT ;  /* 0x0000000b0a0a7212 */ /* 0x000fe200078e3cff */
[----:B------:R-:W-:Y:S01]  /*1e6d0*/  IMAD.X R11, RZ, RZ, R5, P1 ;  /* 0x000000ffff0b7224 */ /* 0x000fe200008e0605 */
[----:B------:R-:W-:Y:S02]  /*1e6e0*/  IADD3.X R15, RZ, R5, RZ, P5, !PT ;  /* 0x00000005ff0f7210 */ /* 0x000fe40002ffe4ff */
[----:B------:R-:W-:-:S02]  /*1e6f0*/  SHF.R.U64 R6, R6, 0x3, RZ ;  /* 0x0000000306067819 */ /* 0x000fc400000012ff */
[C---:B------:R-:W-:Y:S02]  /*1e700*/  IADD3 R9, P2, R4.reuse, 0x4020, RZ ;  /* 0x0000402004097810 */ /* 0x040fe40007f5e0ff */
[C---:B------:R-:W-:Y:S02]  /*1e710*/  IADD3 R25, P5, R4.reuse, 0x40, RZ ;  /* 0x0000004004197810 */ /* 0x040fe40007fbe0ff */
[C---:B------:R-:W-:Y:S02]  /*1e720*/  IADD3 R27, P1, R4.reuse, 0x20, RZ ;  /* 0x00000020041b7810 */ /* 0x040fe40007f3e0ff */
[----:B------:R-:W-:Y:S02]  /*1e730*/  IADD3 R21, P4, R4, 0x60, RZ ;  /* 0x0000006004157810 */ /* 0x000fe40007f9e0ff */
[----:B------:R-:W-:Y:S02]  /*1e740*/  LOP3.LUT R6, R6, R7, RZ, 0x3c, !PT ;  /* 0x0000000706067212 */ /* 0x000fe400078e3cff */
[----:B------:R-:W-:-:S02]  /*1e750*/  LOP3.LUT R8, R9, 0x380, RZ, 0xc0, !PT ;  /* 0x0000038009087812 */ /* 0x000fc400078ec0ff */
[----:B------:R-:W-:Y:S02]  /*1e760*/  LOP3.LUT R24, R25, 0x380, RZ, 0xc0, !PT ;  /* 0x0000038019187812 */ /* 0x000fe400078ec0ff */
[----:B------:R-:W-:Y:S02]  /*1e770*/  LOP3.LUT R26, R27, 0x380, RZ, 0xc0, !PT ;  /* 0x000003801b1a7812 */ /* 0x000fe400078ec0ff */
[----:B------:R-:W-:Y:S02]  /*1e780*/  LOP3.LUT R7, R4, 0x380, RZ, 0xc0, !PT ;  /* 0x0000038004077812 */ /* 0x000fe400078ec0ff */
[----:B------:R-:W-:Y:S02]  /*1e790*/  LOP3.LUT R20, R21, 0x380, RZ, 0xc0, !PT ;  /* 0x0000038015147812 */ /* 0x000fe400078ec0ff */
[----:B------:R-:W-:Y:S02]  /*1e7a0*/  SHF.R.U64 R8, R8, 0x3, RZ ;  /* 0x0000000308087819 */ /* 0x000fe400000012ff */
[----:B------:R-:W-:-:S02]  /*1e7b0*/  SHF.R.U64 R24, R24, 0x3, RZ ;  /* 0x0000000318187819 */ /* 0x000fc400000012ff */
[----:B------:R-:W-:Y:S02]  /*1e7c0*/  SHF.R.U64 R26, R26, 0x3, RZ ;  /* 0x000000031a1a7819 */ /* 0x000fe400000012ff */
[----:B------:R-:W-:Y:S02]  /*1e7d0*/  SHF.R.U64 R7, R7, 0x3, RZ ;  /* 0x0000000307077819 */ /* 0x000fe400000012ff */
[----:B------:R-:W-:Y:S02]  /*1e7e0*/  SHF.R.U64 R20, R20, 0x3, RZ ;  /* 0x0000000314147819 */ /* 0x000fe400000012ff */
[----:B------:R-:W-:Y:S01]  /*1e7f0*/  LOP3.LUT R8, R8, R9, RZ, 0x3c, !PT ;  /* 0x0000000908087212 */ /* 0x000fe200078e3cff */
[--C-:B------:R-:W-:Y:S01]  /*1e800*/  IMAD.X R9, RZ, RZ, R5.reuse, P2 ;  /* 0x000000ffff097224 */ /* 0x100fe200010e0605 */
[----:B------:R-:W-:Y:S01]  /*1e810*/  LOP3.LUT R24, R24, R25, RZ, 0x3c, !PT ;  /* 0x0000001918187212 */ /* 0x000fe200078e3cff */
[--C-:B------:R-:W-:Y:S01]  /*1e820*/  IMAD.X R25, RZ, RZ, R5.reuse, P5 ;  /* 0x000000ffff197224 */ /* 0x100fe200028e0605 */
[----:B------:R-:W-:Y:S01]  /*1e830*/  LOP3.LUT R26, R26, R27, RZ, 0x3c, !PT ;  /* 0x0000001b1a1a7212 */ /* 0x000fe200078e3cff */
[--C-:B------:R-:W-:Y:S01]  /*1e840*/  IMAD.X R27, RZ, RZ, R5.reuse, P1 ;  /* 0x000000ffff1b7224 */ /* 0x100fe200008e0605 */
[----:B------:R-:W-:Y:S01]  /*1e850*/  LOP3.LUT R4, R7, R4, RZ, 0x3c, !PT ;  /* 0x0000000407047212 */ /* 0x000fe200078e3cff */
[----:B------:R-:W-:Y:S01]  /*1e860*/  IMAD.X R7, RZ, RZ, R5, P3 ;  /* 0x000000ffff077224 */ /* 0x000fe200018e0605 */
[----:B------:R-:W-:-:S02]  /*1e870*/  LOP3.LUT R20, R20, R21, RZ, 0x3c, !PT ;  /* 0x0000001514147212 */ /* 0x000fc400078e3cff */
[-C--:B------:R-:W-:Y:S02]  /*1e880*/  IADD3.X R21, RZ, R5.reuse, RZ, P4, !PT ;  /* 0x00000005ff157210 */ /* 0x080fe400027fe4ff */
[----:B------:R-:W-:Y:S02]  /*1e890*/  MOV R78, R4 ;  /* 0x00000004004e7202 */ /* 0x000fe40000000f00 */
[----:B------:R-:W-:Y:S02]  /*1e8a0*/  MOV R62, R14 ;  /* 0x0000000e003e7202 */ /* 0x000fe40000000f00 */
[----:B------:R-:W-:Y:S02]  /*1e8b0*/  MOV R64, R10 ;  /* 0x0000000a00407202 */ /* 0x000fe40000000f00 */
[----:B------:R-:W-:Y:S02]  /*1e8c0*/  MOV R66, R8 ;  /* 0x0000000800427202 */ /* 0x000fe40000000f00 */
[----:B------:R-:W-:-:S02]  /*1e8d0*/  MOV R70, R6 ;  /* 0x0000000600467202 */ /* 0x000fc40000000f00 */
[----:B------:R-:W-:Y:S02]  /*1e8e0*/  MOV R72, R20 ;  /* 0x0000001400487202 */ /* 0x000fe40000000f00 */
[----:B------:R-:W-:Y:S02]  /*1e8f0*/  MOV R74, R24 ;  /* 0x00000018004a7202 */ /* 0x000fe40000000f00 */
[----:B------:R-:W-:Y:S02]  /*1e900*/  MOV R76, R26 ;  /* 0x0000001a004c7202 */ /* 0x000fe40000000f00 */
[----:B----4-:R-:W-:Y:S01]  /*1e910*/  LOP3.LUT R2, R0, 0x2, RZ, 0x3c, !PT ;  /* 0x0000000200027812 */ /* 0x010fe200078e3cff */
[----:B------:R-:W-:Y:S06]  /*1e920*/  BRA.DIV UR4, `(.L_x_639) ;  /* 0x0000009204207947 */ /* 0x000fec000b800000 */
[----:B------:R-:W-:Y:S01]  /*1e930*/  SEL R29, R40, R37, P0 ;  /* 0x00000025281d7207 */ /* 0x000fe20000000000 */
[----:B------:R-:W-:Y:S01]  /*1e940*/  SHFL.IDX PT, R6, R13, R0, 0x1c1f ;  /* 0x001c1f000d067589 */ /* 0x000fe200000e0000 */
[----:B------:R-:W-:Y:S02]  /*1e950*/  SEL R31, R37, R40, P0 ;  /* 0x00000028251f7207 */ /* 0x000fe40000000000 */
[----:B------:R-:W-:Y:S01]  /*1e960*/  SEL R25, R48, R45, P0 ;  /* 0x0000002d30197207 */ /* 0x000fe20000000000 */
[----:B------:R-:W-:Y:S01]  /*1e970*/  SHFL.IDX PT, R3, R3, R2, 0x1c1f ;  /* 0x001c1f0203037589 */ /* 0x000fe200000e0000 */
[----:B------:R-:W-:Y:S02]  /*1e980*/  SEL R27, R45, R48, P0 ;  /* 0x000000302d1b7207 */ /* 0x000fe40000000000 */
[----:B------:R-:W-:Y:S01]  /*1e990*/  SEL R33, R32, R35, P0 ;  /* 0x0000002320217207 */ /* 0x000fe20000000000 */
[----:B------:R-:W-:Y:S01]  /*1e9a0*/  SHFL.IDX PT, R26, R25, R0, 0x1c1f ;  /* 0x001c1f00191a7589 */ /* 0x000fe200000e0000 */
[----:B------:R-:W-:-:S02]  /*1e9b0*/  SEL R37, R39, R28, P0 ;  /* 0x0000001c27257207 */ /* 0x000fc40000000000 */
        /* <DEDUP_REMOVED lines=16> */
[----:B------:R-:W0:Y:S01]  /*1eac0*/  SHFL.IDX PT, R10, R5, R0, 0x1c1f ;  /* 0x001c1f00050a7589 */ /* 0x000e2200000e0000 */
        /* <DEDUP_REMOVED lines=8> */
[----:B------:R-:W2:Y:S01]  /*1eb50*/  SHFL.IDX PT, R38, R37, R0, 0x1c1f ;  /* 0x001c1f0025267589 */ /* 0x000ea200000e0000 */
[----:B------:R-:W-:-:S02]  /*1eb60*/  SEL R67, R30, R69, P0 ;  /* 0x000000451e437207 */ /* 0x000fc40000000000 */
[----:B------:R-:W-:Y:S01]  /*1eb70*/  SEL R71, R73, R34, P0 ;  /* 0x0000002249477207 */ /* 0x000fe20000000000 */
[----:B------:R-:W3:Y:S01]  /*1eb80*/  SHFL.IDX PT, R20, R21, R2, 0x1c1f ;  /* 0x001c1f0215147589 */ /* 0x000ee200000e0000 */
[----:B------:R-:W-:Y:S02]  /*1eb90*/  SEL R61, R42, R61, P0 ;  /* 0x0000003d2a3d7207 */ /* 0x000fe40000000000 */
[----:B------:R-:W-:Y:S01]  /*1eba0*/  SEL R69, R69, R30, P0 ;  /* 0x0000001e45457207 */ /* 0x000fe20000000000 */
[----:B------:R-:W4:Y:S01]  /*1ebb0*/  SHFL.IDX PT, R42, R41, R0, 0x1c1f ;  /* 0x001c1f00292a7589 */ /* 0x000f2200000e0000 */
[----:B------:R-:W-:Y:S02]  /*1ebc0*/  SEL R73, R34, R73, P0 ;  /* 0x0000004922497207 */ /* 0x000fe40000000000 */
[----:B------:R-:W-:Y:S01]  /*1ebd0*/  SEL R75, R77, R44, P0 ;  /* 0x0000002c4d4b7207 */ /* 0x000fe20000000000 */
[----:B------:R-:W1:Y:S01]  /*1ebe0*/  SHFL.IDX PT, R30, R29, R0, 0x1c1f ;  /* 0x001c1f001d1e7589 */ /* 0x000e6200000e0000 */
[----:B------:R-:W-:-:S02]  /*1ebf0*/  SEL R77, R44, R77, P0 ;  /* 0x0000004d2c4d7207 */ /* 0x000fc40000000000 */
[----:B0-----:R-:W-:Y:S01]  /*1ec00*/  SEL R8, R10, R7, P0 ;  /* 0x000000070a087207 */ /* 0x001fe20000000000 */
[----:B------:R-:W0:Y:S01]  /*1ec10*/  SHFL.IDX PT, R34, R33, R0, 0x1c1f ;  /* 0x001c1f0021227589 */ /* 0x000e2200000e0000 */
[----:B------:R-:W-:Y:S02]  /*1ec20*/  SEL R24, R26, R27, P0 ;  /* 0x0000001b1a187207 */ /* 0x000fe40000000000 */
[----:B------:R-:W-:Y:S01]  /*1ec30*/  SEL R4, R6, R3, P0 ;  /* 0x0000000306047207 */ /* 0x000fe20000000000 */
[----:B------:R-:W-:Y:S01]  /*1ec40*/  SHFL.IDX PT, R45, R45, R0, 0x1c1f ;  /* 0x001c1f002d2d7589 */ /* 0x000fe200000e0000 */
[----:B------:R-:W-:Y:S02]  /*1ec50*/  SEL R10, R7, R10, P0 ;  /* 0x0000000a070a7207 */ /* 0x000fe40000000000 */
[----:B------:R-:W-:Y:S01]  /*1ec60*/  SEL R26, R27, R26, P0 ;  /* 0x0000001a1b1a7207 */ /* 0x000fe20000000000 */
[----:B------:R-:W-:Y:S01]  /*1ec70*/  SHFL.IDX PT, R51, R51, R0, 0x1c1f ;  /* 0x001c1f0033337589 */ /* 0x000fe200000e0000 */
[----:B--2---:R-:W-:-:S02]  /*1ec80*/  SEL R36, R38, R39, P0 ;  /* 0x0000002726247207 */ /* 0x004fc40000000000 */
[----:B------:R-:W-:Y:S01]  /*1ec90*/  SEL R38, R39, R38, P0 ;  /* 0x0000002627267207 */ /* 0x000fe20000000000 */
[----:B------:R-:W-:Y:S01]  /*1eca0*/  SHFL.IDX PT, R55, R55, R0, 0x1c1f ;  /* 0x001c1f0037377589 */ /* 0x000fe200000e0000 */
[----:B---3--:R-:W-:Y:S02]  /*1ecb0*/  SEL R12, R9, R20, P0 ;  /* 0x00000014090c7207 */ /* 0x008fe40000000000 */
[----:B------:R-:W-:Y:S01]  /*1ecc0*/  SEL R14, R20, R9, P0 ;  /* 0x00000009140e7207 */ /* 0x000fe20000000000 */
[----:B------:R-:W-:Y:S01]  /*1ecd0*/  SHFL.IDX PT, R59, R59, R0, 0x1c1f ;  /* 0x001c1f003b3b7589 */ /* 0x000fe200000e0000 */
[----:B----4-:R-:W-:Y:S02]  /*1ece0*/  SEL R40, R42, R43, P0 ;  /* 0x0000002b2a287207 */ /* 0x010fe40000000000 */
[----:B------:R-:W-:Y:S01]  /*1ecf0*/  SEL R6, R3, R6, P0 ;  /* 0x0000000603067207 */ /* 0x000fe20000000000 */
[----:B------:R-:W-:Y:S01]  /*1ed00*/  SHFL.IDX PT, R63, R63, R0, 0x1c1f ;  /* 0x001c1f003f3f7589 */ /* 0x000fe200000e0000 */
[----:B-1----:R-:W-:-:S02]  /*1ed10*/  SEL R28, R30, R31, P0 ;  /* 0x0000001f1e1c7207 */ /* 0x002fc40000000000 */
[----:B------:R-:W-:Y:S01]  /*1ed20*/  SEL R30, R31, R30, P0 ;  /* 0x0000001e1f1e7207 */ /* 0x000fe20000000000 */
[----:B------:R-:W-:Y:S01]  /*1ed30*/  SHFL.IDX PT, R67, R67, R0, 0x1c1f ;  /* 0x001c1f0043437589 */ /* 0x000fe200000e0000 */
[----:B0-----:R-:W-:Y:S02]  /*1ed40*/  SEL R32, R34, R35, P0 ;  /* 0x0000002322207207 */ /* 0x001fe40000000000 */
[----:B------:R-:W-:Y:S01]  /*1ed50*/  SEL R34, R35, R34, P0 ;  /* 0x0000002223227207 */ /* 0x000fe20000000000 */
[----:B------:R-:W-:Y:S01]  /*1ed60*/  SHFL.IDX PT, R71, R71, R0, 0x1c1f ;  /* 0x001c1f0047477589 */ /* 0x000fe200000e0000 */
[----:B------:R-:W-:-:S03]  /*1ed70*/  SEL R42, R43, R42, P0 ;  /* 0x0000002a2b2a7207 */ /* 0x000fc60000000000 */
[----:B------:R0:W1:Y:S04]  /*1ed80*/  SHFL.IDX PT, R44, R49, R2, 0x1c1f ;  /* 0x001c1f02312c7589 */ /* 0x00006800000e0000 */
[----:B------:R-:W2:Y:S04]  /*1ed90*/  SHFL.IDX PT, R48, R53, R2, 0x1c1f ;  /* 0x001c1f0235307589 */ /* 0x000ea800000e0000 */
[----:B------:R-:W3:Y:S01]  /*1eda0*/  SHFL.IDX PT, R50, R57, R2, 0x1c1f ;  /* 0x001c1f0239327589 */ /* 0x000ee200000e0000 */
[----:B0-----:R-:W-:-:S03]  /*1edb0*/  IMAD.MOV.U32 R49, RZ, RZ, RZ ;  /* 0x000000ffff317224 */ /* 0x001fc600078e00ff */
[----:B------:R-:W0:Y:S04]  /*1edc0*/  SHFL.IDX PT, R52, R61, R2, 0x1c1f ;  /* 0x001c1f023d347589 */ /* 0x000e2800000e0000 */
[----:B------:R-:W4:Y:S04]  /*1edd0*/  SHFL.IDX PT, R54, R65, R2, 0x1c1f ;  /* 0x001c1f0241367589 */ /* 0x000f2800000e0000 */
[----:B------:R-:W4:Y:S04]  /*1ede0*/  SHFL.IDX PT, R56, R69, R2, 0x1c1f ;  /* 0x001c1f0245387589 */ /* 0x000f2800000e0000 */
[----:B------:R-:W4:Y:S01]  /*1edf0*/  SHFL.IDX PT, R58, R73, R2, 0x1c1f ;  /* 0x001c1f02493a7589 */ /* 0x000f2200000e0000 */
[----:B-1----:R-:W-:-:S02]  /*1ee00*/  SEL R5, R45, R44, P0 ;  /* 0x0000002c2d057207 */ /* 0x002fc40000000000 */
[----:B------:R-:W-:Y:S01]  /*1ee10*/  SEL R7, R44, R45, P0 ;  /* 0x0000002d2c077207 */ /* 0x000fe20000000000 */
[----:B------:R1:W1:Y:S01]  /*1ee20*/  SHFL.IDX PT, R75, R75, R0, 0x1c1f ;  /* 0x001c1f004b4b7589 */ /* 0x00026200000e0000 */
[----:B--2---:R-:W-:Y:S02]  /*1ee30*/  SEL R9, R51, R48, P0 ;  /* 0x0000003033097207 */ /* 0x004fe40000000000 */
[----:B------:R-:W-:Y:S01]  /*1ee40*/  SEL R11, R48, R51, P0 ;  /* 0x00000033300b7207 */ /* 0x000fe20000000000 */
[----:B------:R2:W1:Y:S01]  /*1ee50*/  SHFL.IDX PT, R60, R77, R2, 0x1c1f ;  /* 0x001c1f024d3c7589 */ /* 0x00046200000e0000 */
[----:B---3--:R-:W-:Y:S02]  /*1ee60*/  SEL R13, R55, R50, P0 ;  /* 0x00000032370d7207 */ /* 0x008fe40000000000 */
[----:B------:R-:W-:Y:S02]  /*1ee70*/  SEL R15, R50, R55, P0 ;  /* 0x00000037320f7207 */ /* 0x000fe40000000000 */
[----:B0-----:R-:W-:-:S02]  /*1ee80*/  SEL R25, R59, R52, P0 ;  /* 0x000000343b197207 */ /* 0x001fc40000000000 */
[----:B------:R-:W-:Y:S02]  /*1ee90*/  SEL R27, R52, R59, P0 ;  /* 0x0000003b341b7207 */ /* 0x000fe40000000000 */
[----:B----4-:R-:W-:Y:S02]  /*1eea0*/  SEL R29, R63, R54, P0 ;  /* 0x000000363f1d7207 */ /* 0x010fe40000000000 */
[----:B------:R-:W-:Y:S02]  /*1eeb0*/  SEL R31, R54, R63, P0 ;  /* 0x0000003f361f7207 */ /* 0x000fe40000000000 */
[----:B------:R-:W-:Y:S02]  /*1eec0*/  SEL R33, R67, R56, P0 ;  /* 0x0000003843217207 */ /* 0x000fe40000000000 */
[----:B------:R-:W-:Y:S02]  /*1eed0*/  SEL R35, R56, R67, P0 ;  /* 0x0000004338237207 */ /* 0x000fe40000000000 */
[----:B------:R-:W-:-:S02]  /*1eee0*/  SEL R37, R71, R58, P0 ;  /* 0x0000003a47257207 */ /* 0x000fc40000000000 */
[----:B--2---:R-:W-:-:S07]  /*1eef0*/  SEL R39, R58, R71, P0 ;  /* 0x000000473a277207 */ /* 0x004fce0000000000 */
.L_x_849:
[----:B------:R-:W-:Y:S05]  /*1ef00*/  WARPSYNC.ALL ;  /* 0x0000000000007948 */ /* 0x000fea0003800000 */
[----:B------:R-:W-:Y:S01]  /*1ef10*/  BAR.SYNC.DEFER_BLOCKING 0x1, 0x100 ;  /* 0x0044000000007b1d */ /* 0x000fe20000010000 */
[----:B-1----:R-:W-:-:S05]  /*1ef20*/  SEL R41, R75, R60, P0 ;  /* 0x0000003c4b297207 */ /* 0x002fca0000000000 */
[----:B------:R-:W-:Y:S01]  /*1ef30*/  ULDC.64 UR4, c[0x0][0xc00] ;  /* 0x0003000000047ab9 */ /* 0x000fe20000000a00 */
[----:B------:R-:W-:Y:S01]  /*1ef40*/  SEL R43, R60, R75, P0 ;  /* 0x0000004b3c2b7207 */ /* 0x000fe20000000000 */
[----:B------:R-:W2:Y:S01]  /*1ef50*/  LDL R20, [R1+0x4] ;  /* 0x0000040001147983 */ /* 0x000ea20000100800 */
[----:B------:R-:W-:Y:S01]  /*1ef60*/  ISETP.NE.U32.AND P1, PT, RZ, UR4, PT ;  /* 0x00000004ff007c0c */ /* 0x000fe2000bf25070 */
[----:B------:R-:W0:Y:S01]  /*1ef70*/  LDC R51, c[0x0][0xbe8] ;  /* 0x0002fa00ff337b82 */ /* 0x000e220000000800 */
[----:B------:R-:W-:Y:S02]  /*1ef80*/  IADD3 R2, P2, R214, UR4, RZ ;  /* 0x00000004d6027c10 */ /* 0x000fe4000ff5e0ff */
[----:B------:R-:W-:Y:S02]  /*1ef90*/  ISETP.NE.AND.EX P1, PT, RZ, UR5, PT, P1 ;  /* 0x00000005ff007c0c */ /* 0x000fe4000bf25310 */
[----:B------:R-:W-:Y:S01]  /*1efa0*/  IADD3.X R3, R215, UR5, RZ, P2, !PT ;  /* 0x00000005d7037c10 */ /* 0x000fe200097fe4ff */
[----:B------:R-:W-:-:S02]  /*1efb0*/  ULDC.64 UR4, c[0x0][0xc08] ;  /* 0x0003020000047ab9 */ /* 0x000fc40000000a00 */
[----:B------:R-:W-:Y:S01]  /*1efc0*/  ISETP.NE.U32.AND P0, PT, RZ, UR4, PT ;  /* 0x00000004ff007c0c */ /* 0x000fe2000bf05070 */
[----:B------:R1:W-:Y:S04]  /*1efd0*/  STSM.16.M88.4 [R78], R4 ;  /* 0x000000044e007844 */ /* 0x0003e80000000200 */
[----:B------:R-:W-:Y:S04]  /*1efe0*/  STSM.16.M88.4 [R76], R8 ;  /* 0x000000084c007844 */ /* 0x000fe80000000200 */
[----:B------:R2:W-:Y:S04]  /*1eff0*/  STSM.16.M88.4 [R74], R12 ;  /* 0x0000000c4a007844 */ /* 0x0005e80000000200 */
[----:B------:R3:W-:Y:S04]  /*1f000*/  STSM.16.M88.4 [R72], R24 ;  /* 0x0000001848007844 */ /* 0x0007e80000000200 */
[----:B------:R3:W-:Y:S04]  /*1f010*/  STSM.16.M88.4 [R70], R28 ;  /* 0x0000001c46007844 */ /* 0x0007e80000000200 */
[----:B------:R3:W-:Y:S04]  /*1f020*/  STSM.16.M88.4 [R66], R32 ;  /* 0x0000002042007844 */ /* 0x0007e80000000200 */
[----:B------:R3:W-:Y:S01]  /*1f030*/  STSM.16.M88.4 [R64], R36 ;  /* 0x0000002440007844 */ /* 0x0007e20000000200 */
[----:B------:R-:W-:-:S03]  /*1f040*/  ISETP.NE.AND.EX P0, PT, RZ, UR5, PT, P0 ;  /* 0x00000005ff007c0c */ /* 0x000fc6000bf05300 */
[----:B------:R3:W-:Y:S01]  /*1f050*/  STSM.16.M88.4 [R62], R40 ;  /* 0x000000283e007844 */ /* 0x0007e20000000200 */
[----:B------:R-:W-:Y:S09]  /*1f060*/  BAR.SYNC.DEFER_BLOCKING 0x1, 0x100 ;  /* 0x0044000000007b1d */ /* 0x000ff20000010000 */
[----:B------:R-:W-:Y:S01]  /*1f070*/  @P0 IADD3 R214, P3, R214, UR4, RZ ;  /* 0x00000004d6d60c10 */ /* 0x000fe2000ff7e0ff */
[----:B------:R-:W-:-:S02]  /*1f080*/  ULDC UR4, c[0x0][0xa88] ;  /* 0x0002a20000047ab9 */ /* 0x000fc40000000800 */
[----:B------:R-:W-:Y:S02]  /*1f090*/  MOV R0, UR4 ;  /* 0x0000000400007c02 */ /* 0x000fe40008000f00 */
[----:B------:R-:W-:Y:S01]  /*1f0a0*/  @P0 IADD3.X R215, R215, UR5, RZ, P3, !PT ;  /* 0x00000005d7d70c10 */ /* 0x000fe20009ffe4ff */
[----:B------:R3:W5:Y:S01]  /*1f0b0*/  @P1 LDG.E R49, desc[UR54][R2.64] ;  /* 0x0000003602311981 */ /* 0x000762000c1e1900 */
[----:B0-----:R-:W-:-:S03]  /*1f0c0*/  ISETP.NE.AND P2, PT, R51, 0x1, PT ;  /* 0x000000013300780c */ /* 0x001fc60003f45270 */
[----:B------:R3:W5:Y:S10]  /*1f0d0*/  @P0 LDG.E R0, desc[UR54][R214.64] ;  /* 0x00000036d6000981 */ /* 0x000774000c1e1900 */
[----:B-1----:R-:W0:Y:S08]  /*1f0e0*/  @P2 LDC R4, c[0x0][0xbec] ;  /* 0x0002fb00ff042b82 */ /* 0x002e300000000800 */
[----:B------:R-:W1:Y:S01]  /*1f0f0*/  @P2 LDC R5, c[0x0][0xbf0] ;  /* 0x0002fc00ff052b82 */ /* 0x000e620000000800 */
[----:B--2---:R-:W-:Y:S01]  /*1f100*/  IMAD R13, R217, 0x80, R20 ;  /* 0x00000080d90d7824 */ /* 0x004fe200078e0214 */
[----:B01-3--:R-:W-:Y:S06]  /*1f110*/  @P0 BRA `(.L_x_640) ;  /* 0x0000000000100947 */ /* 0x00bfec0003800000 */
[----:B------:R-:W-:Y:S05]  /*1f120*/  @!P1 BRA `(.L_x_640) ;  /* 0x00000000000c9947 */ /* 0x000fea0003800000 */
[----:B------:R-:W2:Y:S04]  /*1f130*/  LDG.E R7, desc[UR54][R2.64] ;  /* 0x0000003602077981 */ /* 0x000ea8000c1e1900 */
[----:B-----5:R-:W2:Y:S02]  /*1f140*/  LDG.E R0, desc[UR54][R2.64+0x4] ;  /* 0x0000043602007981 */ /* 0x020ea4000c1e1900 */
[----:B--2---:R-:W-:-:S07]  /*1f150*/  IMAD.IADD R0, R0, 0x1, -R7 ;  /* 0x0000000100007824 */ /* 0x004fce00078e0a07 */
.L_x_640:
[----:B------:R-:W-:Y:S01]  /*1f160*/  @P2 IMAD.HI.U32 R2, R13, R4, RZ ;  /* 0x000000040d022227 */ /* 0x000fe200078e00ff */
[----:B------:R-:W-:Y:S01]  /*1f170*/  SHF.R.S32.HI R48, RZ, 0x1f, R213 ;  /* 0x0000001fff307819 */ /* 0x000fe200000114d5 */
[----:B------:R-:W-:Y:S01]  /*1f180*/  ULDC.64 UR4, c[0x0][0xb90] ;  /* 0x0002e40000047ab9 */ /* 0x000fe20000000a00 */
[----:B-----5:R-:W-:Y:S01]  /*1f190*/  SHF.R.S32.HI R3, RZ, 0x1f, R49 ;  /* 0x0000001fff037819 */ /* 0x020fe20000011431 */
[----:B------:R-:W-:Y:S01]  /*1f1a0*/  IMAD.MOV.U32 R7, RZ, RZ, R13 ;  /* 0x000000ffff077224 */ /* 0x000fe200078e000d */
[----:B------:R-:W-:Y:S01]  /*1f1b0*/  @P2 SHF.R.U32.HI R7, RZ, R5, R2 ;  /* 0x00000005ff072219 */ /* 0x000fe20000011602 */
[----:B------:R-:W-:Y:S01]  /*1f1c0*/  IMAD R6, R48, UR4, RZ ;  /* 0x0000000430067c24 */ /* 0x000fe2000f8e02ff */
[----:B------:R-:W-:Y:S01]  /*1f1d0*/  MOV R2, R49 ;  /* 0x0000003100027202 */ /* 0x000fe20000000f00 */
[----:B------:R-:W-:Y:S01]  /*1f1e0*/  IMAD R11, R221, 0x40, R202 ;  /* 0x00000040dd0b7824 */ /* 0x000fe200078e02ca */
[----:B------:R-:W-:Y:S01]  /*1f1f0*/  SEL R216, R216, RZ, !P1 ;  /* 0x000000ffd8d87207 */ /* 0x000fe20004800000 */
[C---:B------:R-:W-:Y:S01]  /*1f200*/  IMAD R9, R213.reuse, UR5, R6 ;  /* 0x00000005d5097c24 */ /* 0x040fe2000f8e0206 */
[----:B------:R-:W-:Y:S01]  /*1f210*/  SEL R53, R210, RZ, !P1 ;  /* 0x000000ffd2357207 */ /* 0x000fe20004800000 */
[----:B------:R-:W-:Y:S01]  /*1f220*/  IMAD.WIDE.U32 R4, R213, UR4, R2 ;  /* 0x00000004d5047c25 */ /* 0x000fe2000f8e0002 */
[----:B------:R-:W-:Y:S01]  /*1f230*/  ULDC.64 UR4, c[0x0][0xb98] ;  /* 0x0002e60000047ab9 */ /* 0x000fe20000000a00 */
[----:B------:R-:W0:Y:S02]  /*1f240*/  @P2 LDC R57, c[0x0][0xbec] ;  /* 0x0002fb00ff392b82 */ /* 0x000e240000000800 */
[----:B------:R-:W-:-:S02]  /*1f250*/  IMAD.MOV R2, RZ, RZ, -R7 ;  /* 0x000000ffff027224 */ /* 0x000fc400078e0a07 */
[----:B------:R-:W-:Y:S02]  /*1f260*/  IMAD.IADD R5, R5, 0x1, R9 ;  /* 0x0000000105057824 */ /* 0x000fe400078e0209 */
[----:B------:R-:W-:Y:S02]  /*1f270*/  IMAD R9, R51, R2, R13 ;  /* 0x0000000233097224 */ /* 0x000fe400078e020d */
[----:B------:R-:W-:Y:S02]  /*1f280*/  IMAD R2, R216, UR4, RZ ;  /* 0x00000004d8027c24 */ /* 0x000fe4000f8e02ff */
[----:B------:R-:W-:-:S04]  /*1f290*/  IMAD.WIDE.U32 R4, R53, UR4, R4 ;  /* 0x0000000435047c25 */ /* 0x000fc8000f8e0004 */
[----:B------:R-:W-:Y:S01]  /*1f2a0*/  IMAD.WIDE R46, R11, 0x2, R46 ;  /* 0x000000020b2e7825 */ /* 0x000fe200078e022e */
[----:B------:R-:W-:Y:S02]  /*1f2b0*/  SHF.R.S32.HI R11, RZ, 0x1f, R7 ;  /* 0x0000001fff0b7819 */ /* 0x000fe40000011407 */
[----:B------:R-:W-:Y:S01]  /*1f2c0*/  IADD3 R4, P1, R7, R4, RZ ;  /* 0x0000000407047210 */ /* 0x000fe20007f3e0ff */
[----:B------:R-:W-:Y:S01]  /*1f2d0*/  IMAD R6, R53, UR5, R2 ;  /* 0x0000000535067c24 */ /* 0x000fe2000f8e0202 */
[----:B------:R-:W-:Y:S01]  /*1f2e0*/  SHF.R.S32.HI R2, RZ, 0x1f, R9 ;  /* 0x0000001fff027819 */ /* 0x000fe20000011409 */
[----:B------:R-:W-:Y:S01]  /*1f2f0*/  ULDC.64 UR4, c[0x0][0xb88] ;  /* 0x0002e20000047ab9 */ /* 0x000fe20000000a00 */
[----:B------:R-:W-:Y:S01]  /*1f300*/  IADD3 R7, P0, R46, 0x1000, RZ ;  /* 0x000010002e077810 */ /* 0x000fe20007f1e0ff */
[----:B------:R-:W-:Y:S01]  /*1f310*/  IMAD R55, R0, R51, RZ ;  /* 0x0000003300377224 */ /* 0x000fe200078e02ff */
[----:B------:R-:W-:Y:S01]  /*1f320*/  IADD3.X R5, R11, R5, R6, P1, !PT ;  /* 0x000000050b057210 */ /* 0x000fe20000ffe406 */
[----:B------:R-:W-:Y:S01]  /*1f330*/  IMAD R2, R2, UR4, RZ ;  /* 0x0000000402027c24 */ /* 0x000fe2000f8e02ff */
[C---:B------:R-:W-:Y:S01]  /*1f340*/  IADD3 R29, P3, R46.reuse, 0x4000, RZ ;  /* 0x000040002e1d7810 */ /* 0x040fe20007f7e0ff */
[----:B------:R-:W-:Y:S01]  /*1f350*/  IMAD R6, R217, 0x80, R235 ;  /* 0x00000080d9067824 */ /* 0x000fe200078e02eb */
[----:B------:R-:W-:Y:S01]  /*1f360*/  IADD3 R13, P4, R46, 0x2000, RZ ;  /* 0x000020002e0d7810 */ /* 0x000fe20007f9e0ff */
[----:B------:R-:W-:Y:S01]  /*1f370*/  IMAD R11, R9, UR5, R2 ;  /* 0x00000005090b7c24 */ /* 0x000fe2000f8e0202 */
[----:B------:R-:W-:Y:S01]  /*1f380*/  LOP3.LUT R28, R29, 0x380, RZ, 0xc0, !PT ;  /* 0x000003801d1c7812 */ /* 0x000fe200078ec0ff */
[----:B------:R-:W-:Y:S01]  /*1f390*/  IMAD.WIDE.U32 R4, R9, UR4, R4 ;  /* 0x0000000409047c25 */ /* 0x000fe2000f8e0004 */
[----:B------:R-:W-:Y:S01]  /*1f3a0*/  ULDC.64 UR4, c[0x0][0xb50] ;  /* 0x0002d40000047ab9 */ /* 0x000fe20000000a00 */
[----:B------:R-:W-:-:S02]  /*1f3b0*/  LOP3.LUT R12, R13, 0x380, RZ, 0xc0, !PT ;  /* 0x000003800d0c7812 */ /* 0x000fc400078ec0ff */
[----:B------:R-:W-:Y:S01]  /*1f3c0*/  IMAD.X R9, RZ, RZ, R47, P0 ;  /* 0x000000ffff097224 */ /* 0x000fe200000e062f */
[----:B------:R-:W-:Y:S01]  /*1f3d0*/  IADD3 R5, R5, R11, RZ ;  /* 0x0000000b05057210 */ /* 0x000fe20007ffe0ff */
[----:B------:R-:W-:Y:S01]  /*1f3e0*/  VIADD R0, R6, 0x8 ;  /* 0x0000000806007836 */ /* 0x000fe20000000000 */
[C---:B------:R-:W-:Y:S02]  /*1f3f0*/  LEA R2, P1, R4.reuse, UR4, 0x2 ;  /* 0x0000000404027c11 */ /* 0x040fe4000f8210ff */
[----:B------:R-:W-:Y:S02]  /*1f400*/  LOP3.LUT P0, RZ, R225, 0x3, RZ, 0xc0, !PT ;  /* 0x00000003e1ff7812 */ /* 0x000fe4000780c0ff */
[----:B------:R-:W-:Y:S01]  /*1f410*/  LEA.HI.X R4, R4, UR5, R5, 0x2, P1 ;  /* 0x0000000504047c11 */ /* 0x000fe200088f1405 */
[----:B------:R-:W-:Y:S01]  /*1f420*/  SHFL.IDX PT, R20, R2, RZ, 0x1c1f ;  /* 0x001c1fff02147589 */ /* 0x000fe200000e0000 */
[----:B------:R-:W-:Y:S01]  /*1f430*/  IADD3 R25, P1, R46, 0x3000, RZ ;  /* 0x000030002e197810 */ /* 0x000fe20007f3e0ff */
[----:B------:R-:W-:Y:S01]  /*1f440*/  ULDC.64 UR4, c[0x0][0xaa0] ;  /* 0x0002a80000047ab9 */ /* 0x000fe20000000a00 */
[----:B------:R-:W-:Y:S01]  /*1f450*/  SHF.R.U64 R28, R28, 0x3, RZ ;  /* 0x000000031c1c7819 */ /* 0x000fe200000012ff */
[----:B------:R-:W1:Y:S01]  /*1f460*/  SHFL.IDX PT, R21, R4, RZ, 0x1c1f ;  /* 0x001c1fff04157589 */ /* 0x000e6200000e0000 */
[----:B------:R-:W-:-:S02]  /*1f470*/  LOP3.LUT R24, R25, 0x380, RZ, 0xc0, !PT ;  /* 0x0000038019187812 */ /* 0x000fc400078ec0ff */
[----:B------:R-:W-:Y:S01]  /*1f480*/  LOP3.LUT R28, R28, R29, RZ, 0x3c, !PT ;  /* 0x0000001d1c1c7212 */ /* 0x000fe200078e3cff */
[----:B------:R-:W-:Y:S01]  /*1f490*/  SHFL.IDX PT, R44, R2, 0x1, 0x1c1f ;  /* 0x003c1f00022c7f89 */ /* 0x000fe200000e0000 */
[----:B------:R-:W-:Y:S01]  /*1f4a0*/  SHF.R.U64 R24, R24, 0x3, RZ ;  /* 0x0000000318187819 */ /* 0x000fe200000012ff */
[--C-:B------:R-:W-:Y:S01]  /*1f4b0*/  IMAD.X R29, RZ, RZ, R47.reuse, P3 ;  /* 0x000000ffff1d7224 */ /* 0x100fe200018e062f */
[----:B------:R-:W-:Y:S01]  /*1f4c0*/  IADD3 R5, P3, R46, 0x7000, RZ ;  /* 0x000070002e057810 */ /* 0x000fe20007f7e0ff */
[----:B------:R-:W2:Y:S01]  /*1f4d0*/  SHFL.IDX PT, R45, R4, 0x1, 0x1c1f ;  /* 0x003c1f00042d7f89 */ /* 0x000ea200000e0000 */
[----:B------:R-:W-:Y:S02]  /*1f4e0*/  LOP3.LUT R24, R24, R25, RZ, 0x3c, !PT ;  /* 0x0000001918187212 */ /* 0x000fe400078e3cff */
[----:B------:R-:W-:Y:S01]  /*1f4f0*/  IADD3.X R25, RZ, R47, RZ, P1, !PT ;  /* 0x0000002fff197210 */ /* 0x000fe20000ffe4ff */
[----:B------:R-:W-:Y:S01]  /*1f500*/  IMAD.X R41, RZ, RZ, R47, P3 ;  /* 0x000000ffff297224 */ /* 0x000fe200018e062f */
[----:B------:R-:W-:-:S02]  /*1f510*/  ISETP.GE.OR P1, PT, R6, R55, P0 ;  /* 0x000000370600720c */ /* 0x000fc40000726670 */
[----:B------:R-:W-:Y:S02]  /*1f520*/  ISETP.GE.OR P0, PT, R0, R55, P0 ;  /* 0x000000370000720c */ /* 0x000fe40000706670 */
[----:B------:R-:W-:Y:S02]  /*1f530*/  LOP3.LUT R0, R5, 0x380, RZ, 0xc0, !PT ;  /* 0x0000038005007812 */ /* 0x000fe400078ec0ff */
[----:B------:R-:W-:Y:S02]  /*1f540*/  SHF.R.U64 R12, R12, 0x3, RZ ;  /* 0x000000030c0c7819 */ /* 0x000fe400000012ff */
[----:B------:R-:W-:Y:S02]  /*1f550*/  SHF.R.U64 R0, R0, 0x3, RZ ;  /* 0x0000000300007819 */ /* 0x000fe400000012ff */
[----:B------:R-:W-:Y:S02]  /*1f560*/  LOP3.LUT R8, R7, 0x380, RZ, 0xc0, !PT ;  /* 0x0000038007087812 */ /* 0x000fe400078ec0ff */
[----:B------:R-:W-:Y:S01]  /*1f570*/  LOP3.LUT R40, R0, R5, RZ, 0x3c, !PT ;  /* 0x0000000500287212 */ /* 0x000fe200078e3cff */
[----:B-1----:R1:W-:Y:S01]  /*1f580*/  @!P1 ST.E desc[UR54][R20.64], R88 ;  /* 0x0000005814009985 */ /* 0x0023e2000c101936 */
[----:B------:R-:W-:Y:S01]  /*1f590*/  IMAD R0, R3, UR4, RZ ;  /* 0x0000000403007c24 */ /* 0x000fe2000f8e02ff */
[----:B------:R-:W-:-:S02]  /*1f5a0*/  LOP3.LUT R12, R12, R13, RZ, 0x3c, !PT ;  /* 0x0000000d0c0c7212 */ /* 0x000fc400078e3cff */
[----:B------:R-:W-:Y:S01]  /*1f5b0*/  IADD3 R33, P5, R46, 0x5000, RZ ;  /* 0x000050002e217810 */ /* 0x000fe20007fbe0ff */
[----:B--2---:R2:W-:Y:S01]  /*1f5c0*/  @!P0 ST.E desc[UR54][R44.64], R89 ;  /* 0x000000592c008985 */ /* 0x0045e2000c101936 */
[----:B------:R-:W-:Y:S01]  /*1f5d0*/  IMAD.WIDE.U32 R2, R49, UR4, RZ ;  /* 0x0000000431027c25 */ /* 0x000fe2000f8e00ff */
[----:B------:R-:W-:Y:S02]  /*1f5e0*/  SHF.R.U64 R8, R8, 0x3, RZ ;  /* 0x0000000308087819 */ /* 0x000fe400000012ff */
[----:B------:R-:W-:Y:S01]  /*1f5f0*/  LOP3.LUT R32, R33, 0x380, RZ, 0xc0, !PT ;  /* 0x0000038021207812 */ /* 0x000fe200078ec0ff */
[----:B------:R-:W-:Y:S01]  /*1f600*/  IMAD.X R13, RZ, RZ, R47, P4 ;  /* 0x000000ffff0d7224 */ /* 0x000fe200020e062f */
[----:B------:R-:W-:Y:S01]  /*1f610*/  IADD3 R37, P4, R46, 0x6000, RZ ;  /* 0x000060002e257810 */ /* 0x000fe20007f9e0ff */
[----:B-1----:R-:W-:Y:S01]  /*1f620*/  IMAD R21, R49, UR5, R0 ;  /* 0x0000000531157c24 */ /* 0x002fe2000f8e0200 */
[----:B------:R-:W-:Y:S01]  /*1f630*/  ULDC.64 UR4, c[0x0][0xae8] ;  /* 0x0002ba0000047ab9 */ /* 0x000fe20000000a00 */
[----:B--2---:R-:W1:Y:S01]  /*1f640*/  @P2 LDC R45, c[0x0][0xbf0] ;  /* 0x0002fc00ff2d2b82 */ /* 0x004e620000000800 */
[----:B------:R-:W-:Y:S01]  /*1f650*/  IMAD R0, R212, 0x20, R221 ;  /* 0x00000020d4007824 */ /* 0x000fe200078e02dd */
[----:B------:R-:W-:Y:S01]  /*1f660*/  LOP3.LUT R36, R37, 0x380, RZ, 0xc0, !PT ;  /* 0x0000038025247812 */ /* 0x000fe200078ec0ff */
[----:B------:R-:W-:Y:S01]  /*1f670*/  IMAD.IADD R3, R3, 0x1, R21 ;  /* 0x0000000103037824 */ /* 0x000fe200078e0215 */
[----:B------:R-:W-:Y:S01]  /*1f680*/  LOP3.LUT R8, R8, R7, RZ, 0x3c, !PT ;  /* 0x0000000708087212 */ /* 0x000fe200078e3cff */
[----:B------:R-:W-:Y:S01]  /*1f690*/  IMAD R20, R48, UR4, RZ ;  /* 0x0000000430147c24 */ /* 0x000fe2000f8e02ff */
[----:B------:R-:W-:Y:S01]  /*1f6a0*/  LEA R44, R217, R0, 0x7 ;  /* 0x00000000d92c7211 */ /* 0x000fe200078e38ff */
[C---:B------:R-:W-:Y:S01]  /*1f6b0*/  IMAD.WIDE.U32 R2, R213.reuse, UR4, R2 ;  /* 0x00000004d5027c25 */ /* 0x040fe2000f8e0002 */
[----:B------:R-:W-:Y:S01]  /*1f6c0*/  LOP3.LUT R7, R46, 0x380, RZ, 0xc0, !PT ;  /* 0x000003802e077812 */ /* 0x000fe200078ec0ff */
[----:B------:R-:W5:Y:S01]  /*1f6d0*/  LD.E.128 R12, desc[UR54][R12.64] ;  /* 0x000000360c0c7980 */ /* 0x000f62000c101d00 */
[----:B------:R-:W-:Y:S01]  /*1f6e0*/  SHF.R.U64 R32, R32, 0x3, RZ ;  /* 0x0000000320207819 */ /* 0x000fe200000012ff */
[----:B------:R-:W-:Y:S01]  /*1f6f0*/  IMAD R21, R213, UR5, R20 ;  /* 0x00000005d5157c24 */ /* 0x000fe2000f8e0214 */
[----:B------:R-:W-:Y:S01]  /*1f700*/  ULDC.64 UR4, c[0x0][0xaf0] ;  /* 0x0002bc0000047ab9 */ /* 0x000fe20000000a00 */
[----:B0-----:R-:W-:Y:S01]  /*1f710*/  @P2 IMAD.HI.U32 R0, R44, R57, RZ ;  /* 0x000000392c002227 */ /* 0x001fe200078e00ff */
[----:B------:R-:W-:Y:S01]  /*1f720*/  SHF.R.U64 R36, R36, 0x3, RZ ;  /* 0x0000000324247819 */ /* 0x000fe200000012ff */
[----:B------:R-:W5:Y:S01]  /*1f730*/  LD.E.128 R8, desc[UR54][R8.64] ;  /* 0x0000003608087980 */ /* 0x000f62000c101d00 */
[----:B------:R-:W-:Y:S01]  /*1f740*/  SHF.R.U64 R7, R7, 0x3, RZ ;  /* 0x0000000307077819 */ /* 0x000fe200000012ff */
[----:B------:R-:W-:Y:S01]  /*1f750*/  IMAD.IADD R3, R3, 0x1, R21 ;  /* 0x0000000103037824 */ /* 0x000fe200078e0215 */
[----:B------:R-:W-:Y:S01]  /*1f760*/  LOP3.LUT R32, R32, R33, RZ, 0x3c, !PT ;  /* 0x0000002120207212 */ /* 0x000fe200078e3cff */
[----:B------:R-:W-:Y:S01]  /*1f770*/  IMAD.MOV.U32 R21, RZ, RZ, R44 ;  /* 0x000000ffff157224 */ /* 0x000fe200078e002c */
[----:B------:R-:W-:Y:S01]  /*1f780*/  LOP3.LUT R36, R36, R37, RZ, 0x3c, !PT ;  /* 0x0000002524247212 */ /* 0x000fe200078e3cff */
[----:B------:R-:W-:Y:S01]  /*1f790*/  IMAD R20, R216, UR4, RZ ;  /* 0x00000004d8147c24 */ /* 0x000fe2000f8e02ff */
[----:B------:R-:W-:Y:S01]  /*1f7a0*/  IADD3.X R37, RZ, R47, RZ, P4, !PT ;  /* 0x0000002fff257210 */ /* 0x000fe200027fe4ff */
[----:B------:R-:W-:Y:S01]  /*1f7b0*/  IMAD.WIDE.U32 R2, R53, UR4, R2 ;  /* 0x0000000435027c25 */ /* 0x000fe2000f8e0002 */
[----:B-1----:R-:W-:Y:S01]  /*1f7c0*/  @P2 SHF.R.U32.HI R21, RZ, R45, R0 ;  /* 0x0000002dff152219 */ /* 0x002fe20000011600 */
[----:B------:R-:W5:Y:S01]  /*1f7d0*/  LD.E.128 R24, desc[UR54][R24.64] ;  /* 0x0000003618187980 */ /* 0x000f62000c101d00 */
[----:B------:R-:W-:Y:S01]  /*1f7e0*/  LOP3.LUT R46, R7, R46, RZ, 0x3c, !PT ;  /* 0x0000002e072e7212 */ /* 0x000fe200078e3cff */
[----:B------:R-:W-:Y:S01]  /*1f7f0*/  IMAD R45, R53, UR5, R20 ;  /* 0x00000005352d7c24 */ /* 0x000fe2000f8e0214 */
[----:B------:R-:W-:Y:S01]  /*1f800*/  SHF.R.S32.HI R0, RZ, 0x1f, R21 ;  /* 0x0000001fff007819 */ /* 0x000fe20000011415 */
[----:B------:R-:W-:Y:S01]  /*1f810*/  IMAD.X R33, RZ, RZ, R47, P5 ;  /* 0x000000ffff217224 */ /* 0x000fe200028e062f */
[----:B------:R-:W-:Y:S01]  /*1f820*/  ULDC.64 UR4, c[0x0][0xae0] ;  /* 0x0002b80000047ab9 */ /* 0x000fe20000000a00 */
[----:B------:R-:W-:Y:S01]  /*1f830*/  IMAD.MOV R20, RZ, RZ, -R21 ;  /* 0x000000ffff147224 */ /* 0x000fe200078e0a15 */
[----:B------:R-:W-:Y:S01]  /*1f840*/  IADD3 R3, R3, R45, RZ ;  /* 0x0000002d03037210 */ /* 0x000fe20007ffe0ff */
[----:B------:R-:W-:Y:S01]  /*1f850*/  IMAD R0, R0, UR4, RZ ;  /* 0x0000000400007c24 */ /* 0x000fe2000f8e02ff */
[----:B------:R0:W5:Y:S01]  /*1f860*/  LD.E.128 R4, desc[UR54][R46.64] ;  /* 0x000000362e047980 */ /* 0x000162000c101d00 */
[----:B------:R-:W-:-:S03]  /*1f870*/  IMAD R45, R51, R20, R44 ;  /* 0x00000014332d7224 */ /* 0x000fc600078e022c */
[----:B------:R-:W5:Y:S04]  /*1f880*/  LD.E.128 R28, desc[UR54][R28.64] ;  /* 0x000000361c1c7980 */ /* 0x000f68000c101d00 */
[----:B------:R-:W5:Y:S01]  /*1f890*/  LD.E.128 R32, desc[UR54][R32.64] ;  /* 0x0000003620207980 */ /* 0x000f62000c101d00 */
[----:B0-----:R-:W-:-:S03]  /*1f8a0*/  IMAD R47, R21, UR5, R0 ;  /* 0x00000005152f7c24 */ /* 0x001fc6000f8e0200 */
[----:B------:R-:W5:Y:S01]  /*1f8b0*/  LD.E.128 R36, desc[UR54][R36.64] ;  /* 0x0000003624247980 */ /* 0x000f62000c101d00 */
[----:B------:R-:W-:-:S03]  /*1f8c0*/  SHF.R.S32.HI R0, RZ, 0x1f, R45 ;  /* 0x0000001fff007819 */ /* 0x000fc6000001142d */
[----:B------:R-:W5:Y:S01]  /*1f8d0*/  LD.E.128 R40, desc[UR54][R40.64] ;  /* 0x0000003628287980 */ /* 0x000f62000c101d00 */
[----:B------:R-:W-:Y:S01]  /*1f8e0*/  IMAD.WIDE.U32 R2, R21, UR4, R2 ;  /* 0x0000000415027c25 */ /* 0x000fe2000f8e0002 */
[----:B------:R-:W-:Y:S01]  /*1f8f0*/  ULDC.64 UR4, c[0x0][0xad8] ;  /* 0x0002b60000047ab9 */ /* 0x000fe20000000a00 */
[----:B------:R-:W-:Y:S01]  /*1f900*/  @!PT LDS RZ, [RZ] ;  /* 0x00000000fffff984 */ /* 0x000fe20000000800 */
[----:B------:R-:W-:Y:S01]  /*1f910*/  @!PT LDS RZ, [RZ] ;  /* 0x00000000fffff984 */ /* 0x000fe20000000800 */
[----:B------:R-:W-:Y:S01]  /*1f920*/  @!PT LDS RZ, [RZ] ;  /* 0x00000000fffff984 */ /* 0x000fe20000000800 */
[----:B------:R-:W-:Y:S01]  /*1f930*/  @!PT LDS RZ, [RZ] ;  /* 0x00000000fffff984 */ /* 0x000fe20000000800 */
[----:B------:R0:W-:Y:S06]  /*1f940*/  MEMBAR.ALL.CTA ;  /* 0x0000000000007992 */ /* 0x0001ec0000008000 */
[----:B0-----:R-:W0:Y:S01]  /*1f950*/  FENCE.VIEW.ASYNC.S ;  /* 0x00000000000073c6 */ /* 0x001e220000000000 */
[----:B------:R-:W-:-:S02]  /*1f960*/  IMAD R46, R217, 0x80, R221 ;  /* 0x00000080d92e7824 */ /* 0x000fc400078e02dd */
[----:B------:R-:W-:Y:S02]  /*1f970*/  IMAD.IADD R3, R3, 0x1, R47 ;  /* 0x0000000103037824 */ /* 0x000fe400078e022f */
[----:B------:R-:W-:Y:S02]  /*1f980*/  IMAD R20, R0, UR4, RZ ;  /* 0x0000000400147c24 */ /* 0x000fe4000f8e02ff */
[C---:B------:R-:W-:Y:S02]  /*1f990*/  VIADD R0, R46.reuse, 0x20 ;  /* 0x000000202e007836 */ /* 0x040fe40000000000 */
[C---:B------:R-:W-:Y:S02]  /*1f9a0*/  IMAD R21, R45.reuse, UR5, R20 ;  /* 0x000000052d157c24 */ /* 0x040fe4000f8e0214 */
[----:B------:R-:W-:Y:S01]  /*1f9b0*/  IMAD.WIDE.U32 R2, R45, UR4, R2 ;  /* 0x000000042d027c25 */ /* 0x000fe2000f8e0002 */
[-C--:B------:R-:W-:Y:S01]  /*1f9c0*/  ISETP.GE.AND P2, PT, R46, R55.reuse, PT ;  /* 0x000000372e00720c */ /* 0x080fe20003f46270 */
[----:B------:R-:W-:Y:S01]  /*1f9d0*/  ULDC.64 UR4, c[0x0][0xa80] ;  /* 0x0002a00000047ab9 */ /* 0x000fe20000000a00 */
[----:B------:R-:W-:Y:S01]  /*1f9e0*/  ISETP.GE.AND P0, PT, R0, R55, PT ;  /* 0x000000370000720c */ /* 0x000fe20003f06270 */
[----:B------:R-:W-:Y:S01]  /*1f9f0*/  IMAD.IADD R3, R3, 0x1, R21 ;  /* 0x0000000103037824 */ /* 0x000fe200078e0215 */
[----:B------:R-:W-:-:S02]  /*1fa00*/  IADD3 R0, R16, 0x29820, RZ ;  /* 0x0002982010007810 */ /* 0x000fc40007ffe0ff */
[----:B------:R-:W-:Y:S01]  /*1fa10*/  LEA R44, P3, R2, UR4, 0x1 ;  /* 0x00000004022c7c11 */ /* 0x000fe2000f8608ff */
[----:B------:R-:W-:Y:S01]  /*1fa20*/  VIADD R20, R46, 0x40 ;  /* 0x000000402e147836 */ /* 0x000fe20000000000 */
[----:B------:R-:W-:Y:S02]  /*1fa30*/  PRMT R0, RZ, 0x654, R0 ;  /* 0x00000654ff007816 */ /* 0x000fe40000000000 */
[----:B------:R-:W-:Y:S01]  /*1fa40*/  LEA.HI.X R45, R2, UR5, R3, 0x1, P3 ;  /* 0x00000005022d7c11 */ /* 0x000fe200098f0c03 */
[----:B------:R-:W-:Y:S01]  /*1fa50*/  BSSY B1, `(.L_x_641) ;  /* 0x0000011000017945 */ /* 0x000fe20003800000 */
[----:B------:R-:W-:Y:S01]  /*1fa60*/  ISETP.GE.AND P1, PT, R20, R55, PT ;  /* 0x000000371400720c */ /* 0x000fe20003f26270 */
[----:B0-----:R0:W-:Y:S01]  /*1fa70*/  SYNCS.ARRIVE.TRANS64.RED.A1T0 RZ, [R0+URZ], RZ ;  /* 0x000000ff00ff79a7 */ /* 0x0011e2000810043f */
[----:B------:R1:W2:Y:S01]  /*1fa80*/  SHFL.IDX PT, R20, R44, RZ, 0x181f ;  /* 0x00181fff2c147589 */ /* 0x0002a200000e0000 */
[----:B------:R-:W-:Y:S02]  /*1fa90*/  SHF.R.S32.HI R50, RZ, 0x1f, R211 ;  /* 0x0000001fff327819 */ /* 0x000fe400000114d3 */
[----:B------:R-:W-:Y:S01]  /*1faa0*/  SHF.R.S32.HI R52, RZ, 0x1f, R202 ;  /* 0x0000001fff347819 */ /* 0x000fe200000114ca */
[----:B0-----:R1:W0:Y:S01]  /*1fab0*/  SHFL.IDX PT, R0, R45, RZ, 0x181f ;  /* 0x00181fff2d007589 */ /* 0x00122200000e0000 */
[----:B------:R-:W-:Y:S06]  /*1fac0*/  @P2 BRA `(.L_x_642) ;  /* 0x0000000000242947 */ /* 0x000fec0003800000 */
[----:B------:R-:W-:Y:S02]  /*1fad0*/  ULDC UR4, c[0x0][0xac8] ;  /* 0x0002b20000047ab9 */ /* 0x000fe40000000800 */
[----:B------:R-:W-:Y:S02]  /*1fae0*/  ISETP.GE.AND P2, PT, R202, UR4, PT ;  /* 0x00000004ca007c0c */ /* 0x000fe4000bf46270 */
[----:B------:R-:W-:-:S11]  /*1faf0*/  ISETP.GE.AND P3, PT, R211, UR4, PT ;  /* 0x00000004d3007c0c */ /* 0x000fd6000bf66270 */
[CC--:B--2---:R-:W-:Y:S02]  /*1fb00*/  @!P2 LEA R2, P4, R202.reuse, R20.reuse, 0x1 ;  /* 0x00000014ca02a211 */ /* 0x0c4fe400078808ff */
[C---:B------:R-:W-:Y:S02]  /*1fb10*/  @!P3 LEA R20, P5, R211.reuse, R20, 0x1 ;  /* 0x00000014d314b211 */ /* 0x040fe400078a08ff */
[-C--:B0-----:R-:W-:Y:S02]  /*1fb20*/  @!P2 LEA.HI.X R3, R202, R0.reuse, R52, 0x1, P4 ;  /* 0x00000000ca03a211 */ /* 0x081fe400020f0c34 */
[----:B------:R-:W-:-:S03]  /*1fb30*/  @!P3 LEA.HI.X R21, R211, R0, R50, 0x1, P5 ;  /* 0x00000000d315b211 */ /* 0x000fc600028f0c32 */
[----:B-----5:R3:W-:Y:S04]  /*1fb40*/  @!P2 ST.E.128 desc[UR54][R2.64], R4 ;  /* 0x000000040200a985 */ /* 0x0207e8000c101d36 */
[----:B------:R3:W-:Y:S02]  /*1fb50*/  @!P3 ST.E.128 desc[UR54][R20.64], R28 ;  /* 0x0000001c1400b985 */ /* 0x0007e4000c101d36 */
.L_x_642:
[----:B------:R-:W-:Y:S05]  /*1fb60*/  BSYNC B1 ;  /* 0x0000000000017941 */ /* 0x000fea0003800000 */
.L_x_641:
[----:B0-----:R0:W4:Y:S01]  /*1fb70*/  SHFL.IDX PT, R0, R45, 0x1, 0x181f ;  /* 0x00381f002d007f89 */ /* 0x00112200000e0000 */
[----:B------:R-:W-:Y:S03]  /*1fb80*/  BSSY B1, `(.L_x_643) ;  /* 0x000000c000017945 */ /* 0x000fe60003800000 */
[----:B---3-5:R0:W3:Y:S01]  /*1fb90*/  SHFL.IDX PT, R4, R44, 0x1, 0x181f ;  /* 0x00381f002c047f89 */ /* 0x0280e200000e0000 */
[----:B------:R-:W-:Y:S05]  /*1fba0*/  @P0 BRA `(.L_x_644) ;  /* 0x0000000000240947 */ /* 0x000fea0003800000 */
[----:B------:R-:W-:Y:S02]  /*1fbb0*/  ULDC UR4, c[0x0][0xac8] ;  /* 0x0002b20000047ab9 */ /* 0x000fe40000000800 */
[----:B------:R-:W-:Y:S02]  /*1fbc0*/  ISETP.GE.AND P3, PT, R202, UR4, PT ;  /* 0x00000004ca007c0c */ /* 0x000fe4000bf66270 */
[----:B------:R-:W-:-:S11]  /*1fbd0*/  ISETP.GE.AND P4, PT, R211, UR4, PT ;  /* 0x00000004d3007c0c */ /* 0x000fd6000bf86270 */
[CC--:B---3--:R-:W-:Y:S02]  /*1fbe0*/  @!P3 LEA R2, P0, R202.reuse, R4.reuse, 0x1 ;  /* 0x00000004ca02b211 */ /* 0x0c8fe400078008ff */
[C---:B------:R-:W-:Y:S02]  /*1fbf0*/  @!P4 LEA R4, P2, R211.reuse, R4, 0x1 ;  /* 0x00000004d304c211 */ /* 0x040fe400078408ff */
[-C--:B----4-:R-:W-:Y:S02]  /*1fc00*/  @!P3 LEA.HI.X R3, R202, R0.reuse, R52, 0x1, P0 ;  /* 0x00000000ca03b211 */ /* 0x090fe400000f0c34 */
[----:B------:R-:W-:-:S03]  /*1fc10*/  @!P4 LEA.HI.X R5, R211, R0, R50, 0x1, P2 ;  /* 0x00000000d305c211 */ /* 0x000fc600010f0c32 */
[----:B------:R3:W-:Y:S04]  /*1fc20*/  @!P3 ST.E.128 desc[UR54][R2.64], R8 ;  /* 0x000000080200b985 */ /* 0x0007e8000c101d36 */
[----:B------:R3:W-:Y:S02]  /*1fc30*/  @!P4 ST.E.128 desc[UR54][R4.64], R32 ;  /* 0x000000200400c985 */ /* 0x0007e4000c101d36 */
.L_x_644:
[----:B------:R-:W-:Y:S05]  /*1fc40*/  BSYNC B1 ;  /* 0x0000000000017941 */ /* 0x000fea0003800000 */
.L_x_643:
[----:B----4-:R4:W0:Y:S01]  /*1fc50*/  SHFL.IDX PT, R0, R45, 0x2, 0x181f ;  /* 0x00581f002d007f89 */ /* 0x01082200000e0000 */
[----:B------:R-:W-:Y:S03]  /*1fc60*/  BSSY B1, `(.L_x_645) ;  /* 0x000000c000017945 */ /* 0x000fe60003800000 */
[----:B---3--:R4:W3:Y:S01]  /*1fc70*/  SHFL.IDX PT, R4, R44, 0x2, 0x181f ;  /* 0x00581f002c047f89 */ /* 0x0088e200000e0000 */
[----:B------:R-:W-:Y:S05]  /*1fc80*/  @P1 BRA `(.L_x_646) ;  /* 0x0000000000241947 */ /* 0x000fea0003800000 */
[----:B------:R-:W-:Y:S02]  /*1fc90*/  ULDC UR4, c[0x0][0xac8] ;  /* 0x0002b20000047ab9 */ /* 0x000fe40000000800 */
[----:B------:R-:W-:Y:S02]  /*1fca0*/  ISETP.GE.AND P2, PT, R202, UR4, PT ;  /* 0x00000004ca007c0c */ /* 0x000fe4000bf46270 */
[----:B------:R-:W-:-:S11]  /*1fcb0*/  ISETP.GE.AND P3, PT, R211, UR4, PT ;  /* 0x00000004d3007c0c */ /* 0x000fd6000bf66270 */
[CC--:B---3--:R-:W-:Y:S02]  /*1fcc0*/  @!P2 LEA R2, P0, R202.reuse, R4.reuse, 0x1 ;  /* 0x00000004ca02a211 */ /* 0x0c8fe400078008ff */
[C---:B------:R-:W-:Y:S02]  /*1fcd0*/  @!P3 LEA R4, P1, R211.reuse, R4, 0x1 ;  /* 0x00000004d304b211 */ /* 0x040fe400078208ff */
[-C--:B0-----:R-:W-:Y:S02]  /*1fce0*/  @!P2 LEA.HI.X R3, R202, R0.reuse, R52, 0x1, P0 ;  /* 0x00000000ca03a211 */ /* 0x081fe400000f0c34 */
[----:B------:R-:W-:-:S03]  /*1fcf0*/  @!P3 LEA.HI.X R5, R211, R0, R50, 0x1, P1 ;  /* 0x00000000d305b211 */ /* 0x000fc600008f0c32 */
[----:B------:R0:W-:Y:S04]  /*1fd00*/  @!P2 ST.E.128 desc[UR54][R2.64], R12 ;  /* 0x0000000c0200a985 */ /* 0x0001e8000c101d36 */
[----:B------:R0:W-:Y:S02]  /*1fd10*/  @!P3 ST.E.128 desc[UR54][R4.64], R36 ;  /* 0x000000240400b985 */ /* 0x0001e4000c101d36 */
.L_x_646:
[----:B------:R-:W-:Y:S05]  /*1fd20*/  BSYNC B1 ;  /* 0x0000000000017941 */ /* 0x000fea0003800000 */
.L_x_645:
[----:B0-----:R-:W-:Y:S01]  /*1fd30*/  VIADD R0, R46, 0x60 ;  /* 0x000000602e007836 */ /* 0x001fe20000000000 */
[----:B-1--4-:R-:W0:Y:S04]  /*1fd40*/  SHFL.IDX PT, R45, R45, 0x3, 0x181f ;  /* 0x00781f002d2d7f89 */ /* 0x012e2800000e0000 */
[----:B------:R-:W-:Y:S01]  /*1fd50*/  ISETP.GE.AND P0, PT, R0, R55, PT ;  /* 0x000000370000720c */ /* 0x000fe20003f06270 */
[----:B------:R-:W1:-:S12]  /*1fd60*/  SHFL.IDX PT, R44, R44, 0x3, 0x181f ;  /* 0x00781f002c2c7f89 */ /* 0x000e5800000e0000 */
[----:B------:R-:W-:Y:S05]  /*1fd70*/  @P0 BRA `(.L_x_647) ;  /* 0x0000000c00240947 */ /* 0x000fea0003800000 */
[----:B------:R-:W-:Y:S02]  /*1fd80*/  ULDC UR4, c[0x0][0xac8] ;  /* 0x0002b20000047ab9 */ /* 0x000fe40000000800 */
[----:B------:R-:W-:-:S13]  /*1fd90*/  ISETP.GE.AND P1, PT, R202, UR4, PT ;  /* 0x00000004ca007c0c */ /* 0x000fda000bf26270 */
[----:B-1----:R-:W-:-:S04]  /*1fda0*/  @!P1 LEA R2, P0, R202, R44, 0x1 ;  /* 0x0000002cca029211 */ /* 0x002fc800078008ff */
[----:B0-----:R-:W-:Y:S02]  /*1fdb0*/  @!P1 LEA.HI.X R3, R202, R45, R52, 0x1, P0 ;  /* 0x0000002dca039211 */ /* 0x001fe400000f0c34 */
[----:B------:R-:W-:-:S03]  /*1fdc0*/  ISETP.GE.AND P0, PT, R211, UR4, PT ;  /* 0x00000004d3007c0c */ /* 0x000fc6000bf06270 */
[----:B------:R4:W-:Y:S10]  /*1fdd0*/  @!P1 ST.E.128 desc[UR54][R2.64], R24 ;  /* 0x0000001802009985 */ /* 0x0009f4000c101d36 */
[----:B------:R-:W-:Y:S05]  /*1fde0*/  @P0 BRA `(.L_x_647) ;  /* 0x0000000c00080947 */ /* 0x000fea0003800000 */
[----:B----4-:R-:W-:-:S04]  /*1fdf0*/  LEA R2, P0, R211, R44, 0x1 ;  /* 0x0000002cd3027211 */ /* 0x010fc800078008ff */
[----:B------:R-:W-:-:S05]  /*1fe00*/  LEA.HI.X R3, R211, R45, R50, 0x1, P0 ;  /* 0x0000002dd3037211 */ /* 0x000fca00000f0c32 */
[----:B------:R0:W-:Y:S01]  /*1fe10*/  ST.E.128 desc[UR54][R2.64], R40 ;  /* 0x0000002802007985 */ /* 0x0001e2000c101d36 */
[----:B------:R-:W-:Y:S05]  /*1fe20*/  BRA `(.L_x_647) ;  /* 0x0000000800f87947 */ /* 0x000fea0003800000 */
.L_x_638:
[----:B------:R-:W-:Y:S01]  /*1fe30*/  ULDC.64 UR4, c[0x0][0xc00] ;  /* 0x0003000000047ab9 */ /* 0x000fe20000000a00 */
[----:B------:R-:W-:Y:S01]  /*1fe40*/  MOV R0, RZ ;  /* 0x000000ff00007202 */ /* 0x000fe20000000f00 */
[----:B------:R-:W2:Y:S01]  /*1fe50*/  LDC R21, c[0x0][0xbe8] ;  /* 0x0002fa00ff157b82 */ /* 0x000ea20000000800 */
[----:B------:R-:W-:Y:S02]  /*1fe60*/  ISETP.NE.U32.AND P0, PT, RZ, UR4, PT ;  /* 0x00000004ff007c0c */ /* 0x000fe4000bf05070 */
[----:B------:R-:W-:Y:S02]  /*1fe70*/  IADD3 R2, P1, R214, UR4, RZ ;  /* 0x00000004d6027c10 */ /* 0x000fe4000ff3e0ff */
[----:B------:R-:W-:Y:S02]  /*1fe80*/  ISETP.NE.AND.EX P0, PT, RZ, UR5, PT, P0 ;  /* 0x00000005ff007c0c */ /* 0x000fe4000bf05300 */
[----:B------:R-:W-:Y:S01]  /*1fe90*/  IADD3.X R3, R215, UR5, RZ, P1, !PT ;  /* 0x00000005d7037c10 */ /* 0x000fe20008ffe4ff */
[----:B------:R-:W-:-:S02]  /*1fea0*/  ULDC.64 UR4, c[0x0][0xc08] ;  /* 0x0003020000047ab9 */ /* 0x000fc40000000a00 */
[----:B------:R-:W-:-:S04]  /*1feb0*/  ISETP.NE.U32.AND P1, PT, RZ, UR4, PT ;  /* 0x00000004ff007c0c */ /* 0x000fc8000bf25070 */
[----:B------:R-:W-:-:S04]  /*1fec0*/  ISETP.NE.AND.EX P1, PT, RZ, UR5, PT, P1 ;  /* 0x00000005ff007c0c */ /* 0x000fc8000bf25310 */
[----:B------:R3:W5:Y:S01]  /*1fed0*/  @P0 LDG.E R0, desc[UR54][R2.64] ;  /* 0x0000003602000981 */ /* 0x000762000c1e1900 */
[----:B------:R-:W4:Y:S08]  /*1fee0*/  S2R R4, SR_TID.X ;  /* 0x0000000000047919 */ /* 0x000f300000002100 */
[----:B------:R-:W-:Y:S01]  /*1fef0*/  @P1 IADD3 R214, P2, R214, UR4, RZ ;  /* 0x00000004d6d61c10 */ /* 0x000fe2000ff5e0ff */
[----:B------:R-:W-:-:S02]  /*1ff00*/  ULDC UR4, c[0x0][0xa88] ;  /* 0x0002a20000047ab9 */ /* 0x000fc40000000800 */
[----:B------:R-:W-:Y:S01]  /*1ff10*/  IMAD.U32 R6, RZ, RZ, UR4 ;  /* 0x00000004ff067e24 */ /* 0x000fe2000f8e00ff */
[----:B------:R-:W-:-:S05]  /*1ff20*/  @P1 IADD3.X R215, R215, UR5, RZ, P2, !PT ;  /* 0x00000005d7d71c10 */ /* 0x000fca00097fe4ff */
[----:B------:R3:W5:Y:S01]  /*1ff30*/  @P1 LDG.E R6, desc[UR54][R214.64] ;  /* 0x00000036d6061981 */ /* 0x000762000c1e1900 */
[----:B--2---:R-:W-:-:S13]  /*1ff40*/  ISETP.NE.AND P2, PT, R21, 0x1, PT ;  /* 0x000000011500780c */ /* 0x004fda0003f45270 */
[----:B------:R-:W2:Y:S01]  /*1ff50*/  @P2 LDC R14, c[0x0][0xbec] ;  /* 0x0002fb00ff0e2b82 */ /* 0x000ea20000000800 */
[----:B----4-:R-:W-:-:S07]  /*1ff60*/  VIADD R4, R4, 0xffffff80 ;  /* 0xffffff8004047836 */ /* 0x010fce0000000000 */
[----:B------:R-:W4:Y:S01]  /*1ff70*/  @P2 LDC R25, c[0x0][0xbf0] ;  /* 0x0002fc00ff192b82 */ /* 0x000f220000000800 */
[----:B------:R-:W-:Y:S01]  /*1ff80*/  ISETP.GE.AND P3, PT, R4, 0x80, PT ;  /* 0x000000800400780c */ /* 0x000fe20003f66270 */
[----:B---3--:R-:W-:-:S12]  /*1ff90*/  @P1 BRA `(.L_x_648) ;  /* 0x0000000000101947 */ /* 0x008fd80003800000 */
[----:B------:R-:W-:Y:S05]  /*1ffa0*/  @!P0 BRA `(.L_x_648) ;  /* 0x00000000000c8947 */ /* 0x000fea0003800000 */
[----:B------:R-:W3:Y:S04]  /*1ffb0*/  LDG.E R5, desc[UR54][R2.64] ;  /* 0x0000003602057981 */ /* 0x000ee8000c1e1900 */
[----:B-----5:R-:W3:Y:S02]  /*1ffc0*/  LDG.E R6, desc[UR54][R2.64+0x4] ;  /* 0x0000043602067981 */ /* 0x020ee4000c1e1900 */
[----:B---3--:R-:W-:-:S07]  /*1ffd0*/  IMAD.IADD R6, R6, 0x1, -R5 ;  /* 0x0000000106067824 */ /* 0x008fce00078e0a05 */
.L_x_648:
[----:B------:R-:W-:Y:S01]  /*1ffe0*/  BSSY B1, `(.L_x_649) ;  /* 0x000002e000017945 */ /* 0x000fe20003800000 */
[----:B------:R-:W-:Y:S02]  /*1fff0*/  SHF.R.S32.HI R12, RZ, 0x1f, R213 ;  /* 0x0000001fff0c7819 */ /* 0x000fe400000114d5 */
[----:B------:R-:W-:Y:S02]  /*20000*/  SEL R13, R210, RZ, !P0 ;  /* 0x000000ffd20d7207 */ /* 0x000fe40004000000 */
[----:B------:R-:W-:Y:S02]  /*20010*/  SEL R216, R216, RZ, !P0 ;  /* 0x000000ffd8d87207 */ /* 0x000fe40004000000 */
[----:B-----5:R-:W-:Y:S01]  /*20020*/  SHF.R.S32.HI R11, RZ, 0x1f, R0 ;  /* 0x0000001fff0b7819 */ /* 0x020fe20000011400 */
[----:B------:R-:W-:Y:S06]  /*20030*/  @P3 BRA `(.L_x_650) ;  /* 0x0000000000a03947 */ /* 0x000fec0003800000 */
[----:B------:R-:W3:Y:S01]  /*20040*/  S2R R2, SR_TID.X ;  /* 0x0000000000027919 */ /* 0x000ee20000002100 */
[----:B------:R-:W5:Y:S02]  /*20050*/  LDC R9, c[0x0][0xbe8] ;  /* 0x0002fa00ff097b82 */ /* 0x000f640000000800 */
[----:B-----5:R-:W-:Y:S01]  /*20060*/  IMAD R3, R6, R9, RZ ;  /* 0x0000000906037224 */ /* 0x020fe200078e02ff */
[----:B---3--:R-:W-:-:S05]  /*20070*/  LEA R2, R217, R2, 0x7 ;  /* 0x00000002d9027211 */ /* 0x008fca00078e38ff */
[----:B------:R-:W-:-:S05]  /*20080*/  VIADD R10, R2, 0xffffff80 ;  /* 0xffffff80020a7836 */ /* 0x000fca0000000000 */
[----:B------:R-:W-:-:S13]  /*20090*/  ISETP.GE.AND P0, PT, R10, R3, PT ;  /* 0x000000030a00720c */ /* 0x000fda0003f06270 */
[----:B------:R-:W-:Y:S05]  /*200a0*/  @P0 BRA `(.L_x_650) ;  /* 0x0000000000840947 */ /* 0x000fea0003800000 */
[----:B------:R-:W-:Y:S01]  /*200b0*/  ISETP.NE.AND P0, PT, R9, 0x1, PT ;  /* 0x000000010900780c */ /* 0x000fe20003f05270 */
[----:B------:R-:W-:Y:S01]  /*200c0*/  ULDC.64 UR4, c[0x0][0xb90] ;  /* 0x0002e40000047ab9 */ /* 0x000fe20000000a00 */
[----:B------:R-:W-:Y:S01]  /*200d0*/  MOV R3, R11 ;  /* 0x0000000b00037202 */ /* 0x000fe20000000f00 */
[----:B------:R-:W-:Y:S02]  /*200e0*/  IMAD R8, R12, UR4, RZ ;  /* 0x000000040c087c24 */ /* 0x000fe4000f8e02ff */
[----:B------:R-:W-:Y:S02]  /*200f0*/  IMAD.MOV.U32 R2, RZ, RZ, R0 ;  /* 0x000000ffff027224 */ /* 0x000fe400078e0000 */
[----:B------:R-:W-:Y:S02]  /*20100*/  IMAD.MOV.U32 R5, RZ, RZ, R10 ;  /* 0x000000ffff057224 */ /* 0x000fe400078e000a */
[----:B------:R-:W-:-:S04]  /*20110*/  IMAD.WIDE.U32 R2, R213, UR4, R2 ;  /* 0x00000004d5027c25 */ /* 0x000fc8000f8e0002 */
[----:B------:R-:W3:Y:S08]  /*20120*/  @P0 LDC R7, c[0x0][0xbec] ;  /* 0x0002fb00ff070b82 */ /* 0x000ef00000000800 */
[----:B------:R-:W5:Y:S01]  /*20130*/  @P0 LDC R15, c[0x0][0xbf0] ;  /* 0x0002fc00ff0f0b82 */ /* 0x000f620000000800 */
[----:B---3--:R-:W-:-:S04]  /*20140*/  @P0 IMAD.HI.U32 R4, R10, R7, RZ ;  /* 0x000000070a040227 */ /* 0x008fc800078e00ff */
[----:B------:R-:W-:Y:S01]  /*20150*/  IMAD R7, R213, UR5, R8 ;  /* 0x00000005d5077c24 */ /* 0x000fe2000f8e0208 */
[----:B------:R-:W-:Y:S01]  /*20160*/  ULDC.64 UR4, c[0x0][0xb98] ;  /* 0x0002e60000047ab9 */ /* 0x000fe20000000a00 */
[----:B-----5:R-:W-:Y:S02]  /*20170*/  @P0 SHF.R.U32.HI R5, RZ, R15, R4 ;  /* 0x0000000fff050219 */ /* 0x020fe40000011604 */
[----:B------:R-:W-:Y:S02]  /*20180*/  IMAD.IADD R3, R3, 0x1, R7 ;  /* 0x0000000103037824 */ /* 0x000fe400078e0207 */
[----:B------:R-:W-:Y:S02]  /*20190*/  IMAD R4, R216, UR4, RZ ;  /* 0x00000004d8047c24 */ /* 0x000fe4000f8e02ff */
[----:B------:R-:W-:Y:S02]  /*201a0*/  IMAD.MOV R7, RZ, RZ, -R5 ;  /* 0x000000ffff077224 */ /* 0x000fe400078e0a05 */
[----:B------:R-:W-:-:S04]  /*201b0*/  IMAD.WIDE.U32 R2, R13, UR4, R2 ;  /* 0x000000040d027c25 */ /* 0x000fc8000f8e0002 */
[----:B------:R-:W-:Y:S01]  /*201c0*/  IMAD R7, R9, R7, R10 ;  /* 0x0000000709077224 */ /* 0x000fe200078e020a */
[----:B------:R-:W-:Y:S01]  /*201d0*/  SHF.R.S32.HI R9, RZ, 0x1f, R5 ;  /* 0x0000001fff097819 */ /* 0x000fe20000011405 */
[----:B------:R-:W-:Y:S01]  /*201e0*/  IMAD R8, R13, UR5, R4 ;  /* 0x000000050d087c24 */ /* 0x000fe2000f8e0204 */
[----:B------:R-:W-:Y:S01]  /*201f0*/  IADD3 R2, P0, R5, R2, RZ ;  /* 0x0000000205027210 */ /* 0x000fe20007f1e0ff */
[----:B------:R-:W-:Y:S01]  /*20200*/  ULDC.64 UR4, c[0x0][0xb88] ;  /* 0x0002e20000047ab9 */ /* 0x000fe20000000a00 */
[----:B------:R-:W-:Y:S02]  /*20210*/  SHF.R.S32.HI R4, RZ, 0x1f, R7 ;  /* 0x0000001fff047819 */ /* 0x000fe40000011407 */
[----:B------:R-:W-:-:S03]  /*20220*/  IADD3.X R3, R9, R3, R8, P0, !PT ;  /* 0x0000000309037210 */ /* 0x000fc600007fe408 */
[----:B------:R-:W-:Y:S02]  /*20230*/  IMAD R4, R4, UR4, RZ ;  /* 0x0000000404047c24 */ /* 0x000fe4000f8e02ff */
[----:B------:R-:W-:-:S04]  /*20240*/  IMAD.WIDE.U32 R2, R7, UR4, R2 ;  /* 0x0000000407027c25 */ /* 0x000fc8000f8e0002 */
[----:B------:R-:W-:Y:S01]  /*20250*/  IMAD R5, R7, UR5, R4 ;  /* 0x0000000507057c24 */ /* 0x000fe2000f8e0204 */
[----:B------:R-:W-:Y:S02]  /*20260*/  ULDC.64 UR4, c[0x0][0xb50] ;  /* 0x0002d40000047ab9 */ /* 0x000fe40000000a00 */
[----:B------:R-:W-:Y:S01]  /*20270*/  LEA R4, P0, R2, UR4, 0x2 ;  /* 0x0000000402047c11 */ /* 0x000fe2000f8010ff */
[----:B------:R-:W-:-:S05]  /*20280*/  IMAD.IADD R3, R3, 0x1, R5 ;  /* 0x0000000103037824 */ /* 0x000fca00078e0205 */
[----:B------:R-:W-:Y:S02]  /*20290*/  LEA.HI.X R5, R2, UR5, R3, 0x2, P0 ;  /* 0x0000000502057c11 */ /* 0x000fe400080f1403 */
[----:B------:R-:W-:-:S05]  /*202a0*/  MOV R3, 0xff800000 ;  /* 0xff80000000037802 */ /* 0x000fca0000000f00 */
[----:B------:R3:W-:Y:S02]  /*202b0*/  STG.E desc[UR54][R4.64], R3 ;  /* 0x0000000304007986 */ /* 0x0007e4000c101936 */
.L_x_650:
[----:B------:R-:W-:Y:S05]  /*202c0*/  BSYNC B1 ;  /* 0x0000000000017941 */ /* 0x000fea0003800000 */
.L_x_649:
[----:B------:R-:W-:Y:S02]  /*202d0*/  ULDC.64 UR4, c[0x0][0xaa0] ;  /* 0x0002a80000047ab9 */ /* 0x000fe40000000a00 */
[----:B---3--:R-:W-:-:S04]  /*202e0*/  IMAD R3, R11, UR4, RZ ;  /* 0x000000040b037c24 */ /* 0x008fc8000f8e02ff */
[C---:B------:R-:W-:Y:S02]  /*202f0*/  IMAD R5, R0.reuse, UR5, R3 ;  /* 0x0000000500057c24 */ /* 0x040fe4000f8e0203 */
[----:B------:R-:W-:Y:S01]  /*20300*/  IMAD.WIDE.U32 R2, R0, UR4, RZ ;  /* 0x0000000400027c25 */ /* 0x000fe2000f8e00ff */
[----:B------:R-:W-:-:S03]  /*20310*/  ULDC.64 UR4, c[0x0][0xae8] ;  /* 0x0002ba0000047ab9 */ /* 0x000fc60000000a00 */
[----:B------:R-:W-:Y:S02]  /*20320*/  IMAD R0, R212, 0x20, R221 ;  /* 0x00000020d4007824 */ /* 0x000fe400078e02dd */
[----:B------:R-:W-:Y:S02]  /*20330*/  IMAD.IADD R3, R3, 0x1, R5 ;  /* 0x0000000103037824 */ /* 0x000fe400078e0205 */
[----:B------:R-:W-:Y:S02]  /*20340*/  IMAD R9, R217, 0x80, R0 ;  /* 0x00000080d9097824 */ /* 0x000fe400078e0200 */
[----:B------:R-:W-:Y:S02]  /*20350*/  IMAD R4, R12, UR4, RZ ;  /* 0x000000040c047c24 */ /* 0x000fe4000f8e02ff */
[----:B--2---:R-:W-:Y:S01]  /*20360*/  @P2 IMAD.HI.U32 R0, R9, R14, RZ ;  /* 0x0000000e09002227 */ /* 0x004fe200078e00ff */
[----:B------:R-:W-:-:S03]  /*20370*/  MOV R5, R9 ;  /* 0x0000000900057202 */ /* 0x000fc60000000f00 */
[C---:B------:R-:W-:Y:S01]  /*20380*/  IMAD R7, R213.reuse, UR5, R4 ;  /* 0x00000005d5077c24 */ /* 0x040fe2000f8e0204 */
[----:B----4-:R-:W-:Y:S01]  /*20390*/  @P2 SHF.R.U32.HI R5, RZ, R25, R0 ;  /* 0x00000019ff052219 */ /* 0x010fe20000011600 */
[----:B------:R-:W-:Y:S01]  /*203a0*/  IMAD.WIDE.U32 R2, R213, UR4, R2 ;  /* 0x00000004d5027c25 */ /* 0x000fe2000f8e0002 */
[----:B------:R-:W-:Y:S02]  /*203b0*/  ULDC.64 UR4, c[0x0][0xaf0] ;  /* 0x0002bc0000047ab9 */ /* 0x000fe40000000a00 */
[----:B------:R-:W-:Y:S01]  /*203c0*/  SHF.R.S32.HI R0, RZ, 0x1f, R5 ;  /* 0x0000001fff007819 */ /* 0x000fe20000011405 */
[----:B------:R-:W-:Y:S02]  /*203d0*/  IMAD R4, R216, UR4, RZ ;  /* 0x00000004d8047c24 */ /* 0x000fe4000f8e02ff */
[----:B------:R-:W-:Y:S02]  /*203e0*/  IMAD.IADD R3, R3, 0x1, R7 ;  /* 0x0000000103037824 */ /* 0x000fe400078e0207 */
[----:B------:R-:W-:-:S02]  /*203f0*/  IMAD R7, R13, UR5, R4 ;  /* 0x000000050d077c24 */ /* 0x000fc4000f8e0204 */
[----:B------:R-:W-:Y:S01]  /*20400*/  IMAD.WIDE.U32 R2, R13, UR4, R2 ;  /* 0x000000040d027c25 */ /* 0x000fe2000f8e0002 */
[----:B------:R-:W-:-:S03]  /*20410*/  ULDC.64 UR4, c[0x0][0xae0] ;  /* 0x0002b80000047ab9 */ /* 0x000fc60000000a00 */
[----:B------:R-:W-:Y:S02]  /*20420*/  IMAD.MOV R4, RZ, RZ, -R5 ;  /* 0x000000ffff047224 */ /* 0x000fe400078e0a05 */
[----:B------:R-:W-:Y:S02]  /*20430*/  IMAD R0, R0, UR4, RZ ;  /* 0x0000000400007c24 */ /* 0x000fe4000f8e02ff */
[----:B------:R-:W-:Y:S02]  /*20440*/  IMAD.IADD R3, R3, 0x1, R7 ;  /* 0x0000000103037824 */ /* 0x000fe400078e0207 */
[----:B------:R-:W-:Y:S02]  /*20450*/  IMAD R7, R21, R4, R9 ;  /* 0x0000000415077224 */ /* 0x000fe400078e0209 */
[C---:B------:R-:W-:Y:S02]  /*20460*/  IMAD R9, R5.reuse, UR5, R0 ;  /* 0x0000000505097c24 */ /* 0x040fe4000f8e0200 */
[----:B------:R-:W-:Y:S01]  /*20470*/  IMAD.WIDE.U32 R2, R5, UR4, R2 ;  /* 0x0000000405027c25 */ /* 0x000fe2000f8e0002 */
[----:B------:R-:W-:Y:S01]  /*20480*/  SHF.R.S32.HI R0, RZ, 0x1f, R7 ;  /* 0x0000001fff007819 */ /* 0x000fe20000011407 */
[----:B------:R-:W-:-:S03]  /*20490*/  ULDC.64 UR4, c[0x0][0xad8] ;  /* 0x0002b60000047ab9 */ /* 0x000fc60000000a00 */
[----:B------:R-:W-:Y:S01]  /*204a0*/  IADD3 R3, R3, R9, RZ ;  /* 0x0000000903037210 */ /* 0x000fe20007ffe0ff */
[----:B------:R-:W-:Y:S02]  /*204b0*/  IMAD R0, R0, UR4, RZ ;  /* 0x0000000400007c24 */ /* 0x000fe4000f8e02ff */
[----:B------:R-:W-:-:S04]  /*204c0*/  IMAD.WIDE.U32 R4, R7, UR4, R2 ;  /* 0x0000000407047c25 */ /* 0x000fc8000f8e0002 */
[----:B------:R-:W-:Y:S01]  /*204d0*/  IMAD R3, R7, UR5, R0 ;  /* 0x0000000507037c24 */ /* 0x000fe2000f8e0200 */
[----:B------:R-:W-:Y:S02]  /*204e0*/  ULDC.64 UR4, c[0x0][0xa80] ;  /* 0x0002a00000047ab9 */ /* 0x000fe40000000a00 */
[----:B------:R-:W-:Y:S01]  /*204f0*/  LEA R2, P0, R4, UR4, 0x1 ;  /* 0x0000000404027c11 */ /* 0x000fe2000f8008ff */
[----:B------:R-:W-:Y:S01]  /*20500*/  IMAD.IADD R3, R5, 0x1, R3 ;  /* 0x0000000105037824 */ /* 0x000fe200078e0203 */
[----:B------:R-:W-:-:S04]  /*20510*/  UMOV UR4, 0xffffffff ;  /* 0xffffffff00047882 */ /* 0x000fc80000000000 */
[----:B------:R-:W-:Y:S01]  /*20520*/  LEA.HI.X R3, R4, UR5, R3, 0x1, P0 ;  /* 0x0000000504037c11 */ /* 0x000fe200080f0c03 */
[----:B------:R-:W-:Y:S06]  /*20530*/  BRA.DIV UR4, `(.L_x_651) ;  /* 0x0000008604187947 */ /* 0x000fec000b800000 */
[----:B------:R2:W3:Y:S04]  /*20540*/  SHFL.IDX PT, R0, R3, RZ, 0x181f ;  /* 0x00181fff03007589 */ /* 0x0004e800000e0000 */
[----:B------:R2:W4:Y:S02]  /*20550*/  SHFL.IDX PT, R14, R2, RZ, 0x181f ;  /* 0x00181fff020e7589 */ /* 0x00052400000e0000 */
.L_x_852:
[----:B------:R-:W-:Y:S01]  /*20560*/  IMAD R21, R6, R21, RZ ;  /* 0x0000001506157224 */ /* 0x000fe200078e02ff */
[----:B------:R-:W-:Y:S01]  /*20570*/  BSSY B1, `(.L_x_652) ;  /* 0x000000f000017945 */ /* 0x000fe20003800000 */
[----:B------:R-:W-:-:S05]  /*20580*/  IMAD R6, R217, 0x80, R221 ;  /* 0x00000080d9067824 */ /* 0x000fca00078e02dd */
[----:B------:R-:W-:-:S13]  /*20590*/  ISETP.GE.AND P0, PT, R6, R21, PT ;  /* 0x000000150600720c */ /* 0x000fda0003f06270 */
[----:B------:R-:W-:Y:S05]  /*205a0*/  @P0 BRA `(.L_x_653) ;  /* 0x00000000002c0947 */ /* 0x000fea0003800000 */
[----:B------:R-:W-:Y:S01]  /*205b0*/  ULDC UR4, c[0x0][0xac8] ;  /* 0x0002b20000047ab9 */ /* 0x000fe20000000800 */
[----:B------:R-:W-:Y:S02]  /*205c0*/  SHF.R.S32.HI R8, RZ, 0x1f, R202 ;  /* 0x0000001fff087819 */ /* 0x000fe400000114ca */
[----:B------:R-:W-:Y:S02]  /*205d0*/  ISETP.GE.AND P2, PT, R202, UR4, PT ;  /* 0x00000004ca007c0c */ /* 0x000fe4000bf46270 */
[----:B------:R-:W-:Y:S02]  /*205e0*/  ISETP.GE.AND P3, PT, R211, UR4, PT ;  /* 0x00000004d3007c0c */ /* 0x000fe4000bf66270 */
[----:B------:R-:W-:-:S09]  /*205f0*/  SHF.R.S32.HI R7, RZ, 0x1f, R211 ;  /* 0x0000001fff077819 */ /* 0x000fd200000114d3 */
[CC--:B----4-:R-:W-:Y:S02]  /*20600*/  @!P2 LEA R4, P0, R202.reuse, R14.reuse, 0x1 ;  /* 0x0000000eca04a211 */ /* 0x0d0fe400078008ff */
[C---:B------:R-:W-:Y:S02]  /*20610*/  @!P3 LEA R14, P1, R211.reuse, R14, 0x1 ;  /* 0x0000000ed30eb211 */ /* 0x040fe400078208ff */
[-C--:B---3--:R-:W-:Y:S02]  /*20620*/  @!P2 LEA.HI.X R5, R202, R0.reuse, R8, 0x1, P0 ;  /* 0x00000000ca05a211 */ /* 0x088fe400000f0c08 */
[----:B------:R-:W-:-:S03]  /*20630*/  @!P3 LEA.HI.X R15, R211, R0, R7, 0x1, P1 ;  /* 0x00000000d30fb211 */ /* 0x000fc600008f0c07 */
[----:B------:R3:W-:Y:S04]  /*20640*/  @!P2 ST.E.128 desc[UR54][R4.64], RZ ;  /* 0x000000ff0400a985 */ /* 0x0007e8000c101d36 */
[----:B------:R3:W-:Y:S02]  /*20650*/  @!P3 ST.E.128 desc[UR54][R14.64], RZ ;  /* 0x000000ff0e00b985 */ /* 0x0007e4000c101d36 */
.L_x_653:
[----:B------:R-:W-:Y:S05]  /*20660*/  BSYNC B1 ;  /* 0x0000000000017941 */ /* 0x000fea0003800000 */
.L_x_652:
[----:B------:R-:W-:-:S03]  /*20670*/  UMOV UR4, 0xffffffff ;  /* 0xffffffff00047882 */ /* 0x000fc60000000000 */
[----:B------:R-:W-:Y:S05]  /*20680*/  BRA.DIV UR4, `(.L_x_654) ;  /* 0x0000008204f87947 */ /* 0x000fea000b800000 */
[----:B---3--:R3:W0:Y:S04]  /*20690*/  SHFL.IDX PT, R0, R3, 0x1, 0x181f ;  /* 0x00381f0003007f89 */ /* 0x00862800000e0000 */
[----:B----4-:R3:W4:Y:S02]  /*206a0*/  SHFL.IDX PT, R14, R2, 0x1, 0x181f ;  /* 0x00381f00020e7f89 */ /* 0x01072400000e0000 */
.L_x_856:
[----:B------:R-:W-:Y:S01]  /*206b0*/  VIADD R4, R6, 0x20 ;  /* 0x0000002006047836 */ /* 0x000fe20000000000 */
[----:B------:R-:W-:Y:S04]  /*206c0*/  BSSY B1, `(.L_x_655) ;  /* 0x000000e000017945 */ /* 0x000fe80003800000 */
        /* <DEDUP_REMOVED lines=9> */
[-C--:B0-----:R-:W-:Y:S02]  /*20760*/  @!P2 LEA.HI.X R5, R202, R0.reuse, R8, 0x1, P0 ;  /* 0x00000000ca05a211 */ /* 0x081fe400000f0c08 */
[----:B------:R-:W-:-:S03]  /*20770*/  @!P3 LEA.HI.X R15, R211, R0, R7, 0x1, P1 ;  /* 0x00000000d30fb211 */ /* 0x000fc600008f0c07 */
[----:B------:R0:W-:Y:S04]  /*20780*/  @!P2 ST.E.128 desc[UR54][R4.64], RZ ;  /* 0x000000ff0400a985 */ /* 0x0001e8000c101d36 */
[----:B------:R0:W-:Y:S02]  /*20790*/  @!P3 ST.E.128 desc[UR54][R14.64], RZ ;  /* 0x000000ff0e00b985 */ /* 0x0001e4000c101d36 */
.L_x_656:
[----:B------:R-:W-:Y:S05]  /*207a0*/  BSYNC B1 ;  /* 0x0000000000017941 */ /* 0x000fea0003800000 */
.L_x_655:
[----:B------:R-:W-:-:S03]  /*207b0*/  UMOV UR4, 0xffffffff ;  /* 0xffffffff00047882 */ /* 0x000fc60000000000 */
[----:B------:R-:W-:Y:S05]  /*207c0*/  BRA.DIV UR4, `(.L_x_657) ;  /* 0x0000008204f07947 */ /* 0x000fea000b800000 */
[----:B0-----:R0:W0:Y:S04]  /*207d0*/  SHFL.IDX PT, R0, R3, 0x2, 0x181f ;  /* 0x00581f0003007f89 */ /* 0x00102800000e0000 */
[----:B----4-:R4:W0:Y:S02]  /*207e0*/  SHFL.IDX PT, R14, R2, 0x2, 0x181f ;  /* 0x00581f00020e7f89 */ /* 0x01082400000e0000 */
.L_x_860:
[----:B------:R-:W-:Y:S01]  /*207f0*/  IADD3 R4, R6, 0x40, RZ ;  /* 0x0000004006047810 */ /* 0x000fe20007ffe0ff */
[----:B------:R-:W-:Y:S03]  /*20800*/  BSSY B1, `(.L_x_658) ;  /* 0x000000e000017945 */ /* 0x000fe60003800000 */
[----:B------:R-:W-:-:S13]  /*20810*/  ISETP.GE.AND P0, PT, R4, R21, PT ;  /* 0x000000150400720c */ /* 0x000fda0003f06270 */
[----:B------:R-:W-:Y:S05]  /*20820*/  @P0 BRA `(.L_x_659) ;  /* 0x00000000002c0947 */ /* 0x000fea0003800000 */
[----:B------:R-:W-:Y:S01]  /*20830*/  ULDC UR4, c[0x0][0xac8] ;  /* 0x0002b20000047ab9 */ /* 0x000fe20000000800 */
[----:B------:R-:W-:Y:S02]  /*20840*/  SHF.R.S32.HI R8, RZ, 0x1f, R202 ;  /* 0x0000001fff087819 */ /* 0x000fe400000114ca */
[----:B------:R-:W-:Y:S02]  /*20850*/  ISETP.GE.AND P2, PT, R202, UR4, PT ;  /* 0x00000004ca007c0c */ /* 0x000fe4000bf46270 */
[----:B------:R-:W-:Y:S02]  /*20860*/  ISETP.GE.AND P3, PT, R211, UR4, PT ;  /* 0x00000004d3007c0c */ /* 0x000fe4000bf66270 */
[----:B------:R-:W-:-:S09]  /*20870*/  SHF.R.S32.HI R7, RZ, 0x1f, R211 ;  /* 0x0000001fff077819 */ /* 0x000fd200000114d3 */
[CC--:B0-----:R-:W-:Y:S02]  /*20880*/  @!P2 LEA R4, P0, R202.reuse, R14.reuse, 0x1 ;  /* 0x0000000eca04a211 */ /* 0x0c1fe400078008ff */
[C---:B------:R-:W-:Y:S02]  /*20890*/  @!P3 LEA R14, P1, R211.reuse, R14, 0x1 ;  /* 0x0000000ed30eb211 */ /* 0x040fe400078208ff */
[-C--:B------:R-:W-:Y:S02]  /*208a0*/  @!P2 LEA.HI.X R5, R202, R0.reuse, R8, 0x1, P0 ;  /* 0x00000000ca05a211 */ /* 0x080fe400000f0c08 */
[----:B------:R-:W-:-:S03]  /*208b0*/  @!P3 LEA.HI.X R15, R211, R0, R7, 0x1, P1 ;  /* 0x00000000d30fb211 */ /* 0x000fc600008f0c07 */
[----:B------:R0:W-:Y:S04]  /*208c0*/  @!P2 ST.E.128 desc[UR54][R4.64], RZ ;  /* 0x000000ff0400a985 */ /* 0x0001e8000c101d36 */
[----:B------:R0:W-:Y:S02]  /*208d0*/  @!P3 ST.E.128 desc[UR54][R14.64], RZ ;  /* 0x000000ff0e00b985 */ /* 0x0001e4000c101d36 */
.L_x_659:
[----:B------:R-:W-:Y:S05]  /*208e0*/  BSYNC B1 ;  /* 0x0000000000017941 */ /* 0x000fea0003800000 */
.L_x_658:
[----:B------:R-:W-:-:S03]  /*208f0*/  UMOV UR4, 0xffffffff ;  /* 0xffffffff00047882 */ /* 0x000fc60000000000 */
[----:B------:R-:W-:Y:S05]  /*20900*/  BRA.DIV UR4, `(.L_x_660) ;  /* 0x0000008204e87947 */ /* 0x000fea000b800000 */
[----:B0-----:R0:W0:Y:S04]  /*20910*/  SHFL.IDX PT, R0, R3, 0x3, 0x181f ;  /* 0x00781f0003007f89 */ /* 0x00102800000e0000 */
[----:B------:R0:W0:Y:S02]  /*20920*/  SHFL.IDX PT, R14, R2, 0x3, 0x181f ;  /* 0x00781f00020e7f89 */ /* 0x00002400000e0000 */
.L_x_864:
[----:B0-234-:R-:W-:-:S05]  /*20930*/  VIADD R2, R6, 0x60 ;  /* 0x0000006006027836 */ /* 0x01dfca0000000000 */
[----:B------:R-:W-:-:S13]  /*20940*/  ISETP.GE.AND P0, PT, R2, R21, PT ;  /* 0x000000150200720c */ /* 0x000fda0003f06270 */
[----:B------:R-:W-:Y:S05]  /*20950*/  @P0 BRA `(.L_x_647) ;  /* 0x00000000002c0947 */ /* 0x000fea0003800000 */
[----:B------:R-:W-:Y:S01]  /*20960*/  ULDC UR4, c[0x0][0xac8] ;  /* 0x0002b20000047ab9 */ /* 0x000fe20000000800 */
[----:B------:R-:W-:Y:S02]  /*20970*/  SHF.R.S32.HI R5, RZ, 0x1f, R202 ;  /* 0x0000001fff057819 */ /* 0x000fe400000114ca */
[----:B------:R-:W-:Y:S02]  /*20980*/  ISETP.GE.AND P2, PT, R202, UR4, PT ;  /* 0x00000004ca007c0c */ /* 0x000fe4000bf46270 */
[----:B------:R-:W-:Y:S02]  /*20990*/  ISETP.GE.AND P3, PT, R211, UR4, PT ;  /* 0x00000004d3007c0c */ /* 0x000fe4000bf66270 */
[----:B------:R-:W-:-:S09]  /*209a0*/  SHF.R.S32.HI R4, RZ, 0x1f, R211 ;  /* 0x0000001fff047819 */ /* 0x000fd200000114d3 */
[CC--:B------:R-:W-:Y:S02]  /*209b0*/  @!P2 LEA R2, P0, R202.reuse, R14.reuse, 0x1 ;  /* 0x0000000eca02a211 */ /* 0x0c0fe400078008ff */
[C---:B------:R-:W-:Y:S02]  /*209c0*/  @!P3 LEA R14, P1, R211.reuse, R14, 0x1 ;  /* 0x0000000ed30eb211 */ /* 0x040fe400078208ff */
[-C--:B------:R-:W-:Y:S02]  /*209d0*/  @!P2 LEA.HI.X R3, R202, R0.reuse, R5, 0x1, P0 ;  /* 0x00000000ca03a211 */ /* 0x080fe400000f0c05 */
[----:B------:R-:W-:-:S03]  /*209e0*/  @!P3 LEA.HI.X R15, R211, R0, R4, 0x1, P1 ;  /* 0x00000000d30fb211 */ /* 0x000fc600008f0c04 */
[----:B------:R0:W-:Y:S04]  /*209f0*/  @!P2 ST.E.128 desc[UR54][R2.64], RZ ;  /* 0x000000ff0200a985 */ /* 0x0001e8000c101d36 */
[----:B------:R0:W-:Y:S02]  /*20a00*/  @!P3 ST.E.128 desc[UR54][R14.64], RZ ;  /* 0x000000ff0e00b985 */ /* 0x0001e4000c101d36 */
.L_x_647:
[----:B------:R-:W-:Y:S05]  /*20a10*/  BSYNC B0 ;  /* 0x0000000000007941 */ /* 0x000fea0003800000 */
.L_x_637:
[----:B------:R-:W-:Y:S02]  /*20a20*/  ULDC UR4, c[0x0][0xc3c] ;  /* 0x00030f0000047ab9 */ /* 0x000fe40000000800 */
[----:B-1----:R-:W-:-:S13]  /*20a30*/  ISETP.GE.AND P0, PT, R207, UR4, PT ;  /* 0x00000004cf007c0c */ /* 0x002fda000bf06270 */
[----:B------:R-:W-:Y:S05]  /*20a40*/  @!P0 BRA `(.L_x_661) ;  /* 0xfffffe08008c8947 */ /* 0x000fea000383ffff */
[----:B------:R-:W-:Y:S05]  /*20a50*/  BRA `(.L_x_470) ;  /* 0x0000006400f47947 */ /* 0x000fea0003800000 */
.L_x_468:
        /* <DEDUP_REMOVED lines=15> */
[----:B------:R-:W1:Y:S01]  /*20b50*/  LDS.128 R16, [UR4+0x298d0] ;  /* 0x0298d004ff107984 */ /* 0x000e620008000c00 */
[----:B------:R-:W-:Y:S06]  /*20b60*/  BAR.ARV 0x4, 0x180 ;  /* 0x0106000000007b1d */ /* 0x000fec0000002000 */
[----:B------:R-:W-:Y:S05]  /*20b70*/  BRA `(.L_x_663) ;  /* 0x0000000400fc7947 */ /* 0x000fea0003800000 */
.L_x_662:
[----:B0-----:R-:W0:Y:S01]  /*20b80*/  S2R R2, SR_TID.X ;  /* 0x0000000000027919 */ /* 0x001e220000002100 */
[----:B------:R-:W-:Y:S01]  /*20b90*/  ULDC UR4, c[0x0][0xc3c] ;  /* 0x00030f0000047ab9 */ /* 0x000fe20000000800 */
[----:B------:R-:W1:Y:S01]  /*20ba0*/  S2UR UR6, SR_CTAID.X ;  /* 0x00000000000679c3 */ /* 0x000e620000002500 */
[----:B------:R-:W-:Y:S01]  /*20bb0*/  ULDC UR5, c[0x0][0xc38] ;  /* 0x00030e0000057ab9 */ /* 0x000fe20000000800 */
        /* <DEDUP_REMOVED lines=11> */
[----:B------:R-:W-:Y:S02]  /*20c70*/  ISETP.GE.U32.AND P5, PT, R5, 0x10, PT ;  /* 0x000000100500780c */ /* 0x000fe40003fa6070 */
[----:B------:R-:W-:Y:S01]  /*20c80*/  MOV R16, RZ ;  /* 0x000000ff00107202 */ /* 0x000fe20000000f00 */
[----:B--2---:R-:W0:Y:S02]  /*20c90*/  SHFL.UP PT, R4, R0, 0x1, RZ ;  /* 0x0420000000047989 */ /* 0x004e2400000e00ff */
[----:B0-----:R-:W-:-:S05]  /*20ca0*/  SEL R7, R4, RZ, P1 ;  /* 0x000000ff04077207 */ /* 0x001fca0000800000 */
[----:B------:R-:W-:-:S05]  /*20cb0*/  IMAD.IADD R7, R0, 0x1, R7 ;  /* 0x0000000100077824 */ /* 0x000fca00078e0207 */
[----:B------:R-:W0:Y:S02]  /*20cc0*/  SHFL.UP PT, R4, R7, 0x2, RZ ;  /* 0x0440000007047989 */ /* 0x000e2400000e00ff */
[----:B0-----:R-:W-:-:S04]  /*20cd0*/  SEL R4, R4, RZ, P2 ;  /* 0x000000ff04047207 */ /* 0x001fc80001000000 */
[----:B------:R-:W-:-:S05]  /*20ce0*/  IADD3 R4, R7, R4, RZ ;  /* 0x0000000407047210 */ /* 0x000fca0007ffe0ff */
        /* <DEDUP_REMOVED lines=9> */
[----:B------:R-:W0:Y:S02]  /*20d80*/  SHFL.IDX PT, R4, R2, 0x1f, 0x1f ;  /* 0x03e01f0002047f89 */ /* 0x000e2400000e0000 */
[----:B0-----:R-:W-:-:S04]  /*20d90*/  IMAD R4, R4, UR5, RZ ;  /* 0x0000000504047c24 */ /* 0x001fc8000f8e02ff */
[----:B------:R-:W-:Y:S01]  /*20da0*/  IMAD.MOV.U32 R7, RZ, RZ, R4 ;  /* 0x000000ffff077224 */ /* 0x000fe200078e0004 */
[----:B-1----:R-:W-:-:S13]  /*20db0*/  ISETP.GT.AND P6, PT, R4, UR6, PT ;  /* 0x0000000604007c0c */ /* 0x002fda000bfc4270 */
[----:B------:R-:W-:Y:S05]  /*20dc0*/  @P6 BRA `(.L_x_664) ;  /* 0x0000000000a06947 */ /* 0x000fea0003800000 */
[----:B------:R-:W0:Y:S01]  /*20dd0*/  LDC R6, c[0x0][0xc3c] ;  /* 0x00030f00ff067b82 */ /* 0x000e220000000800 */
[----:B------:R-:W-:Y:S01]  /*20de0*/  IMAD.MOV.U32 R4, RZ, RZ, R7 ;  /* 0x000000ffff047224 */ /* 0x000fe200078e0007 */
[----:B------:R-:W-:Y:S01]  /*20df0*/  UMOV UR4, URZ ;  /* 0x0000003f00047c82 */ /* 0x000fe20008000000 */
[----:B------:R-:W-:Y:S01]  /*20e00*/  ULDC UR7, c[0x0][0xc3c] ;  /* 0x00030f0000077ab9 */ /* 0x000fe20000000800 */
[----:B------:R-:W-:-:S05]  /*20e10*/  ULDC UR5, c[0x0][0xc38] ;  /* 0x00030e0000057ab9 */ /* 0x000fca0000000800 */
.L_x_668:
[----:B------:R-:W-:Y:S01]  /*20e20*/  UIADD3 UR4, UR4, 0x1f, URZ ;  /* 0x0000001f04047890 */ /* 0x000fe2000fffe03f */
[----:B------:R-:W-:-:S05]  /*20e30*/  IMAD.U32 R19, RZ, RZ, UR7 ;  /* 0x00000007ff137e24 */ /* 0x000fca000f8e00ff */
[----:B0-----:R-:W-:-:S13]  /*20e40*/  ISETP.LE.AND P6, PT, R6, UR4, PT ;  /* 0x0000000406007c0c */ /* 0x001fda000bfc3270 */
[----:B------:R-:W-:Y:S05]  /*20e50*/  @P6 BRA `(.L_x_665) ;  /* 0x0000000400206947 */ /* 0x000fea0003800000 */
[----:B------:R-:W-:Y:S01]  /*20e60*/  IADD3 R7, R5, UR4, RZ ;  /* 0x0000000405077c10 */ /* 0x000fe2000fffe0ff */
[----:B------:R-:W-:Y:S01]  /*20e70*/  BSSY B0, `(.L_x_666) ;  /* 0x0000007000007945 */ /* 0x000fe20003800000 */
[----:B------:R-:W-:Y:S02]  /*20e80*/  IMAD.MOV.U32 R0, RZ, RZ, RZ ;  /* 0x000000ffff007224 */ /* 0x000fe400078e00ff */
[----:B------:R-:W-:-:S13]  /*20e90*/  ISETP.GE.OR P6, PT, R7, R6, !P0 ;  /* 0x000000060700720c */ /* 0x000fda00047c6670 */
[----:B------:R-:W-:Y:S05]  /*20ea0*/  @P6 BRA `(.L_x_667) ;  /* 0x00000000000c6947 */ /* 0x000fea0003800000 */
[----:B------:R-:W0:Y:S02]  /*20eb0*/  LDC.64 R2, c[0x0][0xc80] ;  /* 0x00032000ff027b82 */ /* 0x000e240000000a00 */
[----:B0-----:R-:W-:-:S05]  /*20ec0*/  IMAD.WIDE R2, R7, 0x4, R2 ;  /* 0x0000000407027825 */ /* 0x001fca00078e0202 */
[----:B------:R0:W5:Y:S02]  /*20ed0*/  LDG.E R0, desc[UR54][R2.64] ;  /* 0x0000003602007981 */ /* 0x000164000c1e1900 */
.L_x_667:
[----:B------:R-:W-:Y:S05]  /*20ee0*/  BSYNC B0 ;  /* 0x0000000000007941 */ /* 0x000fea0003800000 */
.L_x_666:
[----:B0----5:R-:W0:Y:S02]  /*20ef0*/  SHFL.UP PT, R2, R0, 0x1, RZ ;  /* 0x0420000000027989 */ /* 0x021e2400000e00ff */
[----:B0-----:R-:W-:-:S05]  /*20f00*/  SEL R3, R2, RZ, P1 ;  /* 0x000000ff02037207 */ /* 0x001fca0000800000 */
[----:B------:R-:W-:-:S05]  /*20f10*/  IMAD.IADD R3, R0, 0x1, R3 ;  /* 0x0000000100037824 */ /* 0x000fca00078e0203 */
[----:B------:R-:W0:Y:S02]  /*20f20*/  SHFL.UP PT, R2, R3, 0x2, RZ ;  /* 0x0440000003027989 */ /* 0x000e2400000e00ff */
        /* <DEDUP_REMOVED lines=13> */
[----:B------:R-:W-:-:S05]  /*21000*/  IMAD.IADD R4, R3, 0x1, R4 ;  /* 0x0000000103047824 */ /* 0x000fca00078e0204 */
[----:B------:R-:W-:-:S13]  /*21010*/  ISETP.GT.AND P6, PT, R4, UR6, PT ;  /* 0x0000000604007c0c */ /* 0x000fda000bfc4270 */
[----:B------:R-:W-:Y:S05]  /*21020*/  @!P6 BRA `(.L_x_668) ;  /* 0xfffffffc007ce947 */ /* 0x000fea000383ffff */
[----:B------:R-:W-:Y:S01]  /*21030*/  MOV R2, R9 ;  /* 0x0000000900027202 */ /* 0x000fe20000000f00 */
[----:B------:R-:W-:-:S07]  /*21040*/  IMAD.MOV.U32 R7, RZ, RZ, R3 ;  /* 0x000000ffff077224 */ /* 0x000fce00078e0003 */
.L_x_664:
[----:B------:R-:W-:-:S04]  /*21050*/  IMAD.IADD R7, R4, 0x1, -R7 ;  /* 0x0000000104077824 */ /* 0x000fc800078e0a07 */
[----:B------:R-:W-:-:S05]  /*21060*/  IMAD R3, R2, UR5, R7 ;  /* 0x0000000502037c24 */ /* 0x000fca000f8e0207 */
[----:B------:R-:W-:-:S13]  /*21070*/  ISETP.GT.AND P0, PT, R3, UR6, PT ;  /* 0x0000000603007c0c */ /* 0x000fda000bf04270 */
[----:B------:R-:W-:-:S04]  /*21080*/  VOTE.ANY R6, PT, !P0 ;  /* 0x0000000000067806 */ /* 0x000fc800040e0100 */
[----:B------:R-:W0:Y:S01]  /*21090*/  POPC R19, R6 ;  /* 0x0000000600137309 */ /* 0x000e220000000000 */
[----:B------:R-:W-:Y:S01]  /*210a0*/  ISETP.NE.AND P0, PT, R6, RZ, PT ;  /* 0x000000ff0600720c */ /* 0x000fe20003f05270 */
[----:B0-----:R-:W0:Y:S02]  /*210b0*/  SHFL.IDX PT, R0, R0, R19, 0x1f ;  /* 0x00001f1300007589 */ /* 0x001e2400000e0000 */
[----:B0-----:R-:W-:-:S04]  /*210c0*/  IABS R4, R0 ;  /* 0x0000000000047213 */ /* 0x001fc80000000000 */
[----:B------:R-:W0:Y:S08]  /*210d0*/  I2F.RP R8, R4 ;  /* 0x0000000400087306 */ /* 0x000e300000209400 */
[----:B0-----:R-:W0:Y:S02]  /*210e0*/  MUFU.RCP R8, R8 ;  /* 0x0000000800087308 */ /* 0x001e240000001000 */
[----:B0-----:R-:W-:-:S06]  /*210f0*/  VIADD R3, R8, 0xffffffe ;  /* 0x0ffffffe08037836 */ /* 0x001fcc0000000000 */
[----:B------:R-:W0:Y:S02]  /*21100*/  F2I.FTZ.U32.TRUNC.NTZ R3, R3 ;  /* 0x0000000300037305 */ /* 0x000e24000021f000 */
[----:B0-----:R-:W-:Y:S01]  /*21110*/  IADD3 R11, RZ, -R3, RZ ;  /* 0x80000003ff0b7210 */ /* 0x001fe20007ffe0ff */
[----:B------:R-:W-:Y:S06]  /*21120*/  @!P0 BRA `(.L_x_669) ;  /* 0x0000000000088947 */ /* 0x000fec0003800000 */
[----:B------:R-:W-:-:S05]  /*21130*/  VIADD R9, R19, 0xffffffff ;  /* 0xffffffff13097836 */ /* 0x000fca0000000000 */
[----:B------:R0:W1:Y:S02]  /*21140*/  SHFL.IDX PT, R16, R2, R9, 0x1f ;  /* 0x00001f0902107589 */ /* 0x00006400000e0000 */
.L_x_669:
[----:B-1----:R-:W-:Y:S01]  /*21150*/  IMAD R16, R16, UR5, R7 ;  /* 0x0000000510107c24 */ /* 0x002fe2000f8e0207 */
[----:B------:R-:W-:Y:S01]  /*21160*/  IABS R6, R0 ;  /* 0x0000000000067213 */ /* 0x000fe20000000000 */
[----:B------:R-:W-:Y:S02]  /*21170*/  IMAD R7, R11, R4, RZ ;  /* 0x000000040b077224 */ /* 0x000fe400078e02ff */
[----:B0-----:R-:W-:Y:S02]  /*21180*/  IMAD.MOV.U32 R2, RZ, RZ, RZ ;  /* 0x000000ffff027224 */ /* 0x001fe400078e00ff */
[----:B------:R-:W-:Y:S02]  /*21190*/  IMAD.MOV R6, RZ, RZ, -R6 ;  /* 0x000000ffff067224 */ /* 0x000fe400078e0a06 */
[----:B------:R-:W-:Y:S01]  /*211a0*/  IMAD.HI.U32 R2, R3, R7, R2 ;  /* 0x0000000703027227 */ /* 0x000fe200078e0002 */
[----:B------:R-:W-:-:S03]  /*211b0*/  IADD3 R7, -R16, UR6, RZ ;  /* 0x0000000610077c10 */ /* 0x000fc6000fffe1ff */
[----:B------:R-:W-:Y:S01]  /*211c0*/  VIADD R19, R19, UR4 ;  /* 0x0000000413137c36 */ /* 0x000fe20008000000 */
[----:B------:R-:W-:-:S05]  /*211d0*/  IABS R3, R7 ;  /* 0x0000000700037213 */ /* 0x000fca0000000000 */
[----:B------:R-:W-:-:S04]  /*211e0*/  IMAD.HI.U32 R2, R2, R3, RZ ;  /* 0x0000000302027227 */ /* 0x000fc800078e00ff */
[----:B------:R-:W-:-:S05]  /*211f0*/  IMAD R3, R2, R6, R3 ;  /* 0x0000000602037224 */ /* 0x000fca00078e0203 */
[----:B------:R-:W-:-:S13]  /*21200*/  ISETP.GT.U32.AND P1, PT, R4, R3, PT ;  /* 0x000000030400720c */ /* 0x000fda0003f24070 */
[-C--:B------:R-:W-:Y:S01]  /*21210*/  @!P1 IADD3 R3, R3, -R4.reuse, RZ ;  /* 0x8000000403039210 */ /* 0x080fe20007ffe0ff */
        /* <DEDUP_REMOVED lines=8> */
[----:B------:R-:W-:Y:S01]  /*212a0*/  IADD3 R17, -R2, RZ, RZ ;  /* 0x000000ff02117210 */ /* 0x000fe20007ffe1ff */
[----:B------:R-:W-:-:S04]  /*212b0*/  IMAD.MOV.U32 R18, RZ, RZ, R2 ;  /* 0x000000ffff127224 */ /* 0x000fc800078e0002 */
[----:B------:R-:W-:Y:S01]  /*212c0*/  IMAD R17, R0, R17, R7 ;  /* 0x0000001100117224 */ /* 0x000fe200078e0207 */
[----:B------:R-:W-:Y:S06]  /*212d0*/  BRA `(.L_x_670) ;  /* 0x00000000000c7947 */ /* 0x000fec0003800000 */
.L_x_665:
[----:B------:R-:W-:Y:S01]  /*212e0*/  IMAD.MOV.U32 R17, RZ, RZ, RZ ;  /* 0x000000ffff117224 */ /* 0x000fe200078e00ff */
[----:B------:R-:W-:Y:S01]  /*212f0*/  MOV R16, UR6 ;  /* 0x0000000600107c02 */ /* 0x000fe20008000f00 */
[----:B------:R-:W-:-:S07]  /*21300*/  IMAD.MOV.U32 R18, RZ, RZ, RZ ;  /* 0x000000ffff127224 */ /* 0x000fce00078e00ff */
.L_x_670:
[----:B------:R-:W-:-:S13]  /*21310*/  ISETP.NE.AND P0, PT, R5, RZ, PT ;  /* 0x000000ff0500720c */ /* 0x000fda0003f05270 */
[----:B------:R-:W0:Y:S01]  /*21320*/  @!P0 S2R R3, SR_CgaCtaId ;  /* 0x0000000000038919 */ /* 0x000e220000008800 */
[----:B------:R-:W-:-:S04]  /*21330*/  @!P0 MOV R0, 0x400 ;  /* 0x0000040000008802 */ /* 0x000fc80000000f00 */
[----:B0-----:R-:W-:-:S05]  /*21340*/  @!P0 LEA R0, R3, R0, 0x18 ;  /* 0x0000000003008211 */ /* 0x001fca00078ec0ff */
[----:B------:R2:W-:Y:S01]  /*21350*/  @!P0 STS.128 [R0+0x298d0], R16 ;  /* 0x0298d01000008388 */ /* 0x0005e20000000c00 */
[----:B------:R-:W-:Y:S06]  /*21360*/  BAR.ARV 0x5, 0x180 ;  /* 0x0146000000007b1d */ /* 0x000fec0000002000 */
.L_x_663:
[----:B--2---:R-:W-:Y:S01]  /*21370*/  IMAD.MOV.U32 R0, RZ, RZ, 0x1 ;  /* 0x00000001ff007424 */ /* 0x004fe200078e00ff */
[----:B------:R2:W-:Y:S01]  /*21380*/  STL [R1+0x8], RZ ;  /* 0x000008ff01007387 */ /* 0x0005e20000100800 */
[----:B------:R-:W-:Y:S02]  /*21390*/  ULDC UR4, c[0x0][0xc3c] ;  /* 0x00030f0000047ab9 */ /* 0x000fe40000000800 */
[----:B-1----:R-:W-:Y:S01]  /*213a0*/  ISETP.GE.AND P0, PT, R19, UR4, PT ;  /* 0x0000000413007c0c */ /* 0x002fe2000bf06270 */
[----:B------:R2:W-:Y:S04]  /*213b0*/  STL [R1+0x14], R0 ;  /* 0x0000140001007387 */ /* 0x0005e80000100800 */
[----:B------:R2:W-:Y:S08]  /*213c0*/  STL [R1+0x58], RZ ;  /* 0x000058ff01007387 */ /* 0x0005f00000100800 */
[----:B--2---:R-:W-:Y:S05]  /*213d0*/  @P0 BRA `(.L_x_671) ;  /* 0x0000005800900947 */ /* 0x004fea0003800000 */
[----:B------:R-:W1:Y:S01]  /*213e0*/  S2R R11, SR_TID.X ;  /* 0x00000000000b7919 */ /* 0x000e620000002100 */
[----:B------:R-:W2:Y:S01]  /*213f0*/  S2UR UR5, SR_CgaCtaId ;  /* 0x00000000000579c3 */ /* 0x000ea20000008800 */
[----:B------:R-:W-:Y:S01]  /*21400*/  UMOV UR4, 0x400 ;  /* 0x0000040000047882 */ /* 0x000fe20000000000 */
[----:B------:R-:W-:Y:S01]  /*21410*/  BSSY B7, `(.L_x_671) ;  /* 0x00005a0000077945 */ /* 0x000fe20003800000 */
[----:B------:R-:W-:Y:S01]  /*21420*/  ULDC.64 UR40, c[0x0][0x198] ;  /* 0x0000660000287ab9 */ /* 0x000fe20000000a00 */
[----:B------:R-:W-:Y:S02]  /*21430*/  ULOP3.LUT UR37, UR36, 0x1, URZ, 0xfc, !UPT ;  /* 0x0000000124257892 */ /* 0x000fe4000f8efc3f */
[----:B------:R-:W-:Y:S01]  /*21440*/  ULOP3.LUT UR39, UR36, 0x2, URZ, 0xfc, !UPT ;  /* 0x0000000224277892 */ /* 0x000fe2000f8efc3f */
[----:B------:R-:W-:Y:S01]  /*21450*/  ULDC UR38, c[0x0][0xc] ;  /* 0x0000030000267ab9 */ /* 0x000fe20000000800 */
[----:B--2---:R-:W-:Y:S01]  /*21460*/  ULEA UR4, UR5, UR4, 0x18 ;  /* 0x0000000405047291 */ /* 0x004fe2000f8ec03f */
[C---:B-1----:R-:W-:Y:S01]  /*21470*/  IMAD.SHL.U32 R4, R11.reuse, 0x80, RZ ;  /* 0x000000800b047824 */ /* 0x042fe200078e00ff */
[----:B------:R-:W-:Y:S01]  /*21480*/  SHF.R.U32.HI R3, RZ, 0x1, R11 ;  /* 0x00000001ff037819 */ /* 0x000fe2000001160b */
[C---:B------:R-:W-:Y:S01]  /*21490*/  IMAD.SHL.U32 R5, R11.reuse, 0x2, RZ ;  /* 0x000000020b057824 */ /* 0x040fe200078e00ff */
[C---:B------:R-:W-:Y:S01]  /*214a0*/  LOP3.LUT R10, R11.reuse, 0x7f, RZ, 0xc0, !PT ;  /* 0x0000007f0b0a7812 */ /* 0x040fe200078ec0ff */
[----:B0-----:R-:W-:Y:S01]  /*214b0*/  IMAD.SHL.U32 R2, R11, 0x20, RZ ;  /* 0x000000200b027824 */ /* 0x001fe200078e00ff */
[----:B------:R-:W-:-:S02]  /*214c0*/  LOP3.LUT R6, R4, 0x380, RZ, 0xc0, !PT ;  /* 0x0000038004067812 */ /* 0x000fc400078ec0ff */
[----:B------:R-:W-:Y:S02]  /*214d0*/  SHF.L.U32 R0, R10, 0x4, RZ ;  /* 0x000000040a007819 */ /* 0x000fe400000006ff */
[----:B------:R-:W-:Y:S01]  /*214e0*/  LOP3.LUT R6, R6, 0x30, R3, 0xf8, !PT ;  /* 0x0000003006067812 */ /* 0x000fe200078ef803 */
[C---:B------:R-:W-:Y:S01]  /*214f0*/  IMAD.SHL.U32 R3, R11.reuse, 0x10, RZ ;  /* 0x000000100b037824 */ /* 0x040fe200078e00ff */
[----:B------:R-:W-:Y:S02]  /*21500*/  LOP3.LUT R7, R0, 0x600, RZ, 0xc0, !PT ;  /* 0x0000060000077812 */ /* 0x000fe400078ec0ff */
[----:B------:R-:W-:Y:S02]  /*21510*/  SHF.L.U32 R8, R11, 0x2, RZ ;  /* 0x000000020b087819 */ /* 0x000fe400000006ff */
[----:B------:R-:W-:Y:S02]  /*21520*/  LOP3.LUT R0, R3, 0x1b0, RZ, 0xc0, !PT ;  /* 0x000001b003007812 */ /* 0x000fe400078ec0ff */
[----:B------:R-:W-:-:S02]  /*21530*/  LOP3.LUT R9, R7, 0x60, R2, 0xf8, !PT ;  /* 0x0000006007097812 */ /* 0x000fc400078ef802 */
[----:B------:R-:W-:Y:S02]  /*21540*/  LOP3.LUT R0, R0, 0x30, R5, 0x78, !PT ;  /* 0x0000003000007812 */ /* 0x000fe400078e7805 */
[----:B------:R-:W-:Y:S02]  /*21550*/  LOP3.LUT R5, R7, 0x40, R3, 0xf8, !PT ;  /* 0x0000004007057812 */ /* 0x000fe400078ef803 */
[----:B------:R-:W-:Y:S02]  /*21560*/  LOP3.LUT P0, RZ, R11, 0x4, RZ, 0xc0, !PT ;  /* 0x000000040bff7812 */ /* 0x000fe4000780c0ff */
[----:B------:R-:W-:Y:S02]  /*21570*/  LOP3.LUT R0, R5, R0, RZ, 0xfc, !PT ;  /* 0x0000000005007212 */ /* 0x000fe400078efcff */
[----:B------:R-:W-:-:S04]  /*21580*/  LOP3.LUT R5, R2, 0x80, RZ, 0xc0, !PT ;  /* 0x0000008002057812 */ /* 0x000fc800078ec0ff */
[----:B------:R-:W-:-:S04]  /*21590*/  LOP3.LUT R5, R5, 0x10, R11, 0xf8, !PT ;  /* 0x0000001005057812 */ /* 0x000fc800078ef80b */
[----:B------:R-:W-:Y:S02]  /*215a0*/  LOP3.LUT R7, R5, 0x10, R8, 0x78, !PT ;  /* 0x0000001005077812 */ /* 0x000fe400078e7808 */
[----:B------:R-:W-:Y:S02]  /*215b0*/  LOP3.LUT R5, R6, 0x70, R3, 0x78, !PT ;  /* 0x0000007006057812 */ /* 0x000fe400078e7803 */
[----:B------:R-:W-:Y:S02]  /*215c0*/  LOP3.LUT R6, R9, 0x100, R2, 0xf8, !PT ;  /* 0x0000010009067812 */ /* 0x000fe400078ef802 */
[----:B------:R-:W-:Y:S02]  /*215d0*/  LOP3.LUT R5, R5, 0xc00, R4, 0xf8, !PT ;  /* 0x00000c0005057812 */ /* 0x000fe400078ef804 */
[----:B------:R-:W-:Y:S02]  /*215e0*/  LOP3.LUT R4, R6, R7, RZ, 0xfc, !PT ;  /* 0x0000000706047212 */ /* 0x000fe400078efcff */
[----:B------:R-:W-:Y:S01]  /*215f0*/  SHF.R.U32.HI R6, RZ, 0x2, R10 ;  /* 0x00000002ff067819 */ /* 0x000fe2000001160a */
[----:B------:R0:W-:Y:S04]  /*21600*/  STL [R1+0x2c], R5 ;  /* 0x00002c0501007387 */ /* 0x0001e80000100800 */
[----:B------:R1:W-:Y:S01]  /*21610*/  STL [R1+0x28], R4 ;  /* 0x0000280401007387 */ /* 0x0003e20000100800 */
[----:B0-----:R-:W-:Y:S01]  /*21620*/  IMAD.U32 R5, RZ, RZ, UR4 ;  /* 0x00000004ff057e24 */ /* 0x001fe2000f8e00ff */
[----:B-1----:R-:W-:Y:S01]  /*21630*/  LOP3.LUT R4, R3, 0x30, RZ, 0xc0, !PT ;  /* 0x0000003003047812 */ /* 0x002fe200078ec0ff */
[----:B------:R-:W-:-:S03]  /*21640*/  IMAD.MOV.U32 R3, RZ, RZ, 0x40 ;  /* 0x00000040ff037424 */ /* 0x000fc600078e00ff */
[----:B------:R-:W-:Y:S02]  /*21650*/  STL [R1+0x4], R5 ;  /* 0x0000040501007387 */ /* 0x000fe40000100800 */
[----:B------:R-:W-:Y:S02]  /*21660*/  SEL R7, R3, 0xffffffc0, !P0 ;  /* 0xffffffc003077807 */ /* 0x000fe40004000000 */
[----:B------:R-:W-:Y:S01]  /*21670*/  LOP3.LUT R3, R6, 0x60, R2, 0xf8, !PT ;  /* 0x0000006006037812 */ /* 0x000fe200078ef802 */
[----:B------:R-:W-:Y:S01]  /*21680*/  IMAD.IADD R2, R5, 0x1, R0 ;  /* 0x0000000105027824 */ /* 0x000fe200078e0200 */
[----:B------:R-:W-:Y:S01]  /*21690*/  MOV R0, 0x1 ;  /* 0x0000000100007802 */ /* 0x000fe20000000f00 */
[----:B------:R-:W-:Y:S01]  /*216a0*/  STL [R1+0x30], R7 ;  /* 0x0000300701007387 */ /* 0x000fe20000100800 */
[----:B------:R-:W-:-:S03]  /*216b0*/  IMAD.MOV.U32 R3, RZ, RZ, 0x1 ;  /* 0x00000001ff037424 */ /* 0x000fc600078e00ff */
[----:B------:R0:W-:Y:S04]  /*216c0*/  STL [R1+0x38], R2 ;  /* 0x0000380201007387 */ /* 0x0001e80000100800 */
[----:B------:R-:W-:Y:S04]  /*216d0*/  STL [R1+0x58], RZ ;  /* 0x000058ff01007387 */ /* 0x000fe80000100800 */
[----:B------:R1:W-:Y:S01]  /*216e0*/  STL [R1+0x18], R0 ;  /* 0x0000180001007387 */ /* 0x0003e20000100800 */
[----:B0-----:R-:W-:-:S03]  /*216f0*/  LOP3.LUT R2, R4, 0x40, RZ, 0xfc, !PT ;  /* 0x0000004004027812 */ /* 0x001fc600078efcff */
[----:B------:R0:W-:Y:S04]  /*21700*/  STL [R1+0xc], RZ ;  /* 0x00000cff01007387 */ /* 0x0001e80000100800 */
[----:B------:R0:W-:Y:S01]  /*21710*/  STL [R1+0x8], RZ ;  /* 0x000008ff01007387 */ /* 0x0001e20000100800 */
[----:B-1----:R-:W-:-:S03]  /*21720*/  LOP3.LUT R0, R4, 0x80, RZ, 0xfc, !PT ;  /* 0x0000008004007812 */ /* 0x002fc600078efcff */
[----:B------:R0:W-:Y:S04]  /*21730*/  STL [R1+0x14], R3 ;  /* 0x0000140301007387 */ /* 0x0001e80000100800 */
.L_x_781:
[----:B0--3--:R-:W0:Y:S02]  /*21740*/  LDC.64 R2, c[0x0][0xc88] ;  /* 0x00032200ff027b82 */ /* 0x009e240000000a00 */
[----:B0-----:R-:W-:-:S05]  /*21750*/  IMAD.WIDE R2, R19, 0x4, R2 ;  /* 0x0000000413027825 */ /* 0x001fca00078e0202 */
[----:B------:R-:W2:Y:S01]  /*21760*/  LDG.E R15, desc[UR54][R2.64] ;  /* 0x00000036020f7981 */ /* 0x000ea2000c1e1900 */
[----:B------:R-:W-:Y:S05]  /*21770*/  YIELD ;  /* 0x0000000000007946 */ /* 0x000fea0003800000 */
[----:B------:R-:W-:Y:S01]  /*21780*/  ULDC.64 UR4, c[0x0][0xa28] ;  /* 0x00028a0000047ab9 */ /* 0x000fe20000000a00 */
[----:B-1----:R-:W-:Y:S01]  /*21790*/  IMAD.MOV.U32 R0, RZ, RZ, RZ ;  /* 0x000000ffff007224 */ /* 0x002fe200078e00ff */
[----:B------:R-:W-:Y:S01]  /*217a0*/  ISETP.NE.U32.AND P0, PT, RZ, UR4, PT ;  /* 0x00000004ff007c0c */ /* 0x000fe2000bf05070 */
[----:B------:R-:W-:Y:S01]  /*217b0*/  ULDC.64 UR10, c[0x0][0xa18] ;  /* 0x00028600000a7ab9 */ /* 0x000fe20000000a00 */
[----:B------:R-:W-:Y:S01]  /*217c0*/  ULDC.64 UR8, c[0x0][0xa10] ;  /* 0x0002840000087ab9 */ /* 0x000fe20000000a00 */
[----:B------:R-:W-:Y:S01]  /*217d0*/  ULDC.64 UR6, c[0x0][0xa08] ;  /* 0x0002820000067ab9 */ /* 0x000fe20000000a00 */
[----:B------:R-:W-:-:S02]  /*217e0*/  ISETP.NE.AND.EX P0, PT, RZ, UR5, PT, P0 ;  /* 0x00000005ff007c0c */ /* 0x000fc4000bf05300 */
[----:B--2---:R-:W-:Y:S01]  /*217f0*/  SHF.R.S32.HI R4, RZ, 0x1f, R15 ;  /* 0x0000001fff047819 */ /* 0x004fe2000001140f */
[----:B------:R-:W-:-:S10]  /*21800*/  IMAD.SHL.U32 R14, R15, 0x4, RZ ;  /* 0x000000040f0e7824 */ /* 0x000fd400078e00ff */
[C---:B------:R-:W-:Y:S01]  /*21810*/  @P0 LEA R2, P1, R15.reuse, UR4, 0x2 ;  /* 0x000000040f020c11 */ /* 0x040fe2000f8210ff */
[----:B------:R-:W-:Y:S03]  /*21820*/  STL [R1+0x34], R15 ;  /* 0x0000340f01007387 */ /* 0x000fe60000100800 */
[C-C-:B------:R-:W-:Y:S01]  /*21830*/  @P0 LEA.HI.X R3, R15.reuse, UR5, R4.reuse, 0x2, P1 ;  /* 0x000000050f030c11 */ /* 0x140fe200088f1404 */
[----:B------:R-:W-:Y:S01]  /*21840*/  ULDC.64 UR4, c[0x0][0xa00] ;  /* 0x0002800000047ab9 */ /* 0x000fe20000000a00 */
[----:B------:R0:W-:Y:S01]  /*21850*/  STL [R1+0x40], R4 ;  /* 0x0000400401007387 */ /* 0x0001e20000100800 */
[----:B------:R-:W-:Y:S02]  /*21860*/  ISETP.NE.U32.AND P2, PT, RZ, UR4, PT ;  /* 0x00000004ff007c0c */ /* 0x000fe4000bf45070 */
[----:B------:R-:W-:Y:S01]  /*21870*/  SHF.L.U64.HI R13, R15, 0x2, R4 ;  /* 0x000000020f0d7819 */ /* 0x000fe20000010204 */
[----:B------:R1:W5:Y:S01]  /*21880*/  @P0 LDG.E R0, desc[UR54][R2.64] ;  /* 0x0000003602000981 */ /* 0x000362000c1e1900 */
[----:B------:R-:W-:-:S02]  /*21890*/  ISETP.NE.AND.EX P2, PT, RZ, UR5, PT, P2 ;  /* 0x00000005ff007c0c */ /* 0x000fc4000bf45320 */
[----:B------:R-:W-:Y:S01]  /*218a0*/  ISETP.NE.U32.AND P3, PT, RZ, UR10, PT ;  /* 0x0000000aff007c0c */ /* 0x000fe2000bf65070 */
[----:B------:R-:W-:Y:S01]  /*218b0*/  STL [R1], R14 ;  /* 0x0000000e01007387 */ /* 0x000fe20000100800 */
[----:B------:R-:W-:Y:S02]  /*218c0*/  ISETP.NE.U32.AND P0, PT, RZ, UR6, PT ;  /* 0x00000006ff007c0c */ /* 0x000fe4000bf05070 */
[----:B0-----:R-:W-:Y:S01]  /*218d0*/  IADD3 R4, P4, R14, UR4, RZ ;  /* 0x000000040e047c10 */ /* 0x001fe2000ff9e0ff */
[----:B------:R-:W-:Y:S01]  /*218e0*/  STL [R1+0x20], R13 ;  /* 0x0000200d01007387 */ /* 0x000fe20000100800 */
[----:B------:R-:W-:Y:S02]  /*218f0*/  ISETP.NE.AND.EX P3, PT, RZ, UR11, PT, P3 ;  /* 0x0000000bff007c0c */ /* 0x000fe4000bf65330 */
[----:B-1----:R-:W-:Y:S02]  /*21900*/  CS2R R2, SRZ ;  /* 0x0000000000027805 */ /* 0x002fe4000001ff00 */
[----:B------:R-:W-:-:S02]  /*21910*/  IADD3.X R5, R13, UR5, RZ, P4, !PT ;  /* 0x000000050d057c10 */ /* 0x000fc4000a7fe4ff */
[C---:B------:R-:W-:Y:S02]  /*21920*/  IADD3 R6, P4, R14.reuse, UR8, RZ ;  /* 0x000000080e067c10 */ /* 0x040fe4000ff9e0ff */
[----:B------:R-:W-:Y:S01]  /*21930*/  ISETP.NE.U32.AND P1, PT, RZ, UR8, PT ;  /* 0x00000008ff007c0c */ /* 0x000fe2000bf25070 */
[----:B------:R-:W2:Y:S01]  /*21940*/  @P2 LDG.E R2, desc[UR54][R4.64] ;  /* 0x0000003604022981 */ /* 0x000ea2000c1e1900 */
[----:B------:R-:W-:Y:S01]  /*21950*/  IADD3.X R7, R13, UR9, RZ, P4, !PT ;  /* 0x000000090d077c10 */ /* 0x000fe2000a7fe4ff */
[----:B------:R-:W-:Y:S01]  /*21960*/  ULDC UR4, c[0x0][0x288] ;  /* 0x0000a20000047ab9 */ /* 0x000fe20000000800 */
[----:B------:R-:W-:Y:S02]  /*21970*/  ISETP.NE.AND.EX P0, PT, RZ, UR7, PT, P0 ;  /* 0x00000007ff007c0c */ /* 0x000fe4000bf05300 */
[----:B------:R-:W-:Y:S02]  /*21980*/  ISETP.NE.AND.EX P1, PT, RZ, UR9, PT, P1 ;  /* 0x00000009ff007c0c */ /* 0x000fe4000bf25310 */
[----:B------:R-:W-:-:S02]  /*21990*/  @P3 IADD3 R10, P4, R14, UR10, RZ ;  /* 0x0000000a0e0a3c10 */ /* 0x000fc4000ff9e0ff */
[----:B------:R-:W-:Y:S02]  /*219a0*/  IADD3 R8, P5, R14, UR6, RZ ;  /* 0x000000060e087c10 */ /* 0x000fe4000ffbe0ff */
[C---:B------:R-:W-:Y:S02]  /*219b0*/  @P3 IADD3.X R11, R13.reuse, UR11, RZ, P4, !PT ;  /* 0x0000000b0d0b3c10 */ /* 0x040fe4000a7fe4ff */
[----:B------:R-:W-:Y:S02]  /*219c0*/  MOV R12, RZ ;  /* 0x000000ff000c7202 */ /* 0x000fe40000000f00 */
[----:B------:R-:W-:-:S03]  /*219d0*/  IADD3.X R9, R13, UR7, RZ, P5, !PT ;  /* 0x000000070d097c10 */ /* 0x000fc6000affe4ff */
[----:B------:R-:W5:Y:S04]  /*219e0*/  @P1 LDG.E R3, desc[UR54][R6.64] ;  /* 0x0000003606031981 */ /* 0x000f68000c1e1900 */
[----:B------:R-:W5:Y:S04]  /*219f0*/  @P0 LDG.E R12, desc[UR54][R8.64] ;  /* 0x00000036080c0981 */ /* 0x000f68000c1e1900 */
[----:B--2---:R0:W-:Y:S02]  /*21a00*/  STL [R1+0x3c], R2 ;  /* 0x00003c0201007387 */ /* 0x0041e40000100800 */
[----:B0-----:R-:W-:Y:S01]  /*21a10*/  IMAD.U32 R2, RZ, RZ, UR4 ;  /* 0x00000004ff027e24 */ /* 0x001fe2000f8e00ff */
[----:B------:R-:W-:-:S05]  /*21a20*/  ULDC.64 UR4, c[0x0][0x418] ;  /* 0x0001060000047ab9 */ /* 0x000fca0000000a00 */
[----:B------:R0:W2:Y:S01]  /*21a30*/  @P3 LDG.E R2, desc[UR54][R10.64] ;  /* 0x000000360a023981 */ /* 0x0000a2000c1e1900 */
[----:B------:R-:W-:-:S03]  /*21a40*/  UISETP.NE.U32.AND UP0, UPT, UR4, URZ, UPT ;  /* 0x0000003f0400728c */ /* 0x000fc6000bf05070 */
[----:B------:R-:W-:Y:S01]  /*21a50*/  ULDC UR4, c[0x0][0x424] ;  /* 0x0001090000047ab9 */ /* 0x000fe20000000800 */
[----:B------:R-:W-:-:S03]  /*21a60*/  UISETP.NE.AND.EX UP0, UPT, UR5, URZ, UPT, UP0 ;  /* 0x0000003f0500728c */ /* 0x000fc6000bf05300 */
[----:B------:R-:W-:Y:S01]  /*21a70*/  ULDC UR5, c[0x0][0x2f0] ;  /* 0x0000bc0000057ab9 */ /* 0x000fe20000000800 */
[----:B------:R-:W-:-:S04]  /*21a80*/  USEL UR4, UR4, 0x1, UP0 ;  /* 0x0000000104047887 */ /* 0x000fc80008000000 */
[----:B------:R-:W-:-:S03]  /*21a90*/  UIMAD UR4, UR4, UR5, URZ ;  /* 0x00000005040472a4 */ /* 0x000fc6000f8e023f */
[----:B------:R-:W-:Y:S02]  /*21aa0*/  ULDC UR5, c[0x0][0x348] ;  /* 0x0000d20000057ab9 */ /* 0x000fe40000000800 */
[----:B0-----:R-:W-:Y:S01]  /*21ab0*/  IMAD.U32 R10, RZ, RZ, UR5 ;  /* 0x00000005ff0a7e24 */ /* 0x001fe2000f8e00ff */
[----:B--2---:R0:W-:Y:S02]  /*21ac0*/  STL [R1+0x54], R2 ;  /* 0x0000540201007387 */ /* 0x0041e40000100800 */
[----:B0-----:R-:W-:Y:S01]  /*21ad0*/  IMAD.U32 R2, RZ, RZ, UR4 ;  /* 0x00000004ff027e24 */ /* 0x001fe2000f8e00ff */
[----:B------:R-:W-:Y:S06]  /*21ae0*/  @P3 BRA `(.L_x_672) ;  /* 0x0000000000143947 */ /* 0x000fec0003800000 */
[----:B------:R-:W-:Y:S05]  /*21af0*/  @!P2 BRA `(.L_x_672) ;  /* 0x000000000010a947 */ /* 0x000fea0003800000 */
[----:B------:R-:W2:Y:S04]  /*21b00*/  LDG.E R11, desc[UR54][R4.64] ;  /* 0x00000036040b7981 */ /* 0x000ea8000c1e1900 */
[----:B------:R-:W2:Y:S02]  /*21b10*/  LDG.E R4, desc[UR54][R4.64+0x4] ;  /* 0x0000043604047981 */ /* 0x000ea4000c1e1900 */
[----:B--2---:R-:W-:-:S05]  /*21b20*/  IADD3 R4, -R11, R4, RZ ;  /* 0x000000040b047210 */ /* 0x004fca0007ffe1ff */
[----:B------:R0:W-:Y:S02]  /*21b30*/  STL [R1+0x54], R4 ;  /* 0x0000540401007387 */ /* 0x0001e40000100800 */
.L_x_672:
[----:B------:R-:W-:Y:S01]  /*21b40*/  IMAD.MOV.U32 R11, RZ, RZ, R15 ;  /* 0x000000ffff0b7224 */ /* 0x000fe200078e000f */
[----:B------:R-:W-:Y:S01]  /*21b50*/  ULDC.64 UR4, c[0x0][0xa20] ;  /* 0x0002880000047ab9 */ /* 0x000fe20000000a00 */
[----:B0----5:R-:W-:Y:S01]  /*21b60*/  IMAD.IADD R4, R12, 0x1, R0 ;  /* 0x000000010c047824 */ /* 0x021fe200078e0200 */
[----:B------:R-:W-:Y:S02]  /*21b70*/  ISETP.NE.U32.AND P2, PT, RZ, UR4, PT ;  /* 0x00000004ff007c0c */ /* 0x000fe4000bf45070 */
[----:B------:R0:W-:Y:S02]  /*21b80*/  STL [R1+0x1c], R11 ;  /* 0x00001c0b01007387 */ /* 0x0001e40000100800 */
[----:B------:R-:W-:Y:S02]  /*21b90*/  ISETP.NE.AND.EX P2, PT, RZ, UR5, PT, P2 ;  /* 0x00000005ff007c0c */ /* 0x000fe4000bf45320 */
[----:B------:R0:W-:Y:S11]  /*21ba0*/  STL [R1+0x24], R4 ;  /* 0x0000240401007387 */ /* 0x0001f60000100800 */
[----:B0-----:R-:W-:Y:S05]  /*21bb0*/  @!P2 BRA `(.L_x_673) ;  /* 0x000000000010a947 */ /* 0x001fea0003800000 */
[----:B------:R-:W-:-:S04]  /*21bc0*/  IADD3 R4, P0, R14, UR4, RZ ;  /* 0x000000040e047c10 */ /* 0x000fc8000ff1e0ff */
[----:B------:R-:W-:-:S05]  /*21bd0*/  IADD3.X R5, R13, UR5, RZ, P0, !PT ;  /* 0x000000050d057c10 */ /* 0x000fca00087fe4ff */
[----:B------:R0:W5:Y:S01]  /*21be0*/  LDG.E R2, desc[UR54][R4.64] ;  /* 0x0000003604027981 */ /* 0x000162000c1e1900 */
[----:B------:R-:W-:Y:S05]  /*21bf0*/  BRA `(.L_x_674) ;  /* 0x0000000000107947 */ /* 0x000fea0003800000 */
.L_x_673:
[----:B------:R-:W-:Y:S05]  /*21c00*/  @!P0 BRA `(.L_x_674) ;  /* 0x00000000000c8947 */ /* 0x000fea0003800000 */
[----:B------:R-:W2:Y:S04]  /*21c10*/  LDG.E R4, desc[UR54][R8.64] ;  /* 0x0000003608047981 */ /* 0x000ea8000c1e1900 */
[----:B------:R-:W2:Y:S02]  /*21c20*/  LDG.E R2, desc[UR54][R8.64+0x4] ;  /* 0x0000043608027981 */ /* 0x000ea4000c1e1900 */
[----:B--2---:R-:W-:-:S07]  /*21c30*/  IMAD.IADD R2, R2, 0x1, -R4 ;  /* 0x0000000102027824 */ /* 0x004fce00078e0a04 */
.L_x_674:
[----:B-----5:R-:W-:Y:S02]  /*21c40*/  IADD3 R0, -R0, R2, RZ ;  /* 0x0000000200007210 */ /* 0x020fe40007ffe1ff */
[----:B------:R-:W2:Y:S04]  /*21c50*/  @P1 LDG.E R2, desc[UR54][R6.64] ;  /* 0x0000003606021981 */ /* 0x000ea8000c1e1900 */
[----:B------:R-:W2:Y:S01]  /*21c60*/  @P1 LDG.E R6, desc[UR54][R6.64+0x4] ;  /* 0x0000043606061981 */ /* 0x000ea2000c1e1900 */
[----:B------:R-:W-:Y:S01]  /*21c70*/  BSSY B0, `(.L_x_675) ;  /* 0x0000132000007945 */ /* 0x000fe20003800000 */
[----:B--2---:R-:W-:-:S04]  /*21c80*/  @P1 IMAD.IADD R10, R6, 0x1, -R2 ;  /* 0x00000001060a1824 */ /* 0x004fc800078e0a02 */
[----:B0-----:R-:W-:-:S04]  /*21c90*/  IMAD.IADD R4, R0, 0x1, R10 ;  /* 0x0000000100047824 */ /* 0x001fc800078e020a */
[----:B------:R-:W-:Y:S01]  /*21ca0*/  VIADD R2, R4, 0x9f ;  /* 0x0000009f04027836 */ /* 0x000fe20000000000 */
[----:B------:R0:W-:Y:S03]  /*21cb0*/  STL [R1+0x44], R4 ;  /* 0x0000440401007387 */ /* 0x0001e60000100800 */
[----:B------:R-:W-:-:S05]  /*21cc0*/  IMAD.HI R2, R2, 0x66666667, RZ ;  /* 0x6666666702027827 */ /* 0x000fca00078e02ff */
[----:B0-----:R-:W-:-:S04]  /*21cd0*/  SHF.R.U32.HI R4, RZ, 0x1f, R2 ;  /* 0x0000001fff047819 */ /* 0x001fc80000011602 */
[----:B------:R-:W-:-:S05]  /*21ce0*/  LEA.HI.SX32 R5, R2, R4, 0x1a ;  /* 0x0000000402057211 */ /* 0x000fca00078fd2ff */
[----:B------:R-:W-:Y:S01]  /*21cf0*/  IMAD R2, R5, 0xa0, -R0 ;  /* 0x000000a005027824 */ /* 0x000fe200078e0a00 */
[----:B------:R-:W-:Y:S01]  /*21d00*/  IADD3 R0, -R0, RZ, RZ ;  /* 0x000000ff00007210 */ /* 0x000fe20007ffe1ff */
[----:B------:R0:W-:Y:S03]  /*21d10*/  STL [R1+0x50], R5 ;  /* 0x0000500501007387 */ /* 0x0001e60000100800 */
[----:B------:R-:W-:Y:S02]  /*21d20*/  VIMNMX R10, R2, R10, PT ;  /* 0x0000000a020a7248 */ /* 0x000fe40003fe0100 */
[----:B------:R-:W-:-:S04]  /*21d30*/  VIMNMX R0, RZ, R0, !PT ;  /* 0x00000000ff007248 */ /* 0x000fc80007fe0100 */
[----:B------:R-:W-:Y:S01]  /*21d40*/  ISETP.GT.AND P0, PT, R10, R0, PT ;  /* 0x000000000a00720c */ /* 0x000fe20003f04270 */
[----:B0-----:R-:W-:-:S05]  /*21d50*/  IMAD.WIDE.U32 R4, R0, -0x33333333, RZ ;  /* 0xcccccccd00047825 */ /* 0x001fca00078e00ff */
        /* <DEDUP_REMOVED lines=8> */
[----:B------:R-:W-:Y:S05]  /*21de0*/  @!P2 BRA `(.L_x_676) ;  /* 0x000000100068a947 */ /* 0x000fea0003800000 */
[----:B------:R-:W-:Y:S01]  /*21df0*/  UMOV UR4, 0xffffffff ;  /* 0xffffffff00047882 */ /* 0x000fe20000000000 */
[----:B------:R-:W-:Y:S02]  /*21e00*/  SEL R0, R11, RZ, !P1 ;  /* 0x000000ff0b007207 */ /* 0x000fe40004800000 */
[----:B------:R-:W-:Y:S05]  /*21e10*/  BRA.DIV UR4, `(.L_x_677) ;  /* 0x0000006e04ec7947 */ /* 0x000fea000b800000 */
[----:B------:R-:W0:Y:S02]  /*21e20*/  S2R R4, SR_TID.X ;  /* 0x0000000000047919 */ /* 0x000e240000002100 */
[----:B0-----:R-:W-:-:S04]  /*21e30*/  SHF.R.U32.HI R4, RZ, 0x5, R4 ;  /* 0x00000005ff047819 */ /* 0x001fc80000011604 */
[----:B------:R-:W-:-:S05]  /*21e40*/  LOP3.LUT R4, R4, 0x3, RZ, 0xc0, !PT ;  /* 0x0000000304047812 */ /* 0x000fca00078ec0ff */
[----:B------:R0:W1:Y:S02]  /*21e50*/  SHFL.IDX PT, R14, R4, RZ, 0x1f ;  /* 0x00001fff040e7589 */ /* 0x00006400000e0000 */
.L_x_867:
[----:B-1----:R-:W-:Y:S02]  /*21e60*/  ISETP.NE.AND P0, PT, R14, RZ, PT ;  /* 0x000000ff0e00720c */ /* 0x002fe40003f05270 */
[----:B------:R-:W-:-:S11]  /*21e70*/  PLOP3.LUT P6, PT, PT, PT, PT, 0x8, 0x0 ;  /* 0x000000000000781c */ /* 0x000fd60003fce170 */
[----:B------:R-:W-:Y:S05]  /*21e80*/  @P0 BRA `(.L_x_678) ;  /* 0x00000000000c0947 */ /* 0x000fea0003800000 */
[----:B------:R-:W-:-:S03]  /*21e90*/  UMOV UR4, 0xffffffff ;  /* 0xffffffff00047882 */ /* 0x000fc60000000000 */
[----:B------:R-:W-:Y:S05]  /*21ea0*/  BRA.DIV UR4, `(.L_x_679) ;  /* 0x0000006e04fc7947 */ /* 0x000fea000b800000 */
[----:B------:R-:W-:-:S13]  /*21eb0*/  ELECT P6, URZ, PT ;  /* 0x00000000003f782f */ /* 0x000fda00038c0000 */
.L_x_678:
[----:B0-----:R-:W2:Y:S04]  /*21ec0*/  LDL R4, [R1+0x58] ;  /* 0x0000580001047983 */ /* 0x001ea80000100800 */
[----:B------:R-:W3:Y:S01]  /*21ed0*/  LDL R6, [R1+0x4] ;  /* 0x0000040001067983 */ /* 0x000ee20000100800 */
[----:B------:R-:W-:Y:S01]  /*21ee0*/  BSSY B1, `(.L_x_680) ;  /* 0x0000008000017945 */ /* 0x000fe20003800000 */
[----:B--2---:R-:W-:-:S05]  /*21ef0*/  VIADD R4, R4, 0x1 ;  /* 0x0000000104047836 */ /* 0x004fca0000000000 */
[----:B------:R-:W-:-:S04]  /*21f00*/  LEA.HI R5, R4, R4, RZ, 0x1 ;  /* 0x0000000404057211 */ /* 0x000fc800078f08ff */
[----:B------:R-:W-:-:S04]  /*21f10*/  LOP3.LUT R5, R5, 0xfffffffe, RZ, 0xc0, !PT ;  /* 0xfffffffe05057812 */ /* 0x000fc800078ec0ff */
[----:B------:R-:W-:-:S04]  /*21f20*/  IADD3 R4, R4, -R5, RZ ;  /* 0x8000000504047210 */ /* 0x000fc80007ffe0ff */
[----:B------:R-:W-:-:S04]  /*21f30*/  SHF.L.U32 R4, R4, 0x1f, RZ ;  /* 0x0000001f04047819 */ /* 0x000fc800000006ff */
[----:B---3--:R-:W0:Y:S02]  /*21f40*/  SYNCS.PHASECHK.TRANS64.TRYWAIT P0, [R6+URZ+0x29820], R4 ;  /* 0x02982004060075a7 */ /* 0x008e24000800017f */
[----:B0-----:R-:W-:Y:S05]  /*21f50*/  @!P0 BRA `(.L_x_681) ;  /* 0x0000006c00f08947 */ /* 0x001fea0003800000 */
.L_x_870:
[----:B------:R-:W-:Y:S05]  /*21f60*/  BSYNC B1 ;  /* 0x0000000000017941 */ /* 0x000fea0003800000 */
.L_x_680:
[----:B------:R-:W-:Y:S04]  /*21f70*/  BSSY B1, `(.L_x_682) ;  /* 0x0000074000017945 */ /* 0x000fe80003800000 */
[----:B------:R-:W-:Y:S05]  /*21f80*/  @!P6 BRA `(.L_x_683) ;  /* 0x0000000400c8e947 */ /* 0x000fea0003800000 */
[----:B------:R-:W2:Y:S04]  /*21f90*/  LDL R6, [R1+0x4] ;  /* 0x0000040001067983 */ /* 0x000ea80000100800 */
[----:B------:R-:W3:Y:S01]  /*21fa0*/  LDL R7, [R1+0xc] ;  /* 0x00000c0001077983 */ /* 0x000ee20000100800 */
[----:B0-----:R-:W0:Y:S01]  /*21fb0*/  S2R R5, SR_TID.X ;  /* 0x0000000000057919 */ /* 0x001e220000002100 */
[----:B--2---:R-:W-:Y:S02]  /*21fc0*/  IMAD.MOV.U32 R9, RZ, RZ, R6 ;  /* 0x000000ffff097224 */ /* 0x004fe400078e0006 */
[----:B------:R-:W2:Y:S02]  /*21fd0*/  LDL R6, [R1+0x18] ;  /* 0x0000180001067983 */ /* 0x000ea40000100800 */
[----:B---3--:R-:W-:Y:S01]  /*21fe0*/  IMAD R7, R7, 0x8, R9 ;  /* 0x0000000807077824 */ /* 0x008fe200078e0209 */
[----:B0-----:R-:W-:Y:S01]  /*21ff0*/  LOP3.LUT R5, R5, 0x7f, RZ, 0xc0, !PT ;  /* 0x0000007f05057812 */ /* 0x001fe200078ec0ff */
[----:B------:R-:W-:Y:S03]  /*22000*/  BSSY B2, `(.L_x_684) ;  /* 0x0000005000027945 */ /* 0x000fe60003800000 */
[----:B------:R-:W-:-:S02]  /*22010*/  ISETP.NE.AND P1, PT, R5, RZ, PT ;  /* 0x000000ff0500720c */ /* 0x000fc40003f25270 */
[----:B--2---:R-:W-:-:S04]  /*22020*/  SHF.L.U32 R10, R6, 0x1f, RZ ;  /* 0x0000001f060a7819 */ /* 0x004fc800000006ff */
[----:B------:R-:W0:Y:S02]  /*22030*/  SYNCS.PHASECHK.TRANS64.TRYWAIT P0, [R7+URZ+0x298a0], R10 ;  /* 0x0298a00a070075a7 */ /* 0x000e24000800017f */
[----:B0-----:R-:W-:Y:S05]  /*22040*/  @!P0 BRA `(.L_x_685) ;  /* 0x0000006c00cc8947 */ /* 0x001fea0003800000 */
.L_x_871:
[----:B------:R-:W-:Y:S05]  /*22050*/  BSYNC B2 ;  /* 0x0000000000027941 */ /* 0x000fea0003800000 */
.L_x_684:
        /* <DEDUP_REMOVED lines=9> */
.L_x_687:
[----:B------:R-:W-:Y:S05]  /*220f0*/  BSYNC B2 ;  /* 0x0000000000027941 */ /* 0x000fea0003800000 */
.L_x_686:
[----:B------:R-:W2:Y:S04]  /*22100*/  LDL R6, [R1+0x4] ;  /* 0x0000040001067983 */ /* 0x000ea80000100800 */
[----:B------:R-:W2:Y:S01]  /*22110*/  LDL R4, [R1+0xc] ;  /* 0x00000c0001047983 */ /* 0x000ea20000100800 */
[----:B------:R-:W-:Y:S01]  /*22120*/  MOV R11, RZ ;  /* 0x000000ff000b7202 */ /* 0x000fe20000000f00 */
[----:B------:R-:W-:Y:S01]  /*22130*/  IMAD R5, R8, 0xa0, R3 ;  /* 0x000000a008057824 */ /* 0x000fe200078e0203 */
[----:B------:R-:W-:Y:S01]  /*22140*/  UIADD3 UR4, UP0, UR40, 0x570, URZ ;  /* 0x0000057028047890 */ /* 0x000fe2000ff1e03f */
[----:B------:R-:W-:Y:S01]  /*22150*/  PLOP3.LUT P0, PT, PT, PT, PT, 0x80, 0x0 ;  /* 0x000000000000781c */ /* 0x000fe20003f0f070 */
[----:B------:R-:W-:Y:S01]  /*22160*/  UMOV UR6, 0x0 ;  /* 0x0000000000067882 */ /* 0x000fe20000000000 */
[----:B------:R-:W-:Y:S01]  /*22170*/  R2UR UR10, R11 ;  /* 0x000000000b0a72ca */ /* 0x000fe200000e0000 */
[----:B------:R-:W-:Y:S01]  /*22180*/  VIADD R5, R5, 0xffffff60 ;  /* 0xffffff6005057836 */ /* 0x000fe20000000000 */
[----:B------:R-:W-:Y:S01]  /*22190*/  UIADD3.X UR5, URZ, UR41, URZ, UP0, !UPT ;  /* 0x000000293f057290 */ /* 0x000fe200087fe43f */
[----:B------:R-:W-:Y:S01]  /*221a0*/  UMOV UR7, 0x12f00000 ;  /* 0x12f0000000077882 */ /* 0x000fe20000000000 */
[----:B--2---:R-:W-:-:S02]  /*221b0*/  IMAD R9, R4, 0x7800, R6 ;  /* 0x0000780004097824 */ /* 0x004fc400078e0206 */
[----:B------:R-:W-:Y:S02]  /*221c0*/  VIADD R4, R7, 0x29890 ;  /* 0x0002989007047836 */ /* 0x000fe40000000000 */
[----:B------:R-:W-:-:S07]  /*221d0*/  VIADD R6, R9, 0x1a400 ;  /* 0x0001a40009067836 */ /* 0x000fce0000000000 */
.L_x_688:
[----:B------:R-:W-:-:S13]  /*221e0*/  @P0 ELECT P2, URZ, PT ;  /* 0x00000000003f082f */ /* 0x000fda0003840000 */
[----:B------:R-:W-:Y:S02]  /*221f0*/  @P2 R2UR UR13, R0 ;  /* 0x00000000000d22ca */ /* 0x000fe400000e0000 */
[----:B------:R-:W-:Y:S02]  /*22200*/  @P2 R2UR UR12, R18 ;  /* 0x00000000120c22ca */ /* 0x000fe400000e0000 */
[----:B------:R-:W-:Y:S02]  /*22210*/  @P2 R2UR UR11, R5 ;  /* 0x00000000050b22ca */ /* 0x000fe400000e0000 */
[----:B------:R-:W-:Y:S02]  /*22220*/  @P2 R2UR UR9, R4 ;  /* 0x00000000040922ca */ /* 0x000fe400000e0000 */
[----:B------:R-:W-:Y:S02]  /*22230*/  @P2 R2UR UR8, R6 ;  /* 0x00000000060822ca */ /* 0x000fe400000e0000 */
[----:B------:R-:W-:-:S02]  /*22240*/  @P2 PLOP3.LUT P0, PT, P2, PT, PT, 0x8, 0x0 ;  /* 0x000000000000281c */ /* 0x000fc4000170e170 */
[----:B------:R-:W-:-:S09]  /*22250*/  PLOP3.LUT P2, PT, PT, PT, PT, 0x8, 0x0 ;  /* 0x000000000000781c */ /* 0x000fd20003f4e170 */
[----:B------:R1:W-:Y:S02]  /*22260*/  UTMALDG.4D [UR8], [UR4], desc[UR6] ;  /* 0x00000608040075b4 */ /* 0x0003e40008019000 */
[----:B-1----:R-:W-:Y:S05]  /*22270*/  @P0 BRA.U.ANY `(.L_x_688) ;  /* 0xfffffffd00d80947 */ /* 0x002fea000393ffff */
[----:B------:R-:W-:Y:S01]  /*22280*/  PLOP3.LUT P0, PT, PT, PT, PT, 0x80, 0x0 ;  /* 0x000000000000781c */ /* 0x000fe20003f0f070 */
[----:B------:R-:W-:Y:S01]  /*22290*/  UMOV UR6, 0x0 ;  /* 0x0000000000067882 */ /* 0x000fe20000000000 */
[----:B------:R-:W-:Y:S01]  /*222a0*/  IADD3 R6, R9, 0x1cc00, RZ ;  /* 0x0001cc0009067810 */ /* 0x000fe20007ffe0ff */
[----:B------:R-:W-:Y:S01]  /*222b0*/  UMOV UR7, 0x12f00000 ;  /* 0x12f0000000077882 */ /* 0x000fe20000000000 */
[----:B------:R-:W-:-:S09]  /*222c0*/  UMOV UR10, 0x40 ;  /* 0x00000040000a7882 */ /* 0x000fd20000000000 */
.L_x_689:
        /* <DEDUP_REMOVED lines=11> */
[----:B------:R-:W-:Y:S01]  /*22380*/  VIADD R6, R9, 0x1f400 ;  /* 0x0001f40009067836 */ /* 0x000fe20000000000 */
[----:B------:R-:W-:Y:S01]  /*22390*/  UMOV UR6, 0x0 ;  /* 0x0000000000067882 */ /* 0x000fe20000000000 */
[----:B------:R-:W-:Y:S01]  /*223a0*/  UMOV UR7, 0x12f00000 ;  /* 0x12f0000000077882 */ /* 0x000fe20000000000 */
[----:B------:R-:W-:-:S09]  /*223b0*/  UMOV UR10, 0x80 ;  /* 0x00000080000a7882 */ /* 0x000fd20000000000 */
.L_x_690:
        /* <DEDUP_REMOVED lines=10> */
[----:B------:R-:W1:Y:S01]  /*22460*/  SYNCS.PHASECHK.TRANS64.TRYWAIT P0, [R7+URZ+0x298c0], R10 ;  /* 0x0298c00a070075a7 */ /* 0x000e62000800017f */
[----:B------:R-:W-:Y:S04]  /*22470*/  BSSY B2, `(.L_x_691) ;  /* 0x0000002000027945 */ /* 0x000fe80003800000 */
[----:B-1----:R-:W-:Y:S05]  /*22480*/  @!P0 BRA `(.L_x_692) ;  /* 0x0000006800d08947 */ /* 0x002fea0003800000 */
.L_x_872:
[----:B------:R-:W-:Y:S05]  /*22490*/  BSYNC B2 ;  /* 0x0000000000027941 */ /* 0x000fea0003800000 */
.L_x_691:
[----:B------:R-:W-:Y:S01]  /*224a0*/  BSSY B2, `(.L_x_693) ;  /* 0x000000b000027945 */ /* 0x000fe20003800000 */
[----:B------:R-:W-:Y:S02]  /*224b0*/  IMAD.MOV.U32 R12, RZ, RZ, 0x0 ;  /* 0x00000000ff0c7424 */ /* 0x000fe400078e00ff */
[----:B------:R-:W-:Y:S01]  /*224c0*/  IMAD.MOV.U32 R13, RZ, RZ, 0x12f00000 ;  /* 0x12f00000ff0d7424 */ /* 0x000fe200078e00ff */
[----:B------:R-:W-:Y:S06]  /*224d0*/  @P1 BRA `(.L_x_694) ;  /* 0x00000000001c1947 */ /* 0x000fec0003800000 */
[----:B------:R-:W2:Y:S02]  /*224e0*/  S2R R4, SR_TID.X ;  /* 0x0000000000047919 */ /* 0x000ea40000002100 */
[----:B--2---:R-:W-:Y:S02]  /*224f0*/  LOP3.LUT R6, R4, 0x1f, RZ, 0xc0, !PT ;  /* 0x0000001f04067812 */ /* 0x004fe400078ec0ff */
[----:B------:R-:W-:Y:S02]  /*22500*/  MOV R4, 0x5000 ;  /* 0x0000500000047802 */ /* 0x000fe40000000f00 */
[----:B------:R-:W-:Y:S02]  /*22510*/  ISETP.NE.AND P0, PT, R6, RZ, PT ;  /* 0x000000ff0600720c */ /* 0x000fe40003f05270 */
[----:B------:R2:W-:Y:S11]  /*22520*/  SYNCS.ARRIVE.TRANS64 RZ, [R7+URZ+0x298b0], R4 ;  /* 0x0298b00407ff79a7 */ /* 0x0005f6000800003f */
[----:B--2---:R-:W-:Y:S05]  /*22530*/  @!P0 BRA `(.L_x_694) ;  /* 0x0000000000048947 */ /* 0x004fea0003800000 */
[----:B------:R-:W-:Y:S01]  /*22540*/  BPT.TRAP 0x1 ;  /* 0x000000040000795c */ /* 0x000fe20000300000 */
.L_x_694:
[----:B------:R-:W-:Y:S05]  /*22550*/  BSYNC B2 ;  /* 0x0000000000027941 */ /* 0x000fea0003800000 */
.L_x_693:
[----:B------:R-:W2:Y:S04]  /*22560*/  LDL R6, [R1+0x4] ;  /* 0x0000040001067983 */ /* 0x000ea80000100800 */
[----:B------:R-:W2:Y:S01]  /*22570*/  LDL R4, [R1+0xc] ;  /* 0x00000c0001047983 */ /* 0x000ea20000100800 */
[----:B------:R-:W-:Y:S01]  /*22580*/  R2UR UR10, R11 ;  /* 0x000000000b0a72ca */ /* 0x000fe200000e0000 */
[----:B------:R-:W-:Y:S01]  /*22590*/  UIADD3 UR4, UP0, UR40, 0x670, URZ ;  /* 0x0000067028047890 */ /* 0x000fe2000ff1e03f */
[----:B------:R-:W-:Y:S01]  /*225a0*/  R2UR UR6, R12 ;  /* 0x000000000c0672ca */ /* 0x000fe200000e0000 */
[----:B01----:R-:W-:Y:S01]  /*225b0*/  VIADD R7, R7, 0x298b0 ;  /* 0x000298b007077836 */ /* 0x003fe20000000000 */
[----:B------:R-:W-:Y:S01]  /*225c0*/  R2UR UR7, R13 ;  /* 0x000000000d0772ca */ /* 0x000fe200000e0000 */
[----:B------:R-:W-:Y:S01]  /*225d0*/  UIADD3.X UR5, URZ, UR41, URZ, UP0, !UPT ;  /* 0x000000293f057290 */ /* 0x000fe200087fe43f */
[----:B------:R-:W-:Y:S01]  /*225e0*/  PLOP3.LUT P0, PT, PT, PT, PT, 0x80, 0x0 ;  /* 0x000000000000781c */ /* 0x000fe20003f0f070 */
[----:B--2---:R-:W-:-:S04]  /*225f0*/  IMAD R4, R4, 0x5000, R6 ;  /* 0x0000500004047824 */ /* 0x004fc800078e0206 */
[----:B------:R-:W-:-:S08]  /*22600*/  VIADD R4, R4, 0xa400 ;  /* 0x0000a40004047836 */ /* 0x000fd00000000000 */
.L_x_695:
        /* <DEDUP_REMOVED lines=10> */
.L_x_683:
[----:B------:R-:W-:Y:S05]  /*226b0*/  BSYNC B1 ;  /* 0x0000000000017941 */ /* 0x000fea0003800000 */
.L_x_682:
[----:B------:R-:W0:Y:S04]  /*226c0*/  LDL.LU R9, [R1+0xc] ;  /* 0x00000c0001097983 */ /* 0x000e280000300800 */
[----:B------:R-:W2:Y:S01]  /*226d0*/  LDL.LU R6, [R1+0x18] ;  /* 0x0000180001067983 */ /* 0x000ea20000300800 */
[----:B------:R-:W-:Y:S01]  /*226e0*/  PLOP3.LUT P0, PT, PT, PT, PT, 0x8, 0x0 ;  /* 0x000000000000781c */ /* 0x000fe20003f0e170 */
[----:B0-----:R-:W-:Y:S01]  /*226f0*/  VIADD R4, R9, 0x1 ;  /* 0x0000000109047836 */ /* 0x001fe20000000000 */
[----:B------:R-:W-:-:S04]  /*22700*/  IADD3 R9, R8, -0x2, RZ ;  /* 0xfffffffe08097810 */ /* 0x000fc80007ffe0ff */
[C---:B------:R-:W-:Y:S02]  /*22710*/  ISETP.NE.AND P1, PT, R4.reuse, 0x2, PT ;  /* 0x000000020400780c */ /* 0x040fe40003f25270 */
[----:B------:R-:W-:Y:S02]  /*22720*/  ISETP.GE.AND P2, PT, R9, R2, PT ;  /* 0x000000020900720c */ /* 0x000fe40003f46270 */
[----:B------:R-:W-:Y:S02]  /*22730*/  SEL R5, RZ, 0x1, P1 ;  /* 0x00000001ff057807 */ /* 0x000fe40000800000 */
[----:B------:R-:W-:Y:S02]  /*22740*/  SEL R4, R4, RZ, P1 ;  /* 0x000000ff04047207 */ /* 0x000fe40000800000 */
[----:B--2---:R-:W-:-:S03]  /*22750*/  LOP3.LUT R6, R6, R5, RZ, 0x3c, !PT ;  /* 0x0000000506067212 */ /* 0x004fc600078e3cff */
[----:B------:R0:W-:Y:S04]  /*22760*/  STL [R1+0xc], R4 ;  /* 0x00000c0401007387 */ /* 0x0001e80000100800 */
[----:B------:R0:W-:Y:S01]  /*22770*/  STL [R1+0x18], R6 ;  /* 0x0000180601007387 */ /* 0x0001e20000100800 */
[----:B------:R-:W-:Y:S05]  /*22780*/  @!P2 BRA `(.L_x_676) ;  /* 0x000000080000a947 */ /* 0x000fea0003800000 */
.L_x_710:
[----:B------:R-:W-:Y:S05]  /*22790*/  YIELD ;  /* 0x0000000000007946 */ /* 0x000fea0003800000 */
[----:B------:R-:W-:Y:S04]  /*227a0*/  BSSY B1, `(.L_x_696) ;  /* 0x0000072000017945 */ /* 0x000fe80003800000 */
[----:B-1----:R-:W-:Y:S05]  /*227b0*/  @!P6 BRA `(.L_x_697) ;  /* 0x0000000400c0e947 */ /* 0x002fea0003800000 */
[----:B------:R-:W2:Y:S04]  /*227c0*/  LDL R7, [R1+0x4] ;  /* 0x0000040001077983 */ /* 0x000ea80000100800 */
[----:B0-----:R-:W2:Y:S04]  /*227d0*/  LDL R6, [R1+0xc] ;  /* 0x00000c0001067983 */ /* 0x001ea80000100800 */
[----:B------:R-:W3:Y:S01]  /*227e0*/  LDL R5, [R1+0x18] ;  /* 0x0000180001057983 */ /* 0x000ee20000100800 */
[----:B------:R-:W0:Y:S01]  /*227f0*/  S2R R4, SR_TID.X ;  /* 0x0000000000047919 */ /* 0x000e220000002100 */
[----:B------:R-:W-:Y:S01]  /*22800*/  BSSY B2, `(.L_x_698) ;  /* 0x0000007000027945 */ /* 0x000fe20003800000 */
[----:B0-----:R-:W-:-:S04]  /*22810*/  LOP3.LUT R4, R4, 0x7f, RZ, 0xc0, !PT ;  /* 0x0000007f04047812 */ /* 0x001fc800078ec0ff */
[----:B------:R-:W-:Y:S01]  /*22820*/  ISETP.NE.AND P2, PT, R4, RZ, PT ;  /* 0x000000ff0400720c */ /* 0x000fe20003f45270 */
[----:B--2---:R-:W-:Y:S01]  /*22830*/  IMAD R8, R6, 0x8, R7 ;  /* 0x0000000806087824 */ /* 0x004fe200078e0207 */
[----:B---3--:R-:W-:-:S04]  /*22840*/  SHF.L.U32 R7, R5, 0x1f, RZ ;  /* 0x0000001f05077819 */ /* 0x008fc800000006ff */
[----:B------:R-:W0:Y:S02]  /*22850*/  SYNCS.PHASECHK.TRANS64.TRYWAIT P1, [R8+URZ+0x298a0], R7 ;  /* 0x0298a007080075a7 */ /* 0x000e24000802017f */
[----:B0-----:R-:W-:Y:S05]  /*22860*/  @!P1 BRA `(.L_x_699) ;  /* 0x0000006400ec9947 */ /* 0x001fea0003800000 */
.L_x_873:
[----:B------:R-:W-:Y:S05]  /*22870*/  BSYNC B2 ;  /* 0x0000000000027941 */ /* 0x000fea0003800000 */
.L_x_698:
        /* <DEDUP_REMOVED lines=9> */
.L_x_701:
[----:B------:R-:W-:Y:S05]  /*22910*/  BSYNC B2 ;  /* 0x0000000000027941 */ /* 0x000fea0003800000 */
.L_x_700:
[----:B------:R-:W2:Y:S04]  /*22920*/  LDL R5, [R1+0x4] ;  /* 0x0000040001057983 */ /* 0x000ea80000100800 */
[----:B------:R-:W2:Y:S01]  /*22930*/  LDL R4, [R1+0xc] ;  /* 0x00000c0001047983 */ /* 0x000ea20000100800 */
[----:B------:R-:W-:Y:S01]  /*22940*/  IMAD.MOV.U32 R11, RZ, RZ, RZ ;  /* 0x000000ffff0b7224 */ /* 0x000fe200078e00ff */
[----:B------:R-:W-:Y:S01]  /*22950*/  UIADD3 UR4, UP0, UR40, 0x570, URZ ;  /* 0x0000057028047890 */ /* 0x000fe2000ff1e03f */
[----:B------:R-:W-:Y:S01]  /*22960*/  PLOP3.LUT P1, PT, PT, PT, PT, 0x80, 0x0 ;  /* 0x000000000000781c */ /* 0x000fe20003f2f070 */
[----:B------:R-:W-:Y:S01]  /*22970*/  UMOV UR6, 0x0 ;  /* 0x0000000000067882 */ /* 0x000fe20000000000 */
[----:B------:R-:W-:Y:S01]  /*22980*/  UMOV UR7, 0x12f00000 ;  /* 0x12f0000000077882 */ /* 0x000fe20000000000 */
[----:B------:R-:W-:Y:S01]  /*22990*/  R2UR UR10, R11 ;  /* 0x000000000b0a72ca */ /* 0x000fe200000e0000 */
[----:B------:R-:W-:Y:S01]  /*229a0*/  UIADD3.X UR5, URZ, UR41, URZ, UP0, !UPT ;  /* 0x000000293f057290 */ /* 0x000fe200087fe43f */
[----:B--2---:R-:W-:Y:S01]  /*229b0*/  IMAD R6, R4, 0x7800, R5 ;  /* 0x0000780004067824 */ /* 0x004fe200078e0205 */
[----:B------:R-:W-:Y:S01]  /*229c0*/  IADD3 R4, R8, 0x29890, RZ ;  /* 0x0002989008047810 */ /* 0x000fe20007ffe0ff */
[----:B------:R-:W-:-:S02]  /*229d0*/  IMAD R5, R9, 0xa0, R3 ;  /* 0x000000a009057824 */ /* 0x000fc400078e0203 */
[----:B------:R-:W-:-:S09]  /*229e0*/  VIADD R10, R6, 0x1a400 ;  /* 0x0001a400060a7836 */ /* 0x000fd20000000000 */
.L_x_702:
        /* <DEDUP_REMOVED lines=15> */
.L_x_703:
        /* <DEDUP_REMOVED lines=15> */
.L_x_704:
        /* <DEDUP_REMOVED lines=13> */
.L_x_874:
[----:B------:R-:W-:Y:S05]  /*22ca0*/  BSYNC B2 ;  /* 0x0000000000027941 */ /* 0x000fea0003800000 */
.L_x_705:
[----:B------:R-:W-:Y:S01]  /*22cb0*/  BSSY B2, `(.L_x_707) ;  /* 0x000000b000027945 */ /* 0x000fe20003800000 */
[----:B------:R-:W-:Y:S01]  /*22cc0*/  MOV R6, 0x0 ;  /* 0x0000000000067802 */ /* 0x000fe20000000f00 */
[----:B01----:R-:W-:Y:S02]  /*22cd0*/  IMAD.MOV.U32 R7, RZ, RZ, 0x12f00000 ;  /* 0x12f00000ff077424 */ /* 0x003fe400078e00ff */
[----:B------:R-:W-:Y:S05]  /*22ce0*/  @P2 BRA `(.L_x_708) ;  /* 0x00000000001c2947 */ /* 0x000fea0003800000 */
[----:B------:R-:W0:Y:S02]  /*22cf0*/  S2R R4, SR_TID.X ;  /* 0x0000000000047919 */ /* 0x000e240000002100 */
[----:B0-----:R-:W-:Y:S01]  /*22d00*/  LOP3.LUT R10, R4, 0x1f, RZ, 0xc0, !PT ;  /* 0x0000001f040a7812 */ /* 0x001fe200078ec0ff */
[----:B------:R-:W-:-:S03]  /*22d10*/  IMAD.MOV.U32 R4, RZ, RZ, 0x5000 ;  /* 0x00005000ff047424 */ /* 0x000fc600078e00ff */
[----:B------:R-:W-:Y:S01]  /*22d20*/  ISETP.NE.AND P1, PT, R10, RZ, PT ;  /* 0x000000ff0a00720c */ /* 0x000fe20003f25270 */
[----:B------:R0:W-:-:S12]  /*22d30*/  SYNCS.ARRIVE.TRANS64 RZ, [R8+URZ+0x298b0], R4 ;  /* 0x0298b00408ff79a7 */ /* 0x0001d8000800003f */
[----:B0-----:R-:W-:Y:S05]  /*22d40*/  @!P1 BRA `(.L_x_708) ;  /* 0x0000000000049947 */ /* 0x001fea0003800000 */
[----:B------:R-:W-:Y:S01]  /*22d50*/  BPT.TRAP 0x1 ;  /* 0x000000040000795c */ /* 0x000fe20000300000 */
.L_x_708:
[----:B------:R-:W-:Y:S05]  /*22d60*/  BSYNC B2 ;  /* 0x0000000000027941 */ /* 0x000fea0003800000 */
.L_x_707:
[----:B------:R-:W2:Y:S04]  /*22d70*/  LDL R10, [R1+0x4] ;  /* 0x00000400010a7983 */ /* 0x000ea80000100800 */
[----:B------:R-:W2:Y:S01]  /*22d80*/  LDL R4, [R1+0xc] ;  /* 0x00000c0001047983 */ /* 0x000ea20000100800 */
[----:B------:R-:W-:Y:S01]  /*22d90*/  R2UR UR10, R11 ;  /* 0x000000000b0a72ca */ /* 0x000fe200000e0000 */
[----:B------:R-:W-:Y:S01]  /*22da0*/  UIADD3 UR4, UP0, UR40, 0x670, URZ ;  /* 0x0000067028047890 */ /* 0x000fe2000ff1e03f */
[----:B------:R-:W-:Y:S01]  /*22db0*/  R2UR UR6, R6 ;  /* 0x00000000060672ca */ /* 0x000fe200000e0000 */
[----:B------:R-:W-:Y:S01]  /*22dc0*/  VIADD R8, R8, 0x298b0 ;  /* 0x000298b008087836 */ /* 0x000fe20000000000 */
[----:B------:R-:W-:Y:S01]  /*22dd0*/  R2UR UR7, R7 ;  /* 0x00000000070772ca */ /* 0x000fe200000e0000 */
[----:B------:R-:W-:Y:S01]  /*22de0*/  UIADD3.X UR5, URZ, UR41, URZ, UP0, !UPT ;  /* 0x000000293f057290 */ /* 0x000fe200087fe43f */
[----:B------:R-:W-:Y:S01]  /*22df0*/  PLOP3.LUT P1, PT, PT, PT, PT, 0x80, 0x0 ;  /* 0x000000000000781c */ /* 0x000fe20003f2f070 */
[----:B--2---:R-:W-:-:S05]  /*22e00*/  IMAD R4, R4, 0x5000, R10 ;  /* 0x0000500004047824 */ /* 0x004fca00078e020a */
[----:B------:R-:W-:-:S07]  /*22e10*/  IADD3 R4, R4, 0xa400, RZ ;  /* 0x0000a40004047810 */ /* 0x000fce0007ffe0ff */
.L_x_709:
        /* <DEDUP_REMOVED lines=10> */
.L_x_697:
[----:B------:R-:W-:Y:S05]  /*22ec0*/  BSYNC B1 ;  /* 0x0000000000017941 */ /* 0x000fea0003800000 */
.L_x_696:
[----:B------:R-:W2:Y:S04]  /*22ed0*/  LDL.LU R7, [R1+0xc] ;  /* 0x00000c0001077983 */ /* 0x000ea80000300800 */
[----:B0-----:R-:W3:Y:S01]  /*22ee0*/  LDL.LU R6, [R1+0x18] ;  /* 0x0000180001067983 */ /* 0x001ee20000300800 */
[C---:B------:R-:W-:Y:S01]  /*22ef0*/  ISETP.GT.AND P2, PT, R9.reuse, R2, PT ;  /* 0x000000020900720c */ /* 0x040fe20003f44270 */
[----:B------:R-:W-:Y:S02]  /*22f00*/  VIADD R9, R9, 0xffffffff ;  /* 0xffffffff09097836 */ /* 0x000fe40000000000 */
[----:B--2---:R-:W-:-:S05]  /*22f10*/  VIADD R4, R7, 0x1 ;  /* 0x0000000107047836 */ /* 0x004fca0000000000 */
[----:B------:R-:W-:-:S04]  /*22f20*/  ISETP.NE.AND P1, PT, R4, 0x2, PT ;  /* 0x000000020400780c */ /* 0x000fc80003f25270 */
[----:B------:R-:W-:Y:S02]  /*22f30*/  SEL R5, RZ, 0x1, P1 ;  /* 0x00000001ff057807 */ /* 0x000fe40000800000 */
[----:B------:R-:W-:Y:S02]  /*22f40*/  SEL R4, R4, RZ, P1 ;  /* 0x000000ff04047207 */ /* 0x000fe40000800000 */
[----:B---3--:R-:W-:-:S05]  /*22f50*/  LOP3.LUT R6, R6, R5, RZ, 0x3c, !PT ;  /* 0x0000000506067212 */ /* 0x008fca00078e3cff */
[----:B------:R1:W-:Y:S04]  /*22f60*/  STL [R1+0x18], R6 ;  /* 0x0000180601007387 */ /* 0x0003e80000100800 */
[----:B------:R1:W-:Y:S01]  /*22f70*/  STL [R1+0xc], R4 ;  /* 0x00000c0401007387 */ /* 0x0003e20000100800 */
[----:B------:R-:W-:Y:S05]  /*22f80*/  @P2 BRA `(.L_x_710) ;  /* 0xfffffff800002947 */ /* 0x000fea000383ffff */
.L_x_676:
[----:B------:R-:W-:Y:S05]  /*22f90*/  BSYNC B0 ;  /* 0x0000000000007941 */ /* 0x000fea0003800000 */
.L_x_675:
[----:B01----:R-:W2:Y:S01]  /*22fa0*/  LDL R4, [R1+0x44] ;  /* 0x0000440001047983 */ /* 0x003ea20000100800 */
[----:B------:R-:W-:Y:S05]  /*22fb0*/  @!P0 WARPSYNC.ALL ;  /* 0x0000000000008948 */ /* 0x000fea0003800000 */
[----:B------:R-:W-:Y:S01]  /*22fc0*/  @!P0 BAR.SYNC.DEFER_BLOCKING 0xc, 0x180 ;  /* 0x0306000000008b1d */ /* 0x000fe20000010000 */
[----:B--2---:R-:W-:-:S13]  /*22fd0*/  ISETP.GT.AND P0, PT, R4, RZ, PT ;  /* 0x000000ff0400720c */ /* 0x004fda0003f04270 */
[----:B------:R-:W-:Y:S05]  /*22fe0*/  @P0 BRA `(.L_x_711) ;  /* 0x0000000000440947 */ /* 0x000fea0003800000 */
[----:B------:R-:W0:Y:S02]  /*22ff0*/  S2R R4, SR_TID.X ;  /* 0x0000000000047919 */ /* 0x000e240000002100 */
[----:B0-----:R-:W-:-:S04]  /*23000*/  LOP3.LUT R4, R4, 0x7f, RZ, 0xc0, !PT ;  /* 0x0000007f04047812 */ /* 0x001fc800078ec0ff */
[----:B------:R-:W-:-:S13]  /*23010*/  ISETP.NE.AND P0, PT, R4, RZ, PT ;  /* 0x000000ff0400720c */ /* 0x000fda0003f05270 */
[----:B------:R-:W-:Y:S05]  /*23020*/  @P0 BRA `(.L_x_712) ;  /* 0x0000003000f00947 */ /* 0x000fea0003800000 */
[----:B------:R-:W0:Y:S01]  /*23030*/  S2R R2, SR_LANEID ;  /* 0x0000000000027919 */ /* 0x000e220000000000 */
[----:B------:R-:W-:Y:S01]  /*23040*/  VOTEU.ANY UR4, UPT, PT ;  /* 0x0000000000047886 */ /* 0x000fe200038e0100 */
[----:B------:R-:W1:Y:S01]  /*23050*/  LDC.64 R4, c[0x0][0xc60] ;  /* 0x00031800ff047b82 */ /* 0x000e620000000a00 */
[----:B------:R-:W0:Y:S02]  /*23060*/  FLO.U32 R0, UR4 ;  /* 0x0000000400007d00 */ /* 0x000e2400080e0000 */
[----:B0-----:R-:W-:-:S06]  /*23070*/  ISETP.EQ.U32.AND P0, PT, R0, R2, PT ;  /* 0x000000020000720c */ /* 0x001fcc0003f02070 */
[----:B------:R-:W1:Y:S07]  /*23080*/  POPC R2, UR4 ;  /* 0x0000000400027d09 */ /* 0x000e6e0008000000 */
[----:B-1----:R-:W2:Y:S04]  /*23090*/  @P0 ATOMG.E.ADD.STRONG.GPU PT, R2, desc[UR54][R4.64], R2 ;  /* 0x00000002040209a8 */ /* 0x002ea800081ee1f6 */
[----:B--2---:R0:W1:Y:S02]  /*230a0*/  SHFL.IDX PT, R2, R2, R0, 0x1f ;  /* 0x00001f0002027589 */ /* 0x00406400000e0000 */
[----:B0-----:R-:W0:Y:S02]  /*230b0*/  S2R R0, SR_LTMASK ;  /* 0x0000000000007919 */ /* 0x001e240000003900 */
[----:B0-----:R-:W-:-:S06]  /*230c0*/  LOP3.LUT R0, R0, UR4, RZ, 0xc0, !PT ;  /* 0x0000000400007c12 */ /* 0x001fcc000f8ec0ff */
[----:B------:R-:W1:Y:S02]  /*230d0*/  POPC R0, R0 ;  /* 0x0000000000007309 */ /* 0x000e640000000000 */
[----:B-1----:R-:W-:Y:S01]  /*230e0*/  IADD3 R16, R2, UR38, R0 ;  /* 0x0000002602107c10 */ /* 0x002fe2000fffe000 */
[----:B------:R-:W-:Y:S06]  /*230f0*/  BRA `(.L_x_712) ;  /* 0x0000003000bc7947 */ /* 0x000fec0003800000 */
.L_x_711:
[----:B------:R-:W2:Y:S01]  /*23100*/  LDL R0, [R1+0x4] ;  /* 0x0000040001007983 */ /* 0x000ea20000100800 */
[----:B------:R-:W-:Y:S01]  /*23110*/  BSSY B6, `(.L_x_713) ;  /* 0x0000014000067945 */ /* 0x000fe20003800000 */
[----:B--2---:R-:W-:-:S05]  /*23120*/  VIADD R0, R0, 0x1a400 ;  /* 0x0001a40000007836 */ /* 0x004fca0000000000 */
[----:B------:R-:W-:-:S13]  /*23130*/  LOP3.LUT P0, RZ, R0, 0x1bf, RZ, 0xc0, !PT ;  /* 0x000001bf00ff7812 */ /* 0x000fda000780c0ff */
[----:B------:R-:W-:Y:S05]  /*23140*/  @!P0 BRA `(.L_x_714) ;  /* 0x0000000000408947 */ /* 0x000fea0003800000 */
[----:B------:R-:W-:Y:S01]  /*23150*/  MOV R2, 0x0 ;  /* 0x0000000000027802 */ /* 0x000fe20000000f00 */
[----:B------:R-:W-:Y:S01]  /*23160*/  ULDC.64 UR6, c[0x4][0xa0] ;  /* 0x0100280000067ab9 */ /* 0x000fe20000000a00 */
[----:B------:R-:W-:Y:S01]  /*23170*/  ULDC.64 UR8, c[0x4][0xa8] ;  /* 0x01002a0000087ab9 */ /* 0x000fe20000000a00 */
[----:B------:R-:W-:Y:S01]  /*23180*/  ULDC.64 UR4, c[0x4][0x8] ;  /* 0x0100020000047ab9 */ /* 0x000fe20000000a00 */
[----:B------:R-:W-:Y:S01]  /*23190*/  MOV R4, UR6 ;  /* 0x0000000600047c02 */ /* 0x000fe20008000f00 */
[----:B------:R-:W-:Y:S01]  /*231a0*/  IMAD.U32 R5, RZ, RZ, UR7 ;  /* 0x00000007ff057e24 */ /* 0x000fe2000f8e00ff */
[----:B------:R-:W0:Y:S01]  /*231b0*/  LDC.64 R2, c[0x4][R2] ;  /* 0x0100000002027b82 */ /* 0x000e220000000a00 */
[----:B------:R-:W-:Y:S01]  /*231c0*/  IMAD.U32 R6, RZ, RZ, UR8 ;  /* 0x00000008ff067e24 */ /* 0x000fe2000f8e00ff */
[----:B------:R-:W-:Y:S01]  /*231d0*/  MOV R10, UR4 ;  /* 0x00000004000a7c02 */ /* 0x000fe20008000f00 */
[----:B------:R-:W-:Y:S01]  /*231e0*/  IMAD.U32 R7, RZ, RZ, UR9 ;  /* 0x00000009ff077e24 */ /* 0x000fe2000f8e00ff */
[----:B------:R-:W-:Y:S01]  /*231f0*/  MOV R13, RZ ;  /* 0x000000ff000d7202 */ /* 0x000fe20000000f00 */
[----:B------:R-:W-:-:S02]  /*23200*/  IMAD.U32 R11, RZ, RZ, UR5 ;  /* 0x00000005ff0b7e24 */ /* 0x000fc4000f8e00ff */
[----:B------:R-:W-:Y:S02]  /*23210*/  IMAD.MOV.U32 R8, RZ, RZ, 0x70 ;  /* 0x00000070ff087424 */ /* 0x000fe400078e00ff */
[----:B------:R-:W-:-:S07]  /*23220*/  IMAD.MOV.U32 R12, RZ, RZ, 0x1 ;  /* 0x00000001ff0c7424 */ /* 0x000fce00078e00ff */
[----:B------:R-:W-:-:S07]  /*23230*/  LEPC R20, `(.L_x_714) ;  /* 0x000000001014794e */ /* 0x000fce0000000000 */
[----:B0-----:R-:W-:Y:S05]  /*23240*/  CALL.ABS.NOINC R2 ;  /* 0x0000000002007343 */ /* 0x001fea0003c00000 */
.L_x_714:
[----:B------:R-:W-:Y:S05]  /*23250*/  BSYNC B6 ;  /* 0x0000000000067941 */ /* 0x000fea0003800000 */
.L_x_713:
[----:B------:R-:W2:Y:S04]  /*23260*/  LDL R0, [R1+0x4] ;  /* 0x0000040001007983 */ /* 0x000ea80000100800 */
[----:B------:R-:W3:Y:S01]  /*23270*/  LDL.LU R2, [R1+0x10] ;  /* 0x0000100001027983 */ /* 0x000ee20000300800 */
[----:B------:R-:W-:Y:S01]  /*23280*/  BSSY B6, `(.L_x_715) ;  /* 0x0000017000067945 */ /* 0x000fe20003800000 */
[----:B--2---:R-:W-:Y:S01]  /*23290*/  VIADD R0, R0, 0xa400 ;  /* 0x0000a40000007836 */ /* 0x004fe20000000000 */
[----:B---3--:R-:W-:-:S04]  /*232a0*/  LOP3.LUT R2, R2, 0xfffffffe, RZ, 0xc0, !PT ;  /* 0xfffffffe02027812 */ /* 0x008fc800078ec0ff */
[----:B------:R-:W-:-:S13]  /*232b0*/  LOP3.LUT P0, RZ, R0, 0x3ff, RZ, 0xc0, !PT ;  /* 0x000003ff00ff7812 */ /* 0x000fda000780c0ff */
[----:B------:R-:W-:-:S05]  /*232c0*/  @P0 LOP3.LUT R2, R2, 0x1, RZ, 0xfc, !PT ;  /* 0x0000000102020812 */ /* 0x000fca00078efcff */
[----:B------:R0:W-:Y:S01]  /*232d0*/  STL [R1+0x10], R2 ;  /* 0x0000100201007387 */ /* 0x0001e20000100800 */
[----:B------:R-:W-:Y:S05]  /*232e0*/  @!P0 BRA `(.L_x_716) ;  /* 0x0000000000408947 */ /* 0x000fea0003800000 */
[----:B0-----:R-:W-:Y:S01]  /*232f0*/  MOV R2, 0x0 ;  /* 0x0000000000027802 */ /* 0x001fe20000000f00 */
[----:B------:R-:W-:Y:S01]  /*23300*/  ULDC.64 UR6, c[0x4][0xa0] ;  /* 0x0100280000067ab9 */ /* 0x000fe20000000a00 */
[----:B------:R-:W-:Y:S01]  /*23310*/  ULDC.64 UR8, c[0x4][0xa8] ;  /* 0x01002a0000087ab9 */ /* 0x000fe20000000a00 */
[----:B------:R-:W-:Y:S01]  /*23320*/  ULDC.64 UR4, c[0x4][0x10] ;  /* 0x0100040000047ab9 */ /* 0x000fe20000000a00 */
[----:B------:R-:W-:Y:S01]  /*23330*/  IMAD.U32 R4, RZ, RZ, UR6 ;  /* 0x00000006ff047e24 */ /* 0x000fe2000f8e00ff */
[----:B------:R-:W-:Y:S01]  /*23340*/  MOV R6, UR8 ;  /* 0x0000000800067c02 */ /* 0x000fe20008000f00 */
[----:B------:R-:W0:Y:S01]  /*23350*/  LDC.64 R2, c[0x4][R2] ;  /* 0x0100000002027b82 */ /* 0x000e220000000a00 */
[----:B------:R-:W-:Y:S01]  /*23360*/  IMAD.U32 R5, RZ, RZ, UR7 ;  /* 0x00000007ff057e24 */ /* 0x000fe2000f8e00ff */
[----:B------:R-:W-:Y:S01]  /*23370*/  MOV R8, 0x70 ;  /* 0x0000007000087802 */ /* 0x000fe20000000f00 */
[----:B------:R-:W-:Y:S02]  /*23380*/  IMAD.U32 R7, RZ, RZ, UR9 ;  /* 0x00000009ff077e24 */ /* 0x000fe4000f8e00ff */
[----:B------:R-:W-:-:S02]  /*23390*/  IMAD.U32 R10, RZ, RZ, UR4 ;  /* 0x00000004ff0a7e24 */ /* 0x000fc4000f8e00ff */
[----:B------:R-:W-:Y:S02]  /*233a0*/  IMAD.U32 R11, RZ, RZ, UR5 ;  /* 0x00000005ff0b7e24 */ /* 0x000fe4000f8e00ff */
[----:B------:R-:W-:Y:S02]  /*233b0*/  IMAD.MOV.U32 R12, RZ, RZ, 0x1 ;  /* 0x00000001ff0c7424 */ /* 0x000fe400078e00ff */
[----:B------:R-:W-:-:S07]  /*233c0*/  IMAD.MOV.U32 R13, RZ, RZ, RZ ;  /* 0x000000ffff0d7224 */ /* 0x000fce00078e00ff */
[----:B------:R-:W-:-:S07]  /*233d0*/  LEPC R20, `(.L_x_716) ;  /* 0x000000001014794e */ /* 0x000fce0000000000 */
[----:B0-----:R-:W-:Y:S05]  /*233e0*/  CALL.ABS.NOINC R2 ;  /* 0x0000000002007343 */ /* 0x001fea0003c00000 */
.L_x_716:
[----:B------:R-:W-:Y:S05]  /*233f0*/  BSYNC B6 ;  /* 0x0000000000067941 */ /* 0x000fea0003800000 */
.L_x_715:
[----:B0-----:R-:W2:Y:S01]  /*23400*/  LDL R2, [R1+0x4] ;  /* 0x0000040001027983 */ /* 0x001ea20000100800 */
        /* <DEDUP_REMOVED lines=20> */
.L_x_718:
[----:B------:R-:W-:Y:S05]  /*23550*/  BSYNC B6 ;  /* 0x0000000000067941 */ /* 0x000fea0003800000 */
.L_x_717:
[----:B------:R-:W2:Y:S01]  /*23560*/  LDL R2, [R1+0x10] ;  /* 0x0000100001027983 */ /* 0x000ea20000100800 */
[----:B------:R-:W-:Y:S01]  /*23570*/  BSSY B6, `(.L_x_719) ;  /* 0x0000013000067945 */ /* 0x000fe20003800000 */
[----:B--2---:R-:W-:-:S13]  /*23580*/  LOP3.LUT P6, RZ, R2, 0x1, RZ, 0xc0, !PT ;  /* 0x0000000102ff7812 */ /* 0x004fda00078cc0ff */
[----:B------:R-:W-:Y:S05]  /*23590*/  @!P6 BRA `(.L_x_720) ;  /* 0x000000000040e947 */ /* 0x000fea0003800000 */
[----:B------:R-:W-:Y:S01]  /*235a0*/  MOV R2, 0x0 ;  /* 0x0000000000027802 */ /* 0x000fe20000000f00 */
        /* <DEDUP_REMOVED lines=15> */
.L_x_720:
[----:B------:R-:W-:Y:S05]  /*236a0*/  BSYNC B6 ;  /* 0x0000000000067941 */ /* 0x000fea0003800000 */
.L_x_719:
[----:B------:R-:W2:Y:S01]  /*236b0*/  LDL.LU R2, [R1] ;  /* 0x0000000001027983 */ /* 0x000ea20000300800 */
[----:B------:R-:W-:-:S03]  /*236c0*/  ULDC.64 UR4, c[0x0][0x9f8] ;  /* 0x00027e0000047ab9 */ /* 0x000fc60000000a00 */
[----:B------:R-:W3:Y:S04]  /*236d0*/  LDL.LU R0, [R1+0x20] ;  /* 0x0000200001007983 */ /* 0x000ee80000300800 */
[----:B------:R-:W4:Y:S01]  /*236e0*/  LDL R8, [R1+0x1c] ;  /* 0x00001c0001087983 */ /* 0x000f220000100800 */
[----:B------:R-:W-:-:S04]  /*236f0*/  ISETP.NE.U32.AND P0, PT, RZ, UR4, PT ;  /* 0x00000004ff007c0c */ /* 0x000fc8000bf05070 */
[----:B------:R-:W-:-:S13]  /*23700*/  ISETP.NE.AND.EX P0, PT, RZ, UR5, PT, P0 ;  /* 0x00000005ff007c0c */ /* 0x000fda000bf05300 */
[----:B--2---:R-:W-:-:S04]  /*23710*/  @P0 IADD3 R2, P1, R2, UR4, RZ ;  /* 0x0000000402020c10 */ /* 0x004fc8000ff3e0ff */
[----:B---3--:R-:W-:Y:S01]  /*23720*/  @P0 IADD3.X R3, R0, UR5, RZ, P1, !PT ;  /* 0x0000000500030c10 */ /* 0x008fe20008ffe4ff */
[----:B------:R-:W-:-:S04]  /*23730*/  ULDC.64 UR4, c[0x0][0xa08] ;  /* 0x0002820000047ab9 */ /* 0x000fc80000000a00 */
[----:B----4-:R0:W2:Y:S02]  /*23740*/  @P0 LDG.E R8, desc[UR54][R2.64] ;  /* 0x0000003602080981 */ /* 0x0100a4000c1e1900 */
[----:B0-----:R-:W0:Y:S01]  /*23750*/  LDC.64 R2, c[0x0][0x418] ;  /* 0x00010600ff027b82 */ /* 0x001e220000000a00 */
[----:B--2---:R-:W-:Y:S01]  /*23760*/  SHF.R.S32.HI R9, RZ, 0x1f, R8 ;  /* 0x0000001fff097819 */ /* 0x004fe20000011408 */
[----:B------:R1:W-:Y:S01]  /*23770*/  @P0 STL [R1+0x1c], R8 ;  /* 0x00001c0801000387 */ /* 0x0003e20000100800 */
[----:B0-----:R-:W-:Y:S01]  /*23780*/  LOP3.LUT P0, RZ, R2, UR4, RZ, 0xfc, !PT ;  /* 0x0000000402ff7c12 */ /* 0x001fe2000f80fcff */
[----:B------:R-:W-:Y:S02]  /*23790*/  UMOV UR4, 0xffffffff ;  /* 0xffffffff00047882 */ /* 0x000fe40000000000 */
[----:B------:R1:W-:Y:S01]  /*237a0*/  STL [R1+0x20], R9 ;  /* 0x0000200901007387 */ /* 0x0003e20000100800 */
[----:B------:R-:W-:-:S04]  /*237b0*/  LOP3.LUT P0, RZ, R3, UR5, RZ, 0xfc, P0 ;  /* 0x0000000503ff7c12 */ /* 0x000fc8000800fcff */
[----:B------:R-:W-:Y:S01]  /*237c0*/  SEL R0, R8, RZ, !P0 ;  /* 0x000000ff08007207 */ /* 0x000fe20004000000 */
[----:B------:R-:W-:Y:S08]  /*237d0*/  BRA.DIV UR4, `(.L_x_721) ;  /* 0x0000005a04387947 */ /* 0x000ff0000b800000 */
[----:B------:R-:W0:Y:S02]  /*237e0*/  S2R R4, SR_TID.X ;  /* 0x0000000000047919 */ /* 0x000e240000002100 */
[----:B0-----:R-:W-:-:S04]  /*237f0*/  SHF.R.U32.HI R4, RZ, 0x5, R4 ;  /* 0x00000005ff047819 */ /* 0x001fc80000011604 */
[----:B------:R-:W-:-:S05]  /*23800*/  LOP3.LUT R4, R4, 0x3, RZ, 0xc0, !PT ;  /* 0x0000000304047812 */ /* 0x000fca00078ec0ff */
[----:B------:R0:W2:Y:S02]  /*23810*/  SHFL.IDX PT, R14, R4, RZ, 0x1f ;  /* 0x00001fff040e7589 */ /* 0x0000a400000e0000 */
.L_x_877:
[----:B0-----:R-:W3:Y:S01]  /*23820*/  LDL.LU R4, [R1+0x10] ;  /* 0x0000100001047983 */ /* 0x001ee20000300800 */
[----:B------:R-:W-:Y:S02]  /*23830*/  PLOP3.LUT P1, PT, PT, PT, PT, 0x8, 0x0 ;  /* 0x000000000000781c */ /* 0x000fe40003f2e170 */
[----:B--2---:R-:W-:Y:S01]  /*23840*/  ISETP.NE.AND P0, PT, R14, RZ, PT ;  /* 0x000000ff0e00720c */ /* 0x004fe20003f05270 */
[----:B------:R0:W-:Y:S01]  /*23850*/  STL [R1], R0 ;  /* 0x0000000001007387 */ /* 0x0001e20000100800 */
[----:B---3--:R-:W-:-:S09]  /*23860*/  LOP3.LUT R4, R4, 0xfffffffe, RZ, 0xc0, !PT ;  /* 0xfffffffe04047812 */ /* 0x008fd200078ec0ff */
[----:B------:R-:W-:-:S05]  /*23870*/  @P1 LOP3.LUT R4, R4, 0x1, RZ, 0xfc, !PT ;  /* 0x0000000104041812 */ /* 0x000fca00078efcff */
[----:B------:R0:W-:Y:S01]  /*23880*/  STL [R1+0x10], R4 ;  /* 0x0000100401007387 */ /* 0x0001e20000100800 */
[----:B------:R-:W-:Y:S05]  /*23890*/  @P0 BRA `(.L_x_722) ;  /* 0x0000000400b00947 */ /* 0x000fea0003800000 */
[----:B------:R-:W-:-:S03]  /*238a0*/  UMOV UR4, 0xffffffff ;  /* 0xffffffff00047882 */ /* 0x000fc60000000000 */
[----:B------:R-:W-:Y:S05]  /*238b0*/  BRA.DIV UR4, `(.L_x_723) ;  /* 0x0000005a04347947 */ /* 0x000fea000b800000 */
[----:B------:R-:W-:-:S13]  /*238c0*/  ELECT P6, URZ, PT ;  /* 0x00000000003f782f */ /* 0x000fda00038c0000 */
.L_x_880:
[----:B------:R-:W-:Y:S05]  /*238d0*/  @!P6 BRA `(.L_x_722) ;  /* 0x0000000400a0e947 */ /* 0x000fea0003800000 */
[----:B0-----:R-:W2:Y:S01]  /*238e0*/  LDL R0, [R1+0x50] ;  /* 0x0000500001007983 */ /* 0x001ea20000100800 */
[----:B------:R-:W-:-:S04]  /*238f0*/  ISETP.NE.U32.AND P0, PT, R2, RZ, PT ;  /* 0x000000ff0200720c */ /* 0x000fc80003f05070 */
[----:B------:R-:W-:Y:S01]  /*23900*/  ISETP.NE.AND.EX P0, PT, R3, RZ, PT, P0 ;  /* 0x000000ff0300720c */ /* 0x000fe20003f05300 */
[----:B--2---:R-:W-:-:S12]  /*23910*/  VIADD R0, R0, 0xffffffff ;  /* 0xffffffff00007836 */ /* 0x004fd80000000000 */
        /* <DEDUP_REMOVED lines=8> */
[----:B------:R-:W-:-:S03]  /*239a0*/  IMAD R6, R9, UR4, RZ ;  /* 0x0000000409067c24 */ /* 0x000fc6000f8e02ff */
[----:B------:R-:W-:Y:S01]  /*239b0*/  IADD3 R5, -R4, RZ, RZ ;  /* 0x000000ff04057210 */ /* 0x000fe20007ffe1ff */
[----:B------:R-:W-:-:S04]  /*239c0*/  IMAD R6, R8, UR5, R6 ;  /* 0x0000000508067c24 */ /* 0x000fc8000f8e0206 */
[----:B------:R-:W-:Y:S01]  /*239d0*/  IMAD R0, R7, R5, R0 ;  /* 0x0000000507007224 */ /* 0x000fe200078e0200 */
[----:B------:R-:W-:-:S03]  /*239e0*/  SHF.R.S32.HI R5, RZ, 0x1f, R4 ;  /* 0x0000001fff057819 */ /* 0x000fc60000011404 */
[----:B------:R-:W-:-:S04]  /*239f0*/  IMAD.WIDE.U32 R4, R8, UR4, R4 ;  /* 0x0000000408047c25 */ /* 0x000fc8000f8e0004 */
[----:B------:R-:W-:Y:S01]  /*23a00*/  IMAD.IADD R5, R5, 0x1, R6 ;  /* 0x0000000105057824 */ /* 0x000fe200078e0206 */
[----:B------:R-:W-:-:S04]  /*23a10*/  LEA R2, P0, R4, R2, 0x2 ;  /* 0x0000000204027211 */ /* 0x000fc800078010ff */
[----:B------:R-:W-:-:S05]  /*23a20*/  LEA.HI.X R3, R4, R3, R5, 0x2, P0 ;  /* 0x0000000304037211 */ /* 0x000fca00000f1405 */
[----:B------:R-:W2:Y:S04]  /*23a30*/  LDG.E R2, desc[UR54][R2.64] ;  /* 0x0000003602027981 */ /* 0x000ea8000c1e1900 */
[----:B--2---:R0:W-:Y:S02]  /*23a40*/  STL [R1], R2 ;  /* 0x0000000201007387 */ /* 0x0041e40000100800 */
.L_x_724:
[----:B-1----:R-:W2:Y:S04]  /*23a50*/  LDL R9, [R1+0x4] ;  /* 0x0000040001097983 */ /* 0x002ea80000100800 */
[----:B0-----:R-:W2:Y:S04]  /*23a60*/  LDL R2, [R1+0x8] ;  /* 0x0000080001027983 */ /* 0x001ea80000100800 */
[----:B------:R-:W3:Y:S01]  /*23a70*/  LDL R3, [R1+0x14] ;  /* 0x0000140001037983 */ /* 0x000ee20000100800 */
[----:B------:R-:W0:Y:S02]  /*23a80*/  S2R R8, SR_TID.X ;  /* 0x0000000000087919 */ /* 0x000e240000002100 */
[----:B0-----:R-:W-:-:S04]  /*23a90*/  LOP3.LUT R8, R8, 0x7f, RZ, 0xc0, !PT ;  /* 0x0000007f08087812 */ /* 0x001fc800078ec0ff */
[----:B------:R-:W-:Y:S01]  /*23aa0*/  ISETP.NE.AND P1, PT, R8, RZ, PT ;  /* 0x000000ff0800720c */ /* 0x000fe20003f25270 */
[----:B--2---:R-:W-:Y:S01]  /*23ab0*/  IMAD R2, R2, 0x8, R9 ;  /* 0x0000000802027824 */ /* 0x004fe200078e0209 */
[----:B---3--:R-:W-:-:S04]  /*23ac0*/  SHF.L.U32 R3, R3, 0x1f, RZ ;  /* 0x0000001f03037819 */ /* 0x008fc800000006ff */
[----:B------:R-:W0:Y:S02]  /*23ad0*/  SYNCS.PHASECHK.TRANS64.TRYWAIT P0, [R2+URZ+0x29880], R3 ;  /* 0x02988003020075a7 */ /* 0x000e24000800017f */
[----:B0-----:R-:W-:Y:S05]  /*23ae0*/  @!P0 BRA `(.L_x_725) ;  /* 0x0000005400c88947 */ /* 0x001fea0003800000 */
.L_x_881:
        /* <DEDUP_REMOVED lines=8> */
.L_x_726:
[----:B------:R-:W2:Y:S04]  /*23b70*/  LDL R7, [R1+0x4] ;  /* 0x0000040001077983 */ /* 0x000ea80000100800 */
[----:B------:R-:W2:Y:S04]  /*23b80*/  LDL R4, [R1+0x8] ;  /* 0x0000080001047983 */ /* 0x000ea80000100800 */
[----:B------:R-:W3:Y:S04]  /*23b90*/  LDL R6, [R1+0x24] ;  /* 0x0000240001067983 */ /* 0x000ee80000100800 */
[----:B------:R-:W4:Y:S01]  /*23ba0*/  LDL R5, [R1] ;  /* 0x0000000001057983 */ /* 0x000f220000100800 */
[----:B------:R-:W-:Y:S01]  /*23bb0*/  R2UR UR9, R2 ;  /* 0x00000000020972ca */ /* 0x000fe200000e0000 */
[----:B------:R-:W-:Y:S01]  /*23bc0*/  UIADD3 UR4, UP0, UR40, 0x470, URZ ;  /* 0x0000047028047890 */ /* 0x000fe2000ff1e03f */
[----:B------:R-:W-:Y:S01]  /*23bd0*/  R2UR UR12, R18 ;  /* 0x00000000120c72ca */ /* 0x000fe200000e0000 */
[----:B------:R-:W-:Y:S01]  /*23be0*/  UMOV UR6, 0x0 ;  /* 0x0000000000067882 */ /* 0x000fe20000000000 */
[----:B------:R-:W-:Y:S01]  /*23bf0*/  UMOV UR7, 0x14f00000 ;  /* 0x14f0000000077882 */ /* 0x000fe20000000000 */
[----:B------:R-:W-:Y:S01]  /*23c00*/  UIADD3.X UR5, URZ, UR41, URZ, UP0, !UPT ;  /* 0x000000293f057290 */ /* 0x000fe200087fe43f */
[----:B------:R-:W-:-:S07]  /*23c10*/  UMOV UR10, URZ ;  /* 0x0000003f000a7c82 */ /* 0x000fce0008000000 */
[----:B------:R-:W-:Y:S01]  /*23c20*/  UIADD3 UR9, UR9, 0x29870, URZ ;  /* 0x0002987009097890 */ /* 0x000fe2000fffe03f */
[----:B--2---:R-:W-:Y:S02]  /*23c30*/  IMAD R4, R4, 0x5000, R7 ;  /* 0x0000500004047824 */ /* 0x004fe400078e0207 */
[----:B---3--:R-:W-:-:S03]  /*23c40*/  IMAD R0, R0, 0xa0, R6 ;  /* 0x000000a000007824 */ /* 0x008fc600078e0206 */
[----:B------:R-:W-:Y:S02]  /*23c50*/  R2UR UR8, R4 ;  /* 0x00000000040872ca */ /* 0x000fe400000e0000 */
[----:B----4-:R-:W-:Y:S02]  /*23c60*/  R2UR UR13, R5 ;  /* 0x00000000050d72ca */ /* 0x010fe400000e0000 */
[----:B------:R-:W-:-:S09]  /*23c70*/  R2UR UR11, R0 ;  /* 0x00000000000b72ca */ /* 0x000fd200000e0000 */
[----:B------:R-:W-:-:S09]  /*23c80*/  UIADD3 UR8, UR8, 0xa400, URZ ;  /* 0x0000a40008087890 */ /* 0x000fd2000fffe03f */
[----:B------:R1:W-:Y:S01]  /*23c90*/  UTMALDG.4D [UR8], [UR4], desc[UR6] ;  /* 0x00000608040075b4 */ /* 0x0003e20008019000 */
[----:B------:R-:W2:Y:S02]  /*23ca0*/  SYNCS.PHASECHK.TRANS64.TRYWAIT P0, [R2+URZ+0x29840], R3 ;  /* 0x02984003020075a7 */ /* 0x000ea4000800017f */
[----:B-12---:R-:W-:Y:S05]  /*23cb0*/  @!P0 BRA `(.L_x_727) ;  /* 0x0000005400688947 */ /* 0x006fea0003800000 */
.L_x_882:
[----:B------:R-:W-:Y:S05]  /*23cc0*/  @P1 BRA `(.L_x_728) ;  /* 0x00000000001c1947 */ /* 0x000fea0003800000 */
[----:B------:R-:W2:Y:S01]  /*23cd0*/  S2R R4, SR_TID.X ;  /* 0x0000000000047919 */ /* 0x000ea20000002100 */
[----:B01----:R-:W-:-:S04]  /*23ce0*/  MOV R3, 0x7800 ;  /* 0x0000780000037802 */ /* 0x003fc80000000f00 */
[----:B------:R3:W-:Y:S01]  /*23cf0*/  SYNCS.ARRIVE.TRANS64 RZ, [R2+URZ+0x29830], R3 ;  /* 0x0298300302ff79a7 */ /* 0x0007e2000800003f */
[----:B--2---:R-:W-:-:S04]  /*23d00*/  LOP3.LUT R4, R4, 0x1f, RZ, 0xc0, !PT ;  /* 0x0000001f04047812 */ /* 0x004fc800078ec0ff */
[----:B------:R-:W-:-:S13]  /*23d10*/  ISETP.NE.AND P0, PT, R4, RZ, PT ;  /* 0x000000ff0400720c */ /* 0x000fda0003f05270 */
[----:B---3--:R-:W-:Y:S05]  /*23d20*/  @!P0 BRA `(.L_x_728) ;  /* 0x0000000000048947 */ /* 0x008fea0003800000 */
[----:B------:R-:W-:Y:S01]  /*23d30*/  BPT.TRAP 0x1 ;  /* 0x000000040000795c */ /* 0x000fe20000300000 */
.L_x_728:
[----:B------:R-:W2:Y:S04]  /*23d40*/  LDL R6, [R1+0x4] ;  /* 0x0000040001067983 */ /* 0x000ea80000100800 */
[----:B------:R-:W2:Y:S04]  /*23d50*/  LDL R5, [R1+0x8] ;  /* 0x0000080001057983 */ /* 0x000ea80000100800 */
[----:B------:R-:W3:Y:S04]  /*23d60*/  LDL R4, [R1] ;  /* 0x0000000001047983 */ /* 0x000ee80000100800 */
[----:B01----:R-:W4:Y:S01]  /*23d70*/  LDL.LU R3, [R1+0x10] ;  /* 0x0000100001037983 */ /* 0x003f220000300800 */
[----:B------:R-:W-:Y:S01]  /*23d80*/  R2UR UR11, R0 ;  /* 0x00000000000b72ca */ /* 0x000fe200000e0000 */
[----:B------:R-:W-:Y:S01]  /*23d90*/  UIADD3 UR4, UP0, UR40, 0x370, URZ ;  /* 0x0000037028047890 */ /* 0x000fe2000ff1e03f */
[----:B------:R-:W-:Y:S01]  /*23da0*/  R2UR UR9, R2 ;  /* 0x00000000020972ca */ /* 0x000fe200000e0000 */
[----:B------:R-:W-:Y:S01]  /*23db0*/  UMOV UR10, URZ ;  /* 0x0000003f000a7c82 */ /* 0x000fe20008000000 */
[----:B------:R-:W-:Y:S01]  /*23dc0*/  R2UR UR12, R18 ;  /* 0x00000000120c72ca */ /* 0x000fe200000e0000 */
[----:B------:R-:W-:Y:S01]  /*23dd0*/  UIADD3.X UR5, URZ, UR41, URZ, UP0, !UPT ;  /* 0x000000293f057290 */ /* 0x000fe200087fe43f */
[----:B------:R-:W-:Y:S01]  /*23de0*/  PLOP3.LUT P0, PT, PT, PT, PT, 0x80, 0x0 ;  /* 0x000000000000781c */ /* 0x000fe20003f0f070 */
[----:B------:R-:W-:Y:S01]  /*23df0*/  UMOV UR6, 0x0 ;  /* 0x0000000000067882 */ /* 0x000fe20000000000 */
[----:B------:R-:W-:Y:S01]  /*23e00*/  UMOV UR7, 0x14f00000 ;  /* 0x14f0000000077882 */ /* 0x000fe20000000000 */
[----:B------:R-:W-:-:S06]  /*23e10*/  UMOV UR17, 0x40 ;  /* 0x0000004000117882 */ /* 0x000fcc0000000000 */
[----:B------:R-:W-:Y:S01]  /*23e20*/  UIADD3 UR9, UR9, 0x29830, URZ ;  /* 0x0002983009097890 */ /* 0x000fe2000fffe03f */
[----:B--2---:R-:W-:Y:S01]  /*23e30*/  IMAD R0, R5, 0x7800, R6 ;  /* 0x0000780005007824 */ /* 0x004fe200078e0206 */
[----:B---3--:R-:W-:-:S04]  /*23e40*/  R2UR UR13, R4 ;  /* 0x00000000040d72ca */ /* 0x008fc800000e0000 */
[----:B------:R-:W-:Y:S02]  /*23e50*/  R2UR UR8, R0 ;  /* 0x00000000000872ca */ /* 0x000fe400000e0000 */
[----:B----4-:R-:W-:-:S04]  /*23e60*/  LOP3.LUT R3, R3, 0xfffffffe, RZ, 0xc0, !PT ;  /* 0xfffffffe03037812 */ /* 0x010fc800078ec0ff */
[----:B------:R-:W-:-:S05]  /*23e70*/  @P0 LOP3.LUT R3, R3, 0x1, RZ, 0xfc, !PT ;  /* 0x0000000103030812 */ /* 0x000fca00078efcff */
[----:B------:R2:W-:Y:S02]  /*23e80*/  STL [R1+0x10], R3 ;  /* 0x0000100301007387 */ /* 0x0005e40000100800 */
[----:B------:R-:W-:Y:S02]  /*23e90*/  UIADD3 UR14, UR8, 0x1a400, URZ ;  /* 0x0001a400080e7890 */ /* 0x000fe4000fffe03f */
[----:B------:R-:W-:Y:S02]  /*23ea0*/  UIADD3 UR15, UR8, 0x1cc00, URZ ;  /* 0x0001cc00080f7890 */ /* 0x000fe4000fffe03f */
[----:B------:R-:W-:-:S03]  /*23eb0*/  UIADD3 UR16, UR8, 0x1f400, URZ ;  /* 0x0001f40008107890 */ /* 0x000fc6000fffe03f */
[----:B------:R-:W-:Y:S01]  /*23ec0*/  UMOV UR8, UR14 ;  /* 0x0000000e00087c82 */ /* 0x000fe20008000000 */
[----:B------:R-:W-:Y:S01]  /*23ed0*/  UMOV UR14, 0x80 ;  /* 0x00000080000e7882 */ /* 0x000fe20000000000 */
[----:B------:R0:W-:Y:S02]  /*23ee0*/  UTMALDG.4D [UR8], [UR4], desc[UR6] ;  /* 0x00000608040075b4 */ /* 0x0001e40008019000 */
[----:B0-----:R-:W-:Y:S01]  /*23ef0*/  UMOV UR8, UR15 ;  /* 0x0000000f00087c82 */ /* 0x001fe20008000000 */
[----:B------:R-:W-:Y:S02]  /*23f00*/  UMOV UR10, UR17 ;  /* 0x00000011000a7c82 */ /* 0x000fe40008000000 */
[----:B------:R0:W-:Y:S02]  /*23f10*/  UTMALDG.4D [UR8], [UR4], desc[UR6] ;  /* 0x00000608040075b4 */ /* 0x0001e40008019000 */
[----:B0-----:R-:W-:Y:S01]  /*23f20*/  UMOV UR8, UR16 ;  /* 0x0000001000087c82 */ /* 0x001fe20008000000 */
[----:B------:R-:W-:-:S02]  /*23f30*/  UMOV UR10, UR14 ;  /* 0x0000000e000a7c82 */ /* 0x000fc40008000000 */
[----:B------:R2:W-:Y:S02]  /*23f40*/  UTMALDG.4D [UR8], [UR4], desc[UR6] ;  /* 0x00000608040075b4 */ /* 0x0005e40008019000 */
[----:B--2---:R-:W-:Y:S01]  /*23f50*/  NOP ;  /* 0x0000000000007918 */ /* 0x004fe20000000000 */
.L_x_722:
[----:B------:R-:W2:Y:S04]  /*23f60*/  LDL R2, [R1+0x4] ;  /* 0x0000040001027983 */ /* 0x000ea80000100800 */
[----:B------:R-:W3:Y:S04]  /*23f70*/  LDL.LU R3, [R1+0x3c] ;  /* 0x00003c0001037983 */ /* 0x000ee80000300800 */
[----:B------:R-:W4:Y:S04]  /*23f80*/  LDL.LU R5, [R1+0x34] ;  /* 0x0000340001057983 */ /* 0x000f280000300800 */
[----:B0-----:R-:W5:Y:S01]  /*23f90*/  LDL.LU R4, [R1+0x40] ;  /* 0x0000400001047983 */ /* 0x001f620000300800 */
[----:B------:R-:W-:Y:S05]  /*23fa0*/  WARPSYNC.ALL ;  /* 0x0000000000007948 */ /* 0x000fea0003800000 */
[----:B------:R-:W-:Y:S01]  /*23fb0*/  ULDC.64 UR4, c[0x0][0x298] ;  /* 0x0000a60000047ab9 */ /* 0x000fe20000000a00 */
[----:B------:R-:W-:Y:S01]  /*23fc0*/  ULDC.64 UR6, c[0x0][0xa00] ;  /* 0x0002800000067ab9 */ /* 0x000fe20000000a00 */
[----:B------:R-:W-:Y:S01]  /*23fd0*/  BSSY B6, `(.L_x_729) ;  /* 0x0000024000067945 */ /* 0x000fe20003800000 */
[----:B------:R-:W-:Y:S01]  /*23fe0*/  BAR.SYNC.DEFER_BLOCKING 0x8, 0x180 ;  /* 0x0206000000007b1d */ /* 0x000fe20000010000 */
[----:B------:R-:W-:-:S04]  /*23ff0*/  ISETP.NE.U32.AND P0, PT, RZ, UR6, PT ;  /* 0x00000006ff007c0c */ /* 0x000fc8000bf05070 */
[----:B------:R-:W-:Y:S01]  /*24000*/  ISETP.NE.AND.EX P0, PT, RZ, UR7, PT, P0 ;  /* 0x00000007ff007c0c */ /* 0x000fe2000bf05300 */
[----:B--2---:R-:W-:Y:S01]  /*24010*/  VIADD R2, R2, 0x14400 ;  /* 0x0001440002027836 */ /* 0x004fe20000000000 */
[----:B---3--:R-:W-:-:S04]  /*24020*/  SHF.R.S32.HI R0, RZ, 0x1f, R3 ;  /* 0x0000001fff007819 */ /* 0x008fc80000011403 */
[----:B------:R-:W-:Y:S02]  /*24030*/  LOP3.LUT P1, RZ, R2, 0x1bf, RZ, 0xc0, !PT ;  /* 0x000001bf02ff7812 */ /* 0x000fe4000782c0ff */
[----:B----4-:R-:W-:Y:S01]  /*24040*/  SEL R5, R5, RZ, !P0 ;  /* 0x000000ff05057207 */ /* 0x010fe20004000000 */
[----:B------:R-:W-:Y:S01]  /*24050*/  IMAD R0, R0, UR4, RZ ;  /* 0x0000000400007c24 */ /* 0x000fe2000f8e02ff */
[----:B-----5:R-:W-:-:S03]  /*24060*/  SEL R4, R4, RZ, !P0 ;  /* 0x000000ff04047207 */ /* 0x020fc60004000000 */
[C---:B------:R-:W-:Y:S02]  /*24070*/  IMAD R0, R3.reuse, UR5, R0 ;  /* 0x0000000503007c24 */ /* 0x040fe4000f8e0200 */
[----:B------:R-:W-:-:S05]  /*24080*/  IMAD.WIDE.U32 R2, R3, UR4, RZ ;  /* 0x0000000403027c25 */ /* 0x000fca000f8e00ff */
[----:B------:R0:W-:Y:S04]  /*24090*/  STL.64 [R1+0x48], R2 ;  /* 0x0000480201007387 */ /* 0x0001e80000100a00 */
[----:B------:R2:W-:Y:S04]  /*240a0*/  STL [R1+0x34], R5 ;  /* 0x0000340501007387 */ /* 0x0005e80000100800 */
[----:B------:R2:W-:Y:S01]  /*240b0*/  STL [R1+0x5c], R4 ;  /* 0x00005c0401007387 */ /* 0x0005e20000100800 */
[----:B0-----:R-:W-:Y:S01]  /*240c0*/  IMAD.IADD R2, R3, 0x1, R0 ;  /* 0x0000000103027824 */ /* 0x001fe200078e0200 */
[----:B------:R-:W-:-:S05]  /*240d0*/  SHF.R.S32.HI R0, RZ, 0x1f, R18 ;  /* 0x0000001fff007819 */ /* 0x000fca0000011412 */
[----:B------:R2:W-:Y:S04]  /*240e0*/  STL [R1+0x40], R0 ;  /* 0x0000400001007387 */ /* 0x0005e80000100800 */
[----:B------:R2:W-:Y:S01]  /*240f0*/  STL [R1+0x3c], R2 ;  /* 0x00003c0201007387 */ /* 0x0005e20000100800 */
[----:B------:R-:W-:Y:S05]  /*24100*/  @!P1 BRA `(.L_x_730) ;  /* 0x0000000000409947 */ /* 0x000fea0003800000 */
[----:B--2---:R-:W-:Y:S01]  /*24110*/  MOV R2, 0x0 ;  /* 0x0000000000027802 */ /* 0x004fe20000000f00 */
[----:B------:R-:W-:Y:S01]  /*24120*/  ULDC.64 UR4, c[0x4][0xa0] ;  /* 0x0100280000047ab9 */ /* 0x000fe20000000a00 */
[----:B------:R-:W-:Y:S01]  /*24130*/  ULDC.64 UR6, c[0x4][0xa8] ;  /* 0x01002a0000067ab9 */ /* 0x000fe20000000a00 */
[----:B------:R-:W-:Y:S01]  /*24140*/  ULDC.64 UR8, c[0x4][0x28] ;  /* 0x01000a0000087ab9 */ /* 0x000fe20000000a00 */
[----:B------:R-:W-:Y:S01]  /*24150*/  IMAD.U32 R4, RZ, RZ, UR4 ;  /* 0x00000004ff047e24 */ /* 0x000fe2000f8e00ff */
[----:B------:R-:W-:Y:S01]  /*24160*/  MOV R5, UR5 ;  /* 0x0000000500057c02 */ /* 0x000fe20008000f00 */
[----:B------:R-:W0:Y:S01]  /*24170*/  LDC.64 R2, c[0x4][R2] ;  /* 0x0100000002027b82 */ /* 0x000e220000000a00 */
[----:B------:R-:W-:Y:S01]  /*24180*/  IMAD.U32 R6, RZ, RZ, UR6 ;  /* 0x00000006ff067e24 */ /* 0x000fe2000f8e00ff */
[----:B------:R-:W-:Y:S01]  /*24190*/  MOV R11, UR9 ;  /* 0x00000009000b7c02 */ /* 0x000fe20008000f00 */
[----:B------:R-:W-:Y:S02]  /*241a0*/  IMAD.U32 R7, RZ, RZ, UR7 ;  /* 0x00000007ff077e24 */ /* 0x000fe4000f8e00ff */
[----:B------:R-:W-:-:S02]  /*241b0*/  IMAD.U32 R10, RZ, RZ, UR8 ;  /* 0x00000008ff0a7e24 */ /* 0x000fc4000f8e00ff */
[----:B-1----:R-:W-:Y:S02]  /*241c0*/  IMAD.MOV.U32 R8, RZ, RZ, 0x70 ;  /* 0x00000070ff087424 */ /* 0x002fe400078e00ff */
[----:B------:R-:W-:Y:S02]  /*241d0*/  IMAD.MOV.U32 R12, RZ, RZ, 0x1 ;  /* 0x00000001ff0c7424 */ /* 0x000fe400078e00ff */
[----:B------:R-:W-:-:S07]  /*241e0*/  IMAD.MOV.U32 R13, RZ, RZ, RZ ;  /* 0x000000ffff0d7224 */ /* 0x000fce00078e00ff */
[----:B------:R-:W-:-:S07]  /*241f0*/  LEPC R20, `(.L_x_730) ;  /* 0x000000001014794e */ /* 0x000fce0000000000 */
[----:B0-----:R-:W-:Y:S05]  /*24200*/  CALL.ABS.NOINC R2 ;  /* 0x0000000002007343 */ /* 0x001fea0003c00000 */
.L_x_730:
[----:B------:R-:W-:Y:S05]  /*24210*/  BSYNC B6 ;  /* 0x0000000000067941 */ /* 0x000fea0003800000 */
.L_x_729:
[----:B--2---:R-:W2:Y:S01]  /*24220*/  LDL.LU R4, [R1+0x3c] ;  /* 0x00003c0001047983 */ /* 0x004ea20000300800 */
[----:B------:R-:W0:Y:S01]  /*24230*/  LDC R7, c[0x0][0x448] ;  /* 0x00011200ff077b82 */ /* 0x000e220000000800 */
[----:B------:R-:W-:Y:S01]  /*24240*/  ULDC.64 UR4, c[0x0][0x2d8] ;  /* 0x0000b60000047ab9 */ /* 0x000fe20000000a00 */
[----:B------:R-:W-:Y:S01]  /*24250*/  SHF.L.U32 R17, R17, 0x7, RZ ;  /* 0x0000000711117819 */ /* 0x000fe200000006ff */
[----:B------:R-:W2:Y:S01]  /*24260*/  LDL.LU.64 R2, [R1+0x48] ;  /* 0x0000480001027983 */ /* 0x000ea20000300a00 */
[----:B------:R-:W-:-:S03]  /*24270*/  ULDC.64 UR6, c[0x0][0x280] ;  /* 0x0000a00000067ab9 */ /* 0x000fc60000000a00 */
[----:B------:R-:W3:Y:S04]  /*24280*/  LDL.LU R0, [R1+0x40] ;  /* 0x0000400001007983 */ /* 0x000ee80000300800 */
[----:B------:R-:W4:Y:S04]  /*24290*/  LDL.LU R6, [R1+0x5c] ;  /* 0x00005c0001067983 */ /* 0x000f280000300800 */
[----:B------:R-:W4:Y:S01]  /*242a0*/  LDL.LU R5, [R1+0x34] ;  /* 0x0000340001057983 */ /* 0x000f220000300800 */
[----:B------:R-:W0:Y:S01]  /*242b0*/  S2R R10, SR_TID.X ;  /* 0x00000000000a7919 */ /* 0x000e220000002100 */
[----:B-1----:R-:W1:Y:S01]  /*242c0*/  S2R R8, SR_TID.X ;  /* 0x0000000000087919 */ /* 0x002e620000002100 */
[----:B0-----:R-:W-:Y:S01]  /*242d0*/  ISETP.NE.AND P0, PT, R7, 0x1, PT ;  /* 0x000000010700780c */ /* 0x001fe20003f05270 */
[----:B------:R-:W-:Y:S01]  /*242e0*/  IMAD.SHL.U32 R10, R10, 0x10, RZ ;  /* 0x000000100a0a7824 */ /* 0x000fe200078e00ff */
[----:B-1----:R-:W-:-:S04]  /*242f0*/  SHF.L.U32 R9, R8, 0x4, RZ ;  /* 0x0000000408097819 */ /* 0x002fc800000006ff */
[----:B------:R-:W-:Y:S02]  /*24300*/  LOP3.LUT R10, R10, 0x30, RZ, 0xc0, !PT ;  /* 0x000000300a0a7812 */ /* 0x000fe400078ec0ff */
[----:B------:R-:W-:Y:S02]  /*24310*/  LOP3.LUT R9, R9, 0x30, RZ, 0xc0, !PT ;  /* 0x0000003009097812 */ /* 0x000fe400078ec0ff */
[C---:B------:R-:W-:Y:S02]  /*24320*/  LOP3.LUT R11, R10.reuse, 0x40, RZ, 0xfc, !PT ;  /* 0x000000400a0b7812 */ /* 0x040fe400078efcff */
[----:B------:R-:W-:Y:S02]  /*24330*/  LOP3.LUT R10, R10, 0x80, RZ, 0xfc, !PT ;  /* 0x000000800a0a7812 */ /* 0x000fe400078efcff */
[----:B--2---:R-:W-:Y:S02]  /*24340*/  MOV R3, R4 ;  /* 0x0000000400037202 */ /* 0x004fe40000000f00 */
[----:B------:R-:W0:Y:S01]  /*24350*/  S2R R4, SR_TID.X ;  /* 0x0000000000047919 */ /* 0x000e220000002100 */
[----:B---3--:R-:W-:-:S02]  /*24360*/  IMAD R0, R0, UR4, RZ ;  /* 0x0000000400007c24 */ /* 0x008fc4000f8e02ff */
[----:B------:R-:W-:-:S04]  /*24370*/  IMAD.WIDE.U32 R2, R18, UR4, R2 ;  /* 0x0000000412027c25 */ /* 0x000fc8000f8e0002 */
[----:B------:R-:W-:Y:S01]  /*24380*/  IMAD R0, R18, UR5, R0 ;  /* 0x0000000512007c24 */ /* 0x000fe2000f8e0200 */
[----:B------:R-:W-:-:S03]  /*24390*/  ULDC.64 UR4, c[0x0][0x2e0] ;  /* 0x0000b80000047ab9 */ /* 0x000fc60000000a00 */
[----:B------:R-:W-:Y:S02]  /*243a0*/  IMAD.IADD R3, R3, 0x1, R0 ;  /* 0x0000000103037824 */ /* 0x000fe400078e0200 */
[----:B----4-:R-:W-:Y:S02]  /*243b0*/  IMAD R0, R6, UR4, RZ ;  /* 0x0000000406007c24 */ /* 0x010fe4000f8e02ff */
[C---:B------:R-:W-:Y:S01]  /*243c0*/  IMAD.WIDE.U32 R2, R5.reuse, UR4, R2 ;  /* 0x0000000405027c25 */ /* 0x040fe2000f8e0002 */
[----:B------:R-:W1:Y:S03]  /*243d0*/  @P0 LDC R6, c[0x0][0x450] ;  /* 0x00011400ff060b82 */ /* 0x000e660000000800 */
[----:B------:R-:W-:Y:S01]  /*243e0*/  IMAD R0, R5, UR5, R0 ;  /* 0x0000000505007c24 */ /* 0x000fe2000f8e0200 */
[----:B------:R-:W-:-:S03]  /*243f0*/  ULDC.64 UR4, c[0x0][0x2d0] ;  /* 0x0000b40000047ab9 */ /* 0x000fc60000000a00 */
[----:B------:R-:W-:Y:S01]  /*24400*/  IMAD.IADD R3, R3, 0x1, R0 ;  /* 0x0000000103037824 */ /* 0x000fe200078e0200 */
[C---:B0-----:R-:W-:Y:S01]  /*24410*/  LOP3.LUT R5, R4.reuse, 0x7f, RZ, 0xc0, !PT ;  /* 0x0000007f04057812 */ /* 0x041fe200078ec0ff */
[----:B------:R-:W-:-:S03]  /*24420*/  IMAD.SHL.U32 R4, R4, 0x20, RZ ;  /* 0x0000002004047824 */ /* 0x000fc600078e00ff */
[----:B------:R-:W-:-:S04]  /*24430*/  SHF.R.U32.HI R5, RZ, 0x2, R5 ;  /* 0x00000002ff057819 */ /* 0x000fc80000011605 */
[----:B------:R-:W-:Y:S02]  /*24440*/  LOP3.LUT R4, R5, 0x60, R4, 0xf8, !PT ;  /* 0x0000006005047812 */ /* 0x000fe400078ef804 */
[----:B------:R-:W0:Y:S02]  /*24450*/  @P0 LDC R5, c[0x0][0x44c] ;  /* 0x00011300ff050b82 */ /* 0x000e240000000800 */
[----:B------:R-:W-:-:S05]  /*24460*/  LOP3.LUT R0, R4, R17, RZ, 0xfc, !PT ;  /* 0x0000001104007212 */ /* 0x000fca00078efcff */
[----:B------:R-:W-:Y:S02]  /*24470*/  IMAD.MOV.U32 R4, RZ, RZ, R0 ;  /* 0x000000ffff047224 */ /* 0x000fe400078e0000 */
[----:B0-----:R-:W-:-:S05]  /*24480*/  @P0 IMAD.HI.U32 R5, R0, R5, RZ ;  /* 0x0000000500050227 */ /* 0x001fca00078e00ff */
[----:B-1----:R-:W-:-:S05]  /*24490*/  @P0 SHF.R.U32.HI R4, RZ, R6, R5 ;  /* 0x00000006ff040219 */ /* 0x002fca0000011605 */
[----:B------:R-:W-:Y:S02]  /*244a0*/  IMAD.MOV R5, RZ, RZ, -R4 ;  /* 0x000000ffff057224 */ /* 0x000fe400078e0a04 */
[----:B------:R-:W-:-:S04]  /*244b0*/  IMAD.WIDE.U32 R2, R4, UR4, R2 ;  /* 0x0000000404027c25 */ /* 0x000fc8000f8e0002 */
[----:B------:R-:W-:Y:S01]  /*244c0*/  IMAD R0, R7, R5, R0 ;  /* 0x0000000507007224 */ /* 0x000fe200078e0200 */
[----:B------:R-:W-:-:S05]  /*244d0*/  SHF.R.S32.HI R5, RZ, 0x1f, R4 ;  /* 0x0000001fff057819 */ /* 0x000fca0000011404 */
[----:B------:R-:W-:-:S04]  /*244e0*/  IMAD R5, R5, UR4, RZ ;  /* 0x0000000405057c24 */ /* 0x000fc8000f8e02ff */
[----:B------:R-:W-:Y:S01]  /*244f0*/  IMAD R4, R4, UR5, R5 ;  /* 0x0000000504047c24 */ /* 0x000fe2000f8e0205 */
[----:B------:R-:W-:-:S03]  /*24500*/  ULDC.64 UR4, c[0x0][0x2c8] ;  /* 0x0000b20000047ab9 */ /* 0x000fc60000000a00 */
[----:B------:R-:W-:Y:S01]  /*24510*/  IMAD.IADD R3, R3, 0x1, R4 ;  /* 0x0000000103037824 */ /* 0x000fe200078e0204 */
[----:B------:R-:W-:Y:S01]  /*24520*/  SHF.R.S32.HI R4, RZ, 0x1f, R0 ;  /* 0x0000001fff047819 */ /* 0x000fe20000011400 */
[----:B------:R-:W-:-:S04]  /*24530*/  IMAD.WIDE.U32 R2, R0, UR4, R2 ;  /* 0x0000000400027c25 */ /* 0x000fc8000f8e0002 */
[----:B------:R-:W-:Y:S01]  /*24540*/  IMAD R4, R4, UR4, RZ ;  /* 0x0000000404047c24 */ /* 0x000fe2000f8e02ff */
[----:B------:R-:W-:Y:S02]  /*24550*/  ULDC UR4, c[0x0][0x2b8] ;  /* 0x0000ae0000047ab9 */ /* 0x000fe40000000800 */
[----:B------:R-:W-:Y:S01]  /*24560*/  ISETP.GE.AND P2, PT, R10, UR4, PT ;  /* 0x000000040a007c0c */ /* 0x000fe2000bf46270 */
[----:B------:R-:W-:Y:S01]  /*24570*/  IMAD R0, R0, UR5, R4 ;  /* 0x0000000500007c24 */ /* 0x000fe2000f8e0204 */
[----:B------:R-:W-:Y:S02]  /*24580*/  LOP3.LUT R10, R8, 0x7f, RZ, 0xc0, !PT ;  /* 0x0000007f080a7812 */ /* 0x000fe400078ec0ff */
[----:B------:R0:W5:Y:S01]  /*24590*/  LDL R8, [R1+0x38] ;  /* 0x0000380001087983 */ /* 0x0001620000100800 */
[----:B------:R-:W-:Y:S02]  /*245a0*/  IADD3 R4, P3, R2, UR6, RZ ;  /* 0x0000000602047c10 */ /* 0x000fe4000ff7e0ff */
[----:B------:R-:W-:-:S02]  /*245b0*/  ISETP.GE.AND P0, PT, R9, UR4, PT ;  /* 0x0000000409007c0c */ /* 0x000fc4000bf06270 */
[----:B------:R-:W-:Y:S01]  /*245c0*/  ISETP.GE.AND P1, PT, R11, UR4, PT ;  /* 0x000000040b007c0c */ /* 0x000fe2000bf26270 */
[----:B------:R-:W-:Y:S01]  /*245d0*/  UMOV UR4, 0xffffffff ;  /* 0xffffffff00047882 */ /* 0x000fe20000000000 */
[----:B------:R-:W-:Y:S02]  /*245e0*/  IADD3.X R3, R3, UR7, R0, P3, !PT ;  /* 0x0000000703037c10 */ /* 0x000fe40009ffe400 */
[----:B------:R-:W-:Y:S01]  /*245f0*/  SHF.R.U32.HI R10, RZ, 0x2, R10 ;  /* 0x00000002ff0a7819 */ /* 0x000fe2000001160a */
[----:B0-----:R-:W-:Y:S08]  /*24600*/  BRA.DIV UR4, `(.L_x_731) ;  /* 0x0000004e04287947 */ /* 0x001ff0000b800000 */
[----:B------:R-:W2:Y:S01]  /*24610*/  LDL.LU R6, [R1+0x54] ;  /* 0x0000540001067983 */ /* 0x000ea20000300800 */
[----:B------:R-:W-:-:S05]  /*24620*/  IMAD.IADD R0, R10, 0x1, R17 ;  /* 0x000000010a007824 */ /* 0x000fca00078e0211 */
[----:B------:R-:W-:Y:S01]  /*24630*/  IADD3 R5, R0, 0x20, RZ ;  /* 0x0000002000057810 */ /* 0x000fe20007ffe0ff */
[----:B--2---:R-:W-:Y:S02]  /*24640*/  IMAD R2, R6, R7, RZ ;  /* 0x0000000706027224 */ /* 0x004fe400078e02ff */
[----:B------:R-:W0:Y:S03]  /*24650*/  SHFL.IDX PT, R7, R4, RZ, 0x1c1f ;  /* 0x001c1fff04077589 */ /* 0x000e2600000e0000 */
[----:B------:R-:W-:Y:S01]  /*24660*/  ISETP.GE.AND P4, PT, R0, R2, PT ;  /* 0x000000020000720c */ /* 0x000fe20003f86270 */
[----:B------:R-:W1:-:S12]  /*24670*/  SHFL.IDX PT, R6, R3, RZ, 0x1c1f ;  /* 0x001c1fff03067589 */ /* 0x000e5800000e0000 */
[----:B0-----:R-:W-:-:S05]  /*24680*/  @!P4 IADD3 R7, P3, R9, R7, RZ ;  /* 0x000000070907c210 */ /* 0x001fca0007f7e0ff */
[----:B-1----:R-:W-:Y:S01]  /*24690*/  @!P4 IMAD.X R6, RZ, RZ, R6, P3 ;  /* 0x000000ffff06c224 */ /* 0x002fe200018e0606 */
[----:B------:R-:W-:Y:S02]  /*246a0*/  ISETP.GE.AND P3, PT, R5, R2, PT ;  /* 0x000000020500720c */ /* 0x000fe40003f66270 */
[----:B------:R-:W0:Y:S02]  /*246b0*/  SHFL.IDX PT, R5, R4, 0x1, 0x1c1f ;  /* 0x003c1f0004057f89 */ /* 0x000e2400000e0000 */
[----:B------:R-:W-:-:S04]  /*246c0*/  @!P4 LOP3.LUT R7, R7, R6, RZ, 0x3c, !PT ;  /* 0x000000060707c212 */ /* 0x000fc800078e3cff */
[----:B------:R-:W-:-:S04]  /*246d0*/  @!P4 LOP3.LUT R6, R7, R6, RZ, 0x3c, !PT ;  /* 0x000000060706c212 */ /* 0x000fc800078e3cff */
[----:B------:R-:W-:-:S05]  /*246e0*/  @!P4 LOP3.LUT R7, R7, R6, RZ, 0x3c, !PT ;  /* 0x000000060707c212 */ /* 0x000fca00078e3cff */
[----:B-----5:R-:W-:Y:S04]  /*246f0*/  @!P4 LDGSTS.E.BYPASS.LTC128B.128 [R8+0x14400], desc[UR54][R6.64], !P0 ;  /* 0x144000000608cfae */ /* 0x020fe8000c101d76 */
[----:B------:R-:W-:Y:S04]  /*24700*/  @!P4 LDGSTS.E.BYPASS.LTC128B.128 [R8+0x16400], desc[UR54][R6.64+0x40], !P1 ;  /* 0x164000400608cfae */ /* 0x000fe8000c901d76 */
[----:B------:R1:W-:Y:S01]  /*24710*/  @!P4 LDGSTS.E.BYPASS.LTC128B.128 [R8+0x18400], desc[UR54][R6.64+0x80], !P2 ;  /* 0x184000800608cfae */ /* 0x0003e2000d101d76 */
[----:B0-----:R-:W-:-:S03]  /*24720*/  @!P3 IADD3 R5, P4, R9, R5, RZ ;  /* 0x000000050905b210 */ /* 0x001fc60007f9e0ff */
[----:B-1----:R-:W0:Y:S02]  /*24730*/  SHFL.IDX PT, R6, R3, 0x1, 0x1c1f ;  /* 0x003c1f0003067f89 */ /* 0x002e2400000e0000 */
[----:B0-----:R-:W-:-:S04]  /*24740*/  @!P3 IMAD.X R6, RZ, RZ, R6, P4 ;  /* 0x000000ffff06b224 */ /* 0x001fc800020e0606 */
[----:B------:R-:W-:Y:S02]  /*24750*/  @!P3 IMAD.MOV.U32 R7, RZ, RZ, R6 ;  /* 0x000000ffff07b224 */ /* 0x000fe400078e0006 */
[----:B------:R-:W-:Y:S01]  /*24760*/  @!P3 IMAD.MOV.U32 R6, RZ, RZ, R5 ;  /* 0x000000ffff06b224 */ /* 0x000fe200078e0005 */
[----:B------:R-:W-:-:S04]  /*24770*/  IADD3 R5, R0, 0x40, RZ ;  /* 0x0000004000057810 */ /* 0x000fc80007ffe0ff */
[----:B------:R-:W-:Y:S04]  /*24780*/  @!P3 LDGSTS.E.BYPASS.LTC128B.128 [R8+0x14c00], desc[UR54][R6.64], !P0 ;  /* 0x14c000000608bfae */ /* 0x000fe8000c101d76 */
[----:B------:R-:W-:Y:S04]  /*24790*/  @!P3 LDGSTS.E.BYPASS.LTC128B.128 [R8+0x16c00], desc[UR54][R6.64+0x40], !P1 ;  /* 0x16c000400608bfae */ /* 0x000fe8000c901d76 */
[----:B------:R0:W-:Y:S01]  /*247a0*/  @!P3 LDGSTS.E.BYPASS.LTC128B.128 [R8+0x18c00], desc[UR54][R6.64+0x80], !P2 ;  /* 0x18c000800608bfae */ /* 0x0001e2000d101d76 */
[----:B------:R-:W-:-:S03]  /*247b0*/  ISETP.GE.AND P3, PT, R5, R2, PT ;  /* 0x000000020500720c */ /* 0x000fc60003f66270 */
[----:B------:R-:W1:Y:S04]  /*247c0*/  SHFL.IDX PT, R5, R4, 0x2, 0x1c1f ;  /* 0x005c1f0004057f89 */ /* 0x000e6800000e0000 */
[----:B0-----:R-:W0:Y:S06]  /*247d0*/  SHFL.IDX PT, R6, R3, 0x2, 0x1c1f ;  /* 0x005c1f0003067f89 */ /* 0x001e2c00000e0000 */
[----:B-1----:R-:W-:-:S05]  /*247e0*/  @!P3 IADD3 R5, P4, R9, R5, RZ ;  /* 0x000000050905b210 */ /* 0x002fca0007f9e0ff */
[----:B0-----:R-:W-:-:S04]  /*247f0*/  @!P3 IMAD.X R6, RZ, RZ, R6, P4 ;  /* 0x000000ffff06b224 */ /* 0x001fc800020e0606 */
[----:B------:R-:W-:Y:S02]  /*24800*/  @!P3 IMAD.MOV.U32 R7, RZ, RZ, R6 ;  /* 0x000000ffff07b224 */ /* 0x000fe400078e0006 */
[----:B------:R-:W-:Y:S02]  /*24810*/  @!P3 IMAD.MOV.U32 R6, RZ, RZ, R5 ;  /* 0x000000ffff06b224 */ /* 0x000fe400078e0005 */
[----:B------:R0:W1:Y:S04]  /*24820*/  SHFL.IDX PT, R5, R3, 0x3, 0x1c1f ;  /* 0x007c1f0003057f89 */ /* 0x00006800000e0000 */
[----:B------:R0:W-:Y:S04]  /*24830*/  @!P3 LDGSTS.E.BYPASS.LTC128B.128 [R8+0x15400], desc[UR54][R6.64], !P0 ;  /* 0x154000000608bfae */ /* 0x0001e8000c101d76 */
[----:B------:R0:W-:Y:S04]  /*24840*/  @!P3 LDGSTS.E.BYPASS.LTC128B.128 [R8+0x17400], desc[UR54][R6.64+0x40], !P1 ;  /* 0x174000400608bfae */ /* 0x0001e8000c901d76 */
[----:B------:R0:W-:Y:S04]  /*24850*/  @!P3 LDGSTS.E.BYPASS.LTC128B.128 [R8+0x19400], desc[UR54][R6.64+0x80], !P2 ;  /* 0x194000800608bfae */ /* 0x0001e8000d101d76 */
[----:B------:R0:W2:Y:S02]  /*24860*/  SHFL.IDX PT, R3, R4, 0x3, 0x1c1f ;  /* 0x007c1f0004037f89 */ /* 0x0000a400000e0000 */
.L_x_891:
[----:B------:R-:W-:Y:S01]  /*24870*/  IADD3 R0, R0, 0x60, RZ ;  /* 0x0000006000007810 */ /* 0x000fe20007ffe0ff */
[----:B------:R-:W-:Y:S03]  /*24880*/  BSSY B0, `(.L_x_732) ;  /* 0x000000b000007945 */ /* 0x000fe60003800000 */
[----:B------:R-:W-:-:S13]  /*24890*/  ISETP.GE.AND P3, PT, R0, R2, PT ;  /* 0x000000020000720c */ /* 0x000fda0003f66270 */
[----:B------:R-:W-:Y:S05]  /*248a0*/  @P3 BRA `(.L_x_733) ;  /* 0x0000000000203947 */ /* 0x000fea0003800000 */
[----:B--2---:R-:W-:-:S05]  /*248b0*/  IADD3 R2, P3, R9, R3, RZ ;  /* 0x0000000309027210 */ /* 0x004fca0007f7e0ff */
[----:B01----:R-:W-:-:S05]  /*248c0*/  IMAD.X R3, RZ, RZ, R5, P3 ;  /* 0x000000ffff037224 */ /* 0x003fca00018e0605 */
[----:B------:R-:W-:Y:S01]  /*248d0*/  @!PT LDS RZ, [RZ] ;  /* 0x00000000fffff984 */ /* 0x000fe20000000800 */
[----:B------:R-:W-:Y:S01]  /*248e0*/  @!PT LDS RZ, [RZ] ;  /* 0x00000000fffff984 */ /* 0x000fe20000000800 */
[----:B------:R-:W-:Y:S01]  /*248f0*/  @!PT LDS RZ, [RZ] ;  /* 0x00000000fffff984 */ /* 0x000fe20000000800 */
[----:B------:R4:W-:Y:S04]  /*24900*/  LDGSTS.E.BYPASS.LTC128B.128 [R8+0x15c00], desc[UR54][R2.64], !P0 ;  /* 0x15c0000002087fae */ /* 0x0009e8000c101d76 */
[----:B------:R4:W-:Y:S04]  /*24910*/  LDGSTS.E.BYPASS.LTC128B.128 [R8+0x17c00], desc[UR54][R2.64+0x40], !P1 ;  /* 0x17c0004002087fae */ /* 0x0009e8000c901d76 */
[----:B------:R4:W-:Y:S02]  /*24920*/  LDGSTS.E.BYPASS.LTC128B.128 [R8+0x19c00], desc[UR54][R2.64+0x80], !P2 ;  /* 0x19c0008002087fae */ /* 0x0009e4000d101d76 */
.L_x_733:
[----:B------:R-:W-:Y:S05]  /*24930*/  BSYNC B0 ;  /* 0x0000000000007941 */ /* 0x000fea0003800000 */
.L_x_732:
[----:B0--34-:R0:W5:Y:S01]  /*24940*/  LDL R8, [R1+0x4] ;  /* 0x0000040001087983 */ /* 0x0191620000100800 */
[----:B------:R-:W-:Y:S01]  /*24950*/  PLOP3.LUT P0, PT, PT, PT, PT, 0x80, 0x0 ;  /* 0x000000000000781c */ /* 0x000fe20003f0f070 */
[----:B------:R-:W-:-:S12]  /*24960*/  NOP ;  /* 0x0000000000007918 */ /* 0x000fd80000000000 */
.L_x_734:
[----:B------:R-:W3:Y:S01]  /*24970*/  LDL R2, [R1+0x4] ;  /* 0x0000040001027983 */ /* 0x000ee20000100800 */
[----:B------:R-:W-:Y:S02]  /*24980*/  PLOP3.LUT P1, PT, P1, P0, PT, 0xa2, 0x0 ;  /* 0x000000000000781c */ /* 0x000fe40000f21472 */
[----:B---3--:R-:W-:-:S08]  /*24990*/  @P0 R2UR P1, UR4, R2 ;  /* 0x00000000020402ca */ /* 0x008fd00000020000 */
[----:B------:R-:W-:-:S05]  /*249a0*/  @P0 PLOP3.LUT P0, PT, P1, PT, PT, 0x80, 0x0 ;  /* 0x000000000000081c */ /* 0x000fca0000f0f070 */
[----:B------:R-:W-:Y:S01]  /*249b0*/  @!P1 SYNCS.ARRIVE.TRANS64.RED.A0T1 RZ, [UR4+0x29800], RZ ;  /* 0x029800ffffff99a7 */ /* 0x000fe20008200404 */
[----:B------:R-:W-:Y:S07]  /*249c0*/  @!P1 ARRIVES.LDGSTSBAR.64.TRANSCNT [UR4+0x29800] ;  /* 0x02980000ff0099b0 */ /* 0x000fee0008000a84 */
[----:B------:R-:W-:Y:S05]  /*249d0*/  @P0 BRA.U.ANY `(.L_x_734) ;  /* 0xfffffffd00e40947 */ /* 0x000fea000393ffff */
[----:B--2---:R-:W2:Y:S02]  /*249e0*/  LDL.LU R3, [R1+0x58] ;  /* 0x0000580001037983 */ /* 0x004ea40000300800 */
[----:B--2---:R-:W-:-:S05]  /*249f0*/  VIADD R3, R3, 0x1 ;  /* 0x0000000103037836 */ /* 0x004fca0000000000 */
        /* <DEDUP_REMOVED lines=8> */
[----:B------:R-:W3:Y:S03]  /*24a80*/  SYNCS.PHASECHK.TRANS64.TRYWAIT P0, [R2+URZ+0x29820], R0 ;  /* 0x02982000020075a7 */ /* 0x000ee6000800017f */
[----:B--23--:R-:W-:Y:S05]  /*24a90*/  @!P0 BRA `(.L_x_736) ;  /* 0x0000004c00688947 */ /* 0x00cfea0003800000 */
.L_x_892:
[----:B------:R-:W-:Y:S05]  /*24aa0*/  BSYNC B0 ;  /* 0x0000000000007941 */ /* 0x000fea0003800000 */
.L_x_735:
[----:B--2---:R-:W2:Y:S02]  /*24ab0*/  LDL.LU R2, [R1+0x44] ;  /* 0x0000440001027983 */ /* 0x004ea40000300800 */
[----:B--2---:R-:W-:-:S13]  /*24ac0*/  ISETP.GE.AND P0, PT, R2, 0xa1, PT ;  /* 0x000000a10200780c */ /* 0x004fda0003f06270 */
[----:B------:R-:W-:Y:S05]  /*24ad0*/  @!P0 BRA `(.L_x_737) ;  /* 0x0000001000308947 */ /* 0x000fea0003800000 */
[----:B------:R-:W2:Y:S04]  /*24ae0*/  LDL.LU R2, [R1+0x50] ;  /* 0x0000500001027983 */ /* 0x000ea80000300800 */
[----:B------:R3:W5:Y:S04]  /*24af0*/  LDL.LU R0, [R1+0x8] ;  /* 0x0000080001007983 */ /* 0x0007680000300800 */
[----:B------:R3:W5:Y:S02]  /*24b00*/  LDL.LU R3, [R1+0x14] ;  /* 0x0000140001037983 */ /* 0x0007640000300800 */
[----:B--23--:R-:W-:-:S07]  /*24b10*/  IADD3 R2, R2, -0x2, RZ ;  /* 0xfffffffe02027810 */ /* 0x00cfce0007ffe0ff */
.L_x_759:
[----:B--2---:R-:W2:Y:S01]  /*24b20*/  LDL R4, [R1+0x10] ;  /* 0x0000100001047983 */ /* 0x004ea20000100800 */
[----:B-1---5:R-:W-:Y:S01]  /*24b30*/  VIADD R5, R0, 0x1 ;  /* 0x0000000100057836 */ /* 0x022fe20000000000 */
[----:B------:R-:W-:Y:S05]  /*24b40*/  YIELD ;  /* 0x0000000000007946 */ /* 0x000fea0003800000 */
[C---:B------:R-:W-:Y:S01]  /*24b50*/  ISETP.NE.AND P0, PT, R5.reuse, 0x2, PT ;  /* 0x000000020500780c */ /* 0x040fe20003f05270 */
[----:B------:R-:W-:Y:S03]  /*24b60*/  BSSY B0, `(.L_x_738) ;  /* 0x0000094000007945 */ /* 0x000fe60003800000 */
[----:B------:R-:W-:-:S02]  /*24b70*/  SEL R10, R5, RZ, P0 ;  /* 0x000000ff050a7207 */ /* 0x000fc40000000000 */
[----:B--2---:R-:W-:Y:S02]  /*24b80*/  LOP3.LUT P1, RZ, R4, 0x1, RZ, 0xc0, !PT ;  /* 0x0000000104ff7812 */ /* 0x004fe4000782c0ff */
[----:B------:R-:W-:-:S04]  /*24b90*/  SEL R4, RZ, 0x1, P0 ;  /* 0x00000001ff047807 */ /* 0x000fc80000000000 */
[----:B------:R-:W-:-:S05]  /*24ba0*/  LOP3.LUT R9, R3, R4, RZ, 0x3c, !PT ;  /* 0x0000000403097212 */ /* 0x000fca00078e3cff */
[----:B------:R1:W-:Y:S04]  /*24bb0*/  STL [R1+0x14], R9 ;  /* 0x0000140901007387 */ /* 0x0003e80000100800 */
[----:B------:R1:W-:Y:S01]  /*24bc0*/  STL [R1+0x8], R10 ;  /* 0x0000080a01007387 */ /* 0x0003e20000100800 */
[----:B------:R-:W-:Y:S05]  /*24bd0*/  @!P1 BRA `(.L_x_739) ;  /* 0x0000000800309947 */ /* 0x000fea0003800000 */
[----:B------:R-:W-:Y:S01]  /*24be0*/  ULDC.64 UR4, c[0x0][0x418] ;  /* 0x0001060000047ab9 */ /* 0x000fe20000000a00 */
[----:B------:R-:W-:Y:S01]  /*24bf0*/  IMAD.MOV.U32 R8, RZ, RZ, R2 ;  /* 0x000000ffff087224 */ /* 0x000fe200078e0002 */
[----:B------:R-:W-:-:S04]  /*24c00*/  ISETP.NE.U32.AND P0, PT, RZ, UR4, PT ;  /* 0x00000004ff007c0c */ /* 0x000fc8000bf05070 */
[----:B------:R-:W-:-:S13]  /*24c10*/  ISETP.NE.AND.EX P0, PT, RZ, UR5, PT, P0 ;  /* 0x00000005ff007c0c */ /* 0x000fda000bf05300 */
[----:B------:R-:W-:Y:S05]  /*24c20*/  @!P0 BRA `(.L_x_740) ;  /* 0x0000000000508947 */ /* 0x000fea0003800000 */
[----:B------:R-:W2:Y:S01]  /*24c30*/  LDL R12, [R1+0x20] ;  /* 0x00002000010c7983 */ /* 0x000ea20000100800 */
[----:B------:R-:W3:Y:S01]  /*24c40*/  LDC R7, c[0x0][0x43c] ;  /* 0x00010f00ff077b82 */ /* 0x000ee20000000800 */
[----:B------:R-:W-:Y:S02]  /*24c50*/  ULDC.64 UR6, c[0x0][0x428] ;  /* 0x00010a0000067ab9 */ /* 0x000fe40000000a00 */
[----:B------:R-:W4:Y:S01]  /*24c60*/  LDL R11, [R1+0x1c] ;  /* 0x00001c00010b7983 */ /* 0x000f220000100800 */
[----:B---3--:R-:W-:-:S13]  /*24c70*/  ISETP.NE.AND P0, PT, R7, 0x1, PT ;  /* 0x000000010700780c */ /* 0x008fda0003f05270 */
[----:B------:R-:W3:Y:S02]  /*24c80*/  @P0 LDC.64 R4, c[0x0][0x440] ;  /* 0x00011000ff040b82 */ /* 0x000ee40000000a00 */
[----:B---3--:R-:W-:-:S04]  /*24c90*/  @P0 IMAD.HI.U32 R6, R2, R4, RZ ;  /* 0x0000000402060227 */ /* 0x008fc800078e00ff */
[----:B------:R-:W-:Y:S01]  /*24ca0*/  IMAD.MOV.U32 R4, RZ, RZ, R2 ;  /* 0x000000ffff047224 */ /* 0x000fe200078e0002 */
[----:B------:R-:W-:-:S04]  /*24cb0*/  @P0 SHF.R.U32.HI R4, RZ, R5, R6 ;  /* 0x00000005ff040219 */ /* 0x000fc80000011606 */
[----:B------:R-:W-:Y:S02]  /*24cc0*/  SHF.R.S32.HI R5, RZ, 0x1f, R4 ;  /* 0x0000001fff057819 */ /* 0x000fe40000011404 */
[----:B------:R-:W-:-:S05]  /*24cd0*/  IADD3 R8, -R4, RZ, RZ ;  /* 0x000000ff04087210 */ /* 0x000fca0007ffe1ff */
[----:B------:R-:W-:Y:S02]  /*24ce0*/  IMAD R8, R7, R8, R2 ;  /* 0x0000000807087224 */ /* 0x000fe400078e0202 */
[----:B--2---:R-:W-:-:S04]  /*24cf0*/  IMAD R6, R12, UR6, RZ ;  /* 0x000000060c067c24 */ /* 0x004fc8000f8e02ff */
[C---:B----4-:R-:W-:Y:S02]  /*24d00*/  IMAD R6, R11.reuse, UR7, R6 ;  /* 0x000000070b067c24 */ /* 0x050fe4000f8e0206 */
[----:B------:R-:W-:-:S04]  /*24d10*/  IMAD.WIDE.U32 R4, R11, UR6, R4 ;  /* 0x000000060b047c25 */ /* 0x000fc8000f8e0004 */
[----:B------:R-:W-:Y:S01]  /*24d20*/  IMAD.IADD R5, R6, 0x1, R5 ;  /* 0x0000000106057824 */ /* 0x000fe200078e0205 */
[----:B------:R-:W-:-:S04]  /*24d30*/  LEA R6, P0, R4, UR4, 0x2 ;  /* 0x0000000404067c11 */ /* 0x000fc8000f8010ff */
[----:B------:R-:W-:-:S05]  /*24d40*/  LEA.HI.X R7, R4, UR5, R5, 0x2, P0 ;  /* 0x0000000504077c11 */ /* 0x000fca00080f1405 */
[----:B------:R-:W2:Y:S04]  /*24d50*/  LDG.E R4, desc[UR54][R6.64] ;  /* 0x0000003606047981 */ /* 0x000ea8000c1e1900 */
[----:B--2---:R2:W-:Y:S02]  /*24d60*/  STL [R1], R4 ;  /* 0x0000000401007387 */ /* 0x0045e40000100800 */
.L_x_740:
[----:B--2---:R-:W2:Y:S01]  /*24d70*/  LDL R4, [R1+0x4] ;  /* 0x0000040001047983 */ /* 0x004ea20000100800 */
[----:B------:R-:W3:Y:S02]  /*24d80*/  S2R R5, SR_TID.X ;  /* 0x0000000000057919 */ /* 0x000ee40000002100 */
[----:B---3--:R-:W-:Y:S01]  /*24d90*/  LOP3.LUT R6, R5, 0x7f, RZ, 0xc0, !PT ;  /* 0x0000007f05067812 */ /* 0x008fe200078ec0ff */
[----:B------:R-:W-:Y:S03]  /*24da0*/  BSSY B1, `(.L_x_741) ;  /* 0x0000006000017945 */ /* 0x000fe60003800000 */
[----:B------:R-:W-:Y:S01]  /*24db0*/  ISETP.NE.AND P1, PT, R6, RZ, PT ;  /* 0x000000ff0600720c */ /* 0x000fe20003f25270 */
[----:B--2---:R-:W-:Y:S01]  /*24dc0*/  IMAD R5, R10, 0x8, R4 ;  /* 0x000000080a057824 */ /* 0x004fe200078e0204 */
[----:B------:R-:W-:-:S04]  /*24dd0*/  SHF.L.U32 R4, R9, 0x1f, RZ ;  /* 0x0000001f09047819 */ /* 0x000fc800000006ff */
[----:B------:R-:W2:Y:S02]  /*24de0*/  SYNCS.PHASECHK.TRANS64.TRYWAIT P0, [R5+URZ+0x29880], R4 ;  /* 0x02988004050075a7 */ /* 0x000ea4000800017f */
[----:B--2---:R-:W-:Y:S05]  /*24df0*/  @!P0 BRA `(.L_x_742) ;  /* 0x0000004800a88947 */ /* 0x004fea0003800000 */
.L_x_893:
[----:B------:R-:W-:Y:S05]  /*24e00*/  BSYNC B1 ;  /* 0x0000000000017941 */ /* 0x000fea0003800000 */
.L_x_741:
[----:B------:R-:W-:Y:S04]  /*24e10*/  BSSY B1, `(.L_x_743) ;  /* 0x0000009000017945 */ /* 0x000fe80003800000 */
        /* <DEDUP_REMOVED lines=8> */
.L_x_744:
[----:B------:R-:W-:Y:S05]  /*24ea0*/  BSYNC B1 ;  /* 0x0000000000017941 */ /* 0x000fea0003800000 */
.L_x_743:
[----:B-1----:R-:W3:Y:S04]  /*24eb0*/  LDL R9, [R1+0x4] ;  /* 0x0000040001097983 */ /* 0x002ee80000100800 */
[----:B------:R-:W3:Y:S04]  /*24ec0*/  LDL R7, [R1+0x8] ;  /* 0x0000080001077983 */ /* 0x000ee80000100800 */
[----:B------:R-:W4:Y:S01]  /*24ed0*/  LDL R6, [R1+0x24] ;  /* 0x0000240001067983 */ /* 0x000f220000100800 */
[----:B------:R-:W-:Y:S01]  /*24ee0*/  MOV R10, RZ ;  /* 0x000000ff000a7202 */ /* 0x000fe20000000f00 */
[----:B------:R-:W-:Y:S01]  /*24ef0*/  UIADD3 UR4, UP0, UR40, 0x470, URZ ;  /* 0x0000047028047890 */ /* 0x000fe2000ff1e03f */
[----:B------:R-:W-:Y:S01]  /*24f00*/  PLOP3.LUT P0, PT, PT, PT, PT, 0x80, 0x0 ;  /* 0x000000000000781c */ /* 0x000fe20003f0f070 */
[----:B------:R-:W-:Y:S01]  /*24f10*/  UMOV UR6, 0x0 ;  /* 0x0000000000067882 */ /* 0x000fe20000000000 */
[----:B------:R-:W-:Y:S01]  /*24f20*/  R2UR UR10, R10 ;  /* 0x000000000a0a72ca */ /* 0x000fe200000e0000 */
[----:B------:R-:W-:Y:S01]  /*24f30*/  UIADD3.X UR5, URZ, UR41, URZ, UP0, !UPT ;  /* 0x000000293f057290 */ /* 0x000fe200087fe43f */
[----:B------:R-:W-:Y:S01]  /*24f40*/  UMOV UR7, 0x14f00000 ;  /* 0x14f0000000077882 */ /* 0x000fe20000000000 */
[----:B---3--:R-:W-:-:S02]  /*24f50*/  IMAD R7, R7, 0x5000, R9 ;  /* 0x0000500007077824 */ /* 0x008fc400078e0209 */
[----:B----4-:R-:W-:Y:S02]  /*24f60*/  IMAD R6, R8, 0xa0, R6 ;  /* 0x000000a008067824 */ /* 0x010fe400078e0206 */
[----:B------:R-:W-:Y:S02]  /*24f70*/  VIADD R7, R7, 0xa400 ;  /* 0x0000a40007077836 */ /* 0x000fe40000000000 */
[----:B------:R-:W-:-:S07]  /*24f80*/  VIADD R8, R5, 0x29870 ;  /* 0x0002987005087836 */ /* 0x000fce0000000000 */
.L_x_745:
[----:B------:R-:W3:Y:S01]  /*24f90*/  LDL R9, [R1] ;  /* 0x0000000001097983 */ /* 0x000ee20000100800 */
[----:B------:R-:W-:-:S13]  /*24fa0*/  @P0 ELECT P2, URZ, PT ;  /* 0x00000000003f082f */ /* 0x000fda0003840000 */
[----:B------:R-:W-:Y:S02]  /*24fb0*/  @P2 R2UR UR12, R18 ;  /* 0x00000000120c22ca */ /* 0x000fe400000e0000 */
[----:B------:R-:W-:Y:S02]  /*24fc0*/  @P2 R2UR UR11, R6 ;  /* 0x00000000060b22ca */ /* 0x000fe400000e0000 */
[----:B------:R-:W-:Y:S02]  /*24fd0*/  @P2 R2UR UR9, R8 ;  /* 0x00000000080922ca */ /* 0x000fe400000e0000 */
[----:B------:R-:W-:Y:S02]  /*24fe0*/  @P2 R2UR UR8, R7 ;  /* 0x00000000070822ca */ /* 0x000fe400000e0000 */
[----:B------:R-:W-:Y:S02]  /*24ff0*/  @P2 PLOP3.LUT P0, PT, P2, PT, PT, 0x8, 0x0 ;  /* 0x000000000000281c */ /* 0x000fe4000170e170 */
[----:B---3--:R-:W-:-:S02]  /*25000*/  @P2 R2UR UR13, R9 ;  /* 0x00000000090d22ca */ /* 0x008fc400000e0000 */
[----:B------:R-:W-:-:S11]  /*25010*/  PLOP3.LUT P2, PT, PT, PT, PT, 0x8, 0x0 ;  /* 0x000000000000781c */ /* 0x000fd60003f4e170 */
[----:B------:R1:W-:Y:S02]  /*25020*/  UTMALDG.4D [UR8], [UR4], desc[UR6] ;  /* 0x00000608040075b4 */ /* 0x0003e40008019000 */
[----:B-1----:R-:W-:Y:S05]  /*25030*/  @P0 BRA.U.ANY `(.L_x_745) ;  /* 0xfffffffd00d40947 */ /* 0x002fea000393ffff */
[----:B------:R-:W1:Y:S01]  /*25040*/  SYNCS.PHASECHK.TRANS64.TRYWAIT P0, [R5+URZ+0x29840], R4 ;  /* 0x02984004050075a7 */ /* 0x000e62000800017f */
[----:B------:R-:W-:Y:S04]  /*25050*/  BSSY B1, `(.L_x_746) ;  /* 0x0000002000017945 */ /* 0x000fe80003800000 */
[----:B-1----:R-:W-:Y:S05]  /*25060*/  @!P0 BRA `(.L_x_747) ;  /* 0x0000004800208947 */ /* 0x002fea0003800000 */
.L_x_894:
[----:B------:R-:W-:Y:S05]  /*25070*/  BSYNC B1 ;  /* 0x0000000000017941 */ /* 0x000fea0003800000 */
.L_x_746:
[----:B------:R-:W-:Y:S01]  /*25080*/  BSSY B1, `(.L_x_748) ;  /* 0x000000b000017945 */ /* 0x000fe20003800000 */
[----:B------:R-:W-:Y:S01]  /*25090*/  IMAD.MOV.U32 R8, RZ, RZ, 0x0 ;  /* 0x00000000ff087424 */ /* 0x000fe200078e00ff */
[----:B------:R-:W-:Y:S02]  /*250a0*/  MOV R9, 0x14f00000 ;  /* 0x14f0000000097802 */ /* 0x000fe40000000f00 */
[----:B------:R-:W-:Y:S05]  /*250b0*/  @P1 BRA `(.L_x_749) ;  /* 0x00000000001c1947 */ /* 0x000fea0003800000 */
[----:B------:R-:W3:Y:S01]  /*250c0*/  S2R R7, SR_TID.X ;  /* 0x0000000000077919 */ /* 0x000ee20000002100 */
[----:B-12---:R-:W-:-:S04]  /*250d0*/  IMAD.MOV.U32 R4, RZ, RZ, 0x7800 ;  /* 0x00007800ff047424 */ /* 0x006fc800078e00ff */
[----:B------:R4:W-:Y:S01]  /*250e0*/  SYNCS.ARRIVE.TRANS64 RZ, [R5+URZ+0x29830], R4 ;  /* 0x0298300405ff79a7 */ /* 0x0009e2000800003f */
[----:B---3--:R-:W-:-:S04]  /*250f0*/  LOP3.LUT R7, R7, 0x1f, RZ, 0xc0, !PT ;  /* 0x0000001f07077812 */ /* 0x008fc800078ec0ff */
[----:B------:R-:W-:-:S13]  /*25100*/  ISETP.NE.AND P0, PT, R7, RZ, PT ;  /* 0x000000ff0700720c */ /* 0x000fda0003f05270 */
[----:B----4-:R-:W-:Y:S05]  /*25110*/  @!P0 BRA `(.L_x_749) ;  /* 0x0000000000048947 */ /* 0x010fea0003800000 */
[----:B------:R-:W-:Y:S01]  /*25120*/  BPT.TRAP 0x1 ;  /* 0x000000040000795c */ /* 0x000fe20000300000 */
.L_x_749:
[----:B------:R-:W-:Y:S05]  /*25130*/  BSYNC B1 ;  /* 0x0000000000017941 */ /* 0x000fea0003800000 */
.L_x_748:
[----:B------:R-:W3:Y:S04]  /*25140*/  LDL R7, [R1+0x4] ;  /* 0x0000040001077983 */ /* 0x000ee80000100800 */
[----:B-12---:R-:W3:Y:S01]  /*25150*/  LDL R4, [R1+0x8] ;  /* 0x0000080001047983 */ /* 0x006ee20000100800 */
[----:B------:R-:W-:Y:S01]  /*25160*/  R2UR UR10, R10 ;  /* 0x000000000a0a72ca */ /* 0x000fe200000e0000 */
[----:B------:R-:W-:Y:S01]  /*25170*/  UIADD3 UR4, UP0, UR40, 0x370, URZ ;  /* 0x0000037028047890 */ /* 0x000fe2000ff1e03f */
[----:B------:R-:W-:Y:S01]  /*25180*/  R2UR UR6, R8 ;  /* 0x00000000080672ca */ /* 0x000fe200000e0000 */
[----:B------:R-:W-:Y:S01]  /*25190*/  VIADD R5, R5, 0x29830 ;  /* 0x0002983005057836 */ /* 0x000fe20000000000 */
[----:B------:R-:W-:Y:S01]  /*251a0*/  R2UR UR7, R9 ;  /* 0x00000000090772ca */ /* 0x000fe200000e0000 */
[----:B------:R-:W-:Y:S01]  /*251b0*/  UIADD3.X UR5, URZ, UR41, URZ, UP0, !UPT ;  /* 0x000000293f057290 */ /* 0x000fe200087fe43f */
[----:B------:R-:W-:Y:S01]  /*251c0*/  PLOP3.LUT P0, PT, PT, PT, PT, 0x80, 0x0 ;  /* 0x000000000000781c */ /* 0x000fe20003f0f070 */
[----:B---3--:R-:W-:-:S04]  /*251d0*/  IMAD R4, R4, 0x7800, R7 ;  /* 0x0000780004047824 */ /* 0x008fc800078e0207 */
[----:B------:R-:W-:-:S08]  /*251e0*/  VIADD R7, R4, 0x1a400 ;  /* 0x0001a40004077836 */ /* 0x000fd00000000000 */
.L_x_750:
[----:B------:R-:W2:Y:S01]  /*251f0*/  LDL R10, [R1] ;  /* 0x00000000010a7983 */ /* 0x000ea20000100800 */
[----:B------:R-:W-:-:S13]  /*25200*/  @P0 ELECT P1, URZ, PT ;  /* 0x00000000003f082f */ /* 0x000fda0003820000 */
[----:B------:R-:W-:Y:S02]  /*25210*/  @P1 R2UR UR12, R18 ;  /* 0x00000000120c12ca */ /* 0x000fe400000e0000 */
[----:B------:R-:W-:Y:S02]  /*25220*/  @P1 R2UR UR11, R6 ;  /* 0x00000000060b12ca */ /* 0x000fe400000e0000 */
[----:B------:R-:W-:Y:S02]  /*25230*/  @P1 R2UR UR9, R5 ;  /* 0x00000000050912ca */ /* 0x000fe400000e0000 */
[----:B------:R-:W-:Y:S02]  /*25240*/  @P1 R2UR UR8, R7 ;  /* 0x00000000070812ca */ /* 0x000fe400000e0000 */
[----:B------:R-:W-:Y:S02]  /*25250*/  @P1 PLOP3.LUT P0, PT, P1, PT, PT, 0x8, 0x0 ;  /* 0x000000000000181c */ /* 0x000fe40000f0e170 */
[----:B--2---:R-:W-:-:S02]  /*25260*/  @P1 R2UR UR13, R10 ;  /* 0x000000000a0d12ca */ /* 0x004fc400000e0000 */
[----:B------:R-:W-:-:S11]  /*25270*/  PLOP3.LUT P1, PT, PT, PT, PT, 0x8, 0x0 ;  /* 0x000000000000781c */ /* 0x000fd60003f2e170 */
[----:B------:R1:W-:Y:S02]  /*25280*/  UTMALDG.4D [UR8], [UR4], desc[UR6] ;  /* 0x00000608040075b4 */ /* 0x0003e40008019000 */
[----:B-1----:R-:W-:Y:S05]  /*25290*/  @P0 BRA.U.ANY `(.L_x_750) ;  /* 0xfffffffd00d40947 */ /* 0x002fea000393ffff */
[----:B------:R-:W-:Y:S01]  /*252a0*/  R2UR UR6, R8 ;  /* 0x00000000080672ca */ /* 0x000fe200000e0000 */
[----:B------:R-:W-:Y:S01]  /*252b0*/  UMOV UR10, 0x40 ;  /* 0x00000040000a7882 */ /* 0x000fe20000000000 */
[----:B------:R-:W-:Y:S02]  /*252c0*/  R2UR UR7, R9 ;  /* 0x00000000090772ca */ /* 0x000fe400000e0000 */
[----:B------:R-:W-:Y:S02]  /*252d0*/  PLOP3.LUT P0, PT, PT, PT, PT, 0x80, 0x0 ;  /* 0x000000000000781c */ /* 0x000fe40003f0f070 */
[----:B------:R-:W-:-:S11]  /*252e0*/  IADD3 R7, R4, 0x1cc00, RZ ;  /* 0x0001cc0004077810 */ /* 0x000fd60007ffe0ff */
.L_x_751:
        /* <DEDUP_REMOVED lines=12> */
[----:B------:R-:W-:Y:S01]  /*253b0*/  VIADD R4, R4, 0x1f400 ;  /* 0x0001f40004047836 */ /* 0x000fe20000000000 */
[----:B------:R-:W-:Y:S01]  /*253c0*/  R2UR UR7, R9 ;  /* 0x00000000090772ca */ /* 0x000fe200000e0000 */
[----:B------:R-:W-:Y:S01]  /*253d0*/  UMOV UR10, 0x80 ;  /* 0x00000080000a7882 */ /* 0x000fe20000000000 */
[----:B------:R-:W-:-:S13]  /*253e0*/  PLOP3.LUT P0, PT, PT, PT, PT, 0x80, 0x0 ;  /* 0x000000000000781c */ /* 0x000fda0003f0f070 */
.L_x_752:
        /* <DEDUP_REMOVED lines=10> */
[----:B--2---:R-:W-:Y:S05]  /*25490*/  @P0 BRA.U.ANY `(.L_x_752) ;  /* 0xfffffffd00d40947 */ /* 0x004fea000393ffff */
.L_x_739:
[----:B------:R-:W-:Y:S05]  /*254a0*/  BSYNC B0 ;  /* 0x0000000000007941 */ /* 0x000fea0003800000 */
.L_x_738:
[----:B------:R-:W-:-:S06]  /*254b0*/  UISETP.NE.AND UP0, UPT, UR37, 0x3, UPT ;  /* 0x000000032500788c */ /* 0x000fcc000bf05270 */
[----:B------:R-:W-:-:S13]  /*254c0*/  PLOP3.LUT P0, PT, PT, PT, UP0, 0x80, 0x0 ;  /* 0x000000000000781c */ /* 0x000fda0003f0f008 */
[----:B------:R-:W-:Y:S05]  /*254d0*/  @!P0 BRA `(.L_x_753) ;  /* 0x0000000000048947 */ /* 0x000fea0003800000 */
[----:B------:R-:W-:Y:S01]  /*254e0*/  BPT.TRAP 0x1 ;  /* 0x000000040000795c */ /* 0x000fe20000300000 */
.L_x_753:
[----:B------:R-:W2:Y:S01]  /*254f0*/  LDL R5, [R1+0x4] ;  /* 0x0000040001057983 */ /* 0x000ea20000100800 */
[----:B------:R-:W-:Y:S01]  /*25500*/  IMAD.U32 R4, RZ, RZ, UR39 ;  /* 0x00000027ff047e24 */ /* 0x000fe2000f8e00ff */
[----:B------:R-:W-:Y:S04]  /*25510*/  BSSY B0, `(.L_x_754) ;  /* 0x0000007000007945 */ /* 0x000fe80003800000 */
[----:B------:R-:W-:Y:S02]  /*25520*/  ISETP.NE.AND P1, PT, R4, 0x3, PT ;  /* 0x000000030400780c */ /* 0x000fe40003f25270 */
[----:B------:R-:W-:-:S04]  /*25530*/  LOP3.LUT R4, R3, 0x1, RZ, 0x3c, !PT ;  /* 0x0000000103047812 */ /* 0x000fc800078e3cff */
[----:B------:R-:W-:Y:S01]  /*25540*/  SHF.L.U32 R4, R4, 0x1f, RZ ;  /* 0x0000001f04047819 */ /* 0x000fe200000006ff */
[----:B--2---:R-:W-:-:S04]  /*25550*/  IMAD R17, R0, 0x8, R5 ;  /* 0x0000000800117824 */ /* 0x004fc800078e0205 */
[----:B------:R-:W2:Y:S02]  /*25560*/  SYNCS.PHASECHK.TRANS64.TRYWAIT P0, [R17+URZ+0x29870], R4 ;  /* 0x02987004110075a7 */ /* 0x000ea4000800017f */
[----:B--2---:R-:W-:Y:S05]  /*25570*/  @!P0 BRA `(.L_x_755) ;  /* 0x0000004000f08947 */ /* 0x004fea0003800000 */
.L_x_895:
[----:B------:R-:W-:Y:S05]  /*25580*/  BSYNC B0 ;  /* 0x0000000000007941 */ /* 0x000fea0003800000 */
.L_x_754:
[----:B------:R-:W-:Y:S05]  /*25590*/  @!P1 BRA `(.L_x_756) ;  /* 0x0000000000049947 */ /* 0x000fea0003800000 */
[----:B------:R-:W-:Y:S01]  /*255a0*/  BPT.TRAP 0x1 ;  /* 0x000000040000795c */ /* 0x000fe20000300000 */
.L_x_756:
[----:B------:R-:W-:Y:S01]  /*255b0*/  SHF.L.U32 R3, R3, 0x1f, RZ ;  /* 0x0000001f03037819 */ /* 0x000fe200000006ff */
[----:B------:R-:W-:-:S03]  /*255c0*/  IMAD R12, R0, 0x5000, RZ ;  /* 0x00005000000c7824 */ /* 0x000fc600078e02ff */
[----:B------:R-:W3:Y:S02]  /*255d0*/  SYNCS.PHASECHK.TRANS64.TRYWAIT P0, [R17+URZ+0x29860], R3 ;  /* 0x02986003110075a7 */ /* 0x000ee4000800017f */
[----:B---3--:R-:W-:Y:S05]  /*255e0*/  @!P0 BRA `(.L_x_757) ;  /* 0x0000004000e88947 */ /* 0x008fea0003800000 */
.L_x_896:
[----:B------:R-:W4:Y:S04]  /*255f0*/  LDL R0, [R1+0x2c] ;  /* 0x00002c0001007983 */ /* 0x000f280000100800 */
[----:B------:R-:W5:Y:S04]  /*25600*/  LDL R13, [R1+0x4] ;  /* 0x00000400010d7983 */ /* 0x000f680000100800 */
[----:B------:R-:W3:Y:S04]  /*25610*/  LDL R15, [R1+0x30] ;  /* 0x00003000010f7983 */ /* 0x000ee80000100800 */
[----:B------:R-:W3:Y:S01]  /*25620*/  LDL R14, [R1+0x28] ;  /* 0x00002800010e7983 */ /* 0x000ee20000100800 */
[----:B------:R-:W-:Y:S05]  /*25630*/  WARPSYNC.ALL ;  /* 0x0000000000007948 */ /* 0x000fea0003800000 */
[----:B----4-:R-:W-:-:S04]  /*25640*/  LOP3.LUT R0, R12, R0, RZ, 0xfc, !PT ;  /* 0x000000000c007212 */ /* 0x010fc800078efcff */
[----:B-----5:R-:W-:-:S05]  /*25650*/  IADD3 R0, R13, R0, RZ ;  /* 0x000000000d007210 */ /* 0x020fca0007ffe0ff */
[----:B--2---:R-:W2:Y:S01]  /*25660*/  LDSM.16.MT88.4 R4, [R0+0xa400] ;  /* 0x00a400000004783b */ /* 0x004ea20000004200 */
[----:B---3--:R-:W-:Y:S01]  /*25670*/  IMAD.IADD R3, R15, 0x1, R0 ;  /* 0x000000010f037824 */ /* 0x008fe200078e0200 */
[----:B------:R-:W-:Y:S02]  /*25680*/  LOP3.LUT R20, R12, R14, RZ, 0xfc, !PT ;  /* 0x0000000e0c147212 */ /* 0x000fe400078efcff */
[C-C-:B--2---:R-:W-:Y:S02]  /*25690*/  PRMT R8, R4.reuse, 0x6420, R5.reuse ;  /* 0x0000642004087816 */ /* 0x144fe40000000005 */
[----:B-1----:R-:W-:Y:S02]  /*256a0*/  PRMT R9, R4, 0x7531, R5 ;  /* 0x0000753104097816 */ /* 0x002fe40000000005 */
[C-C-:B------:R-:W-:Y:S02]  /*256b0*/  PRMT R10, R6.reuse, 0x6420, R7.reuse ;  /* 0x00006420060a7816 */ /* 0x140fe40000000007 */
[----:B------:R-:W-:-:S02]  /*256c0*/  PRMT R11, R6, 0x7531, R7 ;  /* 0x00007531060b7816 */ /* 0x000fc40000000007 */
[----:B------:R-:W1:Y:S01]  /*256d0*/  LDSM.16.MT88.4 R4, [R3+0xa400] ;  /* 0x00a400000304783b */ /* 0x000e620000004200 */
[----:B------:R-:W-:-:S05]  /*256e0*/  IMAD.IADD R20, R13, 0x1, R20 ;  /* 0x000000010d147824 */ /* 0x000fca00078e0214 */
[----:B------:R1:W-:Y:S02]  /*256f0*/  STSM.16.M88.4 [R20+0x400], R8 ;  /* 0x0004000814007844 */ /* 0x0003e40000000200 */
[C-C-:B-1----:R-:W-:Y:S02]  /*25700*/  PRMT R8, R4.reuse, 0x6420, R5.reuse ;  /* 0x0000642004087816 */ /* 0x142fe40000000005 */
        /* <DEDUP_REMOVED lines=60> */
.L_x_758:
[----:B------:R-:W3:Y:S01]  /*25ad0*/  S2R R0, SR_TID.X ;  /* 0x0000000000007919 */ /* 0x000ee20000002100 */
[----:B-1----:R1:W-:Y:S01]  /*25ae0*/  SYNCS.ARRIVE.TRANS64.A1T0 RZ, [R17+URZ+0x29850], RZ ;  /* 0x029850ff11ff79a7 */ /* 0x0023e2000810003f */
[----:B------:R4:W5:Y:S01]  /*25af0*/  LDL R3, [R1+0x14] ;  /* 0x0000140001037983 */ /* 0x0009620000100800 */
[----:B---3--:R-:W-:Y:S01]  /*25b00*/  LOP3.LUT R0, R0, 0x7f, RZ, 0xc0, !PT ;  /* 0x0000007f00007812 */ /* 0x008fe200078ec0ff */
[----:B------:R-:W-:Y:S03]  /*25b10*/  BAR.SYNC.DEFER_BLOCKING 0x2, 0x80 ;  /* 0x0082000000007b1d */ /* 0x000fe60000010000 */
[----:B------:R-:W-:-:S03]  /*25b20*/  ISETP.NE.AND P0, PT, R0, RZ, PT ;  /* 0x000000ff0000720c */ /* 0x000fc60003f05270 */
[----:B------:R4:W5:Y:S10]  /*25b30*/  LDL R0, [R1+0x8] ;  /* 0x0000080001007983 */ /* 0x0009740000100800 */
[----:B-1----:R-:W-:-:S05]  /*25b40*/  @!P0 VIADD R17, R17, 0x29880 ;  /* 0x0002988011118836 */ /* 0x002fca0000000000 */
[----:B------:R-:W-:-:S04]  /*25b50*/  @!P0 PRMT R17, RZ, 0x654, R17 ;  /* 0x00000654ff118816 */ /* 0x000fc80000000011 */
[----:B------:R4:W-:Y:S01]  /*25b60*/  @!P0 SYNCS.ARRIVE.TRANS64.RED.A1T0 RZ, [R17+URZ], RZ ;  /* 0x000000ff11ff89a7 */ /* 0x0009e2000810043f */
[C---:B------:R-:W-:Y:S02]  /*25b70*/  ISETP.GT.AND P0, PT, R2.reuse, RZ, PT ;  /* 0x000000ff0200720c */ /* 0x040fe40003f04270 */
[----:B------:R-:W-:-:S11]  /*25b80*/  IADD3 R2, R2, -0x1, RZ ;  /* 0xffffffff02027810 */ /* 0x000fd60007ffe0ff */
[----:B----4-:R-:W-:Y:S05]  /*25b90*/  @P0 BRA `(.L_x_759) ;  /* 0xffffffec00e00947 */ /* 0x010fea000383ffff */
.L_x_737:
[----:B------:R-:W3:Y:S01]  /*25ba0*/  S2R R4, SR_TID.X ;  /* 0x0000000000047919 */ /* 0x000ee20000002100 */
[----:B------:R-:W-:Y:S01]  /*25bb0*/  BSSY B0, `(.L_x_760) ;  /* 0x0000010000007945 */ /* 0x000fe20003800000 */
[----:B---3--:R-:W-:-:S04]  /*25bc0*/  LOP3.LUT R4, R4, 0x7f, RZ, 0xc0, !PT ;  /* 0x0000007f04047812 */ /* 0x008fc800078ec0ff */
[----:B------:R-:W-:-:S13]  /*25bd0*/  ISETP.NE.AND P0, PT, R4, RZ, PT ;  /* 0x000000ff0400720c */ /* 0x000fda0003f05270 */
[----:B------:R-:W-:Y:S05]  /*25be0*/  @P0 BRA `(.L_x_761) ;  /* 0x0000000000300947 */ /* 0x000fea0003800000 */
[----:B------:R-:W3:Y:S01]  /*25bf0*/  S2R R2, SR_LANEID ;  /* 0x0000000000027919 */ /* 0x000ee20000000000 */
[----:B------:R-:W-:Y:S01]  /*25c00*/  VOTEU.ANY UR4, UPT, PT ;  /* 0x0000000000047886 */ /* 0x000fe200038e0100 */
[----:B-1----:R-:W1:Y:S01]  /*25c10*/  LDC.64 R4, c[0x0][0xc60] ;  /* 0x00031800ff047b82 */ /* 0x002e620000000a00 */
[----:B-----5:R-:W3:Y:S02]  /*25c20*/  FLO.U32 R0, UR4 ;  /* 0x0000000400007d00 */ /* 0x020ee400080e0000 */
[----:B---3--:R-:W-:-:S06]  /*25c30*/  ISETP.EQ.U32.AND P1, PT, R0, R2, PT ;  /* 0x000000020000720c */ /* 0x008fcc0003f22070 */
[----:B------:R-:W1:Y:S07]  /*25c40*/  POPC R2, UR4 ;  /* 0x0000000400027d09 */ /* 0x000e6e0008000000 */
[----:B-1----:R-:W3:Y:S04]  /*25c50*/  @P1 ATOMG.E.ADD.STRONG.GPU PT, R2, desc[UR54][R4.64], R2 ;  /* 0x00000002040219a8 */ /* 0x002ee800081ee1f6 */
[----:B---3--:R1:W3:Y:S02]  /*25c60*/  SHFL.IDX PT, R2, R2, R0, 0x1f ;  /* 0x00001f0002027589 */ /* 0x0082e400000e0000 */
[----:B-1----:R-:W1:Y:S02]  /*25c70*/  S2R R0, SR_LTMASK ;  /* 0x0000000000007919 */ /* 0x002e640000003900 */
[----:B-1----:R-:W-:-:S06]  /*25c80*/  LOP3.LUT R0, R0, UR4, RZ, 0xc0, !PT ;  /* 0x0000000400007c12 */ /* 0x002fcc000f8ec0ff */
[----:B------:R-:W3:Y:S02]  /*25c90*/  POPC R0, R0 ;  /* 0x0000000000007309 */ /* 0x000ee40000000000 */
[----:B---3--:R-:W-:-:S07]  /*25ca0*/  IADD3 R16, R2, UR38, R0 ;  /* 0x0000002602107c10 */ /* 0x008fce000fffe000 */
.L_x_761:
[----:B------:R-:W-:Y:S05]  /*25cb0*/  BSYNC B0 ;  /* 0x0000000000007941 */ /* 0x000fea0003800000 */
.L_x_760:
[----:B------:R-:W-:-:S06]  /*25cc0*/  UISETP.NE.AND UP0, UPT, UR37, 0x3, UPT ;  /* 0x000000032500788c */ /* 0x000fcc000bf05270 */
[----:B------:R-:W-:-:S13]  /*25cd0*/  PLOP3.LUT P1, PT, PT, PT, UP0, 0x80, 0x0 ;  /* 0x000000000000781c */ /* 0x000fda0003f2f008 */
[----:B------:R-:W-:Y:S05]  /*25ce0*/  @!P1 BRA `(.L_x_762) ;  /* 0x0000000000049947 */ /* 0x000fea0003800000 */
[----:B------:R-:W-:Y:S01]  /*25cf0*/  BPT.TRAP 0x1 ;  /* 0x000000040000795c */ /* 0x000fe20000300000 */
.L_x_762:
[----:B------:R-:W3:Y:S04]  /*25d00*/  LDL R4, [R1+0x14] ;  /* 0x0000140001047983 */ /* 0x000ee80000100800 */
[----:B-----5:R-:W4:Y:S04]  /*25d10*/  LDL R3, [R1+0x4] ;  /* 0x0000040001037983 */ /* 0x020f280000100800 */
[----:B------:R-:W4:Y:S01]  /*25d20*/  LDL R2, [R1+0x8] ;  /* 0x0000080001027983 */ /* 0x000f220000100800 */
[----:B------:R-:W-:Y:S01]  /*25d30*/  IMAD.U32 R0, RZ, RZ, UR39 ;  /* 0x00000027ff007e24 */ /* 0x000fe2000f8e00ff */
[----:B------:R-:W-:Y:S04]  /*25d40*/  BSSY B0, `(.L_x_763) ;  /* 0x0000007000007945 */ /* 0x000fe80003800000 */
[----:B------:R-:W-:-:S02]  /*25d50*/  ISETP.NE.AND P2, PT, R0, 0x3, PT ;  /* 0x000000030000780c */ /* 0x000fc40003f45270 */
[----:B---3--:R-:W-:-:S04]  /*25d60*/  LOP3.LUT R0, R4, 0x1, RZ, 0x3c, !PT ;  /* 0x0000000104007812 */ /* 0x008fc800078e3cff */
[----:B------:R-:W-:Y:S01]  /*25d70*/  SHF.L.U32 R0, R0, 0x1f, RZ ;  /* 0x0000001f00007819 */ /* 0x000fe200000006ff */
[----:B----4-:R-:W-:-:S04]  /*25d80*/  IMAD R17, R2, 0x8, R3 ;  /* 0x0000000802117824 */ /* 0x010fc800078e0203 */
[----:B------:R-:W3:Y:S02]  /*25d90*/  SYNCS.PHASECHK.TRANS64.TRYWAIT P1, [R17+URZ+0x29870], R0 ;  /* 0x02987000110075a7 */ /* 0x000ee4000802017f */
[----:B---3--:R-:W-:Y:S05]  /*25da0*/  @!P1 BRA `(.L_x_764) ;  /* 0x0000003c000c9947 */ /* 0x008fea0003800000 */
.L_x_897:
[----:B------:R-:W-:Y:S05]  /*25db0*/  BSYNC B0 ;  /* 0x0000000000007941 */ /* 0x000fea0003800000 */
.L_x_763:
[----:B------:R-:W-:Y:S05]  /*25dc0*/  @!P2 BRA `(.L_x_765) ;  /* 0x000000000004a947 */ /* 0x000fea0003800000 */
[----:B------:R-:W-:Y:S01]  /*25dd0*/  BPT.TRAP 0x1 ;  /* 0x000000040000795c */ /* 0x000fe20000300000 */
.L_x_765:
[----:B---3--:R-:W3:Y:S02]  /*25de0*/  LDL R0, [R1+0x14] ;  /* 0x0000140001007983 */ /* 0x008ee40000100800 */
[----:B---3--:R-:W-:-:S04]  /*25df0*/  SHF.L.U32 R0, R0, 0x1f, RZ ;  /* 0x0000001f00007819 */ /* 0x008fc800000006ff */
[----:B------:R-:W3:Y:S02]  /*25e00*/  SYNCS.PHASECHK.TRANS64.TRYWAIT P1, [R17+URZ+0x29860], R0 ;  /* 0x02986000110075a7 */ /* 0x000ee4000802017f */
[----:B---3--:R-:W-:Y:S05]  /*25e10*/  @!P1 BRA `(.L_x_766) ;  /* 0x0000003c00049947 */ /* 0x008fea0003800000 */
.L_x_898:
[----:B------:R-:W3:Y:S04]  /*25e20*/  LDL R18, [R1+0x8] ;  /* 0x0000080001127983 */ /* 0x000ee80000100800 */
[----:B------:R-:W4:Y:S04]  /*25e30*/  LDL R2, [R1+0x2c] ;  /* 0x00002c0001027983 */ /* 0x000f280000100800 */
[----:B--2---:R-:W2:Y:S04]  /*25e40*/  LDL R12, [R1+0x4] ;  /* 0x00000400010c7983 */ /* 0x004ea80000100800 */
[----:B------:R-:W5:Y:S04]  /*25e50*/  LDL R3, [R1+0x30] ;  /* 0x0000300001037983 */ /* 0x000f680000100800 */
[----:B------:R-:W5:Y:S01]  /*25e60*/  LDL R13, [R1+0x28] ;  /* 0x00002800010d7983 */ /* 0x000f620000100800 */
[----:B------:R-:W-:Y:S05]  /*25e70*/  WARPSYNC.ALL ;  /* 0x0000000000007948 */ /* 0x000fea0003800000 */
[----:B---3--:R-:W-:-:S05]  /*25e80*/  IMAD R0, R18, 0x5000, RZ ;  /* 0x0000500012007824 */ /* 0x008fca00078e02ff */
[----:B----4-:R-:W-:-:S05]  /*25e90*/  LOP3.LUT R2, R0, R2, RZ, 0xfc, !PT ;  /* 0x0000000200027212 */ /* 0x010fca00078efcff */
[----:B--2---:R-:W-:-:S05]  /*25ea0*/  IMAD.IADD R2, R12, 0x1, R2 ;  /* 0x000000010c027824 */ /* 0x004fca00078e0202 */
[----:B-1----:R-:W1:Y:S01]  /*25eb0*/  LDSM.16.MT88.4 R4, [R2+0xa400] ;  /* 0x00a400000204783b */ /* 0x002e620000004200 */
[----:B-----5:R-:W-:Y:S02]  /*25ec0*/  IADD3 R3, R3, R2, RZ ;  /* 0x0000000203037210 */ /* 0x020fe40007ffe0ff */
[----:B------:R-:W-:Y:S02]  /*25ed0*/  LOP3.LUT R0, R0, R13, RZ, 0xfc, !PT ;  /* 0x0000000d00007212 */ /* 0x000fe400078efcff */
[C-C-:B-1----:R-:W-:Y:S02]  /*25ee0*/  PRMT R8, R4.reuse, 0x6420, R5.reuse ;  /* 0x0000642004087816 */ /* 0x142fe40000000005 */
[----:B------:R-:W-:Y:S02]  /*25ef0*/  PRMT R9, R4, 0x7531, R5 ;  /* 0x0000753104097816 */ /* 0x000fe40000000005 */
        /* <DEDUP_REMOVED lines=66> */
.L_x_767:
[----:B------:R-:W3:Y:S01]  /*26320*/  LDL.LU R3, [R1+0x14] ;  /* 0x0000140001037983 */ /* 0x000ee20000300800 */
[----:B-1----:R1:W-:Y:S01]  /*26330*/  SYNCS.ARRIVE.TRANS64.A1T0 RZ, [R17+URZ+0x29850], RZ ;  /* 0x029850ff11ff79a7 */ /* 0x0023e2000810003f */
[----:B--2---:R-:W-:Y:S02]  /*26340*/  VIADD R0, R18, 0x1 ;  /* 0x0000000112007836 */ /* 0x004fe40000000000 */
[----:B-1----:R-:W-:-:S05]  /*26350*/  @!P0 VIADD R17, R17, 0x29880 ;  /* 0x0002988011118836 */ /* 0x002fca0000000000 */
[----:B------:R-:W-:Y:S01]  /*26360*/  @!P0 PRMT R17, RZ, 0x654, R17 ;  /* 0x00000654ff118816 */ /* 0x000fe20000000011 */
[----:B------:R-:W-:Y:S06]  /*26370*/  BAR.SYNC.DEFER_BLOCKING 0x2, 0x80 ;  /* 0x0082000000007b1d */ /* 0x000fec0000010000 */
[----:B------:R1:W-:Y:S01]  /*26380*/  @!P0 SYNCS.ARRIVE.TRANS64.RED.A1T0 RZ, [R17+URZ], RZ ;  /* 0x000000ff11ff89a7 */ /* 0x0003e2000810043f */
[----:B------:R-:W-:-:S04]  /*26390*/  ISETP.NE.AND P0, PT, R0, 0x2, PT ;  /* 0x000000020000780c */ /* 0x000fc80003f05270 */
[----:B------:R-:W-:Y:S02]  /*263a0*/  SEL R2, RZ, 0x1, P0 ;  /* 0x00000001ff027807 */ /* 0x000fe40000000000 */
[----:B------:R-:W-:-:S05]  /*263b0*/  SEL R0, R0, RZ, P0 ;  /* 0x000000ff00007207 */ /* 0x000fca0000000000 */
[----:B------:R1:W-:Y:S01]  /*263c0*/  STL [R1+0x8], R0 ;  /* 0x0000080001007387 */ /* 0x0003e20000100800 */
[----:B---3--:R-:W-:-:S05]  /*263d0*/  LOP3.LUT R3, R3, R2, RZ, 0x3c, !PT ;  /* 0x0000000203037212 */ /* 0x008fca00078e3cff */
[----:B------:R1:W-:Y:S02]  /*263e0*/  STL [R1+0x14], R3 ;  /* 0x0000140301007387 */ /* 0x0003e40000100800 */
.L_x_712:
[----:B-1----:R-:W2:Y:S02]  /*263f0*/  LDL R0, [R1+0x10] ;  /* 0x0000100001007983 */ /* 0x002ea40000100800 */
[----:B--2---:R-:W-:-:S13]  /*26400*/  LOP3.LUT P0, RZ, R0, 0x2, RZ, 0xc0, !PT ;  /* 0x0000000200ff7812 */ /* 0x004fda000780c0ff */
[----:B------:R-:W-:Y:S05]  /*26410*/  @!P0 BRA `(.L_x_768) ;  /* 0x0000000000288947 */ /* 0x000fea0003800000 */
[----:B------:R-:W-:Y:S05]  /*26420*/  WARPSYNC.ALL ;  /* 0x0000000000007948 */ /* 0x000fea0003800000 */
[----:B------:R-:W1:Y:S08]  /*26430*/  S2UR UR5, SR_CgaCtaId ;  /* 0x00000000000579c3 */ /* 0x000e700000008800 */
[----:B------:R-:W-:Y:S06]  /*26440*/  BAR.SYNC.DEFER_BLOCKING 0x5, 0x180 ;  /* 0x0146000000007b1d */ /* 0x000fec0000010000 */
[----:B------:R-:W-:-:S02]  /*26450*/  UMOV UR4, 0x400 ;  /* 0x0000040000047882 */ /* 0x000fc40000000000 */
[----:B-1----:R-:W-:-:S06]  /*26460*/  ULEA UR4, UR5, UR4, 0x18 ;  /* 0x0000000405047291 */ /* 0x002fcc000f8ec03f */
[----:B------:R-:W-:-:S05]  /*26470*/  MOV R0, UR4 ;  /* 0x0000000400007c02 */ /* 0x000fca0008000f00 */
[----:B------:R1:W2:Y:S04]  /*26480*/  LDS.128 R16, [R0+0x298d0] ;  /* 0x0298d00000107984 */ /* 0x0002a80000000c00 */
[----:B------:R1:W-:Y:S01]  /*26490*/  STL [R1+0x4], R0 ;  /* 0x0000040001007387 */ /* 0x0003e20000100800 */
[----:B------:R-:W-:Y:S06]  /*264a0*/  BAR.ARV 0x4, 0x180 ;  /* 0x0106000000007b1d */ /* 0x000fec0000002000 */
[----:B------:R-:W-:Y:S05]  /*264b0*/  BRA `(.L_x_769) ;  /* 0x0000000800487947 */ /* 0x000fea0003800000 */
.L_x_768:
[----:B------:R-:W1:Y:S01]  /*264c0*/  S2R R0, SR_TID.X ;  /* 0x0000000000007919 */ /* 0x000e620000002100 */
[----:B------:R-:W-:Y:S01]  /*264d0*/  UMOV UR4, 0xffffffff ;  /* 0xffffffff00047882 */ /* 0x000fe20000000000 */
[----:B-1----:R-:W-:-:S04]  /*264e0*/  LOP3.LUT R7, R0, 0x1f, RZ, 0xc0, !PT ;  /* 0x0000001f00077812 */ /* 0x002fc800078ec0ff */
[----:B------:R-:W-:Y:S01]  /*264f0*/  ISETP.NE.AND P0, PT, R7, 0x1f, PT ;  /* 0x0000001f0700780c */ /* 0x000fe20003f05270 */
[----:B------:R-:W-:-:S12]  /*26500*/  BRA.DIV UR4, `(.L_x_770) ;  /* 0x00000036045c7947 */ /* 0x000fd8000b800000 */
[----:B------:R-:W-:Y:S01]  /*26510*/  IMAD.IADD R0, R19, 0x1, R7 ;  /* 0x0000000113007824 */ /* 0x000fe200078e0207 */
[----:B------:R-:W-:-:S04]  /*26520*/  ULDC UR4, c[0x0][0xc3c] ;  /* 0x00030f0000047ab9 */ /* 0x000fc80000000800 */
[----:B------:R-:W-:-:S13]  /*26530*/  ISETP.GE.OR P1, PT, R0, UR4, !P0 ;  /* 0x0000000400007c0c */ /* 0x000fda000c726670 */
[----:B------:R-:W1:Y:S02]  /*26540*/  @!P1 LDC.64 R2, c[0x0][0xc80] ;  /* 0x00032000ff029b82 */ /* 0x000e640000000a00 */
[----:B-1----:R-:W-:-:S06]  /*26550*/  @!P1 IMAD.WIDE R2, R0, 0x4, R2 ;  /* 0x0000000400029825 */ /* 0x002fcc00078e0202 */
[----:B------:R1:W2:Y:S01]  /*26560*/  @!P1 LDG.E R3, desc[UR54][R2.64] ;  /* 0x0000003602039981 */ /* 0x0002a2000c1e1900 */
[C---:B------:R-:W-:Y:S02]  /*26570*/  ISETP.GE.U32.AND P2, PT, R7.reuse, 0x2, PT ;  /* 0x000000020700780c */ /* 0x040fe40003f46070 */
[C---:B------:R-:W-:Y:S01]  /*26580*/  ISETP.GE.U32.AND P3, PT, R7.reuse, 0x4, PT ;  /* 0x000000040700780c */ /* 0x040fe20003f66070 */
[----:B------:R-:W-:Y:S01]  /*26590*/  SHFL.IDX PT, R0, R16, RZ, 0x1f ;  /* 0x00001fff10007589 */ /* 0x000fe200000e0000 */
[C---:B------:R-:W-:Y:S02]  /*265a0*/  ISETP.GE.U32.AND P4, PT, R7.reuse, 0x8, PT ;  /* 0x000000080700780c */ /* 0x040fe40003f86070 */
[C---:B------:R-:W-:Y:S01]  /*265b0*/  ISETP.GE.U32.AND P5, PT, R7.reuse, 0x10, PT ;  /* 0x000000100700780c */ /* 0x040fe20003fa6070 */
[----:B------:R-:W-:Y:S01]  /*265c0*/  SHFL.IDX PT, R4, R16, 0x1, 0x1f ;  /* 0x00201f0010047f89 */ /* 0x000fe200000e0000 */
[----:B-1----:R-:W-:Y:S02]  /*265d0*/  IMAD.MOV.U32 R2, RZ, RZ, RZ ;  /* 0x000000ffff027224 */ /* 0x002fe400078e00ff */
[----:B--2---:R-:W-:Y:S01]  /*265e0*/  @!P1 IMAD.MOV.U32 R2, RZ, RZ, R3 ;  /* 0x000000ffff029224 */ /* 0x004fe200078e0003 */
[----:B------:R-:W-:-:S04]  /*265f0*/  ISETP.NE.AND P1, PT, R7, RZ, PT ;  /* 0x000000ff0700720c */ /* 0x000fc80003f25270 */
[----:B------:R-:W1:Y:S02]  /*26600*/  SHFL.UP PT, R3, R2, 0x1, RZ ;  /* 0x0420000002037989 */ /* 0x000e6400000e00ff */
[----:B-1----:R-:W-:-:S04]  /*26610*/  SEL R3, R3, RZ, P1 ;  /* 0x000000ff03037207 */ /* 0x002fc80000800000 */
[----:B------:R-:W-:-:S05]  /*26620*/  IADD3 R3, R2, R3, RZ ;  /* 0x0000000302037210 */ /* 0x000fca0007ffe0ff */
[----:B------:R-:W1:Y:S02]  /*26630*/  SHFL.UP PT, R5, R3, 0x2, RZ ;  /* 0x0440000003057989 */ /* 0x000e6400000e00ff */
[----:B-1----:R-:W-:-:S05]  /*26640*/  SEL R5, R5, RZ, P2 ;  /* 0x000000ff05057207 */ /* 0x002fca0001000000 */
[----:B------:R-:W-:-:S05]  /*26650*/  IMAD.IADD R3, R3, 0x1, R5 ;  /* 0x0000000103037824 */ /* 0x000fca00078e0205 */
[----:B------:R-:W1:Y:S02]  /*26660*/  SHFL.UP PT, R5, R3, 0x4, RZ ;  /* 0x0480000003057989 */ /* 0x000e6400000e00ff */
[----:B-1----:R-:W-:-:S05]  /*26670*/  SEL R5, R5, RZ, P3 ;  /* 0x000000ff05057207 */ /* 0x002fca0001800000 */
[----:B------:R-:W-:-:S05]  /*26680*/  IMAD.IADD R3, R3, 0x1, R5 ;  /* 0x0000000103037824 */ /* 0x000fca00078e0205 */
[----:B------:R-:W1:Y:S02]  /*26690*/  SHFL.UP PT, R5, R3, 0x8, RZ ;  /* 0x0500000003057989 */ /* 0x000e6400000e00ff */
[----:B-1----:R-:W-:-:S05]  /*266a0*/  SEL R5, R5, RZ, P4 ;  /* 0x000000ff05057207 */ /* 0x002fca0002000000 */
[----:B------:R-:W-:-:S05]  /*266b0*/  IMAD.IADD R3, R3, 0x1, R5 ;  /* 0x0000000103037824 */ /* 0x000fca00078e0205 */
[----:B------:R-:W1:Y:S02]  /*266c0*/  SHFL.UP PT, R5, R3, 0x10, RZ ;  /* 0x0600000003057989 */ /* 0x000e6400000e00ff */
[----:B-1----:R-:W-:-:S04]  /*266d0*/  SEL R5, R5, RZ, P5 ;  /* 0x000000ff05057207 */ /* 0x002fc80002800000 */
[----:B------:R-:W-:-:S05]  /*266e0*/  IADD3 R5, R3, R5, RZ ;  /* 0x0000000503057210 */ /* 0x000fca0007ffe0ff */
[----:B------:R1:W2:Y:S02]  /*266f0*/  SHFL.IDX PT, R6, R5, 0x1f, 0x1f ;  /* 0x03e01f0005067f89 */ /* 0x0002a400000e0000 */
.L_x_908:
[----:B------:R-:W-:Y:S02]  /*26700*/  ULDC UR4, c[0x0][0xc38] ;  /* 0x00030e0000047ab9 */ /* 0x000fe40000000800 */
[----:B------:R-:W-:-:S04]  /*26710*/  IMAD.U32 R16, RZ, RZ, UR4 ;  /* 0x00000004ff107e24 */ /* 0x000fc8000f8e00ff */
[----:B--2---:R-:W-:-:S04]  /*26720*/  IMAD R6, R6, R16, RZ ;  /* 0x0000001006067224 */ /* 0x004fc800078e02ff */
[----:B------:R-:W-:-:S05]  /*26730*/  IMAD.IADD R4, R4, 0x1, R6 ;  /* 0x0000000104047824 */ /* 0x000fca00078e0206 */
[----:B------:R-:W-:-:S13]  /*26740*/  ISETP.GT.AND P6, PT, R4, R0, PT ;  /* 0x000000000400720c */ /* 0x000fda0003fc4270 */
[----:B------:R-:W-:Y:S05]  /*26750*/  @P6 BRA `(.L_x_771) ;  /* 0x00000000009c6947 */ /* 0x000fea0003800000 */
.L_x_776:
[----:B------:R-:W2:Y:S01]  /*26760*/  LDC R2, c[0x0][0xc3c] ;  /* 0x00030f00ff027b82 */ /* 0x000ea20000000800 */
[----:B------:R-:W-:-:S05]  /*26770*/  VIADD R19, R19, 0x1f ;  /* 0x0000001f13137836 */ /* 0x000fca0000000000 */
[----:B--2---:R-:W-:-:S13]  /*26780*/  ISETP.GE.AND P6, PT, R19, R2, PT ;  /* 0x000000021300720c */ /* 0x004fda0003fc6270 */
[----:B------:R-:W-:Y:S05]  /*26790*/  @P6 BRA `(.L_x_772) ;  /* 0x0000000400446947 */ /* 0x000fea0003800000 */
[----:B------:R-:W2:Y:S01]  /*267a0*/  S2R R3, SR_TID.X ;  /* 0x0000000000037919 */ /* 0x000ea20000002100 */
[----:B------:R-:W-:Y:S01]  /*267b0*/  BSSY B0, `(.L_x_773) ;  /* 0x0000009000007945 */ /* 0x000fe20003800000 */
[----:B--2---:R-:W-:-:S04]  /*267c0*/  LOP3.LUT R3, R3, 0x1f, RZ, 0xc0, !PT ;  /* 0x0000001f03037812 */ /* 0x004fc800078ec0ff */
[----:B-1----:R-:W-:-:S04]  /*267d0*/  IADD3 R5, R19, R3, RZ ;  /* 0x0000000313057210 */ /* 0x002fc80007ffe0ff */
[----:B------:R-:W-:Y:S01]  /*267e0*/  ISETP.GE.OR P6, PT, R5, R2, !P0 ;  /* 0x000000020500720c */ /* 0x000fe200047c6670 */
[----:B------:R-:W-:-:S12]  /*267f0*/  IMAD.MOV.U32 R2, RZ, RZ, RZ ;  /* 0x000000ffff027224 */ /* 0x000fd800078e00ff */
[----:B------:R-:W-:Y:S05]  /*26800*/  @P6 BRA `(.L_x_774) ;  /* 0x00000000000c6947 */ /* 0x000fea0003800000 */
[----:B------:R-:W1:Y:S02]  /*26810*/  LDC.64 R2, c[0x0][0xc80] ;  /* 0x00032000ff027b82 */ /* 0x000e640000000a00 */
[----:B-1----:R-:W-:-:S06]  /*26820*/  IMAD.WIDE R2, R5, 0x4, R2 ;  /* 0x0000000405027825 */ /* 0x002fcc00078e0202 */
[----:B------:R1:W5:Y:S02]  /*26830*/  LDG.E R2, desc[UR54][R2.64] ;  /* 0x0000003602027981 */ /* 0x000364000c1e1900 */
.L_x_774:
[----:B------:R-:W-:Y:S05]  /*26840*/  BSYNC B0 ;  /* 0x0000000000007941 */ /* 0x000fea0003800000 */
.L_x_773:
[----:B------:R-:W-:-:S03]  /*26850*/  UMOV UR4, 0xffffffff ;  /* 0xffffffff00047882 */ /* 0x000fc60000000000 */
[----:B------:R-:W-:Y:S05]  /*26860*/  BRA.DIV UR4, `(.L_x_775) ;  /* 0x0000003604c07947 */ /* 0x000fea000b800000 */
[----:B-1---5:R-:W1:Y:S02]  /*26870*/  SHFL.UP PT, R3, R2, 0x1, RZ ;  /* 0x0420000002037989 */ /* 0x022e6400000e00ff */
        /* <DEDUP_REMOVED lines=14> */
[----:B------:R1:W2:Y:S02]  /*26960*/  SHFL.IDX PT, R6, R5, 0x1f, 0x1f ;  /* 0x03e01f0005067f89 */ /* 0x0002a400000e0000 */
.L_x_916:
[----:B------:R-:W-:Y:S02]  /*26970*/  ULDC UR4, c[0x0][0xc38] ;  /* 0x00030e0000047ab9 */ /* 0x000fe40000000800 */
[----:B------:R-:W-:-:S04]  /*26980*/  IMAD.U32 R16, RZ, RZ, UR4 ;  /* 0x00000004ff107e24 */ /* 0x000fc8000f8e00ff */
[----:B--2---:R-:W-:-:S05]  /*26990*/  IMAD R6, R6, R16, RZ ;  /* 0x0000001006067224 */ /* 0x004fca00078e02ff */
[----:B------:R-:W-:-:S04]  /*269a0*/  IADD3 R4, R6, R4, RZ ;  /* 0x0000000406047210 */ /* 0x000fc80007ffe0ff */
[----:B------:R-:W-:-:S13]  /*269b0*/  ISETP.GT.AND P6, PT, R4, R0, PT ;  /* 0x000000000400720c */ /* 0x000fda0003fc4270 */
[----:B------:R-:W-:Y:S05]  /*269c0*/  @!P6 BRA `(.L_x_776) ;  /* 0xfffffffc0064e947 */ /* 0x000fea000383ffff */
.L_x_771:
[----:B------:R-:W-:Y:S01]  /*269d0*/  IMAD.IADD R6, R4, 0x1, -R6 ;  /* 0x0000000104067824 */ /* 0x000fe200078e0a06 */
[----:B------:R-:W-:-:S03]  /*269e0*/  UMOV UR4, 0xffffffff ;  /* 0xffffffff00047882 */ /* 0x000fc60000000000 */
[----:B------:R-:W-:-:S05]  /*269f0*/  IMAD R3, R5, R16, R6 ;  /* 0x0000001005037224 */ /* 0x000fca00078e0206 */
[----:B------:R-:W-:Y:S01]  /*26a00*/  ISETP.GT.AND P6, PT, R3, R0, PT ;  /* 0x000000000300720c */ /* 0x000fe20003fc4270 */
[----:B------:R-:W-:-:S12]  /*26a10*/  BRA.DIV UR4, `(.L_x_777) ;  /* 0x0000003a042c7947 */ /* 0x000fd8000b800000 */
[----:B------:R-:W-:-:S04]  /*26a20*/  VOTE.ANY R4, PT, !P6 ;  /* 0x0000000000047806 */ /* 0x000fc800070e0100 */
[----:B------:R-:W2:Y:S02]  /*26a30*/  POPC R3, R4 ;  /* 0x0000000400037309 */ /* 0x000ea40000000000 */
[----:B--2---:R2:W3:Y:S02]  /*26a40*/  SHFL.IDX PT, R2, R2, R3, 0x1f ;  /* 0x00001f0302027589 */ /* 0x0044e400000e0000 */
.L_x_920:
[----:B------:R-:W-:Y:S01]  /*26a50*/  ISETP.NE.AND P0, PT, R4, RZ, PT ;  /* 0x000000ff0400720c */ /* 0x000fe20003f05270 */
[----:B------:R-:W-:-:S12]  /*26a60*/  IMAD.MOV.U32 R4, RZ, RZ, RZ ;  /* 0x000000ffff047224 */ /* 0x000fd800078e00ff */
[----:B------:R-:W-:Y:S05]  /*26a70*/  @!P0 BRA `(.L_x_778) ;  /* 0x0000000000108947 */ /* 0x000fea0003800000 */
[----:B------:R-:W-:Y:S01]  /*26a80*/  UMOV UR4, 0xffffffff ;  /* 0xffffffff00047882 */ /* 0x000fe20000000000 */
[----:B------:R-:W-:Y:S02]  /*26a90*/  VIADD R12, R3, 0xffffffff ;  /* 0xffffffff030c7836 */ /* 0x000fe40000000000 */
[----:B------:R-:W-:Y:S05]  /*26aa0*/  BRA.DIV UR4, `(.L_x_779) ;  /* 0x0000003a04507947 */ /* 0x000fea000b800000 */
[----:B------:R4:W0:Y:S02]  /*26ab0*/  SHFL.IDX PT, R4, R5, R12, 0x1f ;  /* 0x00001f0c05047589 */ /* 0x00082400000e0000 */
.L_x_778:
[----:B0-----:R-:W-:Y:S01]  /*26ac0*/  IMAD R16, R4, R16, R6 ;  /* 0x0000001004107224 */ /* 0x001fe200078e0206 */
[----:B---3--:R-:W-:Y:S01]  /*26ad0*/  IABS R6, R2 ;  /* 0x0000000200067213 */ /* 0x008fe20000000000 */
[----:B------:R-:W-:Y:S02]  /*26ae0*/  IMAD.IADD R19, R3, 0x1, R19 ;  /* 0x0000000103137824 */ /* 0x000fe400078e0213 */
[----:B------:R-:W-:Y:S01]  /*26af0*/  IMAD.IADD R17, R0, 0x1, -R16 ;  /* 0x0000000100117824 */ /* 0x000fe200078e0a10 */
[----:B------:R-:W0:Y:S04]  /*26b00*/  I2F.RP R4, R6 ;  /* 0x0000000600047306 */ /* 0x000e280000209400 */
[----:B------:R-:W-:-:S04]  /*26b10*/  IABS R0, R17 ;  /* 0x0000001100007213 */ /* 0x000fc80000000000 */
[----:B0-----:R-:W0:Y:S02]  /*26b20*/  MUFU.RCP R4, R4 ;  /* 0x0000000400047308 */ /* 0x001e240000001000 */
[----:B0-----:R-:W-:-:S06]  /*26b30*/  IADD3 R4, R4, 0xffffffe, RZ ;  /* 0x0ffffffe04047810 */ /* 0x001fcc0007ffe0ff */
[----:B-1--4-:R-:W0:Y:S02]  /*26b40*/  F2I.FTZ.U32.TRUNC.NTZ R5, R4 ;  /* 0x0000000400057305 */ /* 0x012e24000021f000 */
[----:B0-----:R-:W-:-:S04]  /*26b50*/  IMAD.MOV R4, RZ, RZ, -R5 ;  /* 0x000000ffff047224 */ /* 0x001fc800078e0a05 */
[----:B------:R-:W-:Y:S02]  /*26b60*/  IMAD R7, R4, R6, RZ ;  /* 0x0000000604077224 */ /* 0x000fe400078e02ff */
[----:B------:R-:W-:-:S04]  /*26b70*/  IMAD.MOV.U32 R4, RZ, RZ, RZ ;  /* 0x000000ffff047224 */ /* 0x000fc800078e00ff */
[----:B------:R-:W-:Y:S01]  /*26b80*/  IMAD.HI.U32 R4, R5, R7, R4 ;  /* 0x0000000705047227 */ /* 0x000fe200078e0004 */
[----:B------:R-:W-:-:S04]  /*26b90*/  IABS R5, R2 ;  /* 0x0000000200057213 */ /* 0x000fc80000000000 */
[----:B------:R-:W-:Y:S01]  /*26ba0*/  IADD3 R5, RZ, -R5, RZ ;  /* 0x80000005ff057210 */ /* 0x000fe20007ffe0ff */
        /* <DEDUP_REMOVED lines=10> */
[----:B------:R-:W-:Y:S02]  /*26c50*/  @!P2 IADD3 R4, -R4, RZ, RZ ;  /* 0x000000ff0404a210 */ /* 0x000fe40007ffe1ff */
[----:B------:R-:W-:-:S05]  /*26c60*/  @!P1 LOP3.LUT R4, RZ, R2, RZ, 0x33, !PT ;  /* 0x00000002ff049212 */ /* 0x000fca00078e33ff */
[--C-:B------:R-:W-:Y:S02]  /*26c70*/  IMAD.MOV R0, RZ, RZ, -R4.reuse ;  /* 0x000000ffff007224 */ /* 0x100fe400078e0a04 */
[----:B------:R-:W-:Y:S02]  /*26c80*/  IMAD.MOV.U32 R18, RZ, RZ, R4 ;  /* 0x000000ffff127224 */ /* 0x000fe400078e0004 */
[----:B------:R-:W-:Y:S01]  /*26c90*/  IMAD R17, R2, R0, R17 ;  /* 0x0000000002117224 */ /* 0x000fe200078e0211 */
[----:B------:R-:W-:Y:S06]  /*26ca0*/  BRA `(.L_x_780) ;  /* 0x00000000001c7947 */ /* 0x000fec0003800000 */
.L_x_772:
[----:B------:R-:W-:Y:S01]  /*26cb0*/  UMOV UR4, URZ ;  /* 0x0000003f00047c82 */ /* 0x000fe20008000000 */
[----:B------:R-:W-:Y:S01]  /*26cc0*/  UMOV UR5, URZ ;  /* 0x0000003f00057c82 */ /* 0x000fe20008000000 */
[----:B------:R-:W-:Y:S01]  /*26cd0*/  ULDC UR6, c[0x0][0xc3c] ;  /* 0x00030f0000067ab9 */ /* 0x000fe20000000800 */
[----:B------:R-:W-:Y:S01]  /*26ce0*/  MOV R16, R0 ;  /* 0x0000000000107202 */ /* 0x000fe20000000f00 */
[----:B------:R-:W-:Y:S02]  /*26cf0*/  IMAD.U32 R17, RZ, RZ, UR4 ;  /* 0x00000004ff117e24 */ /* 0x000fe4000f8e00ff */
[----:B------:R-:W-:Y:S02]  /*26d00*/  IMAD.U32 R18, RZ, RZ, UR5 ;  /* 0x00000005ff127e24 */ /* 0x000fe4000f8e00ff */
[----:B------:R-:W-:-:S07]  /*26d10*/  IMAD.U32 R19, RZ, RZ, UR6 ;  /* 0x00000006ff137e24 */ /* 0x000fce000f8e00ff */
.L_x_780:
[----:B--2---:R3:W2:Y:S01]  /*26d20*/  LDL R3, [R1+0x4] ;  /* 0x0000040001037983 */ /* 0x0046a20000100800 */
[----:B------:R-:W4:Y:S01]  /*26d30*/  S2R R0, SR_TID.X ;  /* 0x0000000000007919 */ /* 0x000f220000002100 */
[----:B------:R-:W-:Y:S05]  /*26d40*/  WARPSYNC.ALL ;  /* 0x0000000000007948 */ /* 0x000fea0003800000 */
[----:B----4-:R-:W-:Y:S01]  /*26d50*/  LOP3.LUT R0, R0, 0x1f, RZ, 0xc0, !PT ;  /* 0x0000001f00007812 */ /* 0x010fe200078ec0ff */
[----:B------:R-:W-:Y:S03]  /*26d60*/  BAR.SYNC.DEFER_BLOCKING 0x4, 0x180 ;  /* 0x0106000000007b1d */ /* 0x000fe60000010000 */
[----:B------:R-:W-:-:S13]  /*26d70*/  ISETP.NE.AND P0, PT, R0, RZ, PT ;  /* 0x000000ff0000720c */ /* 0x000fda0003f05270 */
[----:B------:R-:W2:Y:S01]  /*26d80*/  @!P0 S2R R0, SR_CgaCtaId ;  /* 0x0000000000008919 */ /* 0x000ea20000008800 */
[----:B------:R-:W-:-:S04]  /*26d90*/  @!P0 MOV R2, 0x400 ;  /* 0x0000040000028802 */ /* 0x000fc80000000f00 */
[----:B--2---:R-:W-:-:S05]  /*26da0*/  @!P0 LEA R3, R0, R2, 0x18 ;  /* 0x0000000200038211 */ /* 0x004fca00078ec0ff */
[----:B------:R3:W-:Y:S04]  /*26db0*/  @!P0 STS.128 [R3+0x298d0], R16 ;  /* 0x0298d01003008388 */ /* 0x0007e80000000c00 */
[----:B------:R3:W-:Y:S01]  /*26dc0*/  @!P0 STL [R1+0x4], R3 ;  /* 0x0000040301008387 */ /* 0x0007e20000100800 */
[----:B------:R-:W-:Y:S06]  /*26dd0*/  BAR.ARV 0x5, 0x180 ;  /* 0x0146000000007b1d */ /* 0x000fec0000002000 */
.L_x_769:
[----:B------:R-:W-:Y:S02]  /*26de0*/  ULDC UR4, c[0x0][0xc3c] ;  /* 0x00030f0000047ab9 */ /* 0x000fe40000000800 */
[----:B--2---:R-:W-:-:S13]  /*26df0*/  ISETP.GE.AND P0, PT, R19, UR4, PT ;  /* 0x0000000413007c0c */ /* 0x004fda000bf06270 */
[----:B------:R-:W-:Y:S05]  /*26e00*/  @!P0 BRA `(.L_x_781) ;  /* 0xffffffa8004c8947 */ /* 0x000fea000383ffff */
[----:B------:R-:W-:Y:S05]  /*26e10*/  BSYNC B7 ;  /* 0x0000000000077941 */ /* 0x000fea0003800000 */
.L_x_671:
[----:B-1----:R-:W2:Y:S01]  /*26e20*/  LDL.LU R0, [R1+0x58] ;  /* 0x0000580001007983 */ /* 0x002ea20000300800 */
[----:B------:R-:W-:Y:S01]  /*26e30*/  BSSY B0, `(.L_x_782) ;  /* 0x000000b000007945 */ /* 0x000fe20003800000 */
[----:B------:R-:W1:Y:S01]  /*26e40*/  S2R R5, SR_CgaCtaId ;  /* 0x0000000000057919 */ /* 0x000e620000008800 */
[----:B--2---:R-:W-:-:S04]  /*26e50*/  IADD3 R0, R0, 0x1, RZ ;  /* 0x0000000100007810 */ /* 0x004fc80007ffe0ff */
[----:B0-----:R-:W-:-:S04]  /*26e60*/  LEA.HI R2, R0, R0, RZ, 0x1 ;  /* 0x0000000000027211 */ /* 0x001fc800078f08ff */
[----:B---3--:R-:W-:-:S05]  /*26e70*/  LOP3.LUT R3, R2, 0xfffffffe, RZ, 0xc0, !PT ;  /* 0xfffffffe02037812 */ /* 0x008fca00078ec0ff */
[----:B------:R-:W-:Y:S01]  /*26e80*/  IMAD.IADD R3, R0, 0x1, -R3 ;  /* 0x0000000100037824 */ /* 0x000fe200078e0a03 */
[----:B------:R-:W-:-:S04]  /*26e90*/  MOV R0, 0x400 ;  /* 0x0000040000007802 */ /* 0x000fc80000000f00 */
[----:B-1----:R-:W-:Y:S02]  /*26ea0*/  LEA R0, R5, R0, 0x18 ;  /* 0x0000000005007211 */ /* 0x002fe400078ec0ff */
[----:B------:R-:W-:-:S04]  /*26eb0*/  SHF.L.U32 R3, R3, 0x1f, RZ ;  /* 0x0000001f03037819 */ /* 0x000fc800000006ff */
[----:B------:R-:W0:Y:S02]  /*26ec0*/  SYNCS.PHASECHK.TRANS64.TRYWAIT P0, [R0+URZ+0x29820], R3 ;  /* 0x02982003000075a7 */ /* 0x000e24000800017f */
[----:B0-----:R-:W-:Y:S05]  /*26ed0*/  @!P0 BRA `(.L_x_783) ;  /* 0x00000034006c8947 */ /* 0x001fea0003800000 */
.L_x_923:
[----:B------:R-:W-:Y:S05]  /*26ee0*/  BSYNC B0 ;  /* 0x0000000000007941 */ /* 0x000fea0003800000 */
.L_x_782:
[----:B------:R-:W-:-:S03]  /*26ef0*/  UMOV UR4, 0xffffffff ;  /* 0xffffffff00047882 */ /* 0x000fc60000000000 */
[----:B------:R-:W-:Y:S05]  /*26f00*/  BRA.DIV UR4, `(.L_x_784) ;  /* 0x0000003604747947 */ /* 0x000fea000b800000 */
[----:B------:R-:W1:Y:S02]  /*26f10*/  S2R R2, SR_TID.X ;  /* 0x0000000000027919 */ /* 0x000e640000002100 */
[----:B-1----:R-:W-:-:S04]  /*26f20*/  SHF.R.U32.HI R2, RZ, 0x5, R2 ;  /* 0x00000005ff027819 */ /* 0x002fc80000011602 */
[----:B------:R-:W-:-:S05]  /*26f30*/  LOP3.LUT R2, R2, 0x3, RZ, 0xc0, !PT ;  /* 0x0000000302027812 */ /* 0x000fca00078ec0ff */
[----:B------:R1:W2:Y:S02]  /*26f40*/  SHFL.IDX PT, R14, R2, RZ, 0x1f ;  /* 0x00001fff020e7589 */ /* 0x0002a400000e0000 */
.L_x_926:
[----:B--2---:R-:W-:-:S13]  /*26f50*/  ISETP.NE.AND P0, PT, R14, RZ, PT ;  /* 0x000000ff0e00720c */ /* 0x004fda0003f05270 */
[----:B------:R-:W-:Y:S05]  /*26f60*/  @P0 BRA `(.L_x_470) ;  /* 0x0000000000b00947 */ /* 0x000fea0003800000 */
[----:B------:R-:W-:-:S03]  /*26f70*/  UMOV UR4, 0xffffffff ;  /* 0xffffffff00047882 */ /* 0x000fc60000000000 */
[----:B------:R-:W-:Y:S05]  /*26f80*/  BRA.DIV UR4, `(.L_x_785) ;  /* 0x0000003604887947 */ /* 0x000fea000b800000 */
[----:B------:R-:W-:-:S13]  /*26f90*/  ELECT P6, URZ, PT ;  /* 0x00000000003f782f */ /* 0x000fda00038c0000 */
.L_x_929:
[----:B------:R-:W-:Y:S05]  /*26fa0*/  @!P6 BRA `(.L_x_470) ;  /* 0x0000000000a0e947 */ /* 0x000fea0003800000 */
[----:B------:R-:W-:-:S06]  /*26fb0*/  ULOP3.LUT UR4, UR36, 0x2, URZ, 0xfc, !UPT ;  /* 0x0000000224047892 */ /* 0x000fcc000f8efc3f */
[----:B-1----:R-:W-:-:S05]  /*26fc0*/  IMAD.U32 R2, RZ, RZ, UR4 ;  /* 0x00000004ff027e24 */ /* 0x002fca000f8e00ff */
[----:B------:R-:W-:-:S13]  /*26fd0*/  ISETP.NE.AND P0, PT, R2, 0x3, PT ;  /* 0x000000030200780c */ /* 0x000fda0003f05270 */
[----:B------:R-:W-:Y:S05]  /*26fe0*/  @!P0 BRA `(.L_x_786) ;  /* 0x0000000000048947 */ /* 0x000fea0003800000 */
[----:B------:R-:W-:Y:S01]  /*26ff0*/  BPT.TRAP 0x1 ;  /* 0x000000040000795c */ /* 0x000fe20000300000 */
.L_x_786:
[----:B0-----:R-:W2:Y:S04]  /*27000*/  LDL R3, [R1+0x8] ;  /* 0x0000080001037983 */ /* 0x001ea80000100800 */
[----:B------:R-:W3:Y:S01]  /*27010*/  LDL.LU R7, [R1+0x14] ;  /* 0x0000140001077983 */ /* 0x000ee20000300800 */
[----:B------:R-:W-:-:S05]  /*27020*/  VIADD R2, R0, 0x29840 ;  /* 0x0002984000027836 */ /* 0x000fca0000000000 */
[C---:B--2---:R-:W-:Y:S01]  /*27030*/  LEA R6, R3.reuse, R2, 0x3 ;  /* 0x0000000203067211 */ /* 0x044fe200078e18ff */
[----:B------:R-:W-:Y:S01]  /*27040*/  VIADD R3, R3, 0x1 ;  /* 0x0000000103037836 */ /* 0x000fe20000000000 */
[----:B---3--:R-:W-:-:S04]  /*27050*/  SHF.L.U32 R5, R7, 0x1f, RZ ;  /* 0x0000001f07057819 */ /* 0x008fc800000006ff */
[C---:B------:R-:W-:Y:S01]  /*27060*/  ISETP.NE.AND P2, PT, R3.reuse, 0x2, PT ;  /* 0x000000020300780c */ /* 0x040fe20003f45270 */
[----:B------:R-:W0:Y:S03]  /*27070*/  SYNCS.PHASECHK.TRANS64.TRYWAIT P1, [R6+URZ], R5 ;  /* 0x00000005060075a7 */ /* 0x000e26000802017f */
[----:B------:R-:W-:Y:S02]  /*27080*/  SEL R4, RZ, 0x1, P2 ;  /* 0x00000001ff047807 */ /* 0x000fe40001000000 */
[----:B------:R-:W-:Y:S02]  /*27090*/  SEL R3, R3, RZ, P2 ;  /* 0x000000ff03037207 */ /* 0x000fe40001000000 */
[----:B------:R-:W-:-:S03]  /*270a0*/  LOP3.LUT R4, R7, R4, RZ, 0x3c, !PT ;  /* 0x0000000407047212 */ /* 0x000fc600078e3cff */
[----:B------:R-:W-:Y:S01]  /*270b0*/  IMAD R7, R3, 0x8, R2 ;  /* 0x0000000803077824 */ /* 0x000fe200078e0202 */
[----:B------:R-:W-:Y:S01]  /*270c0*/  SHF.L.U32 R2, R4, 0x1f, RZ ;  /* 0x0000001f04027819 */ /* 0x000fe200000006ff */
[----:B0-----:R-:W-:Y:S06]  /*270d0*/  @!P1 BRA `(.L_x_787) ;  /* 0x0000003400549947 */ /* 0x001fec0003800000 */
.L_x_930:
[----:B------:R-:W1:Y:S02]  /*270e0*/  SYNCS.PHASECHK.TRANS64.TRYWAIT P1, [R7+URZ], R2 ;  /* 0x00000002070075a7 */ /* 0x000e64000802017f */
[----:B-1----:R-:W-:Y:S05]  /*270f0*/  @!P1 BRA `(.L_x_788) ;  /* 0x0000003400609947 */ /* 0x002fea0003800000 */
.L_x_931:
[----:B------:R-:W-:Y:S05]  /*27100*/  @!P0 BRA `(.L_x_789) ;  /* 0x0000000000048947 */ /* 0x000fea0003800000 */
[----:B------:R-:W-:Y:S01]  /*27110*/  BPT.TRAP 0x1 ;  /* 0x000000040000795c */ /* 0x000fe20000300000 */
.L_x_789:
[----:B------:R-:W2:Y:S02]  /*27120*/  LDL.LU R4, [R1+0x8] ;  /* 0x0000080001047983 */ /* 0x000ea40000300800 */
[----:B--2---:R-:W-:-:S04]  /*27130*/  IMAD R4, R4, 0x8, R0 ;  /* 0x0000000804047824 */ /* 0x004fc800078e0200 */
[----:B------:R-:W2:Y:S02]  /*27140*/  SYNCS.PHASECHK.TRANS64.TRYWAIT P1, [R4+URZ+0x29860], R5 ;  /* 0x02986005040075a7 */ /* 0x000ea4000802017f */
[----:B--2---:R-:W-:Y:S05]  /*27150*/  @!P1 BRA `(.L_x_790) ;  /* 0x00000034005c9947 */ /* 0x004fea0003800000 */
.L_x_932:
[----:B------:R-:W-:Y:S05]  /*27160*/  @!P0 BRA `(.L_x_791) ;  /* 0x0000000000048947 */ /* 0x000fea0003800000 */
[----:B------:R-:W-:Y:S01]  /*27170*/  BPT.TRAP 0x1 ;  /* 0x000000040000795c */ /* 0x000fe20000300000 */
.L_x_791:
[----:B------:R-:W-:-:S04]  /*27180*/  LEA R3, R3, R0, 0x3 ;  /* 0x0000000003037211 */ /* 0x000fc800078e18ff */
[----:B------:R-:W3:Y:S02]  /*27190*/  SYNCS.PHASECHK.TRANS64.TRYWAIT P1, [R3+URZ+0x29860], R2 ;  /* 0x02986002030075a7 */ /* 0x000ee4000802017f */
[----:B---3--:R-:W-:Y:S05]  /*271a0*/  @!P1 BRA `(.L_x_792) ;  /* 0x00000034005c9947 */ /* 0x008fea0003800000 */
.L_x_933:
[----:B------:R-:W-:Y:S05]  /*271b0*/  @!P0 BRA `(.L_x_793) ;  /* 0x0000000000048947 */ /* 0x000fea0003800000 */
[----:B------:R-:W-:Y:S01]  /*271c0*/  BPT.TRAP 0x1 ;  /* 0x000000040000795c */ /* 0x000fe20000300000 */
.L_x_793:
[----:B------:R-:W4:Y:S02]  /*271d0*/  SYNCS.PHASECHK.TRANS64.TRYWAIT P0, [R4+URZ+0x29880], R5 ;  /* 0x02988005040075a7 */ /* 0x000f24000800017f */
[----:B----4-:R-:W-:Y:S05]  /*271e0*/  @!P0 BRA `(.L_x_794) ;  /* 0x0000003400608947 */ /* 0x010fea0003800000 */
.L_x_795:
[----:B------:R0:W0:Y:S02]  /*271f0*/  SYNCS.PHASECHK.TRANS64.TRYWAIT P0, [R3+URZ+0x29880], R2 ;  /* 0x02988002030075a7 */ /* 0x000024000800017f */
[----:B0-----:R-:W-:Y:S05]  /*27200*/  @!P0 NANOSLEEP.SYNCS 0x989680 ;  /* 0x009896800000895d */ /* 0x001fea0003900000 */
[----:B------:R-:W0:Y:S02]  /*27210*/  @!P0 SYNCS.PHASECHK.TRANS64 P0, [R3+URZ+0x29880], R2 ;  /* 0x02988002030085a7 */ /* 0x000e24000800007f */
[----:B0-----:R-:W-:Y:S05]  /*27220*/  @!P0 BRA `(.L_x_795) ;  /* 0xfffffffc00f08947 */ /* 0x001fea000383ffff */
.L_x_470:
[----:B------:R-:W-:Y:S05]  /*27230*/  BSYNC B8 ;  /* 0x0000000000087941 */ /* 0x000fea0003800000 */
.L_x_467:
[----:B------:R-:W-:Y:S05]  /*27240*/  EXIT ;  /* 0x000000000000794d */ /* 0x000fea0003800000 */
.L_x_488:
[----:B---3--:R3:W4:Y:S02]  /*27250*/  SYNCS.PHASECHK.TRANS64.TRYWAIT P5, [R97+URZ+0x29890], R98 ;  /* 0x02989062610075a7 */ /* 0x00872400080a017f */
[----:B----4-:R-:W-:Y:S05]  /*27260*/  @!P5 NANOSLEEP.SYNCS 0x989680 ;  /* 0x009896800000d95d */ /* 0x010fea0003900000 */
[----:B------:R-:W4:Y:S02]  /*27270*/  @!P5 SYNCS.PHASECHK.TRANS64 P5, [R97+URZ+0x29890], R98 ;  /* 0x029890626100d5a7 */ /* 0x000f2400080a007f */
[----:B----4-:R-:W-:Y:S05]  /*27280*/  @!P5 BRA `(.L_x_488) ;  /* 0xfffffffc00f0d947 */ /* 0x010fea000383ffff */
[----:B------:R-:W-:Y:S05]  /*27290*/  BRA `(.L_x_796) ;  /* 0xfffffdc000947947 */ /* 0x000fea000383ffff */
.L_x_542:
[----:B--2---:R2:W4:Y:S02]  /*272a0*/  SYNCS.PHASECHK.TRANS64.TRYWAIT P5, [R97+URZ+0x29890], R98 ;  /* 0x02989062610075a7 */ /* 0x00452400080a017f */
[----:B----4-:R-:W-:Y:S05]  /*272b0*/  @!P5 NANOSLEEP.SYNCS 0x989680 ;  /* 0x009896800000d95d */ /* 0x010fea0003900000 */
[----:B------:R-:W4:Y:S02]  /*272c0*/  @!P5 SYNCS.PHASECHK.TRANS64 P5, [R97+URZ+0x29890], R98 ;  /* 0x029890626100d5a7 */ /* 0x000f2400080a007f */
[----:B----4-:R-:W-:Y:S05]  /*272d0*/  @!P5 BRA `(.L_x_542) ;  /* 0xfffffffc00f0d947 */ /* 0x010fea000383ffff */
[----:B------:R-:W-:Y:S05]  /*272e0*/  BRA `(.L_x_797) ;  /* 0xfffffe1c00d87947 */ /* 0x000fea000383ffff */
.L_x_567:
[----:B-1----:R1:W2:Y:S02]  /*272f0*/  SYNCS.PHASECHK.TRANS64.TRYWAIT P2, [R97+URZ+0x29890], R98 ;  /* 0x02989062610075a7 */ /* 0x0022a4000804017f */
[----:B--2---:R-:W-:Y:S05]  /*27300*/  @!P2 NANOSLEEP.SYNCS 0x989680 ;  /* 0x009896800000a95d */ /* 0x004fea0003900000 */
[----:B------:R-:W2:Y:S02]  /*27310*/  @!P2 SYNCS.PHASECHK.TRANS64 P2, [R97+URZ+0x29890], R98 ;  /* 0x029890626100a5a7 */ /* 0x000ea4000804007f */
[----:B--2---:R-:W-:Y:S05]  /*27320*/  @!P2 BRA `(.L_x_567) ;  /* 0xfffffffc00f0a947 */ /* 0x004fea000383ffff */
[----:B------:R-:W-:Y:S05]  /*27330*/  BRA `(.L_x_798) ;  /* 0xfffffe7c00887947 */ /* 0x000fea000383ffff */
.L_x_573:
[----:B-1----:R1:W2:Y:S02]  /*27340*/  SYNCS.PHASECHK.TRANS64.TRYWAIT P1, [R97+URZ+0x298b0], R98 ;  /* 0x0298b062610075a7 */ /* 0x0022a4000802017f */
[----:B--2---:R-:W-:Y:S05]  /*27350*/  @!P1 NANOSLEEP.SYNCS 0x989680 ;  /* 0x009896800000995d */ /* 0x004fea0003900000 */
[----:B------:R-:W2:Y:S02]  /*27360*/  @!P1 SYNCS.PHASECHK.TRANS64 P1, [R97+URZ+0x298b0], R98 ;  /* 0x0298b062610095a7 */ /* 0x000ea4000802007f */
[----:B--2---:R-:W-:Y:S05]  /*27370*/  @!P1 BRA `(.L_x_573) ;  /* 0xfffffffc00f09947 */ /* 0x004fea000383ffff */
[----:B------:R-:W-:Y:S05]  /*27380*/  BRA `(.L_x_799) ;  /* 0xfffffe8000887947 */ /* 0x000fea000383ffff */
.L_x_581:
[----:B------:R-:W-:Y:S01]  /*27390*/  BSSY B0, `(.L_x_800) ;  /* 0x0000008000007945 */ /* 0x000fe20003800000 */
[----:B------:R-:W-:Y:S01]  /*273a0*/  IMAD.MOV.U32 R13, RZ, RZ, R234 ;  /* 0x000000ffff0d7224 */ /* 0x000fe200078e00ea */
[----:B------:R-:W-:Y:S01]  /*273b0*/  MOV R15, 0xffffffff ;  /* 0xffffffff000f7802 */ /* 0x000fe20000000f00 */
[----:B------:R-:W-:Y:S02]  /*273c0*/  IMAD.MOV.U32 R12, RZ, RZ, RZ ;  /* 0x000000ffff0c7224 */ /* 0x000fe400078e00ff */
[----:B------:R-:W-:-:S07]  /*273d0*/  IMAD.MOV.U32 R11, RZ, RZ, 0x1f ;  /* 0x0000001fff0b7424 */ /* 0x000fce00078e00ff */
[----:B-----5:R-:W-:Y:S05]  /*273e0*/  WARPSYNC.COLLECTIVE R15, `(.L_x_801) ;  /* 0x000000000f087348 */ /* 0x020fea0003c00000 */
[----:B------:R0:W1:Y:S02]  /*273f0*/  SHFL.IDX P6, R14, R13, R12, R11 ;  /* 0x0000000c0d0e7389 */ /* 0x00006400000c000b */
[----:B01---5:R-:W-:Y:S01]  /*27400*/  ENDCOLLECTIVE ;  /* 0x000000000000791b */ /* 0x023fe20003800000 */
.L_x_801:
[----:B------:R-:W-:Y:S05]  /*27410*/  BSYNC B0 ;  /* 0x0000000000007941 */ /* 0x000fea0003800000 */
.L_x_800:
[----:B------:R-:W-:Y:S01]  /*27420*/  IMAD.MOV.U32 R201, RZ, RZ, R14 ;  /* 0x000000ffffc97224 */ /* 0x000fe200078e000e */
[----:B------:R-:W-:Y:S06]  /*27430*/  BRA `(.L_x_802) ;  /* 0xfffffe8800e07947 */ /* 0x000fec000383ffff */
.L_x_591:
[----:B------:R-:W-:Y:S01]  /*27440*/  BSSY B1, `(.L_x_803) ;  /* 0x0000008000017945 */ /* 0x000fe20003800000 */
[----:B------:R-:W-:Y:S01]  /*27450*/  IMAD.MOV.U32 R13, RZ, RZ, R26 ;  /* 0x000000ffff0d7224 */ /* 0x000fe200078e001a */
[----:B------:R-:W-:Y:S01]  /*27460*/  MOV R11, 0x1e1f ;  /* 0x00001e1f000b7802 */ /* 0x000fe20000000f00 */
[----:B------:R-:W-:Y:S02]  /*27470*/  IMAD.MOV.U32 R12, RZ, RZ, RZ ;  /* 0x000000ffff0c7224 */ /* 0x000fe400078e00ff */
[----:B------:R-:W-:-:S07]  /*27480*/  IMAD.MOV.U32 R15, RZ, RZ, -0x1 ;  /* 0xffffffffff0f7424 */ /* 0x000fce00078e00ff */
[----:B0-----:R-:W-:Y:S05]  /*27490*/  WARPSYNC.COLLECTIVE R15, `(.L_x_804) ;  /* 0x000000000f087348 */ /* 0x001fea0003c00000 */
[----:B------:R1:W2:Y:S02]  /*274a0*/  SHFL.IDX P6, R14, R13, R12, R11 ;  /* 0x0000000c0d0e7389 */ /* 0x0002a400000c000b */
[----:B012---:R-:W-:Y:S01]  /*274b0*/  ENDCOLLECTIVE ;  /* 0x000000000000791b */ /* 0x007fe20003800000 */
.L_x_804:
[----:B------:R-:W-:Y:S05]  /*274c0*/  BSYNC B1 ;  /* 0x0000000000017941 */ /* 0x000fea0003800000 */
.L_x_803:
[----:B------:R-:W-:Y:S01]  /*274d0*/  IMAD.MOV.U32 R13, RZ, RZ, R24 ;  /* 0x000000ffff0d7224 */ /* 0x000fe200078e0018 */
[----:B------:R-:W-:Y:S01]  /*274e0*/  MOV R12, RZ ;  /* 0x000000ff000c7202 */ /* 0x000fe20000000f00 */
[----:B------:R-:W-:Y:S02]  /*274f0*/  IMAD.MOV.U32 R11, RZ, RZ, 0x1e1f ;  /* 0x00001e1fff0b7424 */ /* 0x000fe400078e00ff */
[----:B------:R-:W-:Y:S02]  /*27500*/  IMAD.MOV.U32 R15, RZ, RZ, -0x1 ;  /* 0xffffffffff0f7424 */ /* 0x000fe400078e00ff */
[----:B------:R-:W-:-:S07]  /*27510*/  IMAD.MOV.U32 R3, RZ, RZ, R14 ;  /* 0x000000ffff037224 */ /* 0x000fce00078e000e */
[----:B------:R-:W-:Y:S05]  /*27520*/  WARPSYNC.COLLECTIVE R15, `(.L_x_805) ;  /* 0x000000000f087348 */ /* 0x000fea0003c00000 */
[----:B------:R0:W1:Y:S02]  /*27530*/  SHFL.IDX P6, R14, R13, R12, R11 ;  /* 0x0000000c0d0e7389 */ /* 0x00006400000c000b */
[----:B01----:R-:W-:Y:S01]  /*27540*/  ENDCOLLECTIVE ;  /* 0x000000000000791b */ /* 0x003fe20003800000 */
.L_x_805:
[----:B------:R-:W-:Y:S01]  /*27550*/  MOV R13, R27 ;  /* 0x0000001b000d7202 */ /* 0x000fe20000000f00 */
[----:B------:R-:W-:-:S07]  /*27560*/  IMAD.MOV.U32 R5, RZ, RZ, R14 ;  /* 0x000000ffff057224 */ /* 0x000fce00078e000e */
[----:B------:R-:W-:Y:S05]  /*27570*/  WARPSYNC.COLLECTIVE R15, `(.L_x_806) ;  /* 0x000000000f087348 */ /* 0x000fea0003c00000 */
[----:B------:R0:W1:Y:S02]  /*27580*/  SHFL.IDX P6, R14, R13, R12, R11 ;  /* 0x0000000c0d0e7389 */ /* 0x00006400000c000b */
[----:B01----:R-:W-:Y:S01]  /*27590*/  ENDCOLLECTIVE ;  /* 0x000000000000791b */ /* 0x003fe20003800000 */
.L_x_806:
[----:B------:R-:W-:Y:S02]  /*275a0*/  IMAD.MOV.U32 R13, RZ, RZ, R144 ;  /* 0x000000ffff0d7224 */ /* 0x000fe400078e0090 */
[----:B------:R-:W-:-:S07]  /*275b0*/  IMAD.MOV.U32 R7, RZ, RZ, R14 ;  /* 0x000000ffff077224 */ /* 0x000fce00078e000e */
[----:B------:R-:W-:Y:S05]  /*275c0*/  WARPSYNC.COLLECTIVE R15, `(.L_x_807) ;  /* 0x000000000f087348 */ /* 0x000fea0003c00000 */
[----:B------:R0:W1:Y:S02]  /*275d0*/  SHFL.IDX P6, R14, R13, R12, R11 ;  /* 0x0000000c0d0e7389 */ /* 0x00006400000c000b */
[----:B01----:R-:W-:Y:S01]  /*275e0*/  ENDCOLLECTIVE ;  /* 0x000000000000791b */ /* 0x003fe20003800000 */
.L_x_807:
[----:B------:R-:W-:Y:S05]  /*275f0*/  BRA `(.L_x_808) ;  /* 0xfffffe8c00cc7947 */ /* 0x000fea000383ffff */
.L_x_595:
[----:B-1----:R1:W2:Y:S02]  /*27600*/  SYNCS.PHASECHK.TRANS64.TRYWAIT P0, [R16+URZ+0x29800], R5 ;  /* 0x02980005100075a7 */ /* 0x0022a4000800017f */
[----:B--2---:R-:W-:Y:S05]  /*27610*/  @!P0 NANOSLEEP.SYNCS 0x989680 ;  /* 0x009896800000895d */ /* 0x004fea0003900000 */
[----:B------:R-:W2:Y:S02]  /*27620*/  @!P0 SYNCS.PHASECHK.TRANS64 P0, [R16+URZ+0x29800], R5 ;  /* 0x02980005100085a7 */ /* 0x000ea4000800007f */
[----:B--2---:R-:W-:Y:S05]  /*27630*/  @!P0 BRA `(.L_x_595) ;  /* 0xfffffffc00f08947 */ /* 0x004fea000383ffff */
[----:B------:R-:W-:Y:S05]  /*27640*/  BRA `(.L_x_809) ;  /* 0xfffffe94000c7947 */ /* 0x000fea000383ffff */
.L_x_607:
[----:B------:R-:W-:Y:S01]  /*27650*/  BSSY B1, `(.L_x_810) ;  /* 0x0000008000017945 */ /* 0x000fe20003800000 */
[----:B------:R-:W-:Y:S01]  /*27660*/  IMAD.MOV.U32 R13, RZ, RZ, R26 ;  /* 0x000000ffff0d7224 */ /* 0x000fe200078e001a */
[----:B------:R-:W-:Y:S01]  /*27670*/  MOV R12, RZ ;  /* 0x000000ff000c7202 */ /* 0x000fe20000000f00 */
[----:B------:R-:W-:Y:S02]  /*27680*/  IMAD.MOV.U32 R11, RZ, RZ, 0x1e1f ;  /* 0x00001e1fff0b7424 */ /* 0x000fe400078e00ff */
[----:B------:R-:W-:-:S07]  /*27690*/  IMAD.MOV.U32 R15, RZ, RZ, -0x1 ;  /* 0xffffffffff0f7424 */ /* 0x000fce00078e00ff */
[----:B0-----:R-:W-:Y:S05]  /*276a0*/  WARPSYNC.COLLECTIVE R15, `(.L_x_811) ;  /* 0x000000000f087348 */ /* 0x001fea0003c00000 */
[----:B------:R1:W2:Y:S02]  /*276b0*/  SHFL.IDX P6, R14, R13, R12, R11 ;  /* 0x0000000c0d0e7389 */ /* 0x0002a400000c000b */
[----:B012---:R-:W-:Y:S01]  /*276c0*/  ENDCOLLECTIVE ;  /* 0x000000000000791b */ /* 0x007fe20003800000 */
.L_x_811:
[----:B------:R-:W-:Y:S05]  /*276d0*/  BSYNC B1 ;  /* 0x0000000000017941 */ /* 0x000fea0003800000 */
.L_x_810:
[----:B------:R-:W-:Y:S01]  /*276e0*/  MOV R13, R24 ;  /* 0x00000018000d7202 */ /* 0x000fe20000000f00 */
[----:B------:R-:W-:Y:S02]  /*276f0*/  IMAD.MOV.U32 R12, RZ, RZ, RZ ;  /* 0x000000ffff0c7224 */ /* 0x000fe400078e00ff */
[----:B------:R-:W-:Y:S02]  /*27700*/  IMAD.MOV.U32 R11, RZ, RZ, 0x1e1f ;  /* 0x00001e1fff0b7424 */ /* 0x000fe400078e00ff */
[----:B------:R-:W-:Y:S02]  /*27710*/  IMAD.MOV.U32 R15, RZ, RZ, -0x1 ;  /* 0xffffffffff0f7424 */ /* 0x000fe400078e00ff */
[----:B------:R-:W-:-:S07]  /*27720*/  IMAD.MOV.U32 R0, RZ, RZ, R14 ;  /* 0x000000ffff007224 */ /* 0x000fce00078e000e */
[----:B------:R-:W-:Y:S05]  /*27730*/  WARPSYNC.COLLECTIVE R15, `(.L_x_812) ;  /* 0x000000000f087348 */ /* 0x000fea0003c00000 */
[----:B------:R0:W1:Y:S02]  /*27740*/  SHFL.IDX P6, R14, R13, R12, R11 ;  /* 0x0000000c0d0e7389 */ /* 0x00006400000c000b */
[----:B01----:R-:W-:Y:S01]  /*27750*/  ENDCOLLECTIVE ;  /* 0x000000000000791b */ /* 0x003fe20003800000 */
.L_x_812:
[----:B------:R-:W-:Y:S01]  /*27760*/  IMAD.MOV.U32 R13, RZ, RZ, R27 ;  /* 0x000000ffff0d7224 */ /* 0x000fe200078e001b */
[----:B------:R-:W-:-:S07]  /*27770*/  MOV R3, R14 ;  /* 0x0000000e00037202 */ /* 0x000fce0000000f00 */
[----:B------:R-:W-:Y:S05]  /*27780*/  WARPSYNC.COLLECTIVE R15, `(.L_x_813) ;  /* 0x000000000f087348 */ /* 0x000fea0003c00000 */
[----:B------:R0:W1:Y:S02]  /*27790*/  SHFL.IDX P6, R14, R13, R12, R11 ;  /* 0x0000000c0d0e7389 */ /* 0x00006400000c000b */
[----:B01----:R-:W-:Y:S01]  /*277a0*/  ENDCOLLECTIVE ;  /* 0x000000000000791b */ /* 0x003fe20003800000 */
.L_x_813:
[----:B------:R-:W-:Y:S02]  /*277b0*/  IMAD.MOV.U32 R13, RZ, RZ, R144 ;  /* 0x000000ffff0d7224 */ /* 0x000fe400078e0090 */
[----:B------:R-:W-:-:S07]  /*277c0*/  IMAD.MOV.U32 R20, RZ, RZ, R14 ;  /* 0x000000ffff147224 */ /* 0x000fce00078e000e */
[----:B------:R-:W-:Y:S05]  /*277d0*/  WARPSYNC.COLLECTIVE R15, `(.L_x_814) ;  /* 0x000000000f087348 */ /* 0x000fea0003c00000 */
[----:B------:R0:W1:Y:S02]  /*277e0*/  SHFL.IDX P6, R14, R13, R12, R11 ;  /* 0x0000000c0d0e7389 */ /* 0x00006400000c000b */
[----:B01----:R-:W-:Y:S01]  /*277f0*/  ENDCOLLECTIVE ;  /* 0x000000000000791b */ /* 0x003fe20003800000 */
.L_x_814:
[----:B------:R-:W-:Y:S01]  /*27800*/  MOV R21, R14 ;  /* 0x0000000e00157202 */ /* 0x000fe20000000f00 */
[----:B------:R-:W-:Y:S06]  /*27810*/  BRA `(.L_x_815) ;  /* 0xfffffec0005c7947 */ /* 0x000fec000383ffff */
.L_x_611:
[----:B--2---:R2:W3:Y:S02]  /*27820*/  SYNCS.PHASECHK.TRANS64.TRYWAIT P0, [R16+URZ+0x29800], R21 ;  /* 0x02980015100075a7 */ /* 0x0044e4000800017f */
[----:B---3--:R-:W-:Y:S05]  /*27830*/  @!P0 NANOSLEEP.SYNCS 0x989680 ;  /* 0x009896800000895d */ /* 0x008fea0003900000 */
[----:B------:R-:W3:Y:S02]  /*27840*/  @!P0 SYNCS.PHASECHK.TRANS64 P0, [R16+URZ+0x29800], R21 ;  /* 0x02980015100085a7 */ /* 0x000ee4000800007f */
[----:B---3--:R-:W-:Y:S05]  /*27850*/  @!P0 BRA `(.L_x_611) ;  /* 0xfffffffc00f08947 */ /* 0x008fea000383ffff */
[----:B------:R-:W-:Y:S05]  /*27860*/  BRA `(.L_x_816) ;  /* 0xfffffec400607947 */ /* 0x000fea000383ffff */
.L_x_619:
[----:B-1----:R1:W2:Y:S02]  /*27870*/  SYNCS.PHASECHK.TRANS64.TRYWAIT P2, [R3+URZ+0x29830], R0 ;  /* 0x02983000030075a7 */ /* 0x0022a4000804017f */
[----:B--2---:R-:W-:Y:S05]  /*27880*/  @!P2 NANOSLEEP.SYNCS 0x989680 ;  /* 0x009896800000a95d */ /* 0x004fea0003900000 */
[----:B------:R-:W2:Y:S02]  /*27890*/  @!P2 SYNCS.PHASECHK.TRANS64 P2, [R3+URZ+0x29830], R0 ;  /* 0x029830000300a5a7 */ /* 0x000ea4000804007f */
[----:B--2---:R-:W-:Y:S05]  /*278a0*/  @!P2 BRA `(.L_x_619) ;  /* 0xfffffffc00f0a947 */ /* 0x004fea000383ffff */
[----:B------:R-:W-:Y:S05]  /*278b0*/  BRA `(.L_x_618) ;  /* 0xfffffef400947947 */ /* 0x000fea000383ffff */
.L_x_625:
[----:B-1----:R1:W2:Y:S02]  /*278c0*/  SYNCS.PHASECHK.TRANS64.TRYWAIT P2, [R11+URZ+0x29830], R10 ;  /* 0x0298300a0b0075a7 */ /* 0x0022a4000804017f */
[----:B--2---:R-:W-:Y:S05]  /*278d0*/  @!P2 NANOSLEEP.SYNCS 0x989680 ;  /* 0x009896800000a95d */ /* 0x004fea0003900000 */
[----:B------:R-:W2:Y:S02]  /*278e0*/  @!P2 SYNCS.PHASECHK.TRANS64 P2, [R11+URZ+0x29830], R10 ;  /* 0x0298300a0b00a5a7 */ /* 0x000ea4000804007f */
[----:B--2---:R-:W-:Y:S05]  /*278f0*/  @!P2 BRA `(.L_x_625) ;  /* 0xfffffffc00f0a947 */ /* 0x004fea000383ffff */
[----:B------:R-:W-:Y:S05]  /*27900*/  BRA `(.L_x_624) ;  /* 0xffffff2c00607947 */ /* 0x000fea000383ffff */
.L_x_629:
[----:B-1----:R1:W2:Y:S02]  /*27910*/  SYNCS.PHASECHK.TRANS64.TRYWAIT P1, [R11+URZ+0x29850], R8 ;  /* 0x029850080b0075a7 */ /* 0x0022a4000802017f */
[----:B--2---:R-:W-:Y:S05]  /*27920*/  @!P1 NANOSLEEP.SYNCS 0x989680 ;  /* 0x009896800000995d */ /* 0x004fea0003900000 */
[----:B------:R-:W2:Y:S02]  /*27930*/  @!P1 SYNCS.PHASECHK.TRANS64 P1, [R11+URZ+0x29850], R8 ;  /* 0x029850080b0095a7 */ /* 0x000ea4000802007f */
[----:B--2---:R-:W-:Y:S05]  /*27940*/  @!P1 BRA `(.L_x_629) ;  /* 0xfffffffc00f09947 */ /* 0x004fea000383ffff */
[----:B------:R-:W-:Y:S05]  /*27950*/  BRA `(.L_x_626) ;  /* 0xffffff3c009c7947 */ /* 0x000fea000383ffff */
.L_x_635:
[----:B-1----:R1:W2:Y:S02]  /*27960*/  SYNCS.PHASECHK.TRANS64.TRYWAIT P1, [R15+URZ+0x29850], R0 ;  /* 0x029850000f0075a7 */ /* 0x0022a4000802017f */
[----:B--2---:R-:W-:Y:S05]  /*27970*/  @!P1 NANOSLEEP.SYNCS 0x989680 ;  /* 0x009896800000995d */ /* 0x004fea0003900000 */
[----:B------:R-:W2:Y:S02]  /*27980*/  @!P1 SYNCS.PHASECHK.TRANS64 P1, [R15+URZ+0x29850], R0 ;  /* 0x029850000f0095a7 */ /* 0x000ea4000802007f */
[----:B--2---:R-:W-:Y:S05]  /*27990*/  @!P1 BRA `(.L_x_635) ;  /* 0xfffffffc00f09947 */ /* 0x004fea000383ffff */
[----:B------:R-:W-:Y:S05]  /*279a0*/  BRA `(.L_x_634) ;  /* 0xffffff5c00b07947 */ /* 0x000fea000383ffff */
.L_x_639:
[----:B------:R-:W-:Y:S01]  /*279b0*/  IMAD.MOV.U32 R12, RZ, RZ, R0 ;  /* 0x000000ffff0c7224 */ /* 0x000fe200078e0000 */
[----:B------:R-:W-:Y:S01]  /*279c0*/  SEL R5, R96, R97, P0 ;  /* 0x0000006160057207 */ /* 0x000fe20000000000 */
[----:B------:R-:W-:Y:S01]  /*279d0*/  IMAD.MOV.U32 R11, RZ, RZ, 0x1c1f ;  /* 0x00001c1fff0b7424 */ /* 0x000fe200078e00ff */
[----:B------:R-:W-:Y:S01]  /*279e0*/  SEL R7, R97, R96, P0 ;  /* 0x0000006061077207 */ /* 0x000fe20000000000 */
[----:B------:R-:W-:Y:S01]  /*279f0*/  IMAD.MOV.U32 R15, RZ, RZ, -0x1 ;  /* 0xffffffffff0f7424 */ /* 0x000fe200078e00ff */
[----:B------:R-:W-:Y:S02]  /*27a00*/  SEL R9, R92, R93, P0 ;  /* 0x0000005d5c097207 */ /* 0x000fe40000000000 */
[----:B------:R-:W-:-:S07]  /*27a10*/  SEL R21, R93, R92, P0 ;  /* 0x0000005c5d157207 */ /* 0x000fce0000000000 */
[----:B-1---5:R-:W-:Y:S05]  /*27a20*/  WARPSYNC.COLLECTIVE R15, `(.L_x_817) ;  /* 0x000000000f087348 */ /* 0x022fea0003c00000 */
[----:B------:R0:W2:Y:S02]  /*27a30*/  SHFL.IDX P6, R14, R13, R12, R11 ;  /* 0x0000000c0d0e7389 */ /* 0x0000a400000c000b */
[----:B012--5:R-:W-:Y:S01]  /*27a40*/  ENDCOLLECTIVE ;  /* 0x000000000000791b */ /* 0x027fe20003800000 */
.L_x_817:
[----:B------:R-:W-:Y:S02]  /*27a50*/  SEL R25, R48, R45, P0 ;  /* 0x0000002d30197207 */ /* 0x000fe40000000000 */
[----:B------:R-:W-:Y:S02]  /*27a60*/  SEL R27, R45, R48, P0 ;  /* 0x000000302d1b7207 */ /* 0x000fe40000000000 */
[----:B------:R-:W-:Y:S02]  /*27a70*/  SEL R29, R40, R37, P0 ;  /* 0x00000025281d7207 */ /* 0x000fe40000000000 */
[----:B------:R-:W-:Y:S02]  /*27a80*/  SEL R31, R37, R40, P0 ;  /* 0x00000028251f7207 */ /* 0x000fe40000000000 */
[----:B------:R-:W-:Y:S02]  /*27a90*/  SEL R45, R65, R68, P0 ;  /* 0x00000044412d7207 */ /* 0x000fe40000000000 */
[----:B------:R-:W-:-:S02]  /*27aa0*/  SEL R49, R68, R65, P0 ;  /* 0x0000004144317207 */ /* 0x000fc40000000000 */
[----:B------:R-:W-:Y:S01]  /*27ab0*/  SEL R63, R38, R67, P0 ;  /* 0x00000043263f7207 */ /* 0x000fe20000000000 */
[----:B------:R-:W-:Y:S01]  /*27ac0*/  IMAD.MOV.U32 R13, RZ, RZ, R3 ;  /* 0x000000ffff0d7224 */ /* 0x000fe200078e0003 */
[----:B------:R-:W-:Y:S01]  /*27ad0*/  SEL R65, R67, R38, P0 ;  /* 0x0000002643417207 */ /* 0x000fe20000000000 */
[----:B------:R-:W-:Y:S01]  /*27ae0*/  IMAD.MOV.U32 R12, RZ, RZ, R2 ;  /* 0x000000ffff0c7224 */ /* 0x000fe200078e0002 */
[----:B------:R-:W-:Y:S02]  /*27af0*/  SEL R67, R30, R69, P0 ;  /* 0x000000451e437207 */ /* 0x000fe40000000000 */
[----:B------:R-:W-:Y:S02]  /*27b00*/  SEL R69, R69, R30, P0 ;  /* 0x0000001e45457207 */ /* 0x000fe40000000000 */
[----:B------:R-:W-:Y:S02]  /*27b10*/  SEL R33, R32, R35, P0 ;  /* 0x0000002320217207 */ /* 0x000fe40000000000 */
[----:B------:R-:W-:-:S02]  /*27b20*/  SEL R35, R35, R32, P0 ;  /* 0x0000002023237207 */ /* 0x000fc40000000000 */
[----:B------:R-:W-:-:S07]  /*27b30*/  MOV R6, R14 ;  /* 0x0000000e00067202 */ /* 0x000fce0000000f00 */
[----:B------:R-:W-:Y:S05]  /*27b40*/  WARPSYNC.COLLECTIVE R15, `(.L_x_818) ;  /* 0x000000000f087348 */ /* 0x000fea0003c00000 */
[----:B------:R0:W1:Y:S02]  /*27b50*/  SHFL.IDX P6, R14, R13, R12, R11 ;  /* 0x0000000c0d0e7389 */ /* 0x00006400000c000b */
[----:B01----:R-:W-:Y:S01]  /*27b60*/  ENDCOLLECTIVE ;  /* 0x000000000000791b */ /* 0x003fe20003800000 */
.L_x_818:
        /* <DEDUP_REMOVED lines=8> */
[----:B------:R-:W-:Y:S02]  /*27bf0*/  MOV R13, R5 ;  /* 0x00000005000d7202 */ /* 0x000fe40000000f00 */
[----:B------:R-:W-:Y:S02]  /*27c00*/  SEL R53, R60, R57, P0 ;  /* 0x000000393c357207 */ /* 0x000fe40000000000 */
[----:B------:R-:W-:Y:S02]  /*27c10*/  SEL R55, R56, R59, P0 ;  /* 0x0000003b38377207 */ /* 0x000fe40000000000 */
[----:B------:R-:W-:Y:S02]  /*27c20*/  SEL R57, R59, R56, P0 ;  /* 0x000000383b397207 */ /* 0x000fe40000000000 */
[----:B------:R-:W-:Y:S01]  /*27c30*/  SEL R59, R61, R42, P0 ;  /* 0x0000002a3d3b7207 */ /* 0x000fe20000000000 */
[----:B------:R-:W-:Y:S01]  /*27c40*/  IMAD.MOV.U32 R3, RZ, RZ, R14 ;  /* 0x000000ffff037224 */ /* 0x000fe200078e000e */
[----:B------:R-:W-:-:S07]  /*27c50*/  SEL R61, R42, R61, P0 ;  /* 0x0000003d2a3d7207 */ /* 0x000fce0000000000 */
[----:B------:R-:W-:Y:S05]  /*27c60*/  WARPSYNC.COLLECTIVE R15, `(.L_x_819) ;  /* 0x000000000f087348 */ /* 0x000fea0003c00000 */
[----:B------:R0:W1:Y:S02]  /*27c70*/  SHFL.IDX P6, R14, R13, R12, R11 ;  /* 0x0000000c0d0e7389 */ /* 0x00006400000c000b */
[----:B01----:R-:W-:Y:S01]  /*27c80*/  ENDCOLLECTIVE ;  /* 0x000000000000791b */ /* 0x003fe20003800000 */
.L_x_819:
[----:B------:R-:W-:Y:S02]  /*27c90*/  SEL R75, R77, R44, P0 ;  /* 0x0000002c4d4b7207 */ /* 0x000fe40000000000 */
[----:B------:R-:W-:Y:S02]  /*27ca0*/  SEL R77, R44, R77, P0 ;  /* 0x0000004d2c4d7207 */ /* 0x000fe40000000000 */
[----:B------:R-:W-:Y:S02]  /*27cb0*/  SEL R4, R6, R3, P0 ;  /* 0x0000000306047207 */ /* 0x000fe40000000000 */
[----:B------:R-:W-:Y:S01]  /*27cc0*/  SEL R6, R3, R6, P0 ;  /* 0x0000000603067207 */ /* 0x000fe20000000000 */
[----:B------:R-:W-:Y:S01]  /*27cd0*/  IMAD.MOV.U32 R13, RZ, RZ, R7 ;  /* 0x000000ffff0d7224 */ /* 0x000fe200078e0007 */
[----:B------:R-:W-:Y:S01]  /*27ce0*/  MOV R12, R2 ;  /* 0x00000002000c7202 */ /* 0x000fe20000000f00 */
[----:B------:R-:W-:-:S07]  /*27cf0*/  IMAD.MOV.U32 R10, RZ, RZ, R14 ;  /* 0x000000ffff0a7224 */ /* 0x000fce00078e000e */
[----:B------:R-:W-:Y:S05]  /*27d00*/  WARPSYNC.COLLECTIVE R15, `(.L_x_820) ;  /* 0x000000000f087348 */ /* 0x000fea0003c00000 */
[----:B------:R0:W1:Y:S02]  /*27d10*/  SHFL.IDX P6, R14, R13, R12, R11 ;  /* 0x0000000c0d0e7389 */ /* 0x00006400000c000b */
[----:B01----:R-:W-:Y:S01]  /*27d20*/  ENDCOLLECTIVE ;  /* 0x000000000000791b */ /* 0x003fe20003800000 */
.L_x_820:
[----:B------:R-:W-:Y:S02]  /*27d30*/  IMAD.MOV.U32 R13, RZ, RZ, R9 ;  /* 0x000000ffff0d7224 */ /* 0x000fe400078e0009 */
[----:B------:R-:W-:Y:S02]  /*27d40*/  IMAD.MOV.U32 R12, RZ, RZ, R0 ;  /* 0x000000ffff0c7224 */ /* 0x000fe400078e0000 */
[----:B------:R-:W-:-:S07]  /*27d50*/  IMAD.MOV.U32 R7, RZ, RZ, R14 ;  /* 0x000000ffff077224 */ /* 0x000fce00078e000e */
[----:B------:R-:W-:Y:S05]  /*27d60*/  WARPSYNC.COLLECTIVE R15, `(.L_x_821) ;  /* 0x000000000f087348 */ /* 0x000fea0003c00000 */
[----:B------:R0:W1:Y:S02]  /*27d70*/  SHFL.IDX P6, R14, R13, R12, R11 ;  /* 0x0000000c0d0e7389 */ /* 0x00006400000c000b */
[----:B01----:R-:W-:Y:S01]  /*27d80*/  ENDCOLLECTIVE ;  /* 0x000000000000791b */ /* 0x003fe20003800000 */
.L_x_821:
[----:B------:R-:W-:Y:S02]  /*27d90*/  SEL R8, R10, R7, P0 ;  /* 0x000000070a087207 */ /* 0x000fe40000000000 */
[----:B------:R-:W-:Y:S01]  /*27da0*/  SEL R10, R7, R10, P0 ;  /* 0x0000000a070a7207 */ /* 0x000fe20000000000 */
[----:B------:R-:W-:Y:S02]  /*27db0*/  IMAD.MOV.U32 R13, RZ, RZ, R21 ;  /* 0x000000ffff0d7224 */ /* 0x000fe400078e0015 */
[----:B------:R-:W-:Y:S01]  /*27dc0*/  IMAD.MOV.U32 R12, RZ, RZ, R2 ;  /* 0x000000ffff0c7224 */ /* 0x000fe200078e0002 */
[----:B------:R-:W-:-:S07]  /*27dd0*/  MOV R9, R14 ;  /* 0x0000000e00097202 */ /* 0x000fce0000000f00 */
[----:B------:R-:W-:Y:S05]  /*27de0*/  WARPSYNC.COLLECTIVE R15, `(.L_x_822) ;  /* 0x000000000f087348 */ /* 0x000fea0003c00000 */
[----:B------:R0:W1:Y:S02]  /*27df0*/  SHFL.IDX P6, R14, R13, R12, R11 ;  /* 0x0000000c0d0e7389 */ /* 0x00006400000c000b */
[----:B01----:R-:W-:Y:S01]  /*27e00*/  ENDCOLLECTIVE ;  /* 0x000000000000791b */ /* 0x003fe20003800000 */
.L_x_822:
[----:B------:R-:W-:Y:S01]  /*27e10*/  MOV R13, R25 ;  /* 0x00000019000d7202 */ /* 0x000fe20000000f00 */
[----:B------:R-:W-:Y:S02]  /*27e20*/  IMAD.MOV.U32 R12, RZ, RZ, R0 ;  /* 0x000000ffff0c7224 */ /* 0x000fe400078e0000 */
[----:B------:R-:W-:-:S07]  /*27e30*/  IMAD.MOV.U32 R20, RZ, RZ, R14 ;  /* 0x000000ffff147224 */ /* 0x000fce00078e000e */
[----:B------:R-:W-:Y:S05]  /*27e40*/  WARPSYNC.COLLECTIVE R15, `(.L_x_823) ;  /* 0x000000000f087348 */ /* 0x000fea0003c00000 */
[----:B------:R0:W1:Y:S02]  /*27e50*/  SHFL.IDX P6, R14, R13, R12, R11 ;  /* 0x0000000c0d0e7389 */ /* 0x00006400000c000b */
[----:B01----:R-:W-:Y:S01]  /*27e60*/  ENDCOLLECTIVE ;  /* 0x000000000000791b */ /* 0x003fe20003800000 */
.L_x_823:
[----:B------:R-:W-:Y:S01]  /*27e70*/  IMAD.MOV.U32 R13, RZ, RZ, R27 ;  /* 0x000000ffff0d7224 */ /* 0x000fe200078e001b */
[----:B------:R-:W-:Y:S01]  /*27e80*/  MOV R12, R2 ;  /* 0x00000002000c7202 */ /* 0x000fe20000000f00 */
[----:B------:R-:W-:-:S07]  /*27e90*/  IMAD.MOV.U32 R26, RZ, RZ, R14 ;  /* 0x000000ffff1a7224 */ /* 0x000fce00078e000e */
[----:B------:R-:W-:Y:S05]  /*27ea0*/  WARPSYNC.COLLECTIVE R15, `(.L_x_824) ;  /* 0x000000000f087348 */ /* 0x000fea0003c00000 */
[----:B------:R0:W1:Y:S02]  /*27eb0*/  SHFL.IDX P6, R14, R13, R12, R11 ;  /* 0x0000000c0d0e7389 */ /* 0x00006400000c000b */
[----:B01----:R-:W-:Y:S01]  /*27ec0*/  ENDCOLLECTIVE ;  /* 0x000000000000791b */ /* 0x003fe20003800000 */
.L_x_824:
[----:B------:R-:W-:Y:S02]  /*27ed0*/  IMAD.MOV.U32 R13, RZ, RZ, R29 ;  /* 0x000000ffff0d7224 */ /* 0x000fe400078e001d */
[----:B------:R-:W-:Y:S02]  /*27ee0*/  IMAD.MOV.U32 R12, RZ, RZ, R0 ;  /* 0x000000ffff0c7224 */ /* 0x000fe400078e0000 */
[----:B------:R-:W-:-:S07]  /*27ef0*/  IMAD.MOV.U32 R27, RZ, RZ, R14 ;  /* 0x000000ffff1b7224 */ /* 0x000fce00078e000e */
[----:B------:R-:W-:Y:S05]  /*27f00*/  WARPSYNC.COLLECTIVE R15, `(.L_x_825) ;  /* 0x000000000f087348 */ /* 0x000fea0003c00000 */
[----:B------:R0:W1:Y:S02]  /*27f10*/  SHFL.IDX P6, R14, R13, R12, R11 ;  /* 0x0000000c0d0e7389 */ /* 0x00006400000c000b */
[----:B01----:R-:W-:Y:S01]  /*27f20*/  ENDCOLLECTIVE ;  /* 0x000000000000791b */ /* 0x003fe20003800000 */
.L_x_825:
        /* <DEDUP_REMOVED lines=8> */
.L_x_826:
[----:B------:R-:W-:Y:S01]  /*27fb0*/  MOV R13, R33 ;  /* 0x00000021000d7202 */ /* 0x000fe20000000f00 */
[----:B------:R-:W-:Y:S02]  /*27fc0*/  IMAD.MOV.U32 R12, RZ, RZ, R0 ;  /* 0x000000ffff0c7224 */ /* 0x000fe400078e0000 */
[----:B------:R-:W-:-:S07]  /*27fd0*/  IMAD.MOV.U32 R31, RZ, RZ, R14 ;  /* 0x000000ffff1f7224 */ /* 0x000fce00078e000e */
[----:B------:R-:W-:Y:S05]  /*27fe0*/  WARPSYNC.COLLECTIVE R15, `(.L_x_827) ;  /* 0x000000000f087348 */ /* 0x000fea0003c00000 */
[----:B------:R0:W1:Y:S02]  /*27ff0*/  SHFL.IDX P6, R14, R13, R12, R11 ;  /* 0x0000000c0d0e7389 */ /* 0x00006400000c000b */
[----:B01----:R-:W-:Y:S01]  /*28000*/  ENDCOLLECTIVE ;  /* 0x000000000000791b */ /* 0x003fe20003800000 */
.L_x_827:
        /* <DEDUP_REMOVED lines=8> */
.L_x_828:
[----:B------:R-:W-:Y:S02]  /*28090*/  IMAD.MOV.U32 R13, RZ, RZ, R37 ;  /* 0x000000ffff0d7224 */ /* 0x000fe400078e0025 */
[----:B------:R-:W-:Y:S02]  /*280a0*/  IMAD.MOV.U32 R12, RZ, RZ, R0 ;  /* 0x000000ffff0c7224 */ /* 0x000fe400078e0000 */
[----:B------:R-:W-:-:S07]  /*280b0*/  IMAD.MOV.U32 R35, RZ, RZ, R14 ;  /* 0x000000ffff237224 */ /* 0x000fce00078e000e */
[----:B------:R-:W-:Y:S05]  /*280c0*/  WARPSYNC.COLLECTIVE R15, `(.L_x_829) ;  /* 0x000000000f087348 */ /* 0x000fea0003c00000 */
[----:B------:R0:W1:Y:S02]  /*280d0*/  SHFL.IDX P6, R14, R13, R12, R11 ;  /* 0x0000000c0d0e7389 */ /* 0x00006400000c000b */
[----:B01----:R-:W-:Y:S01]  /*280e0*/  ENDCOLLECTIVE ;  /* 0x000000000000791b */ /* 0x003fe20003800000 */
.L_x_829:
        /* <DEDUP_REMOVED lines=8> */
.L_x_830:
[----:B------:R-:W-:Y:S01]  /*28170*/  MOV R13, R41 ;  /* 0x00000029000d7202 */ /* 0x000fe20000000f00 */
[----:B------:R-:W-:Y:S02]  /*28180*/  IMAD.MOV.U32 R12, RZ, RZ, R0 ;  /* 0x000000ffff0c7224 */ /* 0x000fe400078e0000 */
[----:B------:R-:W-:-:S07]  /*28190*/  IMAD.MOV.U32 R39, RZ, RZ, R14 ;  /* 0x000000ffff277224 */ /* 0x000fce00078e000e */
[----:B------:R-:W-:Y:S05]  /*281a0*/  WARPSYNC.COLLECTIVE R15, `(.L_x_831) ;  /* 0x000000000f087348 */ /* 0x000fea0003c00000 */
[----:B------:R0:W1:Y:S02]  /*281b0*/  SHFL.IDX P6, R14, R13, R12, R11 ;  /* 0x0000000c0d0e7389 */ /* 0x00006400000c000b */
[----:B01----:R-:W-:Y:S01]  /*281c0*/  ENDCOLLECTIVE ;  /* 0x000000000000791b */ /* 0x003fe20003800000 */
.L_x_831:
        /* <DEDUP_REMOVED lines=8> */
.L_x_832:
[----:B------:R-:W-:Y:S02]  /*28250*/  IMAD.MOV.U32 R13, RZ, RZ, R45 ;  /* 0x000000ffff0d7224 */ /* 0x000fe400078e002d */
[----:B------:R-:W-:Y:S02]  /*28260*/  IMAD.MOV.U32 R12, RZ, RZ, R0 ;  /* 0x000000ffff0c7224 */ /* 0x000fe400078e0000 */
[----:B------:R-:W-:-:S07]  /*28270*/  IMAD.MOV.U32 R43, RZ, RZ, R14 ;  /* 0x000000ffff2b7224 */ /* 0x000fce00078e000e */
[----:B------:R-:W-:Y:S05]  /*28280*/  WARPSYNC.COLLECTIVE R15, `(.L_x_833) ;  /* 0x000000000f087348 */ /* 0x000fea0003c00000 */
[----:B------:R0:W1:Y:S02]  /*28290*/  SHFL.IDX P6, R14, R13, R12, R11 ;  /* 0x0000000c0d0e7389 */ /* 0x00006400000c000b */
[----:B01----:R-:W-:Y:S01]  /*282a0*/  ENDCOLLECTIVE ;  /* 0x000000000000791b */ /* 0x003fe20003800000 */
.L_x_833:
[----:B------:R-:W-:Y:S02]  /*282b0*/  SEL R40, R42, R43, P0 ;  /* 0x0000002b2a287207 */ /* 0x000fe40000000000 */
[----:B------:R-:W-:Y:S01]  /*282c0*/  SEL R42, R43, R42, P0 ;  /* 0x0000002a2b2a7207 */ /* 0x000fe20000000000 */
[----:B------:R-:W-:Y:S02]  /*282d0*/  IMAD.MOV.U32 R13, RZ, RZ, R49 ;  /* 0x000000ffff0d7224 */ /* 0x000fe400078e0031 */
[----:B------:R-:W-:Y:S02]  /*282e0*/  IMAD.MOV.U32 R12, RZ, RZ, R2 ;  /* 0x000000ffff0c7224 */ /* 0x000fe400078e0002 */
[----:B------:R-:W-:Y:S01]  /*282f0*/  IMAD.MOV.U32 R49, RZ, RZ, RZ ;  /* 0x000000ffff317224 */ /* 0x000fe200078e00ff */
[----:B------:R-:W-:-:S07]  /*28300*/  MOV R45, R14 ;  /* 0x0000000e002d7202 */ /* 0x000fce0000000f00 */
[----:B------:R-:W-:Y:S05]  /*28310*/  WARPSYNC.COLLECTIVE R15, `(.L_x_834) ;  /* 0x000000000f087348 */ /* 0x000fea0003c00000 */
[----:B------:R0:W1:Y:S02]  /*28320*/  SHFL.IDX P6, R14, R13, R12, R11 ;  /* 0x0000000c0d0e7389 */ /* 0x00006400000c000b */
[----:B01----:R-:W-:Y:S01]  /*28330*/  ENDCOLLECTIVE ;  /* 0x000000000000791b */ /* 0x003fe20003800000 */
.L_x_834:
[----:B------:R-:W-:Y:S01]  /*28340*/  MOV R13, R51 ;  /* 0x00000033000d7202 */ /* 0x000fe20000000f00 */
[----:B------:R-:W-:Y:S02]  /*28350*/  IMAD.MOV.U32 R12, RZ, RZ, R0 ;  /* 0x000000ffff0c7224 */ /* 0x000fe400078e0000 */
[----:B------:R-:W-:-:S07]  /*28360*/  IMAD.MOV.U32 R44, RZ, RZ, R14 ;  /* 0x000000ffff2c7224 */ /* 0x000fce00078e000e */
[----:B------:R-:W-:Y:S05]  /*28370*/  WARPSYNC.COLLECTIVE R15, `(.L_x_835) ;  /* 0x000000000f087348 */ /* 0x000fea0003c00000 */
[----:B------:R0:W1:Y:S02]  /*28380*/  SHFL.IDX P6, R14, R13, R12, R11 ;  /* 0x0000000c0d0e7389 */ /* 0x00006400000c000b */
[----:B01----:R-:W-:Y:S01]  /*28390*/  ENDCOLLECTIVE ;  /* 0x000000000000791b */ /* 0x003fe20003800000 */
.L_x_835:
        /* <DEDUP_REMOVED lines=8> */
.L_x_836:
[----:B------:R-:W-:Y:S02]  /*28420*/  IMAD.MOV.U32 R13, RZ, RZ, R55 ;  /* 0x000000ffff0d7224 */ /* 0x000fe400078e0037 */
[----:B------:R-:W-:Y:S02]  /*28430*/  IMAD.MOV.U32 R12, RZ, RZ, R0 ;  /* 0x000000ffff0c7224 */ /* 0x000fe400078e0000 */
[----:B------:R-:W-:-:S07]  /*28440*/  IMAD.MOV.U32 R48, RZ, RZ, R14 ;  /* 0x000000ffff307224 */ /* 0x000fce00078e000e */
[----:B------:R-:W-:Y:S05]  /*28450*/  WARPSYNC.COLLECTIVE R15, `(.L_x_837) ;  /* 0x000000000f087348 */ /* 0x000fea0003c00000 */
[----:B------:R0:W1:Y:S02]  /*28460*/  SHFL.IDX P6, R14, R13, R12, R11 ;  /* 0x0000000c0d0e7389 */ /* 0x00006400000c000b */
[----:B01----:R-:W-:Y:S01]  /*28470*/  ENDCOLLECTIVE ;  /* 0x000000000000791b */ /* 0x003fe20003800000 */
.L_x_837:
[----:B------:R-:W-:Y:S02]  /*28480*/  IMAD.MOV.U32 R13, RZ, RZ, R57 ;  /* 0x000000ffff0d7224 */ /* 0x000fe400078e0039 */
[----:B------:R-:W-:Y:S01]  /*28490*/  IMAD.MOV.U32 R12, RZ, RZ, R2 ;  /* 0x000000ffff0c7224 */ /* 0x000fe200078e0002 */
[----:B------:R-:W-:-:S07]  /*284a0*/  MOV R55, R14 ;  /* 0x0000000e00377202 */ /* 0x000fce0000000f00 */
[----:B------:R-:W-:Y:S05]  /*284b0*/  WARPSYNC.COLLECTIVE R15, `(.L_x_838) ;  /* 0x000000000f087348 */ /* 0x000fea0003c00000 */
[----:B------:R0:W1:Y:S02]  /*284c0*/  SHFL.IDX P6, R14, R13, R12, R11 ;  /* 0x0000000c0d0e7389 */ /* 0x00006400000c000b */
[----:B01----:R-:W-:Y:S01]  /*284d0*/  ENDCOLLECTIVE ;  /* 0x000000000000791b */ /* 0x003fe20003800000 */
.L_x_838:
[----:B------:R-:W-:Y:S01]  /*284e0*/  MOV R13, R59 ;  /* 0x0000003b000d7202 */ /* 0x000fe20000000f00 */
[----:B------:R-:W-:Y:S02]  /*284f0*/  IMAD.MOV.U32 R12, RZ, RZ, R0 ;  /* 0x000000ffff0c7224 */ /* 0x000fe400078e0000 */
[----:B------:R-:W-:-:S07]  /*28500*/  IMAD.MOV.U32 R50, RZ, RZ, R14 ;  /* 0x000000ffff327224 */ /* 0x000fce00078e000e */
[----:B------:R-:W-:Y:S05]  /*28510*/  WARPSYNC.COLLECTIVE R15, `(.L_x_839) ;  /* 0x000000000f087348 */ /* 0x000fea0003c00000 */
[----:B------:R0:W1:Y:S02]  /*28520*/  SHFL.IDX P6, R14, R13, R12, R11 ;  /* 0x0000000c0d0e7389 */ /* 0x00006400000c000b */
[----:B01----:R-:W-:Y:S01]  /*28530*/  ENDCOLLECTIVE ;  /* 0x000000000000791b */ /* 0x003fe20003800000 */
.L_x_839:
[----:B------:R-:W-:Y:S01]  /*28540*/  IMAD.MOV.U32 R13, RZ, RZ, R61 ;  /* 0x000000ffff0d7224 */ /* 0x000fe200078e003d */
[----:B------:R-:W-:Y:S01]  /*28550*/  MOV R12, R2 ;  /* 0x00000002000c7202 */ /* 0x000fe20000000f00 */
[----:B------:R-:W-:-:S07]  /*28560*/  IMAD.MOV.U32 R59, RZ, RZ, R14 ;  /* 0x000000ffff3b7224 */ /* 0x000fce00078e000e */
[----:B------:R-:W-:Y:S05]  /*28570*/  WARPSYNC.COLLECTIVE R15, `(.L_x_840) ;  /* 0x000000000f087348 */ /* 0x000fea0003c00000 */
[----:B------:R0:W1:Y:S02]  /*28580*/  SHFL.IDX P6, R14, R13, R12, R11 ;  /* 0x0000000c0d0e7389 */ /* 0x00006400000c000b */
[----:B01----:R-:W-:Y:S01]  /*28590*/  ENDCOLLECTIVE ;  /* 0x000000000000791b */ /* 0x003fe20003800000 */
.L_x_840:
[----:B------:R-:W-:Y:S02]  /*285a0*/  IMAD.MOV.U32 R13, RZ, RZ, R63 ;  /* 0x000000ffff0d7224 */ /* 0x000fe400078e003f */
[----:B------:R-:W-:Y:S02]  /*285b0*/  IMAD.MOV.U32 R12, RZ, RZ, R0 ;  /* 0x000000ffff0c7224 */ /* 0x000fe400078e0000 */
[----:B------:R-:W-:-:S07]  /*285c0*/  IMAD.MOV.U32 R52, RZ, RZ, R14 ;  /* 0x000000ffff347224 */ /* 0x000fce00078e000e */
[----:B------:R-:W-:Y:S05]  /*285d0*/  WARPSYNC.COLLECTIVE R15, `(.L_x_841) ;  /* 0x000000000f087348 */ /* 0x000fea0003c00000 */
[----:B------:R0:W1:Y:S02]  /*285e0*/  SHFL.IDX P6, R14, R13, R12, R11 ;  /* 0x0000000c0d0e7389 */ /* 0x00006400000c000b */
[----:B01----:R-:W-:Y:S01]  /*285f0*/  ENDCOLLECTIVE ;  /* 0x000000000000791b */ /* 0x003fe20003800000 */
.L_x_841:
        /* <DEDUP_REMOVED lines=8> */
.L_x_842:
[----:B------:R-:W-:Y:S01]  /*28680*/  MOV R13, R67 ;  /* 0x00000043000d7202 */ /* 0x000fe20000000f00 */
[----:B------:R-:W-:Y:S02]  /*28690*/  IMAD.MOV.U32 R12, RZ, RZ, R0 ;  /* 0x000000ffff0c7224 */ /* 0x000fe400078e0000 */
[----:B------:R-:W-:-:S07]  /*286a0*/  IMAD.MOV.U32 R54, RZ, RZ, R14 ;  /* 0x000000ffff367224 */ /* 0x000fce00078e000e */
[----:B------:R-:W-:Y:S05]  /*286b0*/  WARPSYNC.COLLECTIVE R15, `(.L_x_843) ;  /* 0x000000000f087348 */ /* 0x000fea0003c00000 */
[----:B------:R0:W1:Y:S02]  /*286c0*/  SHFL.IDX P6, R14, R13, R12, R11 ;  /* 0x0000000c0d0e7389 */ /* 0x00006400000c000b */
[----:B01----:R-:W-:Y:S01]  /*286d0*/  ENDCOLLECTIVE ;  /* 0x000000000000791b */ /* 0x003fe20003800000 */
.L_x_843:
        /* <DEDUP_REMOVED lines=8> */
.L_x_844:
[----:B------:R-:W-:Y:S02]  /*28760*/  IMAD.MOV.U32 R13, RZ, RZ, R71 ;  /* 0x000000ffff0d7224 */ /* 0x000fe400078e0047 */
[----:B------:R-:W-:Y:S02]  /*28770*/  IMAD.MOV.U32 R12, RZ, RZ, R0 ;  /* 0x000000ffff0c7224 */ /* 0x000fe400078e0000 */
[----:B------:R-:W-:-:S07]  /*28780*/  IMAD.MOV.U32 R56, RZ, RZ, R14 ;  /* 0x000000ffff387224 */ /* 0x000fce00078e000e */
[----:B------:R-:W-:Y:S05]  /*28790*/  WARPSYNC.COLLECTIVE R15, `(.L_x_845) ;  /* 0x000000000f087348 */ /* 0x000fea0003c00000 */
[----:B------:R0:W1:Y:S02]  /*287a0*/  SHFL.IDX P6, R14, R13, R12, R11 ;  /* 0x0000000c0d0e7389 */ /* 0x00006400000c000b */
[----:B01----:R-:W-:Y:S01]  /*287b0*/  ENDCOLLECTIVE ;  /* 0x000000000000791b */ /* 0x003fe20003800000 */
.L_x_845:
        /* <DEDUP_REMOVED lines=8> */
.L_x_846:
[----:B------:R-:W-:Y:S01]  /*28840*/  MOV R13, R75 ;  /* 0x0000004b000d7202 */ /* 0x000fe20000000f00 */
[----:B------:R-:W-:Y:S02]  /*28850*/  IMAD.MOV.U32 R12, RZ, RZ, R0 ;  /* 0x000000ffff0c7224 */ /* 0x000fe400078e0000 */
[----:B------:R-:W-:-:S07]  /*28860*/  IMAD.MOV.U32 R58, RZ, RZ, R14 ;  /* 0x000000ffff3a7224 */ /* 0x000fce00078e000e */
[----:B------:R-:W-:Y:S05]  /*28870*/  WARPSYNC.COLLECTIVE R15, `(.L_x_847) ;  /* 0x000000000f087348 */ /* 0x000fea0003c00000 */
[----:B------:R0:W1:Y:S02]  /*28880*/  SHFL.IDX P6, R14, R13, R12, R11 ;  /* 0x0000000c0d0e7389 */ /* 0x00006400000c000b */
[----:B01----:R-:W-:Y:S01]  /*28890*/  ENDCOLLECTIVE ;  /* 0x000000000000791b */ /* 0x003fe20003800000 */
.L_x_847:
        /* <DEDUP_REMOVED lines=8> */
.L_x_848:
[----:B------:R-:W-:Y:S02]  /*28920*/  SEL R12, R9, R20, P0 ;  /* 0x00000014090c7207 */ /* 0x000fe40000000000 */
[----:B------:R-:W-:Y:S02]  /*28930*/  SEL R11, R48, R51, P0 ;  /* 0x00000033300b7207 */ /* 0x000fe40000000000 */
[----:B------:R-:W-:Y:S02]  /*28940*/  SEL R13, R55, R50, P0 ;  /* 0x00000032370d7207 */ /* 0x000fe40000000000 */
[----:B------:R-:W-:Y:S01]  /*28950*/  SEL R15, R50, R55, P0 ;  /* 0x00000037320f7207 */ /* 0x000fe20000000000 */
[----:B------:R-:W-:Y:S01]  /*28960*/  IMAD.MOV.U32 R60, RZ, RZ, R14 ;  /* 0x000000ffff3c7224 */ /* 0x000fe200078e000e */
[----:B------:R-:W-:Y:S02]  /*28970*/  SEL R14, R20, R9, P0 ;  /* 0x00000009140e7207 */ /* 0x000fe40000000000 */
[----:B------:R-:W-:Y:S01]  /*28980*/  SEL R9, R51, R48, P0 ;  /* 0x0000003033097207 */ /* 0x000fe20000000000 */
[----:B------:R-:W-:Y:S06]  /*28990*/  BRA `(.L_x_849) ;  /* 0xffffff6400587947 */ /* 0x000fec000383ffff */
.L_x_651:
[----:B------:R-:W-:Y:S01]  /*289a0*/  IMAD.MOV.U32 R13, RZ, RZ, R3 ;  /* 0x000000ffff0d7224 */ /* 0x000fe200078e0003 */
[----:B------:R-:W-:Y:S01]  /*289b0*/  MOV R12, RZ ;  /* 0x000000ff000c7202 */ /* 0x000fe20000000f00 */
[----:B------:R-:W-:Y:S02]  /*289c0*/  IMAD.MOV.U32 R11, RZ, RZ, 0x181f ;  /* 0x0000181fff0b7424 */ /* 0x000fe400078e00ff */
[----:B------:R-:W-:-:S07]  /*289d0*/  IMAD.MOV.U32 R15, RZ, RZ, -0x1 ;  /* 0xffffffffff0f7424 */ /* 0x000fce00078e00ff */
[----:B01----:R-:W-:Y:S05]  /*289e0*/  WARPSYNC.COLLECTIVE R15, `(.L_x_850) ;  /* 0x000000000f087348 */ /* 0x003fea0003c00000 */
[----:B------:R2:W3:Y:S02]  /*289f0*/  SHFL.IDX P6, R14, R13, R12, R11 ;  /* 0x0000000c0d0e7389 */ /* 0x0004e400000c000b */
[----:B0123--:R-:W-:Y:S01]  /*28a00*/  ENDCOLLECTIVE ;  /* 0x000000000000791b */ /* 0x00ffe20003800000 */
.L_x_850:
[----:B------:R-:W-:Y:S01]  /*28a10*/  MOV R13, R2 ;  /* 0x00000002000d7202 */ /* 0x000fe20000000f00 */
[----:B------:R-:W-:-:S07]  /*28a20*/  IMAD.MOV.U32 R0, RZ, RZ, R14 ;  /* 0x000000ffff007224 */ /* 0x000fce00078e000e */
[----:B------:R-:W-:Y:S05]  /*28a30*/  WARPSYNC.COLLECTIVE R15, `(.L_x_851) ;  /* 0x000000000f087348 */ /* 0x000fea0003c00000 */
[----:B------:R0:W1:Y:S02]  /*28a40*/  SHFL.IDX P6, R14, R13, R12, R11 ;  /* 0x0000000c0d0e7389 */ /* 0x00006400000c000b */
[----:B01----:R-:W-:Y:S01]  /*28a50*/  ENDCOLLECTIVE ;  /* 0x000000000000791b */ /* 0x003fe20003800000 */
.L_x_851:
[----:B------:R-:W-:Y:S05]  /*28a60*/  BRA `(.L_x_852) ;  /* 0xffffff7800bc7947 */ /* 0x000fea000383ffff */
.L_x_654:
[----:B------:R-:W-:Y:S01]  /*28a70*/  BSSY B1, `(.L_x_853) ;  /* 0x0000008000017945 */ /* 0x000fe20003800000 */
[----:B------:R-:W-:Y:S01]  /*28a80*/  IMAD.MOV.U32 R13, RZ, RZ, R3 ;  /* 0x000000ffff0d7224 */ /* 0x000fe200078e0003 */
[----:B---3--:R-:W-:Y:S01]  /*28a90*/  MOV R15, 0xffffffff ;  /* 0xffffffff000f7802 */ /* 0x008fe20000000f00 */
[----:B------:R-:W-:Y:S02]  /*28aa0*/  IMAD.MOV.U32 R12, RZ, RZ, 0x1 ;  /* 0x00000001ff0c7424 */ /* 0x000fe400078e00ff */
[----:B------:R-:W-:-:S07]  /*28ab0*/  IMAD.MOV.U32 R11, RZ, RZ, 0x181f ;  /* 0x0000181fff0b7424 */ /* 0x000fce00078e00ff */
[----:B012-4-:R-:W-:Y:S05]  /*28ac0*/  WARPSYNC.COLLECTIVE R15, `(.L_x_854) ;  /* 0x000000000f087348 */ /* 0x017fea0003c00000 */
[----:B----4-:R3:W4:Y:S02]  /*28ad0*/  SHFL.IDX P6, R14, R13, R12, R11 ;  /* 0x0000000c0d0e7389 */ /* 0x01072400000c000b */
[----:B01234-:R-:W-:Y:S01]  /*28ae0*/  ENDCOLLECTIVE ;  /* 0x000000000000791b */ /* 0x01ffe20003800000 */
.L_x_854:
[----:B------:R-:W-:Y:S05]  /*28af0*/  BSYNC B1 ;  /* 0x0000000000017941 */ /* 0x000fea0003800000 */
.L_x_853:
[----:B------:R-:W-:Y:S01]  /*28b00*/  IMAD.MOV.U32 R13, RZ, RZ, R2 ;  /* 0x000000ffff0d7224 */ /* 0x000fe200078e0002 */
[----:B------:R-:W-:Y:S01]  /*28b10*/  MOV R11, 0x181f ;  /* 0x0000181f000b7802 */ /* 0x000fe20000000f00 */
[----:B------:R-:W-:Y:S02]  /*28b20*/  IMAD.MOV.U32 R12, RZ, RZ, 0x1 ;  /* 0x00000001ff0c7424 */ /* 0x000fe400078e00ff */
[----:B------:R-:W-:Y:S02]  /*28b30*/  IMAD.MOV.U32 R15, RZ, RZ, -0x1 ;  /* 0xffffffffff0f7424 */ /* 0x000fe400078e00ff */
[----:B------:R-:W-:-:S07]  /*28b40*/  IMAD.MOV.U32 R0, RZ, RZ, R14 ;  /* 0x000000ffff007224 */ /* 0x000fce00078e000e */
[----:B------:R-:W-:Y:S05]  /*28b50*/  WARPSYNC.COLLECTIVE R15, `(.L_x_855) ;  /* 0x000000000f087348 */ /* 0x000fea0003c00000 */
[----:B------:R0:W1:Y:S02]  /*28b60*/  SHFL.IDX P6, R14, R13, R12, R11 ;  /* 0x0000000c0d0e7389 */ /* 0x00006400000c000b */
[----:B01----:R-:W-:Y:S01]  /*28b70*/  ENDCOLLECTIVE ;  /* 0x000000000000791b */ /* 0x003fe20003800000 */
.L_x_855:
[----:B------:R-:W-:Y:S05]  /*28b80*/  BRA `(.L_x_856) ;  /* 0xffffff7800c87947 */ /* 0x000fea000383ffff */
.L_x_657:
[----:B------:R-:W-:Y:S01]  /*28b90*/  BSSY B1, `(.L_x_857) ;  /* 0x0000008000017945 */ /* 0x000fe20003800000 */
[----:B------:R-:W-:Y:S01]  /*28ba0*/  IMAD.MOV.U32 R13, RZ, RZ, R3 ;  /* 0x000000ffff0d7224 */ /* 0x000fe200078e0003 */
[----:B------:R-:W-:Y:S01]  /*28bb0*/  MOV R11, 0x181f ;  /* 0x0000181f000b7802 */ /* 0x000fe20000000f00 */
[----:B------:R-:W-:Y:S02]  /*28bc0*/  IMAD.MOV.U32 R12, RZ, RZ, 0x2 ;  /* 0x00000002ff0c7424 */ /* 0x000fe400078e00ff */
[----:B0-----:R-:W-:-:S07]  /*28bd0*/  IMAD.MOV.U32 R15, RZ, RZ, -0x1 ;  /* 0xffffffffff0f7424 */ /* 0x001fce00078e00ff */
[----:B-1234-:R-:W-:Y:S05]  /*28be0*/  WARPSYNC.COLLECTIVE R15, `(.L_x_858) ;  /* 0x000000000f087348 */ /* 0x01efea0003c00000 */
[----:B----4-:R0:W4:Y:S02]  /*28bf0*/  SHFL.IDX P6, R14, R13, R12, R11 ;  /* 0x0000000c0d0e7389 */ /* 0x01012400000c000b */
[----:B01234-:R-:W-:Y:S01]  /*28c00*/  ENDCOLLECTIVE ;  /* 0x000000000000791b */ /* 0x01ffe20003800000 */
.L_x_858:
[----:B------:R-:W-:Y:S05]  /*28c10*/  BSYNC B1 ;  /* 0x0000000000017941 */ /* 0x000fea0003800000 */
.L_x_857:
        /* <DEDUP_REMOVED lines=8> */
.L_x_859:
[----:B------:R-:W-:Y:S05]  /*28ca0*/  BRA `(.L_x_860) ;  /* 0xffffff7800d07947 */ /* 0x000fea000383ffff */
.L_x_660:
[----:B------:R-:W-:Y:S01]  /*28cb0*/  BSSY B1, `(.L_x_861) ;  /* 0x0000008000017945 */ /* 0x000fe20003800000 */
[----:B------:R-:W-:Y:S01]  /*28cc0*/  IMAD.MOV.U32 R13, RZ, RZ, R3 ;  /* 0x000000ffff0d7224 */ /* 0x000fe200078e0003 */
[----:B------:R-:W-:Y:S01]  /*28cd0*/  MOV R12, 0x3 ;  /* 0x00000003000c7802 */ /* 0x000fe20000000f00 */
[----:B------:R-:W-:Y:S02]  /*28ce0*/  IMAD.MOV.U32 R11, RZ, RZ, 0x181f ;  /* 0x0000181fff0b7424 */ /* 0x000fe400078e00ff */
[----:B0-----:R-:W-:-:S07]  /*28cf0*/  IMAD.MOV.U32 R15, RZ, RZ, -0x1 ;  /* 0xffffffffff0f7424 */ /* 0x001fce00078e00ff */
[----:B-1234-:R-:W-:Y:S05]  /*28d00*/  WARPSYNC.COLLECTIVE R15, `(.L_x_862) ;  /* 0x000000000f087348 */ /* 0x01efea0003c00000 */
[----:B------:R0:W0:Y:S02]  /*28d10*/  SHFL.IDX P6, R14, R13, R12, R11 ;  /* 0x0000000c0d0e7389 */ /* 0x00002400000c000b */
[----:B01234-:R-:W-:Y:S01]  /*28d20*/  ENDCOLLECTIVE ;  /* 0x000000000000791b */ /* 0x01ffe20003800000 */
.L_x_862:
[----:B------:R-:W-:Y:S05]  /*28d30*/  BSYNC B1 ;  /* 0x0000000000017941 */ /* 0x000fea0003800000 */
.L_x_861:
[----:B------:R-:W-:Y:S01]  /*28d40*/  MOV R13, R2 ;  /* 0x00000002000d7202 */ /* 0x000fe20000000f00 */
[----:B------:R-:W-:Y:S02]  /*28d50*/  IMAD.MOV.U32 R12, RZ, RZ, 0x3 ;  /* 0x00000003ff0c7424 */ /* 0x000fe400078e00ff */
[----:B------:R-:W-:Y:S02]  /*28d60*/  IMAD.MOV.U32 R11, RZ, RZ, 0x181f ;  /* 0x0000181fff0b7424 */ /* 0x000fe400078e00ff */
[----:B------:R-:W-:Y:S02]  /*28d70*/  IMAD.MOV.U32 R15, RZ, RZ, -0x1 ;  /* 0xffffffffff0f7424 */ /* 0x000fe400078e00ff */
[----:B------:R-:W-:-:S07]  /*28d80*/  IMAD.MOV.U32 R0, RZ, RZ, R14 ;  /* 0x000000ffff007224 */ /* 0x000fce00078e000e */
[----:B------:R-:W-:Y:S05]  /*28d90*/  WARPSYNC.COLLECTIVE R15, `(.L_x_863) ;  /* 0x000000000f087348 */ /* 0x000fea0003c00000 */
[----:B------:R0:W1:Y:S02]  /*28da0*/  SHFL.IDX P6, R14, R13, R12, R11 ;  /* 0x0000000c0d0e7389 */ /* 0x00006400000c000b */
[----:B01----:R-:W-:Y:S01]  /*28db0*/  ENDCOLLECTIVE ;  /* 0x000000000000791b */ /* 0x003fe20003800000 */
.L_x_863:
[----:B------:R-:W-:Y:S05]  /*28dc0*/  BRA `(.L_x_864) ;  /* 0xffffff7800d87947 */ /* 0x000fea000383ffff */
.L_x_677:
[----:B------:R-:W0:Y:S01]  /*28dd0*/  S2R R9, SR_TID.X ;  /* 0x0000000000097919 */ /* 0x000e220000002100 */
[----:B------:R-:W-:Y:S01]  /*28de0*/  BSSY B1, `(.L_x_865) ;  /* 0x000000a000017945 */ /* 0x000fe20003800000 */
[----:B------:R-:W-:Y:S02]  /*28df0*/  IMAD.MOV.U32 R12, RZ, RZ, RZ ;  /* 0x000000ffff0c7224 */ /* 0x000fe400078e00ff */
[----:B------:R-:W-:Y:S02]  /*28e00*/  IMAD.MOV.U32 R11, RZ, RZ, 0x1f ;  /* 0x0000001fff0b7424 */ /* 0x000fe400078e00ff */
[----:B------:R-:W-:Y:S01]  /*28e10*/  IMAD.MOV.U32 R15, RZ, RZ, -0x1 ;  /* 0xffffffffff0f7424 */ /* 0x000fe200078e00ff */
[----:B0-----:R-:W-:-:S04]  /*28e20*/  SHF.R.U32.HI R9, RZ, 0x5, R9 ;  /* 0x00000005ff097819 */ /* 0x001fc80000011609 */
[----:B------:R-:W-:-:S04]  /*28e30*/  LOP3.LUT R9, R9, 0x3, RZ, 0xc0, !PT ;  /* 0x0000000309097812 */ /* 0x000fc800078ec0ff */
[----:B------:R-:W-:-:S07]  /*28e40*/  MOV R13, R9 ;  /* 0x00000009000d7202 */ /* 0x000fce0000000f00 */
[----:B------:R-:W-:Y:S05]  /*28e50*/  WARPSYNC.COLLECTIVE R15, `(.L_x_866) ;  /* 0x000000000f087348 */ /* 0x000fea0003c00000 */
[----:B------:R0:W1:Y:S02]  /*28e60*/  SHFL.IDX P6, R14, R13, R12, R11 ;  /* 0x0000000c0d0e7389 */ /* 0x00006400000c000b */
[----:B01----:R-:W-:Y:S01]  /*28e70*/  ENDCOLLECTIVE ;  /* 0x000000000000791b */ /* 0x003fe20003800000 */
.L_x_866:
[----:B------:R-:W-:Y:S05]  /*28e80*/  BSYNC B1 ;  /* 0x0000000000017941 */ /* 0x000fea0003800000 */
.L_x_865:
[----:B------:R-:W-:Y:S05]  /*28e90*/  BRA `(.L_x_867) ;  /* 0xffffff8c00f07947 */ /* 0x000fea000383ffff */
.L_x_679:
[----:B------:R-:W-:Y:S01]  /*28ea0*/  BSSY B1, `(.L_x_868) ;  /* 0x0000006000017945 */ /* 0x000fe20003800000 */
[----:B------:R-:W-:-:S07]  /*28eb0*/  MOV R15, 0xffffffff ;  /* 0xffffffff000f7802 */ /* 0x000fce0000000f00 */
[----:B0-----:R-:W-:Y:S05]  /*28ec0*/  WARPSYNC.COLLECTIVE R15, `(.L_x_869) ;  /* 0x000000000f0c7348 */ /* 0x001fea0003c00000 */
[----:B------:R-:W-:Y:S02]  /*28ed0*/  ELECT P6, UR62, PT ;  /* 0x00000000003e782f */ /* 0x000fe400038c0000 */
[----:B------:R-:W-:Y:S01]  /*28ee0*/  MOV R14, UR62 ;  /* 0x0000003e000e7c02 */ /* 0x000fe20008000f00 */
[----:B0-----:R-:W-:Y:S10]  /*28ef0*/  ENDCOLLECTIVE ;  /* 0x000000000000791b */ /* 0x001ff40003800000 */
.L_x_869:
[----:B------:R-:W-:Y:S05]  /*28f00*/  BSYNC B1 ;  /* 0x0000000000017941 */ /* 0x000fea0003800000 */
.L_x_868:
[----:B------:R-:W-:Y:S05]  /*28f10*/  BRA `(.L_x_678) ;  /* 0xffffff8c00e87947 */ /* 0x000fea000383ffff */
.L_x_681:
[----:B0-----:R-:W2:Y:S02]  /*28f20*/  LDL R5, [R1+0x4] ;  /* 0x0000040001057983 */ /* 0x001ea40000100800 */
[----:B--2---:R0:W1:Y:S02]  /*28f30*/  SYNCS.PHASECHK.TRANS64.TRYWAIT P0, [R5+URZ+0x29820], R4 ;  /* 0x02982004050075a7 */ /* 0x004064000800017f */
[----:B-1----:R-:W-:Y:S05]  /*28f40*/  @!P0 NANOSLEEP.SYNCS 0x989680 ;  /* 0x009896800000895d */ /* 0x002fea0003900000 */
[----:B------:R-:W1:Y:S02]  /*28f50*/  @!P0 SYNCS.PHASECHK.TRANS64 P0, [R5+URZ+0x29820], R4 ;  /* 0x02982004050085a7 */ /* 0x000e64000800007f */
[----:B-1----:R-:W-:Y:S05]  /*28f60*/  @!P0 BRA `(.L_x_681) ;  /* 0xfffffffc00ec8947 */ /* 0x002fea000383ffff */
[----:B------:R-:W-:Y:S05]  /*28f70*/  BRA `(.L_x_870) ;  /* 0xffffff8c00f87947 */ /* 0x000fea000383ffff */
.L_x_685:
[----:B0-----:R0:W1:Y:S02]  /*28f80*/  SYNCS.PHASECHK.TRANS64.TRYWAIT P0, [R7+URZ+0x298a0], R10 ;  /* 0x0298a00a070075a7 */ /* 0x001064000800017f */
[----:B-1----:R-:W-:Y:S05]  /*28f90*/  @!P0 NANOSLEEP.SYNCS 0x989680 ;  /* 0x009896800000895d */ /* 0x002fea0003900000 */
[----:B------:R-:W1:Y:S02]  /*28fa0*/  @!P0 SYNCS.PHASECHK.TRANS64 P0, [R7+URZ+0x298a0], R10 ;  /* 0x0298a00a070085a7 */ /* 0x000e64000800007f */
[----:B-1----:R-:W-:Y:S05]  /*28fb0*/  @!P0 BRA `(.L_x_685) ;  /* 0xfffffffc00f08947 */ /* 0x002fea000383ffff */
[----:B------:R-:W-:Y:S05]  /*28fc0*/  BRA `(.L_x_871) ;  /* 0xffffff9000207947 */ /* 0x000fea000383ffff */
.L_x_692:
[----:B-1----:R1:W2:Y:S02]  /*28fd0*/  SYNCS.PHASECHK.TRANS64.TRYWAIT P0, [R7+URZ+0x298c0], R10 ;  /* 0x0298c00a070075a7 */ /* 0x0022a4000800017f */
[----:B--2---:R-:W-:Y:S05]  /*28fe0*/  @!P0 NANOSLEEP.SYNCS 0x989680 ;  /* 0x009896800000895d */ /* 0x004fea0003900000 */
[----:B------:R-:W2:Y:S02]  /*28ff0*/  @!P0 SYNCS.PHASECHK.TRANS64 P0, [R7+URZ+0x298c0], R10 ;  /* 0x0298c00a070085a7 */ /* 0x000ea4000800007f */
[----:B--2---:R-:W-:Y:S05]  /*29000*/  @!P0 BRA `(.L_x_692) ;  /* 0xfffffffc00f08947 */ /* 0x004fea000383ffff */
[----:B------:R-:W-:Y:S05]  /*29010*/  BRA `(.L_x_872) ;  /* 0xffffff94001c7947 */ /* 0x000fea000383ffff */
.L_x_699:
[----:B0-----:R0:W1:Y:S02]  /*29020*/  SYNCS.PHASECHK.TRANS64.TRYWAIT P1, [R8+URZ+0x298a0], R7 ;  /* 0x0298a007080075a7 */ /* 0x001064000802017f */
[----:B-1----:R-:W-:Y:S05]  /*29030*/  @!P1 NANOSLEEP.SYNCS 0x989680 ;  /* 0x009896800000995d */ /* 0x002fea0003900000 */
[----:B------:R-:W1:Y:S02]  /*29040*/  @!P1 SYNCS.PHASECHK.TRANS64 P1, [R8+URZ+0x298a0], R7 ;  /* 0x0298a007080095a7 */ /* 0x000e64000802007f */
[----:B-1----:R-:W-:Y:S05]  /*29050*/  @!P1 BRA `(.L_x_699) ;  /* 0xfffffffc00f09947 */ /* 0x002fea000383ffff */
[----:B------:R-:W-:Y:S05]  /*29060*/  BRA `(.L_x_873) ;  /* 0xffffff9800007947 */ /* 0x000fea000383ffff */
.L_x_706:
[----:B-1----:R1:W2:Y:S02]  /*29070*/  SYNCS.PHASECHK.TRANS64.TRYWAIT P1, [R8+URZ+0x298c0], R7 ;  /* 0x0298c007080075a7 */ /* 0x0022a4000802017f */
[----:B--2---:R-:W-:Y:S05]  /*29080*/  @!P1 NANOSLEEP.SYNCS 0x989680 ;  /* 0x009896800000995d */ /* 0x004fea0003900000 */
[----:B------:R-:W2:Y:S02]  /*29090*/  @!P1 SYNCS.PHASECHK.TRANS64 P1, [R8+URZ+0x298c0], R7 ;  /* 0x0298c007080095a7 */ /* 0x000ea4000802007f */
[----:B--2---:R-:W-:Y:S05]  /*290a0*/  @!P1 BRA `(.L_x_706) ;  /* 0xfffffffc00f09947 */ /* 0x004fea000383ffff */
[----:B------:R-:W-:Y:S05]  /*290b0*/  BRA `(.L_x_874) ;  /* 0xffffff9800f87947 */ /* 0x000fea000383ffff */
.L_x_721:
[----:B------:R-:W0:Y:S01]  /*290c0*/  S2R R4, SR_TID.X ;  /* 0x0000000000047919 */ /* 0x000e220000002100 */
[----:B------:R-:W-:Y:S01]  /*290d0*/  BSSY B0, `(.L_x_875) ;  /* 0x000000a000007945 */ /* 0x000fe20003800000 */
[----:B------:R-:W-:Y:S01]  /*290e0*/  IMAD.MOV.U32 R12, RZ, RZ, RZ ;  /* 0x000000ffff0c7224 */ /* 0x000fe200078e00ff */
[----:B------:R-:W-:Y:S01]  /*290f0*/  MOV R15, 0xffffffff ;  /* 0xffffffff000f7802 */ /* 0x000fe20000000f00 */
[----:B------:R-:W-:Y:S01]  /*29100*/  IMAD.MOV.U32 R11, RZ, RZ, 0x1f ;  /* 0x0000001fff0b7424 */ /* 0x000fe200078e00ff */
[----:B0-----:R-:W-:-:S04]  /*29110*/  SHF.R.U32.HI R4, RZ, 0x5, R4 ;  /* 0x00000005ff047819 */ /* 0x001fc80000011604 */
[----:B------:R-:W-:-:S05]  /*29120*/  LOP3.LUT R4, R4, 0x3, RZ, 0xc0, !PT ;  /* 0x0000000304047812 */ /* 0x000fca00078ec0ff */
[----:B------:R-:W-:-:S07]  /*29130*/  IMAD.MOV.U32 R13, RZ, RZ, R4 ;  /* 0x000000ffff0d7224 */ /* 0x000fce00078e0004 */
[----:B-1----:R-:W-:Y:S05]  /*29140*/  WARPSYNC.COLLECTIVE R15, `(.L_x_876) ;  /* 0x000000000f087348 */ /* 0x002fea0003c00000 */
[----:B------:R0:W2:Y:S02]  /*29150*/  SHFL.IDX P6, R14, R13, R12, R11 ;  /* 0x0000000c0d0e7389 */ /* 0x0000a400000c000b */
[----:B012---:R-:W-:Y:S01]  /*29160*/  ENDCOLLECTIVE ;  /* 0x000000000000791b */ /* 0x007fe20003800000 */
.L_x_876:
[----:B------:R-:W-:Y:S05]  /*29170*/  BSYNC B0 ;  /* 0x0000000000007941 */ /* 0x000fea0003800000 */
.L_x_875:
[----:B------:R-:W-:Y:S05]  /*29180*/  BRA `(.L_x_877) ;  /* 0xffffffa400a47947 */ /* 0x000fea000383ffff */
.L_x_723:
[----:B------:R-:W-:Y:S01]  /*29190*/  BSSY B0, `(.L_x_878) ;  /* 0x0000006000007945 */ /* 0x000fe20003800000 */
[----:B------:R-:W-:-:S07]  /*291a0*/  IMAD.MOV.U32 R15, RZ, RZ, -0x1 ;  /* 0xffffffffff0f7424 */ /* 0x000fce00078e00ff */
[----:B01----:R-:W-:Y:S05]  /*291b0*/  WARPSYNC.COLLECTIVE R15, `(.L_x_879) ;  /* 0x000000000f0c7348 */ /* 0x003fea0003c00000 */
[----:B------:R-:W-:Y:S02]  /*291c0*/  ELECT P6, UR62, PT ;  /* 0x00000000003e782f */ /* 0x000fe400038c0000 */
[----:B------:R-:W-:Y:S01]  /*291d0*/  MOV R14, UR62 ;  /* 0x0000003e000e7c02 */ /* 0x000fe20008000f00 */
[----:B01----:R-:W-:Y:S10]  /*291e0*/  ENDCOLLECTIVE ;  /* 0x000000000000791b */ /* 0x003ff40003800000 */
.L_x_879:
[----:B------:R-:W-:Y:S05]  /*291f0*/  BSYNC B0 ;  /* 0x0000000000007941 */ /* 0x000fea0003800000 */
.L_x_878:
[----:B------:R-:W-:Y:S05]  /*29200*/  BRA `(.L_x_880) ;  /* 0xffffffa400b07947 */ /* 0x000fea000383ffff */
.L_x_725:
[----:B0-----:R0:W1:Y:S02]  /*29210*/  SYNCS.PHASECHK.TRANS64.TRYWAIT P0, [R2+URZ+0x29880], R3 ;  /* 0x02988003020075a7 */ /* 0x001064000800017f */
[----:B-1----:R-:W-:Y:S05]  /*29220*/  @!P0 NANOSLEEP.SYNCS 0x989680 ;  /* 0x009896800000895d */ /* 0x002fea0003900000 */
[----:B------:R-:W1:Y:S02]  /*29230*/  @!P0 SYNCS.PHASECHK.TRANS64 P0, [R2+URZ+0x29880], R3 ;  /* 0x02988003020085a7 */ /* 0x000e64000800007f */
[----:B-1----:R-:W-:Y:S05]  /*29240*/  @!P0 BRA `(.L_x_725) ;  /* 0xfffffffc00f08947 */ /* 0x002fea000383ffff */
[----:B------:R-:W-:Y:S05]  /*29250*/  BRA `(.L_x_881) ;  /* 0xffffffa800247947 */ /* 0x000fea000383ffff */
.L_x_727:
[----:B-1----:R1:W2:Y:S02]  /*29260*/  SYNCS.PHASECHK.TRANS64.TRYWAIT P0, [R2+URZ+0x29840], R3 ;  /* 0x02984003020075a7 */ /* 0x0022a4000800017f */
[----:B--2---:R-:W-:Y:S05]  /*29270*/  @!P0 NANOSLEEP.SYNCS 0x989680 ;  /* 0x009896800000895d */ /* 0x004fea0003900000 */
[----:B------:R-:W2:Y:S02]  /*29280*/  @!P0 SYNCS.PHASECHK.TRANS64 P0, [R2+URZ+0x29840], R3 ;  /* 0x02984003020085a7 */ /* 0x000ea4000800007f */
[----:B--2---:R-:W-:Y:S05]  /*29290*/  @!P0 BRA `(.L_x_727) ;  /* 0xfffffffc00f08947 */ /* 0x004fea000383ffff */
[----:B------:R-:W-:Y:S05]  /*292a0*/  BRA `(.L_x_882) ;  /* 0xffffffa800847947 */ /* 0x000fea000383ffff */
.L_x_731:
[----:B------:R-:W2:Y:S01]  /*292b0*/  LDL.LU R11, [R1+0x54] ;  /* 0x00005400010b7983 */ /* 0x000ea20000300800 */
[----:B------:R-:W-:Y:S02]  /*292c0*/  IMAD.MOV.U32 R13, RZ, RZ, R3 ;  /* 0x000000ffff0d7224 */ /* 0x000fe400078e0003 */
[----:B------:R-:W-:Y:S02]  /*292d0*/  IMAD.MOV.U32 R12, RZ, RZ, RZ ;  /* 0x000000ffff0c7224 */ /* 0x000fe400078e00ff */
[----:B------:R-:W-:Y:S02]  /*292e0*/  IMAD.MOV.U32 R15, RZ, RZ, -0x1 ;  /* 0xffffffffff0f7424 */ /* 0x000fe400078e00ff */
[----:B------:R-:W-:-:S04]  /*292f0*/  IMAD.IADD R0, R10, 0x1, R17 ;  /* 0x000000010a007824 */ /* 0x000fc800078e0211 */
[----:B------:R-:W-:Y:S02]  /*29300*/  VIADD R5, R0, 0x20 ;  /* 0x0000002000057836 */ /* 0x000fe40000000000 */
[----:B--2---:R-:W-:Y:S01]  /*29310*/  IMAD R2, R11, R7, RZ ;  /* 0x000000070b027224 */ /* 0x004fe200078e02ff */
[----:B------:R-:W-:-:S04]  /*29320*/  MOV R11, 0x1c1f ;  /* 0x00001c1f000b7802 */ /* 0x000fc80000000f00 */
[----:B------:R-:W-:-:S13]  /*29330*/  ISETP.GE.AND P4, PT, R0, R2, PT ;  /* 0x000000020000720c */ /* 0x000fda0003f86270 */
[----:B-----5:R-:W-:Y:S05]  /*29340*/  WARPSYNC.COLLECTIVE R15, `(.L_x_883) ;  /* 0x000000000f087348 */ /* 0x020fea0003c00000 */
[----:B------:R0:W1:Y:S02]  /*29350*/  SHFL.IDX P6, R14, R13, R12, R11 ;  /* 0x0000000c0d0e7389 */ /* 0x00006400000c000b */
[----:B01---5:R-:W-:Y:S01]  /*29360*/  ENDCOLLECTIVE ;  /* 0x000000000000791b */ /* 0x023fe20003800000 */
.L_x_883:
[----:B------:R-:W-:Y:S02]  /*29370*/  IMAD.MOV.U32 R13, RZ, RZ, R4 ;  /* 0x000000ffff0d7224 */ /* 0x000fe400078e0004 */
[----:B------:R-:W-:-:S07]  /*29380*/  IMAD.MOV.U32 R6, RZ, RZ, R14 ;  /* 0x000000ffff067224 */ /* 0x000fce00078e000e */
[----:B------:R-:W-:Y:S05]  /*29390*/  WARPSYNC.COLLECTIVE R15, `(.L_x_884) ;  /* 0x000000000f087348 */ /* 0x000fea0003c00000 */
[----:B------:R0:W1:Y:S02]  /*293a0*/  SHFL.IDX P6, R14, R13, R12, R11 ;  /* 0x0000000c0d0e7389 */ /* 0x00006400000c000b */
[----:B01----:R-:W-:Y:S01]  /*293b0*/  ENDCOLLECTIVE ;  /* 0x000000000000791b */ /* 0x003fe20003800000 */
.L_x_884:
[----:B------:R-:W-:Y:S01]  /*293c0*/  MOV R13, R3 ;  /* 0x00000003000d7202 */ /* 0x000fe20000000f00 */
[----:B------:R-:W-:Y:S01]  /*293d0*/  IMAD.MOV.U32 R12, RZ, RZ, 0x1 ;  /* 0x00000001ff0c7424 */ /* 0x000fe200078e00ff */
[----:B------:R-:W-:-:S07]  /*293e0*/  MOV R7, R14 ;  /* 0x0000000e00077202 */ /* 0x000fce0000000f00 */
[----:B------:R-:W-:Y:S05]  /*293f0*/  WARPSYNC.COLLECTIVE R15, `(.L_x_885) ;  /* 0x000000000f087348 */ /* 0x000fea0003c00000 */
[----:B------:R0:W1:Y:S02]  /*29400*/  SHFL.IDX P6, R14, R13, R12, R11 ;  /* 0x0000000c0d0e7389 */ /* 0x00006400000c000b */
[----:B01----:R-:W-:Y:S01]  /*29410*/  ENDCOLLECTIVE ;  /* 0x000000000000791b */ /* 0x003fe20003800000 */
.L_x_885:
        /* <DEDUP_REMOVED lines=17> */
.L_x_886:
[----:B------:R-:W-:Y:S02]  /*29530*/  IMAD.MOV.U32 R13, RZ, RZ, R3 ;  /* 0x000000ffff0d7224 */ /* 0x000fe400078e0003 */
[----:B------:R-:W-:Y:S01]  /*29540*/  IMAD.MOV.U32 R12, RZ, RZ, 0x2 ;  /* 0x00000002ff0c7424 */ /* 0x000fe200078e00ff */
[----:B------:R-:W-:-:S07]  /*29550*/  MOV R5, R14 ;  /* 0x0000000e00057202 */ /* 0x000fce0000000f00 */
[----:B------:R-:W-:Y:S05]  /*29560*/  WARPSYNC.COLLECTIVE R15, `(.L_x_887) ;  /* 0x000000000f087348 */ /* 0x000fea0003c00000 */
[----:B------:R0:W1:Y:S02]  /*29570*/  SHFL.IDX P6, R14, R13, R12, R11 ;  /* 0x0000000c0d0e7389 */ /* 0x00006400000c000b */
[----:B01----:R-:W-:Y:S01]  /*29580*/  ENDCOLLECTIVE ;  /* 0x000000000000791b */ /* 0x003fe20003800000 */
.L_x_887:
[----:B------:R-:W-:-:S05]  /*29590*/  @!P3 IADD3 R5, P4, R9, R5, RZ ;  /* 0x000000050905b210 */ /* 0x000fca0007f9e0ff */
[----:B------:R-:W-:-:S04]  /*295a0*/  @!P3 IMAD.X R6, RZ, RZ, R6, P4 ;  /* 0x000000ffff06b224 */ /* 0x000fc800020e0606 */
[----:B------:R-:W-:Y:S02]  /*295b0*/  @!P3 IMAD.MOV.U32 R7, RZ, RZ, R6 ;  /* 0x000000ffff07b224 */ /* 0x000fe400078e0006 */
[----:B------:R-:W-:Y:S01]  /*295c0*/  @!P3 IMAD.MOV.U32 R6, RZ, RZ, R5 ;  /* 0x000000ffff06b224 */ /* 0x000fe200078e0005 */
[----:B------:R-:W-:Y:S02]  /*295d0*/  MOV R13, R4 ;  /* 0x00000004000d7202 */ /* 0x000fe40000000f00 */
[----:B------:R-:W-:Y:S02]  /*295e0*/  IADD3 R5, R0, 0x40, RZ ;  /* 0x0000004000057810 */ /* 0x000fe40007ffe0ff */
[----:B------:R-:W-:Y:S01]  /*295f0*/  @!PT LDS RZ, [RZ] ;  /* 0x00000000fffff984 */ /* 0x000fe20000000800 */
[----:B------:R-:W-:Y:S01]  /*29600*/  @!PT LDS RZ, [RZ] ;  /* 0x00000000fffff984 */ /* 0x000fe20000000800 */
[----:B------:R-:W-:Y:S01]  /*29610*/  @!PT LDS RZ, [RZ] ;  /* 0x00000000fffff984 */ /* 0x000fe20000000800 */
[----:B------:R-:W-:Y:S04]  /*29620*/  @!P3 LDGSTS.E.BYPASS.LTC128B.128 [R8+0x14c00], desc[UR54][R6.64], !P0 ;  /* 0x14c000000608bfae */ /* 0x000fe8000c101d76 */
[----:B------:R-:W-:Y:S04]  /*29630*/  @!P3 LDGSTS.E.BYPASS.LTC128B.128 [R8+0x16c00], desc[UR54][R6.64+0x40], !P1 ;  /* 0x16c000400608bfae */ /* 0x000fe8000c901d76 */
[----:B------:R0:W-:Y:S01]  /*29640*/  @!P3 LDGSTS.E.BYPASS.LTC128B.128 [R8+0x18c00], desc[UR54][R6.64+0x80], !P2 ;  /* 0x18c000800608bfae */ /* 0x0001e2000d101d76 */
[----:B------:R-:W-:Y:S01]  /*29650*/  ISETP.GE.AND P3, PT, R5, R2, PT ;  /* 0x000000020500720c */ /* 0x000fe20003f66270 */
[----:B0-----:R-:W-:-:S12]  /*29660*/  IMAD.MOV.U32 R6, RZ, RZ, R14 ;  /* 0x000000ffff067224 */ /* 0x001fd800078e000e */
[----:B------:R-:W-:Y:S05]  /*29670*/  WARPSYNC.COLLECTIVE R15, `(.L_x_888) ;  /* 0x000000000f087348 */ /* 0x000fea0003c00000 */
[----:B------:R0:W1:Y:S02]  /*29680*/  SHFL.IDX P6, R14, R13, R12, R11 ;  /* 0x0000000c0d0e7389 */ /* 0x00006400000c000b */
[----:B01----:R-:W-:Y:S01]  /*29690*/  ENDCOLLECTIVE ;  /* 0x000000000000791b */ /* 0x003fe20003800000 */
.L_x_888:
[----:B------:R-:W-:Y:S02]  /*296a0*/  IMAD.MOV.U32 R13, RZ, RZ, R3 ;  /* 0x000000ffff0d7224 */ /* 0x000fe400078e0003 */
[----:B------:R-:W-:Y:S02]  /*296b0*/  IMAD.MOV.U32 R12, RZ, RZ, 0x3 ;  /* 0x00000003ff0c7424 */ /* 0x000fe400078e00ff */
[----:B------:R-:W-:-:S07]  /*296c0*/  IMAD.MOV.U32 R5, RZ, RZ, R14 ;  /* 0x000000ffff057224 */ /* 0x000fce00078e000e */
[----:B------:R-:W-:Y:S05]  /*296d0*/  WARPSYNC.COLLECTIVE R15, `(.L_x_889) ;  /* 0x000000000f087348 */ /* 0x000fea0003c00000 */
[----:B------:R0:W1:Y:S02]  /*296e0*/  SHFL.IDX P6, R14, R13, R12, R11 ;  /* 0x0000000c0d0e7389 */ /* 0x00006400000c000b */
[----:B01----:R-:W-:Y:S01]  /*296f0*/  ENDCOLLECTIVE ;  /* 0x000000000000791b */ /* 0x003fe20003800000 */
.L_x_889:
[----:B------:R-:W-:-:S05]  /*29700*/  @!P3 IADD3 R5, P4, R9, R5, RZ ;  /* 0x000000050905b210 */ /* 0x000fca0007f9e0ff */
[----:B------:R-:W-:-:S04]  /*29710*/  @!P3 IMAD.X R6, RZ, RZ, R6, P4 ;  /* 0x000000ffff06b224 */ /* 0x000fc800020e0606 */
[----:B------:R-:W-:Y:S01]  /*29720*/  @!P3 IMAD.MOV.U32 R7, RZ, RZ, R6 ;  /* 0x000000ffff07b224 */ /* 0x000fe200078e0006 */
[----:B------:R-:W-:Y:S02]  /*29730*/  @!P3 MOV R6, R5 ;  /* 0x000000050006b202 */ /* 0x000fe40000000f00 */
[----:B------:R-:W-:-:S03]  /*29740*/  MOV R13, R4 ;  /* 0x00000004000d7202 */ /* 0x000fc60000000f00 */
[----:B------:R-:W-:Y:S01]  /*29750*/  @!PT LDS RZ, [RZ] ;  /* 0x00000000fffff984 */ /* 0x000fe20000000800 */
[----:B------:R-:W-:Y:S01]  /*29760*/  @!PT LDS RZ, [RZ] ;  /* 0x00000000fffff984 */ /* 0x000fe20000000800 */
[----:B------:R-:W-:Y:S01]  /*29770*/  @!PT LDS RZ, [RZ] ;  /* 0x00000000fffff984 */ /* 0x000fe20000000800 */
[----:B------:R0:W-:Y:S04]  /*29780*/  @!P3 LDGSTS.E.BYPASS.LTC128B.128 [R8+0x15400], desc[UR54][R6.64], !P0 ;  /* 0x154000000608bfae */ /* 0x0001e8000c101d76 */
[----:B------:R0:W-:Y:S01]  /*29790*/  @!P3 LDGSTS.E.BYPASS.LTC128B.128 [R8+0x17400], desc[UR54][R6.64+0x40], !P1 ;  /* 0x174000400608bfae */ /* 0x0001e2000c901d76 */
[----:B------:R-:W-:-:S07]  /*297a0*/  IMAD.MOV.U32 R5, RZ, RZ, R14 ;  /* 0x000000ffff057224 */ /* 0x000fce00078e000e */
[----:B0-----:R-:W-:Y:S05]  /*297b0*/  WARPSYNC.COLLECTIVE R15, `(.L_x_890) ;  /* 0x000000000f087348 */ /* 0x001fea0003c00000 */
[----:B------:R1:W2:Y:S02]  /*297c0*/  SHFL.IDX P6, R14, R13, R12, R11 ;  /* 0x0000000c0d0e7389 */ /* 0x0002a400000c000b */
[----:B012---:R-:W-:Y:S01]  /*297d0*/  ENDCOLLECTIVE ;  /* 0x000000000000791b */ /* 0x007fe20003800000 */
.L_x_890:
[----:B------:R-:W-:Y:S01]  /*297e0*/  @!PT LDS RZ, [RZ] ;  /* 0x00000000fffff984 */ /* 0x000fe20000000800 */
[----:B------:R-:W-:Y:S01]  /*297f0*/  @!PT LDS RZ, [RZ] ;  /* 0x00000000fffff984 */ /* 0x000fe20000000800 */
[----:B------:R-:W-:Y:S01]  /*29800*/  @!PT LDS RZ, [RZ] ;  /* 0x00000000fffff984 */ /* 0x000fe20000000800 */
[----:B------:R3:W-:Y:S01]  /*29810*/  @!P3 LDGSTS.E.BYPASS.LTC128B.128 [R8+0x19400], desc[UR54][R6.64+0x80], !P2 ;  /* 0x194000800608bfae */ /* 0x0007e2000d101d76 */
[----:B------:R-:W-:Y:S01]  /*29820*/  IMAD.MOV.U32 R3, RZ, RZ, R14 ;  /* 0x000000ffff037224 */ /* 0x000fe200078e000e */
[----:B------:R-:W-:Y:S06]  /*29830*/  BRA `(.L_x_891) ;  /* 0xffffffb0000c7947 */ /* 0x000fec000383ffff */
.L_x_736:
[----:B--2---:R-:W2:Y:S02]  /*29840*/  LDL R2, [R1+0x4] ;  /* 0x0000040001027983 */ /* 0x004ea40000100800 */
[----:B--2---:R2:W3:Y:S02]  /*29850*/  SYNCS.PHASECHK.TRANS64.TRYWAIT P0, [R2+URZ+0x29820], R0 ;  /* 0x02982000020075a7 */ /* 0x0044e4000800017f */
[----:B---3--:R-:W-:Y:S05]  /*29860*/  @!P0 NANOSLEEP.SYNCS 0x989680 ;  /* 0x009896800000895d */ /* 0x008fea0003900000 */
[----:B------:R-:W3:Y:S02]  /*29870*/  @!P0 SYNCS.PHASECHK.TRANS64 P0, [R2+URZ+0x29820], R0 ;  /* 0x02982000020085a7 */ /* 0x000ee4000800007f */
[----:B---3--:R-:W-:Y:S05]  /*29880*/  @!P0 BRA `(.L_x_736) ;  /* 0xfffffffc00ec8947 */ /* 0x008fea000383ffff */
[----:B------:R-:W-:Y:S05]  /*29890*/  BRA `(.L_x_892) ;  /* 0xffffffb000807947 */ /* 0x000fea000383ffff */
.L_x_742:
[----:B--2---:R2:W3:Y:S02]  /*298a0*/  SYNCS.PHASECHK.TRANS64.TRYWAIT P0, [R5+URZ+0x29880], R4 ;  /* 0x02988004050075a7 */ /* 0x0044e4000800017f */
[----:B---3--:R-:W-:Y:S05]  /*298b0*/  @!P0 NANOSLEEP.SYNCS 0x989680 ;  /* 0x009896800000895d */ /* 0x008fea0003900000 */
[----:B------:R-:W3:Y:S02]  /*298c0*/  @!P0 SYNCS.PHASECHK.TRANS64 P0, [R5+URZ+0x29880], R4 ;  /* 0x02988004050085a7 */ /* 0x000ee4000800007f */
[----:B---3--:R-:W-:Y:S05]  /*298d0*/  @!P0 BRA `(.L_x_742) ;  /* 0xfffffffc00f08947 */ /* 0x008fea000383ffff */
[----:B------:R-:W-:Y:S05]  /*298e0*/  BRA `(.L_x_893) ;  /* 0xffffffb400447947 */ /* 0x000fea000383ffff */
.L_x_747:
[----:B-1----:R1:W3:Y:S02]  /*298f0*/  SYNCS.PHASECHK.TRANS64.TRYWAIT P0, [R5+URZ+0x29840], R4 ;  /* 0x02984004050075a7 */ /* 0x0022e4000800017f */
[----:B---3--:R-:W-:Y:S05]  /*29900*/  @!P0 NANOSLEEP.SYNCS 0x989680 ;  /* 0x009896800000895d */ /* 0x008fea0003900000 */
[----:B------:R-:W3:Y:S02]  /*29910*/  @!P0 SYNCS.PHASECHK.TRANS64 P0, [R5+URZ+0x29840], R4 ;  /* 0x02984004050085a7 */ /* 0x000ee4000800007f */
[----:B---3--:R-:W-:Y:S05]  /*29920*/  @!P0 BRA `(.L_x_747) ;  /* 0xfffffffc00f08947 */ /* 0x008fea000383ffff */
[----:B------:R-:W-:Y:S05]  /*29930*/  BRA `(.L_x_894) ;  /* 0xffffffb400cc7947 */ /* 0x000fea000383ffff */
.L_x_755:
[----:B--2---:R2:W3:Y:S02]  /*29940*/  SYNCS.PHASECHK.TRANS64.TRYWAIT P0, [R17+URZ+0x29870], R4 ;  /* 0x02987004110075a7 */ /* 0x0044e4000800017f */
[----:B---3--:R-:W-:Y:S05]  /*29950*/  @!P0 NANOSLEEP.SYNCS 0x989680 ;  /* 0x009896800000895d */ /* 0x008fea0003900000 */
[----:B------:R-:W3:Y:S02]  /*29960*/  @!P0 SYNCS.PHASECHK.TRANS64 P0, [R17+URZ+0x29870], R4 ;  /* 0x02987004110085a7 */ /* 0x000ee4000800007f */
[----:B---3--:R-:W-:Y:S05]  /*29970*/  @!P0 BRA `(.L_x_755) ;  /* 0xfffffffc00f08947 */ /* 0x008fea000383ffff */
[----:B------:R-:W-:Y:S05]  /*29980*/  BRA `(.L_x_895) ;  /* 0xffffffb800fc7947 */ /* 0x000fea000383ffff */
.L_x_757:
[----:B---3--:R3:W4:Y:S02]  /*29990*/  SYNCS.PHASECHK.TRANS64.TRYWAIT P0, [R17+URZ+0x29860], R3 ;  /* 0x02986003110075a7 */ /* 0x008724000800017f */
[----:B----4-:R-:W-:Y:S05]  /*299a0*/  @!P0 NANOSLEEP.SYNCS 0x989680 ;  /* 0x009896800000895d */ /* 0x010fea0003900000 */
[----:B------:R-:W4:Y:S02]  /*299b0*/  @!P0 SYNCS.PHASECHK.TRANS64 P0, [R17+URZ+0x29860], R3 ;  /* 0x02986003110085a7 */ /* 0x000f24000800007f */
[----:B----4-:R-:W-:Y:S05]  /*299c0*/  @!P0 BRA `(.L_x_757) ;  /* 0xfffffffc00f08947 */ /* 0x010fea000383ffff */
[----:B------:R-:W-:Y:S05]  /*299d0*/  BRA `(.L_x_896) ;  /* 0xffffffbc00047947 */ /* 0x000fea000383ffff */
.L_x_764:
[----:B---3--:R3:W4:Y:S02]  /*299e0*/  SYNCS.PHASECHK.TRANS64.TRYWAIT P1, [R17+URZ+0x29870], R0 ;  /* 0x02987000110075a7 */ /* 0x008724000802017f */
[----:B----4-:R-:W-:Y:S05]  /*299f0*/  @!P1 NANOSLEEP.SYNCS 0x989680 ;  /* 0x009896800000995d */ /* 0x010fea0003900000 */
[----:B------:R-:W4:Y:S02]  /*29a00*/  @!P1 SYNCS.PHASECHK.TRANS64 P1, [R17+URZ+0x29870], R0 ;  /* 0x02987000110095a7 */ /* 0x000f24000802007f */
[----:B----4-:R-:W-:Y:S05]  /*29a10*/  @!P1 BRA `(.L_x_764) ;  /* 0xfffffffc00f09947 */ /* 0x010fea000383ffff */
[----:B------:R-:W-:Y:S05]  /*29a20*/  BRA `(.L_x_897) ;  /* 0xffffffc000e07947 */ /* 0x000fea000383ffff */
.L_x_766:
[----:B---3--:R3:W4:Y:S02]  /*29a30*/  SYNCS.PHASECHK.TRANS64.TRYWAIT P1, [R17+URZ+0x29860], R0 ;  /* 0x02986000110075a7 */ /* 0x008724000802017f */
[----:B----4-:R-:W-:Y:S05]  /*29a40*/  @!P1 NANOSLEEP.SYNCS 0x989680 ;  /* 0x009896800000995d */ /* 0x010fea0003900000 */
[----:B------:R-:W4:Y:S02]  /*29a50*/  @!P1 SYNCS.PHASECHK.TRANS64 P1, [R17+URZ+0x29860], R0 ;  /* 0x02986000110095a7 */ /* 0x000f24000802007f */
[----:B----4-:R-:W-:Y:S05]  /*29a60*/  @!P1 BRA `(.L_x_766) ;  /* 0xfffffffc00f09947 */ /* 0x010fea000383ffff */
[----:B------:R-:W-:Y:S05]  /*29a70*/  BRA `(.L_x_898) ;  /* 0xffffffc000e87947 */ /* 0x000fea000383ffff */
.L_x_770:
        /* <DEDUP_REMOVED lines=8> */
.L_x_900:
[----:B------:R-:W-:Y:S05]  /*29b00*/  BSYNC B0 ;  /* 0x0000000000007941 */ /* 0x000fea0003800000 */
.L_x_899:
[----:B------:R-:W-:Y:S01]  /*29b10*/  IMAD.MOV.U32 R13, RZ, RZ, R16 ;  /* 0x000000ffff0d7224 */ /* 0x000fe200078e0010 */
[----:B------:R-:W-:Y:S01]  /*29b20*/  MOV R12, 0x1 ;  /* 0x00000001000c7802 */ /* 0x000fe20000000f00 */
[----:B------:R-:W-:Y:S01]  /*29b30*/  IMAD.MOV.U32 R11, RZ, RZ, 0x1f ;  /* 0x0000001fff0b7424 */ /* 0x000fe200078e00ff */
[----:B------:R-:W-:Y:S01]  /*29b40*/  IADD3 R5, R19, R7, RZ ;  /* 0x0000000713057210 */ /* 0x000fe20007ffe0ff */
[----:B------:R-:W-:Y:S02]  /*29b50*/  IMAD.MOV.U32 R15, RZ, RZ, -0x1 ;  /* 0xffffffffff0f7424 */ /* 0x000fe400078e00ff */
[----:B------:R-:W-:-:S07]  /*29b60*/  IMAD.MOV.U32 R0, RZ, RZ, R14 ;  /* 0x000000ffff007224 */ /* 0x000fce00078e000e */
[----:B------:R-:W-:Y:S05]  /*29b70*/  WARPSYNC.COLLECTIVE R15, `(.L_x_901) ;  /* 0x000000000f087348 */ /* 0x000fea0003c00000 */
[----:B------:R0:W1:Y:S02]  /*29b80*/  SHFL.IDX P6, R14, R13, R12, R11 ;  /* 0x0000000c0d0e7389 */ /* 0x00006400000c000b */
[----:B01----:R-:W-:Y:S01]  /*29b90*/  ENDCOLLECTIVE ;  /* 0x000000000000791b */ /* 0x003fe20003800000 */
.L_x_901:
[----:B------:R-:W-:Y:S02]  /*29ba0*/  ULDC UR4, c[0x0][0xc3c] ;  /* 0x00030f0000047ab9 */ /* 0x000fe40000000800 */
[----:B------:R-:W-:-:S13]  /*29bb0*/  ISETP.GE.OR P1, PT, R5, UR4, !P0 ;  /* 0x0000000405007c0c */ /* 0x000fda000c726670 */
[----:B------:R-:W0:Y:S01]  /*29bc0*/  @!P1 LDC.64 R2, c[0x0][0xc80] ;  /* 0x00032000ff029b82 */ /* 0x000e220000000a00 */
[----:B------:R-:W-:Y:S01]  /*29bd0*/  MOV R11, RZ ;  /* 0x000000ff000b7202 */ /* 0x000fe20000000f00 */
[----:B------:R-:W-:Y:S02]  /*29be0*/  IMAD.MOV.U32 R4, RZ, RZ, R14 ;  /* 0x000000ffff047224 */ /* 0x000fe400078e000e */
[----:B0-----:R-:W-:-:S06]  /*29bf0*/  @!P1 IMAD.WIDE R2, R5, 0x4, R2 ;  /* 0x0000000405029825 */ /* 0x001fcc00078e0202 */
[----:B------:R0:W2:Y:S01]  /*29c00*/  @!P1 LDG.E R3, desc[UR54][R2.64] ;  /* 0x0000003602039981 */ /* 0x0000a2000c1e1900 */
[C---:B------:R-:W-:Y:S02]  /*29c10*/  ISETP.GE.U32.AND P2, PT, R7.reuse, 0x2, PT ;  /* 0x000000020700780c */ /* 0x040fe40003f46070 */
[C---:B------:R-:W-:Y:S02]  /*29c20*/  ISETP.GE.U32.AND P3, PT, R7.reuse, 0x4, PT ;  /* 0x000000040700780c */ /* 0x040fe40003f66070 */
[C---:B------:R-:W-:Y:S02]  /*29c30*/  ISETP.GE.U32.AND P4, PT, R7.reuse, 0x8, PT ;  /* 0x000000080700780c */ /* 0x040fe40003f86070 */
[C---:B------:R-:W-:Y:S01]  /*29c40*/  ISETP.GE.U32.AND P5, PT, R7.reuse, 0x10, PT ;  /* 0x000000100700780c */ /* 0x040fe20003fa6070 */
[----:B0-----:R-:W-:Y:S02]  /*29c50*/  IMAD.MOV.U32 R2, RZ, RZ, RZ ;  /* 0x000000ffff027224 */ /* 0x001fe400078e00ff */
[----:B--2---:R-:W-:Y:S01]  /*29c60*/  @!P1 IMAD.MOV.U32 R2, RZ, RZ, R3 ;  /* 0x000000ffff029224 */ /* 0x004fe200078e0003 */
[----:B------:R-:W-:-:S03]  /*29c70*/  ISETP.NE.AND P1, PT, R7, RZ, PT ;  /* 0x000000ff0700720c */ /* 0x000fc60003f25270 */
[----:B------:R-:W-:-:S10]  /*29c80*/  IMAD.MOV.U32 R13, RZ, RZ, R2 ;  /* 0x000000ffff0d7224 */ /* 0x000fd400078e0002 */
[----:B------:R-:W-:Y:S05]  /*29c90*/  WARPSYNC.COLLECTIVE R15, `(.L_x_902) ;  /* 0x000000000f087348 */ /* 0x000fea0003c00000 */
[----:B------:R0:W1:Y:S02]  /*29ca0*/  SHFL.UP P6, R14, R13, R12, R11 ;  /* 0x0400000c0d0e7389 */ /* 0x00006400000c000b */
[----:B01----:R-:W-:Y:S01]  /*29cb0*/  ENDCOLLECTIVE ;  /* 0x000000000000791b */ /* 0x003fe20003800000 */
.L_x_902:
[----:B------:R-:W-:Y:S01]  /*29cc0*/  MOV R12, 0x2 ;  /* 0x00000002000c7802 */ /* 0x000fe20000000f00 */
[----:B------:R-:W-:-:S05]  /*29cd0*/  IMAD.MOV.U32 R3, RZ, RZ, R14 ;  /* 0x000000ffff037224 */ /* 0x000fca00078e000e */
[----:B------:R-:W-:-:S05]  /*29ce0*/  SEL R3, R3, RZ, P1 ;  /* 0x000000ff03037207 */ /* 0x000fca0000800000 */
[----:B------:R-:W-:-:S04]  /*29cf0*/  IMAD.IADD R3, R2, 0x1, R3 ;  /* 0x0000000102037824 */ /* 0x000fc800078e0203 */
[----:B------:R-:W-:-:S07]  /*29d00*/  IMAD.MOV.U32 R13, RZ, RZ, R3 ;  /* 0x000000ffff0d7224 */ /* 0x000fce00078e0003 */
[----:B------:R-:W-:Y:S05]  /*29d10*/  WARPSYNC.COLLECTIVE R15, `(.L_x_903) ;  /* 0x000000000f087348 */ /* 0x000fea0003c00000 */
[----:B------:R0:W1:Y:S02]  /*29d20*/  SHFL.UP P6, R14, R13, R12, R11 ;  /* 0x0400000c0d0e7389 */ /* 0x00006400000c000b */
[----:B01----:R-:W-:Y:S01]  /*29d30*/  ENDCOLLECTIVE ;  /* 0x000000000000791b */ /* 0x003fe20003800000 */
.L_x_903:
        /* <DEDUP_REMOVED lines=8> */
.L_x_904:
        /* <DEDUP_REMOVED lines=8> */
.L_x_905:
        /* <DEDUP_REMOVED lines=8> */
.L_x_906:
[----:B------:R-:W-:Y:S01]  /*29ec0*/  MOV R12, 0x1f ;  /* 0x0000001f000c7802 */ /* 0x000fe20000000f00 */
[----:B------:R-:W-:Y:S02]  /*29ed0*/  IMAD.MOV.U32 R11, RZ, RZ, 0x1f ;  /* 0x0000001fff0b7424 */ /* 0x000fe400078e00ff */
[----:B------:R-:W-:-:S05]  /*29ee0*/  IMAD.MOV.U32 R5, RZ, RZ, R14 ;  /* 0x000000ffff057224 */ /* 0x000fca00078e000e */
[----:B------:R-:W-:-:S05]  /*29ef0*/  SEL R5, R5, RZ, P5 ;  /* 0x000000ff05057207 */ /* 0x000fca0002800000 */
[----:B------:R-:W-:-:S04]  /*29f00*/  IMAD.IADD R5, R3, 0x1, R5 ;  /* 0x0000000103057824 */ /* 0x000fc800078e0205 */
[----:B------:R-:W-:-:S07]  /*29f10*/  IMAD.MOV.U32 R13, RZ, RZ, R5 ;  /* 0x000000ffff0d7224 */ /* 0x000fce00078e0005 */
[----:B------:R-:W-:Y:S05]  /*29f20*/  WARPSYNC.COLLECTIVE R15, `(.L_x_907) ;  /* 0x000000000f087348 */ /* 0x000fea0003c00000 */
[----:B------:R0:W1:Y:S02]  /*29f30*/  SHFL.IDX P6, R14, R13, R12, R11 ;  /* 0x0000000c0d0e7389 */ /* 0x00006400000c000b */
[----:B01----:R-:W-:Y:S01]  /*29f40*/  ENDCOLLECTIVE ;  /* 0x000000000000791b */ /* 0x003fe20003800000 */
.L_x_907:
[----:B------:R-:W-:Y:S01]  /*29f50*/  IMAD.MOV.U32 R6, RZ, RZ, R14 ;  /* 0x000000ffff067224 */ /* 0x000fe200078e000e */
[----:B------:R-:W-:Y:S06]  /*29f60*/  BRA `(.L_x_908) ;  /* 0xffffffc400e47947 */ /* 0x000fec000383ffff */
.L_x_775:
[----:B------:R-:W-:Y:S01]  /*29f70*/  BSSY B0, `(.L_x_909) ;  /* 0x0000008000007945 */ /* 0x000fe20003800000 */
[----:B-----5:R-:W-:Y:S01]  /*29f80*/  IMAD.MOV.U32 R13, RZ, RZ, R2 ;  /* 0x000000ffff0d7224 */ /* 0x020fe200078e0002 */
[----:B------:R-:W-:Y:S01]  /*29f90*/  MOV R12, 0x1 ;  /* 0x00000001000c7802 */ /* 0x000fe20000000f00 */
[----:B------:R-:W-:Y:S02]  /*29fa0*/  IMAD.MOV.U32 R11, RZ, RZ, RZ ;  /* 0x000000ffff0b7224 */ /* 0x000fe400078e00ff */
[----:B------:R-:W-:-:S07]  /*29fb0*/  IMAD.MOV.U32 R15, RZ, RZ, -0x1 ;  /* 0xffffffffff0f7424 */ /* 0x000fce00078e00ff */
[----:B01----:R-:W-:Y:S05]  /*29fc0*/  WARPSYNC.COLLECTIVE R15, `(.L_x_910) ;  /* 0x000000000f087348 */ /* 0x003fea0003c00000 */
[----:B------:R2:W3:Y:S02]  /*29fd0*/  SHFL.UP P6, R14, R13, R12, R11 ;  /* 0x0400000c0d0e7389 */ /* 0x0004e400000c000b */
[----:B0123--:R-:W-:Y:S01]  /*29fe0*/  ENDCOLLECTIVE ;  /* 0x000000000000791b */ /* 0x00ffe20003800000 */
.L_x_910:
[----:B------:R-:W-:Y:S05]  /*29ff0*/  BSYNC B0 ;  /* 0x0000000000007941 */ /* 0x000fea0003800000 */
.L_x_909:
[----:B------:R-:W-:Y:S01]  /*2a000*/  IMAD.MOV.U32 R3, RZ, RZ, R14 ;  /* 0x000000ffff037224 */ /* 0x000fe200078e000e */
[----:B------:R-:W-:Y:S01]  /*2a010*/  MOV R15, 0xffffffff ;  /* 0xffffffff000f7802 */ /* 0x000fe20000000f00 */
[----:B------:R-:W-:Y:S02]  /*2a020*/  IMAD.MOV.U32 R12, RZ, RZ, 0x2 ;  /* 0x00000002ff0c7424 */ /* 0x000fe400078e00ff */
[----:B------:R-:W-:Y:S01]  /*2a030*/  IMAD.MOV.U32 R11, RZ, RZ, RZ ;  /* 0x000000ffff0b7224 */ /* 0x000fe200078e00ff */
[----:B------:R-:W-:-:S04]  /*2a040*/  SEL R3, R3, RZ, P1 ;  /* 0x000000ff03037207 */ /* 0x000fc80000800000 */
[----:B------:R-:W-:-:S05]  /*2a050*/  IADD3 R3, R2, R3, RZ ;  /* 0x0000000302037210 */ /* 0x000fca0007ffe0ff */
[----:B------:R-:W-:-:S07]  /*2a060*/  IMAD.MOV.U32 R13, RZ, RZ, R3 ;  /* 0x000000ffff0d7224 */ /* 0x000fce00078e0003 */
[----:B------:R-:W-:Y:S05]  /*2a070*/  WARPSYNC.COLLECTIVE R15, `(.L_x_911) ;  /* 0x000000000f087348 */ /* 0x000fea0003c00000 */
[----:B------:R0:W1:Y:S02]  /*2a080*/  SHFL.UP P6, R14, R13, R12, R11 ;  /* 0x0400000c0d0e7389 */ /* 0x00006400000c000b */
[----:B01----:R-:W-:Y:S01]  /*2a090*/  ENDCOLLECTIVE ;  /* 0x000000000000791b */ /* 0x003fe20003800000 */
.L_x_911:
        /* <DEDUP_REMOVED lines=8> */
.L_x_912:
        /* <DEDUP_REMOVED lines=8> */
.L_x_913:
        /* <DEDUP_REMOVED lines=8> */
.L_x_914:
        /* <DEDUP_REMOVED lines=9> */
.L_x_915:
[----:B------:R-:W-:Y:S01]  /*2a2b0*/  IMAD.MOV.U32 R6, RZ, RZ, R14 ;  /* 0x000000ffff067224 */ /* 0x000fe200078e000e */
[----:B------:R-:W-:Y:S06]  /*2a2c0*/  BRA `(.L_x_916) ;  /* 0xffffffc400a87947 */ /* 0x000fec000383ffff */
.L_x_777:
[----:B------:R-:W-:Y:S01]  /*2a2d0*/  BSSY B0, `(.L_x_917) ;  /* 0x0000006000007945 */ /* 0x000fe20003800000 */
[----:B------:R-:W-:Y:S01]  /*2a2e0*/  PLOP3.LUT P6, PT, P6, PT, PT, 0x8, 0x0 ;  /* 0x000000000000781c */ /* 0x000fe200037ce170 */
[----:B------:R-:W-:-:S12]  /*2a2f0*/  IMAD.MOV.U32 R15, RZ, RZ, -0x1 ;  /* 0xffffffffff0f7424 */ /* 0x000fd800078e00ff */
[----:B01----:R-:W-:Y:S05]  /*2a300*/  WARPSYNC.COLLECTIVE R15, `(.L_x_918) ;  /* 0x000000000f087348 */ /* 0x003fea0003c00000 */
[----:B------:R-:W-:Y:S01]  /*2a310*/  VOTE.ANY R14, PT, P6 ;  /* 0x00000000000e7806 */ /* 0x000fe200030e0100 */
[----:B01----:R-:W-:Y:S06]  /*2a320*/  ENDCOLLECTIVE ;  /* 0x000000000000791b */ /* 0x003fec0003800000 */
.L_x_918:
[----:B------:R-:W-:Y:S05]  /*2a330*/  BSYNC B0 ;  /* 0x0000000000007941 */ /* 0x000fea0003800000 */
.L_x_917:
[----:B------:R-:W-:Y:S01]  /*2a340*/  MOV R4, R14 ;  /* 0x0000000e00047202 */ /* 0x000fe20000000f00 */
[----:B------:R-:W-:Y:S01]  /*2a350*/  IMAD.MOV.U32 R13, RZ, RZ, R2 ;  /* 0x000000ffff0d7224 */ /* 0x000fe200078e0002 */
[----:B------:R-:W-:Y:S01]  /*2a360*/  MOV R15, 0xffffffff ;  /* 0xffffffff000f7802 */ /* 0x000fe20000000f00 */
[----:B------:R-:W-:Y:S01]  /*2a370*/  IMAD.MOV.U32 R11, RZ, RZ, 0x1f ;  /* 0x0000001fff0b7424 */ /* 0x000fe200078e00ff */
[----:B------:R-:W0:Y:S02]  /*2a380*/  POPC R3, R4 ;  /* 0x0000000400037309 */ /* 0x000e240000000000 */
[----:B0-----:R-:W-:-:S07]  /*2a390*/  IMAD.MOV.U32 R12, RZ, RZ, R3 ;  /* 0x000000ffff0c7224 */ /* 0x001fce00078e0003 */
[----:B------:R-:W-:Y:S05]  /*2a3a0*/  WARPSYNC.COLLECTIVE R15, `(.L_x_919) ;  /* 0x000000000f087348 */ /* 0x000fea0003c00000 */
[----:B------:R0:W1:Y:S02]  /*2a3b0*/  SHFL.IDX P6, R14, R13, R12, R11 ;  /* 0x0000000c0d0e7389 */ /* 0x00006400000c000b */
[----:B01----:R-:W-:Y:S01]  /*2a3c0*/  ENDCOLLECTIVE ;  /* 0x000000000000791b */ /* 0x003fe20003800000 */
.L_x_919:
[----:B------:R-:W-:Y:S01]  /*2a3d0*/  IMAD.MOV.U32 R2, RZ, RZ, R14 ;  /* 0x000000ffff027224 */ /* 0x000fe200078e000e */
[----:B------:R-:W-:Y:S06]  /*2a3e0*/  BRA `(.L_x_920) ;  /* 0xffffffc400987947 */ /* 0x000fec000383ffff */
.L_x_779:
[----:B------:R-:W-:Y:S01]  /*2a3f0*/  BSSY B0, `(.L_x_921) ;  /* 0x0000007000007945 */ /* 0x000fe20003800000 */
[----:B------:R-:W-:Y:S01]  /*2a400*/  IMAD.MOV.U32 R13, RZ, RZ, R5 ;  /* 0x000000ffff0d7224 */ /* 0x000fe200078e0005 */
[----:B------:R-:W-:Y:S01]  /*2a410*/  MOV R15, 0xffffffff ;  /* 0xffffffff000f7802 */ /* 0x000fe20000000f00 */
[----:B------:R-:W-:-:S07]  /*2a420*/  IMAD.MOV.U32 R11, RZ, RZ, 0x1f ;  /* 0x0000001fff0b7424 */ /* 0x000fce00078e00ff */
[----:B0123--:R-:W-:Y:S05]  /*2a430*/  WARPSYNC.COLLECTIVE R15, `(.L_x_922) ;  /* 0x000000000f087348 */ /* 0x00ffea0003c00000 */
[----:B------:R4:W0:Y:S02]  /*2a440*/  SHFL.IDX P6, R14, R13, R12, R11 ;  /* 0x0000000c0d0e7389 */ /* 0x00082400000c000b */
[----:B01234-:R-:W-:Y:S01]  /*2a450*/  ENDCOLLECTIVE ;  /* 0x000000000000791b */ /* 0x01ffe20003800000 */
.L_x_922:
[----:B------:R-:W-:Y:S05]  /*2a460*/  BSYNC B0 ;  /* 0x0000000000007941 */ /* 0x000fea0003800000 */
.L_x_921:
[----:B------:R-:W-:Y:S01]  /*2a470*/  IMAD.MOV.U32 R4, RZ, RZ, R14 ;  /* 0x000000ffff047224 */ /* 0x000fe200078e000e */
[----:B------:R-:W-:Y:S06]  /*2a480*/  BRA `(.L_x_778) ;  /* 0xffffffc4008c7947 */ /* 0x000fec000383ffff */
.L_x_783:
[----:B0-----:R0:W1:Y:S02]  /*2a490*/  SYNCS.PHASECHK.TRANS64.TRYWAIT P0, [R0+URZ+0x29820], R3 ;  /* 0x02982003000075a7 */ /* 0x001064000800017f */
[----:B-1----:R-:W-:Y:S05]  /*2a4a0*/  @!P0 NANOSLEEP.SYNCS 0x989680 ;  /* 0x009896800000895d */ /* 0x002fea0003900000 */
[----:B------:R-:W1:Y:S02]  /*2a4b0*/  @!P0 SYNCS.PHASECHK.TRANS64 P0, [R0+URZ+0x29820], R3 ;  /* 0x02982003000085a7 */ /* 0x000e64000800007f */
[----:B-1----:R-:W-:Y:S05]  /*2a4c0*/  @!P0 BRA `(.L_x_783) ;  /* 0xfffffffc00f08947 */ /* 0x002fea000383ffff */
[----:B------:R-:W-:Y:S05]  /*2a4d0*/  BRA `(.L_x_923) ;  /* 0xffffffc800807947 */ /* 0x000fea000383ffff */
.L_x_784:
[----:B------:R-:W1:Y:S01]  /*2a4e0*/  S2R R2, SR_TID.X ;  /* 0x0000000000027919 */ /* 0x000e620000002100 */
[----:B------:R-:W-:Y:S01]  /*2a4f0*/  BSSY B0, `(.L_x_924) ;  /* 0x000000a000007945 */ /* 0x000fe20003800000 */
[----:B------:R-:W-:Y:S01]  /*2a500*/  IMAD.MOV.U32 R12, RZ, RZ, RZ ;  /* 0x000000ffff0c7224 */ /* 0x000fe200078e00ff */
[----:B------:R-:W-:Y:S01]  /*2a510*/  MOV R11, 0x1f ;  /* 0x0000001f000b7802 */ /* 0x000fe20000000f00 */
[----:B------:R-:W-:Y:S01]  /*2a520*/  IMAD.MOV.U32 R15, RZ, RZ, -0x1 ;  /* 0xffffffffff0f7424 */ /* 0x000fe200078e00ff */
[----:B-1----:R-:W-:-:S04]  /*2a530*/  SHF.R.U32.HI R2, RZ, 0x5, R2 ;  /* 0x00000005ff027819 */ /* 0x002fc80000011602 */
[----:B------:R-:W-:-:S05]  /*2a540*/  LOP3.LUT R2, R2, 0x3, RZ, 0xc0, !PT ;  /* 0x0000000302027812 */ /* 0x000fca00078ec0ff */
[----:B------:R-:W-:-:S07]  /*2a550*/  IMAD.MOV.U32 R13, RZ, RZ, R2 ;  /* 0x000000ffff0d7224 */ /* 0x000fce00078e0002 */
[----:B0-----:R-:W-:Y:S05]  /*2a560*/  WARPSYNC.COLLECTIVE R15, `(.L_x_925) ;  /* 0x000000000f087348 */ /* 0x001fea0003c00000 */
[----:B------:R1:W2:Y:S02]  /*2a570*/  SHFL.IDX P6, R14, R13, R12, R11 ;  /* 0x0000000c0d0e7389 */ /* 0x0002a400000c000b */
[----:B012---:R-:W-:Y:S01]  /*2a580*/  ENDCOLLECTIVE ;  /* 0x000000000000791b */ /* 0x007fe20003800000 */
.L_x_925:
[----:B------:R-:W-:Y:S05]  /*2a590*/  BSYNC B0 ;  /* 0x0000000000007941 */ /* 0x000fea0003800000 */
.L_x_924:
[----:B------:R-:W-:Y:S05]  /*2a5a0*/  BRA `(.L_x_926) ;  /* 0xffffffc800687947 */ /* 0x000fea000383ffff */
.L_x_785:
[----:B------:R-:W-:Y:S01]  /*2a5b0*/  BSSY B0, `(.L_x_927) ;  /* 0x0000006000007945 */ /* 0x000fe20003800000 */
[----:B------:R-:W-:-:S07]  /*2a5c0*/  IMAD.MOV.U32 R15, RZ, RZ, -0x1 ;  /* 0xffffffffff0f7424 */ /* 0x000fce00078e00ff */
[----:B01----:R-:W-:Y:S05]  /*2a5d0*/  WARPSYNC.COLLECTIVE R15, `(.L_x_928) ;  /* 0x000000000f0c7348 */ /* 0x003fea0003c00000 */
[----:B------:R-:W-:Y:S02]  /*2a5e0*/  ELECT P6, UR62, PT ;  /* 0x00000000003e782f */ /* 0x000fe400038c0000 */
[----:B------:R-:W-:Y:S01]  /*2a5f0*/  MOV R14, UR62 ;  /* 0x0000003e000e7c02 */ /* 0x000fe20008000f00 */
[----:B01----:R-:W-:Y:S10]  /*2a600*/  ENDCOLLECTIVE ;  /* 0x000000000000791b */ /* 0x003ff40003800000 */
.L_x_928:
[----:B------:R-:W-:Y:S05]  /*2a610*/  BSYNC B0 ;  /* 0x0000000000007941 */ /* 0x000fea0003800000 */
.L_x_927:
[----:B------:R-:W-:Y:S05]  /*2a620*/  BRA `(.L_x_929) ;  /* 0xffffffc8005c7947 */ /* 0x000fea000383ffff */
.L_x_787:
[----:B0-----:R0:W1:Y:S02]  /*2a630*/  SYNCS.PHASECHK.TRANS64.TRYWAIT P1, [R6+URZ], R5 ;  /* 0x00000005060075a7 */ /* 0x001064000802017f */
[----:B-1----:R-:W-:Y:S05]  /*2a640*/  @!P1 NANOSLEEP.SYNCS 0x989680 ;  /* 0x009896800000995d */ /* 0x002fea0003900000 */
[----:B------:R-:W1:Y:S02]  /*2a650*/  @!P1 SYNCS.PHASECHK.TRANS64 P1, [R6+URZ], R5 ;  /* 0x00000005060095a7 */ /* 0x000e64000802007f */
[----:B-1----:R-:W-:Y:S05]  /*2a660*/  @!P1 BRA `(.L_x_787) ;  /* 0xfffffffc00f09947 */ /* 0x002fea000383ffff */
[----:B------:R-:W-:Y:S05]  /*2a670*/  BRA `(.L_x_930) ;  /* 0xffffffc800987947 */ /* 0x000fea000383ffff */
.L_x_788:
[----:B-1----:R1:W2:Y:S02]  /*2a680*/  SYNCS.PHASECHK.TRANS64.TRYWAIT P1, [R7+URZ], R2 ;  /* 0x00000002070075a7 */ /* 0x0022a4000802017f */
[----:B--2---:R-:W-:Y:S05]  /*2a690*/  @!P1 NANOSLEEP.SYNCS 0x989680 ;  /* 0x009896800000995d */ /* 0x004fea0003900000 */
[----:B------:R-:W2:Y:S02]  /*2a6a0*/  @!P1 SYNCS.PHASECHK.TRANS64 P1, [R7+URZ], R2 ;  /* 0x00000002070095a7 */ /* 0x000ea4000802007f */
[----:B--2---:R-:W-:Y:S05]  /*2a6b0*/  @!P1 BRA `(.L_x_788) ;  /* 0xfffffffc00f09947 */ /* 0x004fea000383ffff */
[----:B------:R-:W-:Y:S05]  /*2a6c0*/  BRA `(.L_x_931) ;  /* 0xffffffc8008c7947 */ /* 0x000fea000383ffff */
.L_x_790:
[----:B--2---:R2:W3:Y:S02]  /*2a6d0*/  SYNCS.PHASECHK.TRANS64.TRYWAIT P1, [R4+URZ+0x29860], R5 ;  /* 0x02986005040075a7 */ /* 0x0044e4000802017f */
[----:B---3--:R-:W-:Y:S05]  /*2a6e0*/  @!P1 NANOSLEEP.SYNCS 0x989680 ;  /* 0x009896800000995d */ /* 0x008fea0003900000 */
[----:B------:R-:W3:Y:S02]  /*2a6f0*/  @!P1 SYNCS.PHASECHK.TRANS64 P1, [R4+URZ+0x29860], R5 ;  /* 0x02986005040095a7 */ /* 0x000ee4000802007f */
[----:B---3--:R-:W-:Y:S05]  /*2a700*/  @!P1 BRA `(.L_x_790) ;  /* 0xfffffffc00f09947 */ /* 0x008fea000383ffff */
[----:B------:R-:W-:Y:S05]  /*2a710*/  BRA `(.L_x_932) ;  /* 0xffffffc800907947 */ /* 0x000fea000383ffff */
.L_x_792:
[----:B---3--:R3:W4:Y:S02]  /*2a720*/  SYNCS.PHASECHK.TRANS64.TRYWAIT P1, [R3+URZ+0x29860], R2 ;  /* 0x02986002030075a7 */ /* 0x008724000802017f */
[----:B----4-:R-:W-:Y:S05]  /*2a730*/  @!P1 NANOSLEEP.SYNCS 0x989680 ;  /* 0x009896800000995d */ /* 0x010fea0003900000 */
[----:B------:R-:W4:Y:S02]  /*2a740*/  @!P1 SYNCS.PHASECHK.TRANS64 P1, [R3+URZ+0x29860], R2 ;  /* 0x02986002030095a7 */ /* 0x000f24000802007f */
[----:B----4-:R-:W-:Y:S05]  /*2a750*/  @!P1 BRA `(.L_x_792) ;  /* 0xfffffffc00f09947 */ /* 0x010fea000383ffff */
[----:B------:R-:W-:Y:S05]  /*2a760*/  BRA `(.L_x_933) ;  /* 0xffffffc800907947 */ /* 0x000fea000383ffff */
.L_x_794:
[----:B----4-:R4:W0:Y:S02]  /*2a770*/  SYNCS.PHASECHK.TRANS64.TRYWAIT P0, [R4+URZ+0x29880], R5 ;  /* 0x02988005040075a7 */ /* 0x010824000800017f */
[----:B0-----:R-:W-:Y:S05]  /*2a780*/  @!P0 NANOSLEEP.SYNCS 0x989680 ;  /* 0x009896800000895d */ /* 0x001fea0003900000 */
[----:B------:R-:W0:Y:S02]  /*2a790*/  @!P0 SYNCS.PHASECHK.TRANS64 P0, [R4+URZ+0x29880], R5 ;  /* 0x02988005040085a7 */ /* 0x000e24000800007f */
[----:B0-----:R-:W-:Y:S05]  /*2a7a0*/  @!P0 BRA `(.L_x_794) ;  /* 0xfffffffc00f08947 */ /* 0x001fea000383ffff */
[----:B------:R-:W-:Y:S05]  /*2a7b0*/  BRA `(.L_x_795) ;  /* 0xffffffc8008c7947 */ /* 0x000fea000383ffff */
.L_x_934:
        /* <DEDUP_REMOVED lines=12> */
.L_x_2852:


//--------------------- .text._ZN7cutlass13device_kernelIN5flash11enable_sm90INS1_16FlashAttnFwdSm90INS1_25CollectiveMainloopFwdSm90ILi2EN4cute5tupleIJNS5_1CILi1EEES8_S8_EEENS6_IJNS7_ILi128EEENS7_ILi160EEENS7_ILi192EEEEEELi128ENS_12float_e4m3_tEfNS_4arch4Sm90ELb0ELb1ELb0ELb0ELb0ELb0ELb0ELb1ELb1ELb1ELb0ELb0EEENS1_21CollectiveEpilogueFwdINS6_IJSA_SA_SB_EEES9_NS_10bfloat16_tESG_Li256ELb0ELb1ELb0ELb1EEENS1_30DynamicPersistentTileSchedulerILi256ELi128ELb0ELb1ELb1EEEEEEEEEvNT_6ParamsE --------------------------
	.section	.text._ZN7cutlass13device_kernelIN5flash11enable_sm90INS1_16FlashAttnFwdSm90INS1_25CollectiveMainloopFwdSm90ILi2EN4cute5tupleIJNS5_1CILi1EEES8_S8_EEENS6_IJNS7_ILi128EEENS7_ILi160EEENS7_ILi192EEEEEELi128ENS_12float_e4m3_tEfNS_4arch4Sm90ELb0ELb1ELb0ELb0ELb0ELb0ELb0ELb1ELb1ELb1ELb0ELb0EEENS1_21CollectiveEpilogueFwdINS6_IJSA_SA_SB_EEES9_NS_10bfloat16_tESG_Li256ELb0ELb1ELb0ELb1EEENS1_30DynamicPersistentTileSchedulerILi256ELi128ELb0ELb1ELb1EEEEEEEEEvNT_6ParamsE,"ax",@progbits
	.align	128
.text._ZN7cutlass13device_kernelIN5flash11enable_sm90INS1_16FlashAttnFwdSm90INS1_25CollectiveMainloopFwdSm90ILi2EN4cute5tupleIJNS5_1CILi1EEES8_S8_EEENS6_IJNS7_ILi128EEENS7_ILi160EEENS7_ILi192EEEEEELi128ENS_12float_e4m3_tEfNS_4arch4Sm90ELb0ELb1ELb0ELb0ELb0ELb0ELb0ELb1ELb1ELb1ELb0ELb0EEENS1_21CollectiveEpilogueFwdINS6_IJSA_SA_SB_EEES9_NS_10bfloat16_tESG_Li256ELb0ELb1ELb0ELb1EEENS1_30DynamicPersistentTileSchedulerILi256ELi128ELb0ELb1ELb1EEEEEEEEEvNT_6ParamsE:
        .type           _ZN7cutlass13device_kernelIN5flash11enable_sm90INS1_16FlashAttnFwdSm90INS1_25CollectiveMainloopFwdSm90ILi2EN4cute5tupleIJNS5_1CILi1EEES8_S8_EEENS6_IJNS7_ILi128EEENS7_ILi160EEENS7_ILi192EEEEEELi128ENS_12float_e4m3_tEfNS_4arch4Sm90ELb0ELb1ELb0ELb0ELb0ELb0ELb0ELb1ELb1ELb1ELb0ELb0EEENS1_21CollectiveEpilogueFwdINS6_IJSA_SA_SB_EEES9_NS_10bfloat16_tESG_Li256ELb0ELb1ELb0ELb1EEENS1_30DynamicPersistentTileSchedulerILi256ELi128ELb0ELb1ELb1EEEEEEEEEvNT_6ParamsE,@function
        .size           _ZN7cutlass13device_kernelIN5flash11enable_sm90INS1_16FlashAttnFwdSm90INS1_25CollectiveMainloopFwdSm90ILi2EN4cute5tupleIJNS5_1CILi1EEES8_S8_EEENS6_IJNS7_ILi128EEENS7_ILi160EEENS7_ILi192EEEEEELi128ENS_12float_e4m3_tEfNS_4arch4Sm90ELb0ELb1ELb0ELb0ELb0ELb0ELb0ELb1ELb1ELb1ELb0ELb0EEENS1_21CollectiveEpilogueFwdINS6_IJSA_SA_SB_EEES9_NS_10bfloat16_tESG_Li256ELb0ELb1ELb0ELb1EEENS1_30DynamicPersistentTileSchedulerILi256ELi128ELb0ELb1ELb1EEEEEEEEEvNT_6ParamsE,(.L_x_2853 - _ZN7cutlass13device_kernelIN5flash11enable_sm90INS1_16FlashAttnFwdSm90INS1_25CollectiveMainloopFwdSm90ILi2EN4cute5tupleIJNS5_1CILi1EEES8_S8_EEENS6_IJNS7_ILi128EEENS7_ILi160EEENS7_ILi192EEEEEELi128ENS_12float_e4m3_tEfNS_4arch4Sm90ELb0ELb1ELb0ELb0ELb0ELb0ELb0ELb1ELb1ELb1ELb0ELb0EEENS1_21CollectiveEpilogueFwdINS6_IJSA_SA_SB_EEES9_NS_10bfloat16_tESG_Li256ELb0ELb1ELb0ELb1EEENS1_30DynamicPersistentTileSchedulerILi256ELi128ELb0ELb1ELb1EEEEEEEEEvNT_6ParamsE)
        .other          _ZN7cutlass13device_kernelIN5flash11enable_sm90INS1_16FlashAttnFwdSm90INS1_25CollectiveMainloopFwdSm90ILi2EN4cute5tupleIJNS5_1CILi1EEES8_S8_EEENS6_IJNS7_ILi128EEENS7_ILi160EEENS7_ILi192EEEEEELi128ENS_12float_e4m3_tEfNS_4arch4Sm90ELb0ELb1ELb0ELb0ELb0ELb0ELb0ELb1ELb1ELb1ELb0ELb0EEENS1_21CollectiveEpilogueFwdINS6_IJSA_SA_SB_EEES9_NS_10bfloat16_tESG_Li256ELb0ELb1ELb0ELb1EEENS1_30DynamicPersistentTileSchedulerILi256ELi128ELb0ELb1ELb1EEEEEEEEEvNT_6ParamsE,@"STO_CUDA_ENTRY STV_DEFAULT"
_ZN7cutlass13device_kernelIN5flash11enable_sm90INS1_16FlashAttnFwdSm90INS1_25CollectiveMainloopFwdSm90ILi2EN4cute5tupleIJNS5_1CILi1EEES8_S8_EEENS6_IJNS7_ILi128EEENS7_ILi160EEENS7_ILi192EEEEEELi128ENS_12float_e4m3_tEfNS_4arch4Sm90ELb0ELb1ELb0ELb0ELb0ELb0ELb0ELb1ELb1ELb1ELb0ELb0EEENS1_21CollectiveEpilogueFwdINS6_IJSA_SA_SB_EEES9_NS_10bfloat16_tESG_Li256ELb0ELb1ELb0ELb1EEENS1_30DynamicPersistentTileSchedulerILi256ELi128ELb0ELb1ELb1EEEEEEEEEvNT_6ParamsE:
        /* <DEDUP_REMOVED lines=18> */
.L_x_936:
[----:B------:R-:W-:Y:S05]  /*0120*/  BSYNC B0 ;  /* 0x0000000000007941 */ /* 0x000fea0003800000 */
.L_x_935:
        /* <DEDUP_REMOVED lines=41> */
.L_x_937:
        /* <DEDUP_REMOVED lines=22> */
.L_x_938:
        /* <DEDUP_REMOVED lines=18> */
.L_x_939:
        /* <DEDUP_REMOVED lines=22> */
.L_x_940:
        /* <DEDUP_REMOVED lines=22> */
.L_x_941:
[----:B------:R-:W-:Y:S01]  /*0900*/  PLOP3.LUT P0, PT, PT, PT, UP0, 0x80, 0x0 ;  /* 0x000000000000781c */ /* 0x000fe20003f0f008 */
[----:B------:R-:W-:Y:S01]  /*0910*/  UMOV UR38, 0x1 ;  /* 0x0000000100267882 */ /* 0x000fe20000000000 */
[----:B------:R-:W-:Y:S01]  /*0920*/  NOP ;  /* 0x0000000000007918 */ /* 0x000fe20000000000 */
[----:B------:R-:W-:Y:S01]  /*0930*/  USEL UR38, UR38, 0x2, !UP0 ;  /* 0x0000000226267887 */ /* 0x000fe2000c000000 */
[----:B------:R-:W-:Y:S01]  /*0940*/  ULDC.64 UR50, c[0x0][0x208] ;  /* 0x0000820000327ab9 */ /* 0x000fe20000000a00 */
[----:B012-4-:R-:W-:Y:S08]  /*0950*/  BAR.SYNC.DEFER_BLOCKING 0x0 ;  /* 0x0000000000007b1d */ /* 0x017ff00000010000 */
[----:B------:R-:W-:Y:S05]  /*0960*/  @!P0 BRA `(.L_x_942) ;  /* 0x00000144001c8947 */ /* 0x000fea0003800000 */
.L_x_943:
[----:B------:R-:W-:-:S08]  /*0970*/  NOP ;  /* 0x0000000000007918 */ /* 0x000fd00000000000 */
[----:B------:R-:W0:Y:S02]  /*0980*/  USETMAXREG.TRY_ALLOC.CTAPOOL UP0, 0xf0 ;  /* 0x000000f0000079c8 */ /* 0x000e240008000600 */
[----:B0-----:R-:W-:-:S13]  /*0990*/  PLOP3.LUT P0, PT, PT, PT, UP0, 0x80, 0x0 ;  /* 0x000000000000781c */ /* 0x001fda0003f0f008 */
[----:B------:R-:W-:Y:S05]  /*09a0*/  @!P0 BRA `(.L_x_943) ;  /* 0xfffffffc00f08947 */ /* 0x000fea000383ffff */
[----:B------:R-:W0:Y:S01]  /*09b0*/  S2R R2, SR_TID.X ;  /* 0x0000000000027919 */ /* 0x000e220000002100 */
[----:B------:R-:W1:Y:S08]  /*09c0*/  S2UR UR4, SR_CTAID.X ;  /* 0x00000000000479c3 */ /* 0x000e700000002500 */
[----:B------:R-:W-:Y:S08]  /*09d0*/  BAR.ARV 0x4, 0x180 ;  /* 0x0106000000007b1d */ /* 0x000ff00000002000 */
        /* <DEDUP_REMOVED lines=14> */
[-C--:B------:R-:W-:Y:S02]  /*0ac0*/  LEA.HI R4, R0, R195.reuse, RZ, 0x5 ;  /* 0x000000c300047211 */ /* 0x080fe400078f28ff */
[----:B------:R-:W-:Y:S02]  /*0ad0*/  LOP3.LUT R2, R3, 0xffffff80, RZ, 0xc0, !PT ;  /* 0xffffff8003027812 */ /* 0x000fe400078ec0ff */
[----:B------:R-:W-:Y:S01]  /*0ae0*/  SHF.R.S32.HI R190, RZ, 0x7, R3 ;  /* 0x00000007ffbe7819 */ /* 0x000fe20000011403 */
[----:B------:R-:W-:Y:S02]  /*0af0*/  IMAD.SHL.U32 R6, R4, 0x20, RZ ;  /* 0x0000002004067824 */ /* 0x000fe400078e00ff */
[----:B------:R-:W-:Y:S01]  /*0b00*/  IMAD.IADD R189, R195, 0x1, -R2 ;  /* 0x00000001c3bd7824 */ /* 0x000fe200078e0a02 */
[----:B------:R-:W-:-:S02]  /*0b10*/  LEA.HI R2, R0, R195, RZ, 0x4 ;  /* 0x000000c300027211 */ /* 0x000fc400078f20ff */
[----:B------:R-:W-:Y:S02]  /*0b20*/  LOP3.LUT R7, R6, 0xfffffc00, RZ, 0xc0, !PT ;  /* 0xfffffc0006077812 */ /* 0x000fe400078ec0ff */
[C---:B------:R-:W-:Y:S02]  /*0b30*/  LOP3.LUT R4, R2.reuse, 0x3fffff0, RZ, 0xc0, !PT ;  /* 0x03fffff002047812 */ /* 0x040fe400078ec0ff */
[----:B------:R-:W-:Y:S02]  /*0b40*/  SHF.R.S32.HI R5, RZ, 0x4, R2 ;  /* 0x00000004ff057819 */ /* 0x000fe40000011402 */
[----:B------:R-:W-:Y:S01]  /*0b50*/  SHF.R.S32.HI R8, RZ, 0x1f, R189 ;  /* 0x0000001fff087819 */ /* 0x000fe200000114bd */
[----:B------:R-:W-:Y:S01]  /*0b60*/  IMAD.IADD R4, R195, 0x1, -R4 ;  /* 0x00000001c3047824 */ /* 0x000fe200078e0a04 */
[----:B------:R-:W-:Y:S02]  /*0b70*/  LEA.HI R2, R2, R5, RZ, 0x1 ;  /* 0x0000000502027211 */ /* 0x000fe400078f08ff */
[----:B------:R-:W-:Y:S01]  /*0b80*/  LEA.HI R9, R8, R189, RZ, 0x2 ;  /* 0x000000bd08097211 */ /* 0x000fe200078f10ff */
[----:B------:R-:W-:Y:S01]  /*0b90*/  IMAD R7, R4, 0x40, R7 ;  /* 0x0000004004077824 */ /* 0x000fe200078e0207 */
[----:B------:R-:W-:-:S02]  /*0ba0*/  LOP3.LUT R2, R2, 0x1ffffffe, RZ, 0xc0, !PT ;  /* 0x1ffffffe02027812 */ /* 0x000fc400078ec0ff */
[-C--:B------:R-:W-:Y:S02]  /*0bb0*/  LEA.HI R4, R0, R195.reuse, RZ, 0x2 ;  /* 0x000000c300047211 */ /* 0x080fe400078f10ff */
[--C-:B------:R-:W-:Y:S01]  /*0bc0*/  SHF.R.S32.HI R6, RZ, 0x2, R9.reuse ;  /* 0x00000002ff067819 */ /* 0x100fe20000011409 */
[----:B------:R-:W-:Y:S01]  /*0bd0*/  IMAD.IADD R2, R5, 0x1, -R2 ;  /* 0x0000000105027824 */ /* 0x000fe200078e0a02 */
[----:B------:R-:W-:Y:S02]  /*0be0*/  SHF.R.S32.HI R11, RZ, 0x1f, R9 ;  /* 0x0000001fff0b7819 */ /* 0x000fe40000011409 */
[----:B------:R-:W-:Y:S01]  /*0bf0*/  LOP3.LUT R4, R4, 0xfffffffc, RZ, 0xc0, !PT ;  /* 0xfffffffc04047812 */ /* 0x000fe200078ec0ff */
[----:B------:R-:W-:Y:S01]  /*0c00*/  IMAD R192, R2, 0x8, R7 ;  /* 0x0000000802c07824 */ /* 0x000fe200078e0207 */
[----:B------:R-:W-:Y:S02]  /*0c10*/  LEA.HI R0, R0, R195, RZ, 0x3 ;  /* 0x000000c300007211 */ /* 0x000fe400078f18ff */
[----:B------:R-:W-:Y:S01]  /*0c20*/  LEA.HI R11, R11, R6, RZ, 0x3 ;  /* 0x000000060b0b7211 */ /* 0x000fe200078f18ff */
[----:B------:R-:W-:Y:S01]  /*0c30*/  IMAD.IADD R4, R195, 0x1, -R4 ;  /* 0x00000001c3047824 */ /* 0x000fe200078e0a04 */
[----:B------:R-:W-:-:S02]  /*0c40*/  LOP3.LUT R2, R0, 0xfffffff8, RZ, 0xc0, !PT ;  /* 0xfffffff800027812 */ /* 0x000fc400078ec0ff */
[----:B------:R-:W-:Y:S02]  /*0c50*/  LOP3.LUT R11, R11, 0xfffffff8, RZ, 0xc0, !PT ;  /* 0xfffffff80b0b7812 */ /* 0x000fe400078ec0ff */
        /* <DEDUP_REMOVED lines=16> */
[----:B------:R-:W-:Y:S01]  /*0d60*/  IMAD R191, R3, 0x40, R8 ;  /* 0x0000004003bf7824 */ /* 0x000fe200078e0208 */
[----:B------:R-:W-:Y:S01]  /*0d70*/  SHF.R.S32.HI R193, RZ, 0x1f, R22 ;  /* 0x0000001fffc17819 */ /* 0x000fe20000011416 */
[----:B------:R-:W-:-:S02]  /*0d80*/  IMAD.IADD R17, R189, 0x1, -R2 ;  /* 0x00000001bd117824 */ /* 0x000fc400078e0a02 */
[----:B------:R-:W-:-:S07]  /*0d90*/  IMAD R18, R18, 0x8, R191 ;  /* 0x0000000812127824 */ /* 0x000fce00078e02bf */
.L_x_1044:
[----:B------:R-:W-:Y:S01]  /*0da0*/  ULDC UR5, c[0x0][0xc60] ;  /* 0x0003180000057ab9 */ /* 0x000fe20000000800 */
[----:B------:R-:W-:Y:S01]  /*0db0*/  UMOV UR9, UR4 ;  /* 0x0000000400097c82 */ /* 0x000fe20008000000 */
[----:B------:R-:W-:-:S11]  /*0dc0*/  UISETP.NE.AND UP0, UPT, UR5, 0x1, UPT ;  /* 0x000000010500788c */ /* 0x000fd6000bf05270 */
[----:B------:R-:W-:Y:S01]  /*0dd0*/  @UP0 ULDC UR6, c[0x0][0xc64] ;  /* 0x0003190000060ab9 */ /* 0x000fe20000000800 */
[----:B------:R-:W-:Y:S01]  /*0de0*/  @UP0 ULDC UR8, c[0x0][0xc68] ;  /* 0x00031a0000080ab9 */ /* 0x000fe20000000800 */
[----:B------:R-:W-:-:S04]  /*0df0*/  UIMAD.WIDE.U32 UR6, UR4, UR6, URZ ;  /* 0x00000006040672a5 */ /* 0x000fc8000f8e003f */
[----:B------:R-:W-:-:S03]  /*0e00*/  @UP0 USHF.R.U32.HI UR9, URZ, UR8, UR7 ;  /* 0x000000083f090299 */ /* 0x000fc60008011607 */
[----:B------:R-:W-:Y:S02]  /*0e10*/  ULDC UR6, c[0x0][0xc78] ;  /* 0x00031e0000067ab9 */ /* 0x000fe40000000800 */
[----:B------:R-:W-:Y:S02]  /*0e20*/  UISETP.GE.AND UP0, UPT, UR9, UR6, UPT ;  /* 0x000000060900728c */ /* 0x000fe4000bf06270 */
[----:B------:R-:W-:-:S04]  /*0e30*/  UIADD3 UR6, -UR9, URZ, URZ ;  /* 0x0000003f09067290 */ /* 0x000fc8000fffe13f */
[----:B------:R-:W-:Y:S01]  /*0e40*/  PLOP3.LUT P0, PT, PT, PT, UP0, 0x80, 0x0 ;  /* 0x000000000000781c */ /* 0x000fe20003f0f008 */
[----:B------:R-:W-:-:S12]  /*0e50*/  UIMAD UR7, UR5, UR6, UR4 ;  /* 0x00000006050772a4 */ /* 0x000fd8000f8e0204 */
[----:B012345:R-:W-:Y:S05]  /*0e60*/  @!P0 BRA `(.L_x_944) ;  /* 0x0000000000208947 */ /* 0x03ffea0003800000 */
[----:B------:R-:W-:Y:S01]  /*0e70*/  ULDC UR6, c[0x0][0xc6c] ;  /* 0x00031b0000067ab9 */ /* 0x000fe20000000800 */
[----:B------:R-:W-:Y:S01]  /*0e80*/  UMOV UR8, UR7 ;  /* 0x0000000700087c82 */ /* 0x000fe20008000000 */
[----:B------:R-:W-:-:S11]  /*0e90*/  UISETP.NE.AND UP0, UPT, UR6, 0x1, UPT ;  /* 0x000000010600788c */ /* 0x000fd6000bf05270 */
[----:B------:R-:W-:Y:S02]  /*0ea0*/  @UP0 ULDC.64 UR10, c[0x0][0xc70] ;  /* 0x00031c00000a0ab9 */ /* 0x000fe40000000a00 */
[----:B------:R-:W-:-:S04]  /*0eb0*/  UIMAD.WIDE.U32 UR4, UR7, UR10, URZ ;  /* 0x0000000a070472a5 */ /* 0x000fc8000f8e003f */
[----:B------:R-:W-:-:S04]  /*0ec0*/  @UP0 USHF.R.U32.HI UR8, URZ, UR11, UR5 ;  /* 0x0000000b3f080299 */ /* 0x000fc80008011605 */
[----:B------:R-:W-:Y:S01]  /*0ed0*/  UIMAD UR4, UR8, UR6, URZ ;  /* 0x00000006080472a4 */ /* 0x000fe2000f8e023f */
[----:B------:R-:W-:Y:S11]  /*0ee0*/  BRA `(.L_x_945) ;  /* 0x00000000001c7947 */ /* 0x000ff60003800000 */
.L_x_944:
[----:B------:R-:W-:Y:S01]  /*0ef0*/  ULDC UR6, c[0x0][0xc54] ;  /* 0x0003150000067ab9 */ /* 0x000fe20000000800 */
[----:B------:R-:W-:Y:S01]  /*0f00*/  UMOV UR8, UR7 ;  /* 0x0000000700087c82 */ /* 0x000fe20008000000 */
[----:B------:R-:W-:-:S11]  /*0f10*/  UISETP.NE.AND UP0, UPT, UR6, 0x1, UPT ;  /* 0x000000010600788c */ /* 0x000fd6000bf05270 */
[----:B------:R-:W-:Y:S02]  /*0f20*/  @UP0 ULDC.64 UR10, c[0x0][0xc58] ;  /* 0x00031600000a0ab9 */ /* 0x000fe40000000a00 */
[----:B------:R-:W-:-:S04]  /*0f30*/  UIMAD.WIDE.U32 UR4, UR7, UR10, URZ ;  /* 0x0000000a070472a5 */ /* 0x000fc8000f8e003f */
[----:B------:R-:W-:-:S04]  /*0f40*/  @UP0 USHF.R.U32.HI UR8, URZ, UR11, UR5 ;  /* 0x0000000b3f080299 */ /* 0x000fc80008011605 */
[----:B------:R-:W-:-:S12]  /*0f50*/  UIMAD UR4, UR8, UR6, URZ ;  /* 0x00000006080472a4 */ /* 0x000fd8000f8e023f */
.L_x_945:
[----:B------:R-:W-:Y:S01]  /*0f60*/  ULDC UR42, c[0x0][0xc48] ;  /* 0x00031200002a7ab9 */ /* 0x000fe20000000800 */
[----:B------:R-:W-:Y:S01]  /*0f70*/  UIADD3 UR6, UR7, -UR4, URZ ;  /* 0x8000000407067290 */ /* 0x000fe2000fffe03f */
[----:B------:R-:W-:Y:S01]  /*0f80*/  IMAD.MOV.U32 R7, RZ, RZ, 0x3f800000 ;  /* 0x3f800000ff077424 */ /* 0x000fe200078e00ff */
[----:B------:R-:W-:Y:S01]  /*0f90*/  UISETP.NE.AND UP2, UPT, UR42, 0x1, UPT ;  /* 0x000000012a00788c */ /* 0x000fe2000bf45270 */
[----:B------:R-:W-:Y:S01]  /*0fa0*/  IMAD.MOV.U32 R0, RZ, RZ, 0x3f800000 ;  /* 0x3f800000ff007424 */ /* 0x000fe200078e00ff */
[----:B------:R-:W-:Y:S01]  /*0fb0*/  ULDC.64 UR4, c[0x0][0x990] ;  /* 0x0002640000047ab9 */ /* 0x000fe20000000a00 */
[----:B------:R-:W-:Y:S01]  /*0fc0*/  ULDC UR18, c[0x0][0xc54] ;  /* 0x0003150000127ab9 */ /* 0x000fe20000000800 */
[----:B------:R-:W-:Y:S01]  /*0fd0*/  UISETP.NE.U32.AND UP0, UPT, UR4, URZ, UPT ;  /* 0x0000003f0400728c */ /* 0x000fe2000bf05070 */
[----:B------:R-:W0:Y:S01]  /*0fe0*/  LDC R6, c[0x0][0x448] ;  /* 0x00011200ff067b82 */ /* 0x000e220000000800 */
[----:B------:R-:W-:Y:S02]  /*0ff0*/  UIMAD UR18, UR9, UR18, UR6 ;  /* 0x00000012091272a4 */ /* 0x000fe4000f8e0206 */
[----:B------:R-:W-:Y:S01]  /*1000*/  UISETP.NE.AND.EX UP0, UPT, UR5, URZ, UPT, UP0 ;  /* 0x0000003f0500728c */ /* 0x000fe2000bf05300 */
[----:B------:R-:W-:-:S02]  /*1010*/  ULDC.64 UR6, c[0x0][0x998] ;  /* 0x0002660000067ab9 */ /* 0x000fc40000000a00 */
[----:B------:R-:W-:Y:S01]  /*1020*/  @UP2 ULDC UR10, c[0x0][0xc4c] ;  /* 0x00031300000a2ab9 */ /* 0x000fe20000000800 */
[----:B------:R-:W-:Y:S01]  /*1030*/  UISETP.NE.U32.AND UP1, UPT, UR6, URZ, UPT ;  /* 0x0000003f0600728c */ /* 0x000fe2000bf25070 */
[----:B------:R-:W1:Y:S01]  /*1040*/  LDC.64 R12, c[0x0][0x9e0] ;  /* 0x00027800ff0c7b82 */ /* 0x000e620000000a00 */
[----:B------:R-:W-:Y:S01]  /*1050*/  UIMAD.WIDE.U32 UR10, UR18, UR10, URZ ;  /* 0x0000000a120a72a5 */ /* 0x000fe2000f8e003f */
[----:B------:R-:W-:Y:S01]  /*1060*/  PLOP3.LUT P0, PT, PT, PT, UP0, 0x80, 0x0 ;  /* 0x000000000000781c */ /* 0x000fe20003f0f008 */
[----:B------:R-:W-:Y:S01]  /*1070*/  @UP2 ULDC UR9, c[0x0][0xc50] ;  /* 0x0003140000092ab9 */ /* 0x000fe20000000800 */
[----:B------:R-:W-:Y:S01]  /*1080*/  UISETP.NE.AND.EX UP1, UPT, UR7, URZ, UPT, UP1 ;  /* 0x0000003f0700728c */ /* 0x000fe2000bf25310 */
[----:B------:R-:W-:Y:S01]  /*1090*/  UMOV UR44, UR18 ;  /* 0x00000012002c7c82 */ /* 0x000fe20008000000 */
[----:B------:R-:W-:Y:S02]  /*10a0*/  @UP2 USHF.R.U32.HI UR44, URZ, UR9, UR11 ;  /* 0x000000093f2c2299 */ /* 0x000fe4000801160b */
[----:B------:R-:W2:Y:S01]  /*10b0*/  LDC R104, c[0x0][0x288] ;  /* 0x0000a200ff687b82 */ /* 0x000ea20000000800 */
[----:B------:R-:W-:Y:S01]  /*10c0*/  @UP0 ULDC.64 UR10, c[0x0][0x9a8] ;  /* 0x00026a00000a0ab9 */ /* 0x000fe20000000a00 */
[----:B------:R-:W-:Y:S01]  /*10d0*/  @UP0 USHF.R.S32.HI UR9, URZ, 0x1f, UR44 ;  /* 0x0000001f3f090899 */ /* 0x000fe2000801142c */
[----:B------:R-:W-:Y:S01]  /*10e0*/  PLOP3.LUT P1, PT, PT, PT, UP1, 0x80, 0x0 ;  /* 0x000000000000781c */ /* 0x000fe20003f2f018 */
[----:B------:R-:W-:-:S02]  /*10f0*/  @UP0 UIMAD.WIDE.U32 UR12, UR44, UR10, URZ ;  /* 0x0000000a2c0c02a5 */ /* 0x000fc4000f8e003f */
[----:B------:R-:W-:Y:S02]  /*1100*/  @UP0 UIMAD UR9, UR9, UR10, URZ ;  /* 0x0000000a090902a4 */ /* 0x000fe4000f8e023f */
[----:B------:R-:W3:Y:S01]  /*1110*/  LDC R9, c[0x0][0x2f0] ;  /* 0x0000bc00ff097b82 */ /* 0x000ee20000000800 */
[----:B------:R-:W-:Y:S02]  /*1120*/  @UP1 USHF.R.S32.HI UR10, URZ, 0x1f, UR44 ;  /* 0x0000001f3f0a1899 */ /* 0x000fe4000801142c */
[----:B------:R-:W-:Y:S01]  /*1130*/  UIADD3 UR15, -UR44, URZ, URZ ;  /* 0x0000003f2c0f7290 */ /* 0x000fe2000fffe13f */
[----:B------:R-:W-:Y:S01]  /*1140*/  @UP1 ULDC.64 UR16, c[0x0][0x9b8] ;  /* 0x00026e0000101ab9 */ /* 0x000fe20000000a00 */
[----:B------:R-:W-:Y:S02]  /*1150*/  @UP0 UIMAD UR14, UR44, UR11, UR9 ;  /* 0x0000000b2c0e02a4 */ /* 0x000fe4000f8e0209 */
[----:B------:R-:W-:Y:S02]  /*1160*/  @UP1 UIMAD UR9, UR10, UR16, URZ ;  /* 0x000000100a0912a4 */ /* 0x000fe4000f8e023f */
[----:B------:R-:W-:-:S02]  /*1170*/  UIMAD UR42, UR42, UR15, UR18 ;  /* 0x0000000f2a2a72a4 */ /* 0x000fc4000f8e0212 */
[----:B------:R-:W-:Y:S02]  /*1180*/  @UP1 UIMAD UR15, UR44, UR17, UR9 ;  /* 0x000000112c0f12a4 */ /* 0x000fe4000f8e0209 */
[----:B------:R-:W-:Y:S02]  /*1190*/  @UP0 USHF.R.S32.HI UR9, URZ, 0x1f, UR42 ;  /* 0x0000001f3f090899 */ /* 0x000fe4000801142a */
[----:B------:R-:W-:Y:S02]  /*11a0*/  @UP1 UIMAD.WIDE.U32 UR10, UR44, UR16, URZ ;  /* 0x000000102c0a12a5 */ /* 0x000fe4000f8e003f */
[----:B------:R-:W-:Y:S01]  /*11b0*/  @UP1 USHF.R.S32.HI UR20, URZ, 0x1f, UR42 ;  /* 0x0000001f3f141899 */ /* 0x000fe2000801142a */
[----:B------:R-:W-:Y:S01]  /*11c0*/  @UP0 ULDC.64 UR16, c[0x0][0x9b0] ;  /* 0x00026c0000100ab9 */ /* 0x000fe20000000a00 */
[----:B------:R-:W-:Y:S01]  /*11d0*/  @UP1 ULDC.64 UR18, c[0x0][0x9c0] ;  /* 0x0002700000121ab9 */ /* 0x000fe20000000a00 */
[----:B------:R-:W-:Y:S02]  /*11e0*/  @UP0 UIADD3 UR13, UR13, UR14, URZ ;  /* 0x0000000e0d0d0290 */ /* 0x000fe4000fffe03f */
[----:B------:R-:W-:-:S02]  /*11f0*/  @UP0 UIMAD UR9, UR9, UR16, URZ ;  /* 0x00000010090902a4 */ /* 0x000fc4000f8e023f */
[----:B------:R-:W-:Y:S02]  /*1200*/  @UP1 UIADD3 UR11, UR11, UR15, URZ ;  /* 0x0000000f0b0b1290 */ /* 0x000fe4000fffe03f */
[----:B------:R-:W-:Y:S02]  /*1210*/  @UP1 UIMAD UR14, UR20, UR18, URZ ;  /* 0x00000012140e12a4 */ /* 0x000fe4000f8e023f */
        /* <DEDUP_REMOVED lines=9> */
[----:B------:R-:W-:Y:S01]  /*12b0*/  IMAD.U32 R2, RZ, RZ, UR4 ;  /* 0x00000004ff027e24 */ /* 0x000fe2000f8e00ff */
[----:B------:R-:W-:-:S02]  /*12c0*/  @UP1 ULEA.HI.X UR7, UR10, UR7, UR9, 0x2, UP3 ;  /* 0x000000070a071291 */ /* 0x000fc400098f1409 */
[----:B------:R-:W-:Y:S01]  /*12d0*/  IMAD.U32 R4, RZ, RZ, UR6 ;  /* 0x00000006ff047e24 */ /* 0x000fe2000f8e00ff */
[----:B------:R-:W-:Y:S01]  /*12e0*/  ULOP3.LUT UR8, UR8, 0x1ffffff, URZ, 0x3c, !UPT ;  /* 0x01ffffff08087892 */ /* 0x000fe2000f8e3c3f */
[----:B------:R-:W-:Y:S01]  /*12f0*/  IMAD.U32 R3, RZ, RZ, UR5 ;  /* 0x00000005ff037e24 */ /* 0x000fe2000f8e00ff */
[----:B------:R-:W-:Y:S01]  /*1300*/  ULDC UR4, c[0x0][0xc3c] ;  /* 0x00030f0000047ab9 */ /* 0x000fe20000000800 */
[----:B------:R-:W-:Y:S01]  /*1310*/  IMAD.U32 R5, RZ, RZ, UR7 ;  /* 0x00000007ff057e24 */ /* 0x000fe2000f8e00ff */
[----:B------:R-:W-:Y:S02]  /*1320*/  ULDC UR5, c[0x0][0x988] ;  /* 0x0002620000057ab9 */ /* 0x000fe40000000800 */
[----:B------:R-:W4:Y:S01]  /*1330*/  @P0 LDG.E R7, desc[UR50][R2.64] ;  /* 0x0000003202070981 */ /* 0x000f22000c1e1900 */
[----:B------:R-:W-:Y:S01]  /*1340*/  UIADD3 UR4, UR8, UR4, URZ ;  /* 0x0000000408047290 */ /* 0x000fe2000fffe03f */
[----:B------:R-:W-:Y:S02]  /*1350*/  ULDC.64 UR6, c[0x0][0x418] ;  /* 0x0001060000067ab9 */ /* 0x000fe40000000a00 */
[----:B------:R2:W4:Y:S01]  /*1360*/  @P1 LDG.E R0, desc[UR50][R4.64] ;  /* 0x0000003204001981 */ /* 0x000522000c1e1900 */
[----:B0-----:R-:W-:Y:S01]  /*1370*/  ISETP.NE.AND P1, PT, R6, 0x1, PT ;  /* 0x000000010600780c */ /* 0x001fe20003f25270 */
[----:B------:R-:W-:Y:S01]  /*1380*/  USHF.L.U32 UR36, UR4, 0x7, URZ ;  /* 0x0000000704247899 */ /* 0x000fe2000800063f */
[----:B------:R-:W0:Y:S01]  /*1390*/  LDC R6, c[0x0][0x424] ;  /* 0x00010900ff067b82 */ /* 0x000e220000000800 */
[----:B------:R-:W-:-:S02]  /*13a0*/  ISETP.NE.U32.AND P0, PT, RZ, UR6, PT ;  /* 0x00000006ff007c0c */ /* 0x000fc4000bf05070 */
[----:B------:R-:W-:Y:S01]  /*13b0*/  UIADD3 UR4, UR36, 0x7f, URZ ;  /* 0x0000007f24047890 */ /* 0x000fe2000fffe03f */
[----:B-1----:R-:W-:Y:S02]  /*13c0*/  ISETP.GE.AND P2, PT, R13, 0x1, PT ;  /* 0x000000010d00780c */ /* 0x002fe40003f46270 */
[----:B------:R-:W-:Y:S02]  /*13d0*/  ISETP.NE.AND.EX P0, PT, RZ, UR7, PT, P0 ;  /* 0x00000007ff007c0c */ /* 0x000fe4000bf05300 */
[----:B--2---:R-:W-:Y:S01]  /*13e0*/  IADD3 R5, -R104, 0x1, RZ ;  /* 0x0000000168057810 */ /* 0x004fe20007ffe1ff */
[----:B------:R-:W-:Y:S02]  /*13f0*/  IMAD.U32 R2, RZ, RZ, UR4 ;  /* 0x00000004ff027e24 */ /* 0x000fe4000f8e00ff */
[----:B------:R-:W1:Y:S08]  /*1400*/  @P1 LDC R8, c[0x0][0x44c] ;  /* 0x00011300ff081b82 */ /* 0x000e700000000800 */
[----:B------:R-:W2:Y:S01]  /*1410*/  @P1 LDC R10, c[0x0][0x450] ;  /* 0x00011400ff0a1b82 */ /* 0x000ea20000000800 */
[----:B-1----:R-:W-:-:S05]  /*1420*/  @P1 IMAD.HI.U32 R3, R8, UR4, RZ ;  /* 0x0000000408031c27 */ /* 0x002fca000f8e00ff */
[----:B--2---:R-:W-:Y:S01]  /*1430*/  @P1 SHF.R.U32.HI R2, RZ, R10, R3 ;  /* 0x0000000aff021219 */ /* 0x004fe20000011603 */
[----:B----4-:R-:W-:-:S04]  /*1440*/  FMUL.FTZ R0, R7, R0 ;  /* 0x0000000007007220 */ /* 0x010fc80000410000 */
[----:B------:R-:W-:Y:S01]  /*1450*/  FMUL.FTZ R4, R0, UR5 ;  /* 0x0000000500047c20 */ /* 0x000fe20008410000 */
[----:B0-----:R-:W-:-:S04]  /*1460*/  SEL R0, R6, 0x1, P0 ;  /* 0x0000000106007807 */ /* 0x001fc80000000000 */
[----:B------:R-:W-:Y:S01]  /*1470*/  R2UR UR37, R4 ;  /* 0x00000000042572ca */ /* 0x000fe200000e0000 */
[CC--:B---3--:R-:W-:Y:S02]  /*1480*/  IMAD R5, R0.reuse, R9.reuse, R5 ;  /* 0x0000000900057224 */ /* 0x0c8fe400078e0205 */
[----:B------:R-:W-:Y:S02]  /*1490*/  IMAD R16, R0, R9, RZ ;  /* 0x0000000900107224 */ /* 0x000fe400078e02ff */
[----:B------:R-:W-:-:S04]  /*14a0*/  IMAD.IADD R7, R5, 0x1, R2 ;  /* 0x0000000105077824 */ /* 0x000fc800078e0202 */
[----:B------:R-:W-:Y:S01]  /*14b0*/  IMAD.IADD R2, R7, 0x1, R12 ;  /* 0x0000000107027824 */ /* 0x000fe200078e020c */
[----:B------:R-:W-:Y:S06]  /*14c0*/  @!P2 BRA `(.L_x_946) ;  /* 0x000000000040a947 */ /* 0x000fec0003800000 */
[C---:B------:R-:W-:Y:S01]  /*14d0*/  ISETP.GT.AND P0, PT, R7.reuse, RZ, PT ;  /* 0x000000ff0700720c */ /* 0x040fe20003f04270 */
[----:B------:R-:W-:-:S12]  /*14e0*/  VIADD R3, R7, 0xffffffff ;  /* 0xffffffff07037836 */ /* 0x000fd80000000000 */
[----:B------:R-:W-:Y:S05]  /*14f0*/  @P0 BRA `(.L_x_947) ;  /* 0x00000000001c0947 */ /* 0x000fea0003800000 */
[----:B------:R-:W-:Y:S01]  /*1500*/  ISETP.NE.AND P0, PT, R13, 0x1, PT ;  /* 0x000000010d00780c */ /* 0x000fe20003f05270 */
[----:B------:R-:W-:-:S12]  /*1510*/  IMAD.MOV R3, RZ, RZ, -R7 ;  /* 0x000000ffff037224 */ /* 0x000fd800078e0a07 */
[----:B------:R-:W0:Y:S02]  /*1520*/  @P0 LDC.64 R4, c[0x0][0x9e8] ;  /* 0x00027a00ff040b82 */ /* 0x000e240000000a00 */
[----:B0-----:R-:W-:-:S05]  /*1530*/  @P0 IMAD.HI.U32 R4, R3, R4, RZ ;  /* 0x0000000403040227 */ /* 0x001fca00078e00ff */
[----:B------:R-:W-:-:S04]  /*1540*/  @P0 SHF.R.U32.HI R3, RZ, R5, R4 ;  /* 0x00000005ff030219 */ /* 0x000fc80000011604 */
[----:B------:R-:W-:Y:S01]  /*1550*/  LOP3.LUT R3, RZ, R3, RZ, 0x33, !PT ;  /* 0x00000003ff037212 */ /* 0x000fe200078e33ff */
[----:B------:R-:W-:Y:S06]  /*1560*/  BRA `(.L_x_948) ;  /* 0x0000000000107947 */ /* 0x000fec0003800000 */
.L_x_947:
[----:B------:R-:W-:-:S13]  /*1570*/  ISETP.NE.AND P0, PT, R13, 0x1, PT ;  /* 0x000000010d00780c */ /* 0x000fda0003f05270 */
[----:B------:R-:W0:Y:S02]  /*1580*/  @P0 LDC.64 R4, c[0x0][0x9e8] ;  /* 0x00027a00ff040b82 */ /* 0x000e240000000a00 */
[----:B0-----:R-:W-:-:S05]  /*1590*/  @P0 IMAD.HI.U32 R4, R3, R4, RZ ;  /* 0x0000000403040227 */ /* 0x001fca00078e00ff */
[----:B------:R-:W-:-:S07]  /*15a0*/  @P0 SHF.R.U32.HI R3, RZ, R5, R4 ;  /* 0x00000005ff030219 */ /* 0x000fce0000011604 */
.L_x_948:
[----:B------:R-:W-:-:S05]  /*15b0*/  IMAD R3, R3, R13, R13 ;  /* 0x0000000d03037224 */ /* 0x000fca00078e020d */
[----:B------:R-:W-:-:S07]  /*15c0*/  VIMNMX R2, R2, R3, PT ;  /* 0x0000000302027248 */ /* 0x000fce0003fe0100 */
.L_x_946:
[----:B------:R-:W0:Y:S01]  /*15d0*/  @P1 LDC R4, c[0x0][0x44c] ;  /* 0x00011300ff041b82 */ /* 0x000e220000000800 */
[----:B------:R-:W-:Y:S01]  /*15e0*/  IMAD.U32 R3, RZ, RZ, UR36 ;  /* 0x00000024ff037e24 */ /* 0x000fe2000f8e00ff */
[----:B------:R-:W-:Y:S01]  /*15f0*/  ULDC UR4, c[0x0][0x9dc] ;  /* 0x0002770000047ab9 */ /* 0x000fe20000000800 */
[-C--:B------:R-:W-:Y:S02]  /*1600*/  IMAD R104, R0, R9.reuse, -R104 ;  /* 0x0000000900687224 */ /* 0x080fe400078e0a68 */
[----:B------:R-:W-:Y:S02]  /*1610*/  VIADD R2, R2, 0x9f ;  /* 0x0000009f02027836 */ /* 0x000fe40000000000 */
[----:B------:R-:W-:Y:S01]  /*1620*/  IMAD R0, R0, R9, 0x9f ;  /* 0x0000009f00007424 */ /* 0x000fe200078e0209 */
[----:B------:R-:W1:Y:S01]  /*1630*/  @P1 LDC R5, c[0x0][0x450] ;  /* 0x00011400ff051b82 */ /* 0x000e620000000800 */
[----:B------:R-:W-:-:S04]  /*1640*/  IMAD.HI R2, R2, 0x66666667, RZ ;  /* 0x6666666702027827 */ /* 0x000fc800078e02ff */
[----:B------:R-:W-:-:S04]  /*1650*/  IMAD.HI R0, R0, 0x66666667, RZ ;  /* 0x6666666700007827 */ /* 0x000fc800078e02ff */
[----:B0-----:R-:W-:-:S05]  /*1660*/  @P1 IMAD.HI.U32 R4, R4, UR36, RZ ;  /* 0x0000002404041c27 */ /* 0x001fca000f8e00ff */
[----:B-1----:R-:W-:Y:S02]  /*1670*/  @P1 SHF.R.U32.HI R3, RZ, R5, R4 ;  /* 0x00000005ff031219 */ /* 0x002fe40000011604 */
[----:B------:R-:W-:-:S03]  /*1680*/  SHF.R.U32.HI R5, RZ, 0x1f, R2 ;  /* 0x0000001fff057819 */ /* 0x000fc60000011602 */
[----:B------:R-:W-:Y:S01]  /*1690*/  IMAD.IADD R4, R104, 0x1, R3 ;  /* 0x0000000168047824 */ /* 0x000fe200078e0203 */
[----:B------:R-:W-:Y:S02]  /*16a0*/  SHF.R.U32.HI R3, RZ, 0x1f, R0 ;  /* 0x0000001fff037819 */ /* 0x000fe40000011600 */
[----:B------:R-:W-:Y:S01]  /*16b0*/  LEA.HI.SX32 R2, R2, R5, 0x1a ;  /* 0x0000000502027211 */ /* 0x000fe200078fd2ff */
[----:B------:R-:W-:Y:S01]  /*16c0*/  VIADD R6, R4, -UR4 ;  /* 0x8000000404067c36 */ /* 0x000fe20008000000 */
[----:B------:R-:W-:-:S04]  /*16d0*/  LEA.HI.SX32 R3, R0, R3, 0x1a ;  /* 0x0000000300037211 */ /* 0x000fc800078fd2ff */
[----:B------:R-:W-:Y:S02]  /*16e0*/  R2UR UR4, R6 ;  /* 0x00000000060472ca */ /* 0x000fe400000e0000 */
[----:B------:R-:W-:Y:S01]  /*16f0*/  VIMNMX R105, R3, R2, PT ;  /* 0x0000000203697248 */ /* 0x000fe20003fe0100 */
[----:B------:R-:W-:-:S12]  /*1700*/  @!P2 BRA `(.L_x_949) ;  /* 0x000000000044a947 */ /* 0x000fd80003800000 */
[----:B------:R-:W-:-:S13]  /*1710*/  ISETP.GT.AND P0, PT, R4, -0x1, PT ;  /* 0xffffffff0400780c */ /* 0x000fda0003f04270 */
[----:B------:R-:W-:Y:S05]  /*1720*/  @P0 BRA `(.L_x_950) ;  /* 0x00000000001c0947 */ /* 0x000fea0003800000 */
[----:B------:R-:W-:Y:S02]  /*1730*/  ISETP.NE.AND P0, PT, R13, 0x1, PT ;  /* 0x000000010d00780c */ /* 0x000fe40003f05270 */
[----:B------:R-:W-:-:S11]  /*1740*/  LOP3.LUT R3, RZ, R4, RZ, 0x33, !PT ;  /* 0x00000004ff037212 */ /* 0x000fd600078e33ff */
[----:B------:R-:W0:Y:S02]  /*1750*/  @P0 LDC.64 R6, c[0x0][0x9e8] ;  /* 0x00027a00ff060b82 */ /* 0x000e240000000a00 */
[----:B0-----:R-:W-:-:S05]  /*1760*/  @P0 IMAD.HI.U32 R0, R3, R6, RZ ;  /* 0x0000000603000227 */ /* 0x001fca00078e00ff */
[----:B------:R-:W-:-:S04]  /*1770*/  @P0 SHF.R.U32.HI R3, RZ, R7, R0 ;  /* 0x00000007ff030219 */ /* 0x000fc80000011600 */
[----:B------:R-:W-:Y:S01]  /*1780*/  LOP3.LUT R4, RZ, R3, RZ, 0x33, !PT ;  /* 0x00000003ff047212 */ /* 0x000fe200078e33ff */
[----:B------:R-:W-:Y:S06]  /*1790*/  BRA `(.L_x_951) ;  /* 0x0000000000107947 */ /* 0x000fec0003800000 */
.L_x_950:
[----:B------:R-:W-:-:S13]  /*17a0*/  ISETP.NE.AND P0, PT, R13, 0x1, PT ;  /* 0x000000010d00780c */ /* 0x000fda0003f05270 */
[----:B------:R-:W0:Y:S02]  /*17b0*/  @P0 LDC.64 R2, c[0x0][0x9e8] ;  /* 0x00027a00ff020b82 */ /* 0x000e240000000a00 */
[----:B0-----:R-:W-:-:S05]  /*17c0*/  @P0 IMAD.HI.U32 R0, R4, R2, RZ ;  /* 0x0000000204000227 */ /* 0x001fca00078e00ff */
[----:B------:R-:W-:-:S07]  /*17d0*/  @P0 SHF.R.U32.HI R4, RZ, R3, R0 ;  /* 0x00000003ff040219 */ /* 0x000fce0000011600 */
.L_x_951:
[----:B------:R-:W-:-:S05]  /*17e0*/  IMAD R4, R4, R13, RZ ;  /* 0x0000000d04047224 */ /* 0x000fca00078e02ff */
[----:B------:R-:W-:-:S13]  /*17f0*/  R2UR UR5, R4 ;  /* 0x00000000040572ca */ /* 0x000fda00000e0000 */
[----:B------:R-:W-:-:S04]  /*1800*/  UISETP.LT.AND UP0, UPT, UR4, UR5, UPT ;  /* 0x000000050400728c */ /* 0x000fc8000bf01270 */
[----:B------:R-:W-:-:S12]  /*1810*/  USEL UR4, UR4, UR5, !UP0 ;  /* 0x0000000504047287 */ /* 0x000fd8000c000000 */
.L_x_949:
[----:B------:R-:W-:Y:S01]  /*1820*/  UIMAD.WIDE UR4, UR4, 0x66666667, URZ ;  /* 0x66666667040478a5 */ /* 0x000fe2000f8e023f */
[----:B------:R-:W-:Y:S01]  /*1830*/  PLOP3.LUT P0, PT, PT, PT, PT, 0x80, 0x0 ;  /* 0x000000000000781c */ /* 0x000fe20003f0f070 */
[----:B------:R-:W-:Y:S01]  /*1840*/  IMAD.MOV.U32 R3, RZ, RZ, RZ ;  /* 0x000000ffff037224 */ /* 0x000fe200078e00ff */
[----:B------:R-:W-:Y:S01]  /*1850*/  CS2R R4, SRZ ;  /* 0x0000000000047805 */ /* 0x000fe2000001ff00 */
[----:B------:R-:W-:Y:S01]  /*1860*/  USHF.R.U32.HI UR4, URZ, 0x1f, UR5 ;  /* 0x0000001f3f047899 */ /* 0x000fe20008011605 */
[----:B------:R-:W-:Y:S02]  /*1870*/  CS2R R86, SRZ ;  /* 0x0000000000567805 */ /* 0x000fe4000001ff00 */
[----:B------:R-:W-:Y:S02]  /*1880*/  CS2R R8, SRZ ;  /* 0x0000000000087805 */ /* 0x000fe4000001ff00 */
[----:B------:R-:W-:Y:S01]  /*1890*/  CS2R R84, SRZ ;  /* 0x0000000000547805 */ /* 0x000fe2000001ff00 */
[----:B------:R-:W-:Y:S01]  /*18a0*/  ULEA.HI.SX32 UR4, UR5, UR4, 0x1a ;  /* 0x0000000405047291 */ /* 0x000fe2000f8fd23f */
[----:B------:R-:W-:-:S02]  /*18b0*/  CS2R R10, SRZ ;  /* 0x00000000000a7805 */ /* 0x000fc4000001ff00 */
[----:B------:R-:W-:Y:S02]  /*18c0*/  CS2R R78, SRZ ;  /* 0x00000000004e7805 */ /* 0x000fe4000001ff00 */
[----:B------:R-:W-:Y:S01]  /*18d0*/  CS2R R12, SRZ ;  /* 0x00000000000c7805 */ /* 0x000fe2000001ff00 */
[----:B------:R-:W-:Y:S01]  /*18e0*/  UISETP.LT.AND UP0, UPT, URZ, UR4, UPT ;  /* 0x000000043f00728c */ /* 0x000fe2000bf01270 */
[----:B------:R-:W-:Y:S02]  /*18f0*/  CS2R R76, SRZ ;  /* 0x00000000004c7805 */ /* 0x000fe4000001ff00 */
[----:B------:R-:W-:Y:S02]  /*1900*/  CS2R R14, SRZ ;  /* 0x00000000000e7805 */ /* 0x000fe4000001ff00 */
[----:B------:R-:W-:Y:S01]  /*1910*/  CS2R R70, SRZ ;  /* 0x0000000000467805 */ /* 0x000fe2000001ff00 */
[----:B------:R-:W-:Y:S01]  /*1920*/  USEL UR39, URZ, UR4, !UP0 ;  /* 0x000000043f277287 */ /* 0x000fe2000c000000 */
[----:B------:R-:W-:-:S02]  /*1930*/  CS2R R20, SRZ ;  /* 0x0000000000147805 */ /* 0x000fc4000001ff00 */
[----:B------:R-:W-:Y:S02]  /*1940*/  CS2R R68, SRZ ;  /* 0x0000000000447805 */ /* 0x000fe4000001ff00 */
[----:B------:R-:W-:Y:S02]  /*1950*/  CS2R R24, SRZ ;  /* 0x0000000000187805 */ /* 0x000fe4000001ff00 */
[----:B------:R-:W-:Y:S02]  /*1960*/  CS2R R62, SRZ ;  /* 0x00000000003e7805 */ /* 0x000fe4000001ff00 */
[----:B------:R-:W-:Y:S02]  /*1970*/  CS2R R26, SRZ ;  /* 0x00000000001a7805 */ /* 0x000fe4000001ff00 */
[----:B------:R-:W-:Y:S02]  /*1980*/  ISETP.GT.AND P1, PT, R105, UR39, PT ;  /* 0x0000002769007c0c */ /* 0x000fe4000bf24270 */
[----:B------:R-:W-:-:S02]  /*1990*/  CS2R R60, SRZ ;  /* 0x00000000003c7805 */ /* 0x000fc4000001ff00 */
[----:B------:R-:W-:Y:S02]  /*19a0*/  CS2R R28, SRZ ;  /* 0x00000000001c7805 */ /* 0x000fe4000001ff00 */
[----:B------:R-:W-:Y:S02]  /*19b0*/  CS2R R54, SRZ ;  /* 0x0000000000367805 */ /* 0x000fe4000001ff00 */
[----:B------:R-:W-:Y:S02]  /*19c0*/  CS2R R30, SRZ ;  /* 0x00000000001e7805 */ /* 0x000fe4000001ff00 */
[----:B------:R-:W-:Y:S02]  /*19d0*/  CS2R R52, SRZ ;  /* 0x0000000000347805 */ /* 0x000fe4000001ff00 */
[----:B------:R-:W-:Y:S02]  /*19e0*/  CS2R R32, SRZ ;  /* 0x0000000000207805 */ /* 0x000fe4000001ff00 */
[----:B------:R-:W-:Y:S01]  /*19f0*/  CS2R R46, SRZ ;  /* 0x00000000002e7805 */ /* 0x000fe2000001ff00 */
[----:B------:R-:W-:Y:S01]  /*1a00*/  IMAD.MOV.U32 R34, RZ, RZ, RZ ;  /* 0x000000ffff227224 */ /* 0x000fe200078e00ff */
        /* <DEDUP_REMOVED lines=9> */
[----:B------:R-:W-:Y:S01]  /*1aa0*/  CS2R R94, SRZ ;  /* 0x00000000005e7805 */ /* 0x000fe2000001ff00 */
[----:B------:R-:W-:Y:S06]  /*1ab0*/  @!P1 BRA `(.L_x_952) ;  /* 0x0000010c00e89947 */ /* 0x000fec0003800000 */
        /* <DEDUP_REMOVED lines=31> */
.L_x_953:
[----:B------:R-:W-:Y:S01]  /*1cb0*/  ULEA.HI UR4, UR46, UR46, URZ, 0x1 ;  /* 0x0000002e2e047291 */ /* 0x000fe2000f8f083f */
[----:B------:R-:W-:-:S03]  /*1cc0*/  IMAD.U32 R2, RZ, RZ, UR47 ;  /* 0x0000002fff027e24 */ /* 0x000fc6000f8e00ff */
[----:B------:R-:W-:Y:S02]  /*1cd0*/  ULOP3.LUT UR4, UR4, 0xfffffffe, URZ, 0xc0, !UPT ;  /* 0xfffffffe04047892 */ /* 0x000fe4000f8ec03f */
[----:B------:R-:W-:Y:S02]  /*1ce0*/  ISETP.NE.AND P0, PT, R2, 0x3, PT ;  /* 0x000000030200780c */ /* 0x000fe40003f05270 */
[----:B------:R-:W-:-:S06]  /*1cf0*/  UIADD3 UR4, UR46, -UR4, URZ ;  /* 0x800000042e047290 */ /* 0x000fcc000fffe03f */
[----:B------:R-:W-:-:S05]  /*1d00*/  IMAD.U32 R0, RZ, RZ, UR4 ;  /* 0x00000004ff007e24 */ /* 0x000fca000f8e00ff */
[----:B------:R-:W-:-:S04]  /*1d10*/  SHF.L.U32 R0, R0, 0x1f, RZ ;  /* 0x0000001f00007819 */ /* 0x000fc800000006ff */
[----:B------:R-:W0:Y:S02]  /*1d20*/  SYNCS.PHASECHK.TRANS64.TRYWAIT P1, [UR41+0x29800], R0 ;  /* 0x02980000ff0075a7 */ /* 0x000e240008020169 */
[----:B0-----:R-:W-:Y:S05]  /*1d30*/  @!P1 BRA `(.L_x_954) ;  /* 0x0000017000f09947 */ /* 0x001fea0003800000 */
.L_x_1131:
[----:B------:R-:W-:Y:S05]  /*1d40*/  @!P0 BRA `(.L_x_955) ;  /* 0x0000000000048947 */ /* 0x000fea0003800000 */
[----:B------:R-:W-:Y:S01]  /*1d50*/  BPT.TRAP 0x1 ;  /* 0x000000040000795c */ /* 0x000fe20000300000 */
.L_x_955:
[----:B0-----:R-:W-:Y:S02]  /*1d60*/  IMAD.U32 R3, RZ, RZ, UR49 ;  /* 0x00000031ff037e24 */ /* 0x001fe4000f8e00ff */
[----:B------:R-:W-:-:S03]  /*1d70*/  IMAD.U32 R0, RZ, RZ, UR45 ;  /* 0x0000002dff007e24 */ /* 0x000fc6000f8e00ff */
[----:B------:R-:W-:Y:S02]  /*1d80*/  LEA R3, R3, UR41, 0x3 ;  /* 0x0000002903037c11 */ /* 0x000fe4000f8e18ff */
[----:B------:R-:W-:-:S04]  /*1d90*/  SHF.L.U32 R0, R0, 0x1f, RZ ;  /* 0x0000001f00007819 */ /* 0x000fc800000006ff */
[----:B------:R0:W1:Y:S01]  /*1da0*/  SYNCS.PHASECHK.TRANS64.TRYWAIT P1, [R3+URZ+0x29830], R0 ;  /* 0x02983000030075a7 */ /* 0x000062000802017f */
[----:B------:R-:W-:Y:S05]  /*1db0*/  @!P0 BRA `(.L_x_956) ;  /* 0x0000000000048947 */ /* 0x000fea0003800000 */
[----:B------:R-:W-:Y:S01]  /*1dc0*/  BPT.TRAP 0x1 ;  /* 0x000000040000795c */ /* 0x000fe20000300000 */
.L_x_956:
[----:B------:R-:W2:Y:S02]  /*1dd0*/  S2R R2, SR_TID.X ;  /* 0x0000000000027919 */ /* 0x000ea40000002100 */
[----:B--2---:R-:W-:Y:S01]  /*1de0*/  LOP3.LUT P2, RZ, R2, 0x7f, RZ, 0xc0, !PT ;  /* 0x0000007f02ff7812 */ /* 0x004fe2000784c0ff */
[----:B-1----:R-:W-:-:S12]  /*1df0*/  @P1 BRA `(.L_x_957) ;  /* 0x0000000000081947 */ /* 0x002fd80003800000 */
[----:B------:R-:W1:Y:S02]  /*1e00*/  SYNCS.PHASECHK.TRANS64.TRYWAIT P1, [R3+URZ+0x29830], R0 ;  /* 0x02983000030075a7 */ /* 0x000e64000802017f */
[----:B-1----:R-:W-:Y:S05]  /*1e10*/  @!P1 BRA `(.L_x_958) ;  /* 0x0000017000d09947 */ /* 0x002fea0003800000 */
.L_x_957:
[----:B------:R-:W-:Y:S05]  /*1e20*/  WARPSYNC.ALL ;  /* 0x0000000000007948 */ /* 0x000fea0003800000 */
[----:B------:R-:W-:Y:S01]  /*1e30*/  UIADD3 UR4, UR41, 0x1a400, URZ ;  /* 0x0001a40029047890 */ /* 0x000fe2000fffe03f */
[----:B------:R-:W-:Y:S01]  /*1e40*/  WARPGROUP.ARRIVE ;  /* 0x00000000000079c5 */ /* 0x000fe20000000000 */
[----:B------:R-:W-:-:S05]  /*1e50*/  ULOP3.LUT UR20, UR52, 0x10000, URZ, 0xfc, !UPT ;  /* 0x0001000034147892 */ /* 0x000fca000f8efc3f */
[----:B------:R-:W2:Y:S01]  /*1e60*/  S2R R5, SR_TID.X ;  /* 0x0000000000057919 */ /* 0x000ea20000002100 */
[----:B------:R-:W-:Y:S01]  /*1e70*/  USHF.R.U32.HI UR4, URZ, 0x4, UR4 ;  /* 0x000000043f047899 */ /* 0x000fe20008011604 */
[----:B01----:R-:W-:Y:S01]  /*1e80*/  VIADD R0, R18, UR36 ;  /* 0x0000002412007c36 */ /* 0x003fe20008000000 */
[----:B------:R-:W-:Y:S01]  /*1e90*/  UMOV UR25, 0x80000020 ;  /* 0x8000002000197882 */ /* 0x000fe20000000000 */
[----:B------:R-:W-:Y:S01]  /*1ea0*/  UMOV UR27, 0x80000020 ;  /* 0x80000020001b7882 */ /* 0x000fe20000000000 */
[----:B------:R-:W-:Y:S01]  /*1eb0*/  ULOP3.LUT UR4, UR4, 0x3fff, URZ, 0xc0, !UPT ;  /* 0x00003fff04047892 */ /* 0x000fe2000f8ec03f */
[----:B------:R-:W0:Y:S01]  /*1ec0*/  LDC R6, c[0x0][0x288] ;  /* 0x0000a200ff067b82 */ /* 0x000e220000000800 */
[----:B------:R-:W-:Y:S01]  /*1ed0*/  UMOV UR24, UR20 ;  /* 0x0000001400187c82 */ /* 0x000fe20008000000 */
[----:B------:R-:W-:Y:S01]  /*1ee0*/  UMOV UR7, 0x80000020 ;  /* 0x8000002000077882 */ /* 0x000fe20000000000 */
[----:B------:R-:W-:Y:S01]  /*1ef0*/  ULOP3.LUT UR48, UR4, 0x10000, URZ, 0xfc, !UPT ;  /* 0x0001000004307892 */ /* 0x000fe2000f8efc3f */
[----:B------:R-:W-:Y:S01]  /*1f00*/  IMAD.MOV.U32 R2, RZ, RZ, R0 ;  /* 0x000000ffff027224 */ /* 0x000fe200078e0000 */
[----:B------:R-:W-:Y:S01]  /*1f10*/  UMOV UR11, 0x80000020 ;  /* 0x80000020000b7882 */ /* 0x000fe20000000000 */
[----:B------:R-:W-:-:S02]  /*1f20*/  UIADD3 UR12, UR20, 0x202, URZ ;  /* 0x00000202140c7890 */ /* 0x000fc4000fffe03f */
[----:B------:R-:W-:Y:S01]  /*1f30*/  UIMAD UR28, UR49, 0x780, UR48 ;  /* 0x00000780311c78a4 */ /* 0x000fe2000f8e0230 */
[----:B------:R-:W-:Y:S01]  /*1f40*/  UMOV UR13, 0x80000020 ;  /* 0x80000020000d7882 */ /* 0x000fe20000000000 */
[----:B------:R-:W-:Y:S02]  /*1f50*/  UMOV UR15, 0x80000020 ;  /* 0x80000020000f7882 */ /* 0x000fe40000000000 */
[----:B------:R-:W-:Y:S02]  /*1f60*/  UIADD3 UR4, UR28, 0x80, URZ ;  /* 0x000000801c047890 */ /* 0x000fe4000fffe03f */
[----:B------:R-:W-:Y:S02]  /*1f70*/  UIADD3 UR5, UR28, 0x100, URZ ;  /* 0x000001001c057890 */ /* 0x000fe4000fffe03f */
[----:B------:R-:W-:Y:S01]  /*1f80*/  UMOV UR26, UR28 ;  /* 0x0000001c001a7c82 */ /* 0x000fe20008000000 */
[----:B------:R-:W-:Y:S01]  /*1f90*/  UIADD3 UR6, UR28, 0x2, URZ ;  /* 0x000000021c067890 */ /* 0x000fe2000fffe03f */
[----:B------:R-:W-:Y:S01]  /*1fa0*/  QGMMA.64x32x32.F32.E4M3.E4M3 R88, gdesc[UR24], RZ, !UPT, gsb0 ;  /* 0x00600000185879f3 */ /* 0x000fe2000c0008ff */
[----:B------:R-:W-:Y:S01]  /*1fb0*/  UMOV UR26, UR4 ;  /* 0x00000004001a7c82 */ /* 0x000fe20008000000 */
[----:B------:R-:W-:Y:S01]  /*1fc0*/  UMOV UR27, 0x80000020 ;  /* 0x80000020001b7882 */ /* 0x000fe20000000000 */
[----:B------:R-:W-:-:S02]  /*1fd0*/  UIADD3 UR4, UR28, 0x180, URZ ;  /* 0x000001801c047890 */ /* 0x000fc4000fffe03f */
[----:B------:R-:W-:Y:S02]  /*1fe0*/  UIADD3 UR8, UR28, 0x82, URZ ;  /* 0x000000821c087890 */ /* 0x000fe4000fffe03f */
[----:B------:R-:W-:Y:S01]  /*1ff0*/  UIADD3 UR9, UR28, 0x102, URZ ;  /* 0x000001021c097890 */ /* 0x000fe2000fffe03f */
[----:B--2---:R-:W-:Y:S01]  /*2000*/  LOP3.LUT P3, RZ, R5, 0x7f, RZ, 0xc0, !PT ;  /* 0x0000007f05ff7812 */ /* 0x004fe2000786c0ff */
[----:B------:R-:W-:Y:S02]  /*2010*/  UIADD3 UR10, UR28, 0x280, URZ ;  /* 0x000002801c0a7890 */ /* 0x000fe4000fffe03f */
[----:B------:R-:W-:Y:S02]  /*2020*/  UIADD3 UR14, UR28, 0x282, URZ ;  /* 0x000002821c0e7890 */ /* 0x000fe4000fffe03f */
[----:B------:R-:W-:Y:S02]  /*2030*/  UIADD3 UR16, UR20, 0x400, URZ ;  /* 0x0000040014107890 */ /* 0x000fe4000fffe03f */
[----:B------:R-:W-:Y:S01]  /*2040*/  UIADD3 UR18, UR28, 0x500, URZ ;  /* 0x000005001c127890 */ /* 0x000fe2000fffe03f */
[----:B------:R-:W-:Y:S01]  /*2050*/  UMOV UR17, 0x80000020 ;  /* 0x8000002000117882 */ /* 0x000fe20000000000 */
[----:B------:R-:W-:Y:S01]  /*2060*/  UMOV UR19, 0x80000020 ;  /* 0x8000002000137882 */ /* 0x000fe20000000000 */
[----:B------:R-:W-:Y:S01]  /*2070*/  UIADD3 UR22, UR28, 0x502, URZ ;  /* 0x000005021c167890 */ /* 0x000fe2000fffe03f */
[----:B------:R-:W-:Y:S01]  /*2080*/  UMOV UR21, 0x80000020 ;  /* 0x8000002000157882 */ /* 0x000fe20000000000 */
[----:B------:R-:W-:Y:S01]  /*2090*/  UMOV UR23, 0x80000020 ;  /* 0x8000002000177882 */ /* 0x000fe20000000000 */
[----:B------:R-:W-:Y:S01]  /*20a0*/  ULDC UR53, c[0x0][0x9dc] ;  /* 0x0002770000357ab9 */ /* 0x000fe20000000800 */
[----:B------:R-:W-:-:S02]  /*20b0*/  WARPGROUP.DEPBAR.LE gsb0, 0x0 ;  /* 0x00008000000079c5 */ /* 0x000fc40000010000 */
[----:B------:R-:W-:-:S06]  /*20c0*/  WARPGROUP.ARRIVE ;  /* 0x00000000000079c5 */ /* 0x000fcc0000000000 */
[----:B------:R-:W-:Y:S01]  /*20d0*/  QGMMA.64x32x32.F32.E4M3.E4M3 R72, gdesc[UR24], RZ, !UPT, gsb0 ;  /* 0x00600000184879f3 */ /* 0x000fe2000c0008ff */
[----:B------:R-:W-:Y:S01]  /*20e0*/  UMOV UR26, UR5 ;  /* 0x00000005001a7c82 */ /* 0x000fe20008000000 */
[----:B------:R-:W-:Y:S01]  /*20f0*/  UMOV UR27, 0x80000020 ;  /* 0x80000020001b7882 */ /* 0x000fe20000000000 */
[----:B------:R-:W-:Y:S01]  /*2100*/  UIADD3 UR5, UR28, 0x200, URZ ;  /* 0x000002001c057890 */ /* 0x000fe2000fffe03f */
        /* <DEDUP_REMOVED lines=11> */
[----:B------:R-:W-:Y:S01]  /*21c0*/  UMOV UR5, 0x80000020 ;  /* 0x8000002000057882 */ /* 0x000fe20000000000 */
        /* <DEDUP_REMOVED lines=20> */
[----:B------:R-:W-:Y:S02]  /*2310*/  UIADD3 UR8, UR20, 0x200, URZ ;  /* 0x0000020014087890 */ /* 0x000fe4000fffe03f */
[----:B------:R-:W-:Y:S01]  /*2320*/  UIADD3 UR20, UR20, 0x402, URZ ;  /* 0x0000040214147890 */ /* 0x000fe2000fffe03f */
[----:B------:R-:W-:Y:S02]  /*2330*/  WARPGROUP.DEPBAR.LE gsb0, 0x0 ;  /* 0x00008000000079c5 */ /* 0x000fe40000010000 */
[----:B------:R-:W-:-:S06]  /*2340*/  WARPGROUP.ARRIVE ;  /* 0x00000000000079c5 */ /* 0x000fcc0000000000 */
[----:B------:R-:W-:Y:S01]  /*2350*/  QGMMA.64x32x32.F32.E4M3.E4M3 R40, gdesc[UR4], R40, gsb0 ;  /* 0x00600000042879f3 */ /* 0x000fe20008000828 */
[----:B------:R-:W-:Y:S01]  /*2360*/  UMOV UR6, UR9 ;  /* 0x0000000900067c82 */ /* 0x000fe20008000000 */
[----:B------:R-:W-:Y:S01]  /*2370*/  UMOV UR7, 0x80000020 ;  /* 0x8000002000077882 */ /* 0x000fe20000000000 */
[----:B------:R-:W-:Y:S01]  /*2380*/  UMOV UR9, 0x80000020 ;  /* 0x8000002000097882 */ /* 0x000fe20000000000 */
        /* <DEDUP_REMOVED lines=32> */
[----:B------:R-:W-:Y:S02]  /*2590*/  ULDC UR10, c[0x0][0x448] ;  /* 0x00011200000a7ab9 */ /* 0x000fe40000000800 */
[----:B------:R-:W-:Y:S02]  /*25a0*/  UISETP.NE.AND UP0, UPT, UR10, 0x1, UPT ;  /* 0x000000010a00788c */ /* 0x000fe4000bf05270 */
[----:B------:R-:W-:-:S04]  /*25b0*/  ULOP3.LUT UR10, URZ, UR53, URZ, 0x33, !UPT ;  /* 0x000000353f0a7292 */ /* 0x000fc8000f8e333f */
[----:B------:R-:W-:Y:S02]  /*25c0*/  PLOP3.LUT P1, PT, PT, PT, UP0, 0x80, 0x0 ;  /* 0x000000000000781c */ /* 0x000fe40003f2f008 */
[----:B------:R-:W-:Y:S01]  /*25d0*/  PLOP3.LUT P2, PT, PT, PT, UP0, 0x80, 0x0 ;  /* 0x000000000000781c */ /* 0x000fe20003f4f008 */
        /* <DEDUP_REMOVED lines=71> */
[----:B------:R-:W-:Y:S02]  /*2a50*/  @UP0 ULDC UR6, c[0x0][0x44c] ;  /* 0x0001130000060ab9 */ /* 0x000fe40000000800 */
[----:B------:R-:W-:Y:S01]  /*2a60*/  @P1 IMAD.HI.U32 R4, R0, UR6, RZ ;  /* 0x0000000600041c27 */ /* 0x000fe2000f8e00ff */
[----:B------:R-:W-:-:S03]  /*2a70*/  @UP0 ULDC UR6, c[0x0][0x450] ;  /* 0x0001140000060ab9 */ /* 0x000fc60000000800 */
[----:B------:R-:W-:Y:S01]  /*2a80*/  @!P3 VIADD R0, R3, 0x29840 ;  /* 0x000298400300b836 */ /* 0x000fe20000000000 */
[----:B------:R-:W-:Y:S01]  /*2a90*/  @P2 SHF.R.U32.HI R2, RZ, UR6, R4 ;  /* 0x00000006ff022c19 */ /* 0x000fe20008011604 */
[----:B------:R-:W-:Y:S01]  /*2aa0*/  IMAD.MOV.U32 R4, RZ, RZ, -0xa0 ;  /* 0xffffff60ff047424 */ /* 0x000fe200078e00ff */
[----:B------:R-:W-:Y:S02]  /*2ab0*/  ULDC.64 UR6, c[0x0][0x9e0] ;  /* 0x0002780000067ab9 */ /* 0x000fe40000000a00 */
[----:B------:R-:W-:Y:S01]  /*2ac0*/  UISETP.GE.AND UP1, UPT, UR7, 0x1, UPT ;  /* 0x000000010700788c */ /* 0x000fe2000bf26270 */
[----:B------:R-:W1:Y:S01]  /*2ad0*/  SHFL.IDX PT, R13, R2, RZ, 0x1c1f ;  /* 0x001c1fff020d7589 */ /* 0x000e6200000e0000 */
[----:B------:R-:W-:Y:S01]  /*2ae0*/  IMAD R4, R105, R4, 0xa1 ;  /* 0x000000a169047424 */ /* 0x000fe200078e0204 */
[----:B------:R-:W-:-:S03]  /*2af0*/  @!P3 PRMT R0, RZ, 0x654, R0 ;  /* 0x00000654ff00b816 */ /* 0x000fc60000000000 */
[----:B------:R-:W-:Y:S01]  /*2b00*/  IMAD R3, R17, -0x2, R4 ;  /* 0xfffffffe11037824 */ /* 0x000fe200078e0204 */
[----:B------:R-:W-:Y:S01]  /*2b10*/  PLOP3.LUT P1, PT, PT, PT, UP1, 0x40, 0x0 ;  /* 0x000000000000781c */ /* 0x000fe20003f2e818 */
[----:B------:R-:W-:Y:S02]  /*2b20*/  VIADD R9, R4, 0xffffffff ;  /* 0xffffffff04097836 */ /* 0x000fe40000000000 */
[C---:B------:R-:W-:Y:S01]  /*2b30*/  VIADD R11, R3.reuse, 0xffffffff ;  /* 0xffffffff030b7836 */ /* 0x040fe20000000000 */
[----:B0-----:R-:W-:-:S05]  /*2b40*/  IADD3 R5, R3, -R6, R16 ;  /* 0x8000000603057210 */ /* 0x001fca0007ffe010 */
[C---:B------:R-:W-:Y:S02]  /*2b50*/  VIADD R8, R5.reuse, UR6 ;  /* 0x0000000605087c36 */ /* 0x040fe40008000000 */
[----:B------:R-:W-:-:S04]  /*2b60*/  VIADD R5, R5, UR10 ;  /* 0x0000000a05057c36 */ /* 0x000fc80008000000 */
[----:B-1----:R-:W-:Y:S01]  /*2b70*/  IMAD.IADD R3, R5, 0x1, R13 ;  /* 0x0000000105037824 */ /* 0x002fe200078e020d */
        /* <DEDUP_REMOVED lines=9> */
[----:B------:R0:W-:Y:S02]  /*2c10*/  @!P3 SYNCS.ARRIVE.TRANS64.RED.A1T0 RZ, [R0+URZ], RZ ;  /* 0x000000ff00ffb9a7 */ /* 0x0001e4000810043f */
[----:B0-----:R-:W-:-:S04]  /*2c20*/  IMAD R0, R105, -0xa0, R16 ;  /* 0xffffff6069007824 */ /* 0x001fc800078e0210 */
[----:B------:R-:W-:-:S04]  /*2c30*/  VIADD R0, R0, 0xa0 ;  /* 0x000000a000007836 */ /* 0x000fc80000000000 */
[----:B------:R-:W-:-:S05]  /*2c40*/  IMAD R7, R17, -0x2, R0 ;  /* 0xfffffffe11077824 */ /* 0x000fca00078e0200 */
[----:B------:R-:W-:Y:S01]  /*2c50*/  VIADDMNMX R0, R13, R8, R7, PT ;  /* 0x000000080d007246 */ /* 0x000fe20003800107 */
[----:B------:R-:W-:Y:S06]  /*2c60*/  @P1 BRA `(.L_x_959) ;  /* 0x0000000000541947 */ /* 0x000fec0003800000 */
[----:B------:R-:W-:Y:S01]  /*2c70*/  IADD3 R4, R16, -R6, R13 ;  /* 0x8000000610047210 */ /* 0x000fe20007ffe00d */
[----:B------:R-:W-:Y:S03]  /*2c80*/  BSSY B0, `(.L_x_960) ;  /* 0x0000010000007945 */ /* 0x000fe60003800000 */
[----:B------:R-:W-:-:S13]  /*2c90*/  ISETP.GT.AND P1, PT, R4, -0x1, PT ;  /* 0xffffffff0400780c */ /* 0x000fda0003f24270 */
[----:B------:R-:W-:Y:S05]  /*2ca0*/  @P1 BRA `(.L_x_961) ;  /* 0x0000000000201947 */ /* 0x000fea0003800000 */
[----:B------:R-:W-:Y:S01]  /*2cb0*/  UISETP.NE.AND UP2, UPT, UR7, 0x1, UPT ;  /* 0x000000010700788c */ /* 0x000fe2000bf45270 */
[----:B------:R-:W-:-:S05]  /*2cc0*/  LOP3.LUT R4, RZ, R4, RZ, 0x33, !PT ;  /* 0x00000004ff047212 */ /* 0x000fca00078e33ff */
[----:B------:R-:W-:-:S05]  /*2cd0*/  PLOP3.LUT P1, PT, PT, PT, UP2, 0x80, 0x0 ;  /* 0x000000000000781c */ /* 0x000fca0003f2f028 */
[----:B------:R-:W-:-:S08]  /*2ce0*/  @UP2 ULDC.64 UR10, c[0x0][0x9e8] ;  /* 0x00027a00000a2ab9 */ /* 0x000fd00000000a00 */
[----:B------:R-:W-:-:S05]  /*2cf0*/  @P1 IMAD.HI.U32 R10, R4, UR10, RZ ;  /* 0x0000000a040a1c27 */ /* 0x000fca000f8e00ff */
[----:B------:R-:W-:-:S04]  /*2d00*/  @P1 SHF.R.U32.HI R4, RZ, UR11, R10 ;  /* 0x0000000bff041c19 */ /* 0x000fc8000801160a */
[----:B------:R-:W-:Y:S01]  /*2d10*/  LOP3.LUT R4, RZ, R4, RZ, 0x33, !PT ;  /* 0x00000004ff047212 */ /* 0x000fe200078e33ff */
[----:B------:R-:W-:Y:S06]  /*2d20*/  BRA `(.L_x_962) ;  /* 0x0000000000147947 */ /* 0x000fec0003800000 */
.L_x_961:
[----:B------:R-:W-:-:S06]  /*2d30*/  UISETP.NE.AND UP2, UPT, UR7, 0x1, UPT ;  /* 0x000000010700788c */ /* 0x000fcc000bf45270 */
[----:B------:R-:W-:-:S05]  /*2d40*/  PLOP3.LUT P1, PT, PT, PT, UP2, 0x80, 0x0 ;  /* 0x000000000000781c */ /* 0x000fca0003f2f028 */
[----:B------:R-:W-:-:S08]  /*2d50*/  @UP2 ULDC.64 UR10, c[0x0][0x9e8] ;  /* 0x00027a00000a2ab9 */ /* 0x000fd00000000a00 */
[----:B------:R-:W-:-:S05]  /*2d60*/  @P1 IMAD.HI.U32 R10, R4, UR10, RZ ;  /* 0x0000000a040a1c27 */ /* 0x000fca000f8e00ff */
[----:B------:R-:W-:-:S07]  /*2d70*/  @P1 SHF.R.U32.HI R4, RZ, UR11, R10 ;  /* 0x0000000bff041c19 */ /* 0x000fce000801160a */
.L_x_962:
[----:B------:R-:W-:Y:S05]  /*2d80*/  BSYNC B0 ;  /* 0x0000000000007941 */ /* 0x000fea0003800000 */
.L_x_960:
[----:B------:R-:W-:-:S05]  /*2d90*/  IMAD R4, R4, UR7, R11 ;  /* 0x0000000704047c24 */ /* 0x000fca000f8e020b */
[----:B------:R-:W-:Y:S02]  /*2da0*/  VIMNMX R3, R3, R4, !PT ;  /* 0x0000000403037248 */ /* 0x000fe40007fe0100 */
[----:B------:R-:W-:-:S07]  /*2db0*/  VIADDMNMX R0, R4, UR7, R0, PT ;  /* 0x0000000704007c46 */ /* 0x000fce000b800100 */
.L_x_959:
[C---:B------:R-:W-:Y:S02]  /*2dc0*/  ISETP.GE.AND P1, PT, R9.reuse, 0x2, PT ;  /* 0x000000020900780c */ /* 0x040fe40003f26270 */
[----:B------:R-:W-:Y:S02]  /*2dd0*/  ISETP.GE.AND P3, PT, R9, 0xa, PT ;  /* 0x0000000a0900780c */ /* 0x000fe40003f66270 */
[----:B------:R-:W-:Y:S02]  /*2de0*/  P2R R10, PR, RZ, 0x2 ;  /* 0x00000002ff0a7803 */ /* 0x000fe40000000000 */
[----:B------:R-:W-:Y:S02]  /*2df0*/  ISETP.GT.AND P1, PT, R3, 0x1, !P1 ;  /* 0x000000010300780c */ /* 0x000fe40004f24270 */
[----:B------:R-:W-:Y:S02]  /*2e00*/  ISETP.GE.AND P2, PT, R9, 0x9, PT ;  /* 0x000000090900780c */ /* 0x000fe40003f46270 */
[----:B------:R-:W-:-:S02]  /*2e10*/  ISETP.LT.OR P1, PT, R0, 0x2, P1 ;  /* 0x000000020000780c */ /* 0x000fc40000f21670 */
[----:B------:R-:W-:Y:S02]  /*2e20*/  P2R R12, PR, RZ, 0x4 ;  /* 0x00000004ff0c7803 */ /* 0x000fe40000000000 */
[----:B------:R-:W-:Y:S02]  /*2e30*/  FSEL R89, R89, -INF , !P1 ;  /* 0xff80000059597808 */ /* 0x000fe40004800000 */
[C---:B------:R-:W-:Y:S02]  /*2e40*/  ISETP.GT.AND P1, PT, R3.reuse, 0x9, !P3 ;  /* 0x000000090300780c */ /* 0x040fe40005f24270 */
[----:B------:R-:W-:Y:S02]  /*2e50*/  P2R R14, PR, RZ, 0x8 ;  /* 0x00000008ff0e7803 */ /* 0x000fe40000000000 */
[----:B------:R-:W-:Y:S02]  /*2e60*/  ISETP.LT.OR P1, PT, R0, 0xa, P1 ;  /* 0x0000000a0000780c */ /* 0x000fe40000f21670 */
[----:B------:R-:W-:-:S02]  /*2e70*/  ISETP.GT.AND P2, PT, R3, 0x8, !P2 ;  /* 0x000000080300780c */ /* 0x000fc40005744270 */
[----:B------:R-:W-:Y:S02]  /*2e80*/  ISETP.GE.AND P3, PT, R9, 0x11, PT ;  /* 0x000000110900780c */ /* 0x000fe40003f66270 */
[----:B------:R-:W-:Y:S02]  /*2e90*/  FSEL R93, R93, -INF , !P1 ;  /* 0xff8000005d5d7808 */ /* 0x000fe40004800000 */
[----:B------:R-:W-:Y:S02]  /*2ea0*/  ISETP.LT.OR P2, PT, R0, 0x9, P2 ;  /* 0x000000090000780c */ /* 0x000fe40001741670 */
[----:B------:R-:W-:Y:S02]  /*2eb0*/  ISETP.GT.AND P1, PT, R3, 0x10, !P3 ;  /* 0x000000100300780c */ /* 0x000fe40005f24270 */
[----:B------:R-:W-:Y:S02]  /*2ec0*/  FSEL R92, R92, -INF , !P2 ;  /* 0xff8000005c5c7808 */ /* 0x000fe40005000000 */
[----:B------:R-:W-:-:S02]  /*2ed0*/  ISETP.LT.OR P1, PT, R0, 0x11, P1 ;  /* 0x000000110000780c */ /* 0x000fc40000f21670 */
[----:B------:R-:W-:Y:S02]  /*2ee0*/  ISETP.GE.AND P2, PT, R9, 0x12, PT ;  /* 0x000000120900780c */ /* 0x000fe40003f46270 */
[----:B------:R-:W-:Y:S02]  /*2ef0*/  FSEL R96, R96, -INF , !P1 ;  /* 0xff80000060607808 */ /* 0x000fe40004800000 */
[----:B------:R-:W-:Y:S02]  /*2f00*/  ISETP.GT.AND P1, PT, R3, 0x11, !P2 ;  /* 0x000000110300780c */ /* 0x000fe40005724270 */
[----:B------:R-:W-:Y:S02]  /*2f10*/  P2R R20, PR, RZ, 0x4 ;  /* 0x00000004ff147803 */ /* 0x000fe40000000000 */
[----:B------:R-:W-:Y:S02]  /*2f20*/  ISETP.LT.OR P1, PT, R0, 0x12, P1 ;  /* 0x000000120000780c */ /* 0x000fe40000f21670 */
[----:B------:R-:W-:-:S02]  /*2f30*/  ISETP.GE.AND P2, PT, R9, 0x19, PT ;  /* 0x000000190900780c */ /* 0x000fc40003f46270 */
[----:B------:R-:W-:Y:S02]  /*2f40*/  FSEL R97, R97, -INF , !P1 ;  /* 0xff80000061617808 */ /* 0x000fe40004800000 */
[----:B------:R-:W-:Y:S02]  /*2f50*/  ISETP.GT.AND P1, PT, R3, 0x18, !P2 ;  /* 0x000000180300780c */ /* 0x000fe40005724270 */
[----:B------:R-:W-:Y:S02]  /*2f60*/  P2R R21, PR, RZ, 0x4 ;  /* 0x00000004ff157803 */ /* 0x000fe40000000000 */
[----:B------:R-:W-:Y:S02]  /*2f70*/  ISETP.LT.OR P1, PT, R0, 0x19, P1 ;  /* 0x000000190000780c */ /* 0x000fe40000f21670 */
[----:B------:R-:W-:Y:S02]  /*2f80*/  ISETP.GE.AND P2, PT, R9, 0x1a, PT ;  /* 0x0000001a0900780c */ /* 0x000fe40003f46270 */
[----:B------:R-:W-:-:S02]  /*2f90*/  FSEL R100, R100, -INF , !P1 ;  /* 0xff80000064647808 */ /* 0x000fc40004800000 */
[----:B------:R-:W-:Y:S02]  /*2fa0*/  ISETP.GT.AND P1, PT, R3, 0x19, !P2 ;  /* 0x000000190300780c */ /* 0x000fe40005724270 */
[----:B------:R-:W-:Y:S02]  /*2fb0*/  P2R R106, PR, RZ, 0x4 ;  /* 0x00000004ff6a7803 */ /* 0x000fe40000000000 */
[----:B------:R-:W-:Y:S02]  /*2fc0*/  ISETP.LT.OR P1, PT, R0, 0x1a, P1 ;  /* 0x0000001a0000780c */ /* 0x000fe40000f21670 */
[----:B------:R-:W-:Y:S02]  /*2fd0*/  P2R R15, PR, RZ, 0x8 ;  /* 0x00000008ff0f7803 */ /* 0x000fe40000000000 */
[----:B------:R-:W-:Y:S02]  /*2fe0*/  FSEL R101, R101, -INF , !P1 ;  /* 0xff80000065657808 */ /* 0x000fe40004800000 */
[----:B------:R-:W-:-:S02]  /*2ff0*/  ISETP.GE.AND P1, PT, R9, 0x21, PT ;  /* 0x000000210900780c */ /* 0x000fc40003f26270 */
[----:B------:R-:W-:Y:S02]  /*3000*/  ISETP.GE.AND P3, PT, R9, 0x22, PT ;  /* 0x000000220900780c */ /* 0x000fe40003f66270 */
[----:B------:R-:W-:Y:S02]  /*3010*/  ISETP.GT.AND P2, PT, R3, 0x20, !P1 ;  /* 0x000000200300780c */ /* 0x000fe40004f44270 */
[----:B------:R-:W-:Y:S02]  /*3020*/  P2R R107, PR, RZ, 0x8 ;  /* 0x00000008ff6b7803 */ /* 0x000fe40000000000 */
[----:B------:R-:W-:Y:S02]  /*3030*/  ISETP.LT.OR P2, PT, R0, 0x21, P2 ;  /* 0x000000210000780c */ /* 0x000fe40001741670 */
[----:B------:R-:W-:Y:S02]  /*3040*/  ISETP.GE.AND P4, PT, R9, 0x31, PT ;  /* 0x000000310900780c */ /* 0x000fe40003f86270 */
[----:B------:R-:W-:-:S02]  /*3050*/  FSEL R72, R72, -INF , !P2 ;  /* 0xff80000048487808 */ /* 0x000fc40005000000 */
[----:B------:R-:W-:Y:S02]  /*3060*/  ISETP.GT.AND P2, PT, R3, 0x21, !P3 ;  /* 0x000000210300780c */ /* 0x000fe40005f44270 */
[----:B------:R-:W-:Y:S02]  /*3070*/  ISETP.GE.AND P3, PT, R9, 0x29, PT ;  /* 0x000000290900780c */ /* 0x000fe40003f66270 */
[----:B------:R-:W-:Y:S02]  /*3080*/  ISETP.LT.OR P2, PT, R0, 0x22, P2 ;  /* 0x000000220000780c */ /* 0x000fe40001741670 */
[----:B------:R-:W-:Y:S02]  /*3090*/  P2R R108, PR, RZ, 0x8 ;  /* 0x00000008ff6c7803 */ /* 0x000fe40000000000 */
[----:B------:R-:W-:Y:S02]  /*30a0*/  FSEL R73, R73, -INF , !P2 ;  /* 0xff80000049497808 */ /* 0x000fe40005000000 */
[----:B------:R-:W-:-:S02]  /*30b0*/  ISETP.GT.AND P2, PT, R3, 0x28, !P3 ;  /* 0x000000280300780c */ /* 0x000fc40005f44270 */
[----:B------:R-:W-:Y:S02]  /*30c0*/  P2R R109, PR, RZ, 0x10 ;  /* 0x00000010ff6d7803 */ /* 0x000fe40000000000 */
[----:B------:R-:W-:-:S04]  /*30d0*/  ISETP.LT.OR P2, PT, R0, 0x29, P2 ;  /* 0x000000290000780c */ /* 0x000fc80001741670 */
[----:B------:R-:W-:Y:S02]  /*30e0*/  FSEL R76, R76, -INF , !P2 ;  /* 0xff8000004c4c7808 */ /* 0x000fe40005000000 */
[----:B------:R-:W-:-:S04]  /*30f0*/  ISETP.GE.AND P2, PT, R9, 0x2a, PT ;  /* 0x0000002a0900780c */ /* 0x000fc80003f46270 */
[----:B------:R-:W-:-:S04]  /*3100*/  ISETP.GT.AND P3, PT, R3, 0x29, !P2 ;  /* 0x000000290300780c */ /* 0x000fc80005764270 */
[----:B------:R-:W-:-:S04]  /*3110*/  ISETP.LT.OR P3, PT, R0, 0x2a, P3 ;  /* 0x0000002a0000780c */ /* 0x000fc80001f61670 */
[----:B------:R-:W-:Y:S02]  /*3120*/  FSEL R77, R77, -INF , !P3 ;  /* 0xff8000004d4d7808 */ /* 0x000fe40005800000 */
[----:B------:R-:W-:Y:S02]  /*3130*/  ISETP.GT.AND P3, PT, R3, 0x30, !P4 ;  /* 0x000000300300780c */ /* 0x000fe40006764270 */
[----:B------:R-:W-:Y:S02]  /*3140*/  ISETP.GE.AND P4, PT, R9, 0x32, PT ;  /* 0x000000320900780c */ /* 0x000fe40003f86270 */
[----:B------:R-:W-:Y:S02]  /*3150*/  ISETP.LT.OR P3, PT, R0, 0x31, P3 ;  /* 0x000000310000780c */ /* 0x000fe40001f61670 */
[----:B------:R-:W-:Y:S02]  /*3160*/  P2R R110, PR, RZ, 0x10 ;  /* 0x00000010ff6e7803 */ /* 0x000fe40000000000 */
[----:B------:R-:W-:-:S02]  /*3170*/  FSEL R80, R80, -INF , !P3 ;  /* 0xff80000050507808 */ /* 0x000fc40005800000 */
[----:B------:R-:W-:Y:S02]  /*3180*/  ISETP.GT.AND P3, PT, R3, 0x31, !P4 ;  /* 0x000000310300780c */ /* 0x000fe40006764270 */
[----:B------:R-:W-:Y:S02]  /*3190*/  ISETP.GE.AND P4, PT, R9, 0x39, PT ;  /* 0x000000390900780c */ /* 0x000fe40003f86270 */
[----:B------:R-:W-:Y:S02]  /*31a0*/  ISETP.LT.OR P3, PT, R0, 0x32, P3 ;  /* 0x000000320000780c */ /* 0x000fe40001f61670 */
[----:B------:R-:W-:Y:S02]  /*31b0*/  P2R R111, PR, RZ, 0x10 ;  /* 0x00000010ff6f7803 */ /* 0x000fe40000000000 */
[----:B------:R-:W-:Y:S02]  /*31c0*/  FSEL R81, R81, -INF , !P3 ;  /* 0xff80000051517808 */ /* 0x000fe40005800000 */
[----:B------:R-:W-:-:S02]  /*31d0*/  ISETP.GT.AND P3, PT, R3, 0x38, !P4 ;  /* 0x000000380300780c */ /* 0x000fc40006764270 */
[----:B------:R-:W-:Y:S02]  /*31e0*/  ISETP.GE.AND P4, PT, R9, 0x3a, PT ;  /* 0x0000003a0900780c */ /* 0x000fe40003f86270 */
[----:B------:R-:W-:Y:S02]  /*31f0*/  ISETP.LT.OR P3, PT, R0, 0x39, P3 ;  /* 0x000000390000780c */ /* 0x000fe40001f61670 */
[----:B------:R-:W-:Y:S02]  /*3200*/  P2R R112, PR, RZ, 0x10 ;  /* 0x00000010ff707803 */ /* 0x000fe40000000000 */
[----:B------:R-:W-:Y:S02]  /*3210*/  FSEL R84, R84, -INF , !P3 ;  /* 0xff80000054547808 */ /* 0x000fe40005800000 */
[----:B------:R-:W-:Y:S02]  /*3220*/  ISETP.GT.AND P3, PT, R3, 0x39, !P4 ;  /* 0x000000390300780c */ /* 0x000fe40006764270 */
[----:B------:R-:W-:-:S02]  /*3230*/  ISETP.GE.AND P4, PT, R9, 0x41, PT ;  /* 0x000000410900780c */ /* 0x000fc40003f86270 */
[C---:B------:R-:W-:Y:S02]  /*3240*/  ISETP.LT.OR P3, PT, R0.reuse, 0x3a, P3 ;  /* 0x0000003a0000780c */ /* 0x040fe40001f61670 */
[----:B------:R-:W-:Y:S02]  /*3250*/  P2R R113, PR, RZ, 0x10 ;  /* 0x00000010ff717803 */ /* 0x000fe40000000000 */
[----:B------:R-:W-:Y:S02]  /*3260*/  FSEL R85, R85, -INF , !P3 ;  /* 0xff80000055557808 */ /* 0x000fe40005800000 */
[----:B------:R-:W-:Y:S02]  /*3270*/  ISETP.GT.AND P3, PT, R3, 0x40, !P4 ;  /* 0x000000400300780c */ /* 0x000fe40006764270 */
[----:B------:R-:W-:Y:S02]  /*3280*/  ISETP.GE.AND P4, PT, R9, 0x42, PT ;  /* 0x000000420900780c */ /* 0x000fe40003f86270 */
[----:B------:R-:W-:-:S02]  /*3290*/  ISETP.LT.OR P3, PT, R0, 0x41, P3 ;  /* 0x000000410000780c */ /* 0x000fc40001f61670 */
[----:B------:R-:W-:Y:S02]  /*32a0*/  P2R R114, PR, RZ, 0x10 ;  /* 0x00000010ff727803 */ /* 0x000fe40000000000 */
[----:B------:R-:W-:Y:S02]  /*32b0*/  FSEL R56, R56, -INF , !P3 ;  /* 0xff80000038387808 */ /* 0x000fe40005800000 */
[----:B------:R-:W-:Y:S02]  /*32c0*/  ISETP.GT.AND P3, PT, R3, 0x41, !P4 ;  /* 0x000000410300780c */ /* 0x000fe40006764270 */
[----:B------:R-:W-:Y:S02]  /*32d0*/  ISETP.GE.AND P4, PT, R9, 0x49, PT ;  /* 0x000000490900780c */ /* 0x000fe40003f86270 */
[----:B------:R-:W-:Y:S02]  /*32e0*/  ISETP.LT.OR P3, PT, R0, 0x42, P3 ;  /* 0x000000420000780c */ /* 0x000fe40001f61670 */
[----:B------:R-:W-:-:S02]  /*32f0*/  P2R R115, PR, RZ, 0x10 ;  /* 0x00000010ff737803 */ /* 0x000fc40000000000 */
        /* <DEDUP_REMOVED lines=86> */
[----:B------:R-:W-:-:S04]  /*3860*/  ISETP.GT.AND P3, PT, R3, 0x89, !P4 ;  /* 0x000000890300780c */ /* 0x000fc80006764270 */
[----:B------:R-:W-:-:S04]  /*3870*/  ISETP.LT.OR P3, PT, R0, 0x8a, P3 ;  /* 0x0000008a0000780c */ /* 0x000fc80001f61670 */
[----:B------:R-:W-:Y:S02]  /*3880*/  FSEL R29, R29, -INF , !P3 ;  /* 0xff8000001d1d7808 */ /* 0x000fe40005800000 */
[----:B------:R-:W-:-:S04]  /*3890*/  ISETP.GE.AND P3, PT, R9, 0x91, PT ;  /* 0x000000910900780c */ /* 0x000fc80003f66270 */
        /* <DEDUP_REMOVED lines=12> */
[----:B------:R-:W-:Y:S02]  /*3960*/  P2R R4, PR, RZ, 0x40 ;  /* 0x00000040ff047803 */ /* 0x000fe40000000000 */
[----:B------:R-:W-:-:S04]  /*3970*/  ISETP.GT.AND P6, PT, R3, RZ, !P6 ;  /* 0x000000ff0300720c */ /* 0x000fc800077c4270 */
[----:B------:R-:W-:-:S04]  /*3980*/  ISETP.LT.OR P6, PT, R0, 0x1, P6 ;  /* 0x000000010000780c */ /* 0x000fc800037c1670 */
[----:B------:R-:W-:Y:S02]  /*3990*/  FSEL R13, R88, -INF , !P6 ;  /* 0xff800000580d7808 */ /* 0x000fe40007000000 */
[----:B------:R-:W-:Y:S02]  /*39a0*/  ISETP.GE.AND P6, PT, R9, 0x9a, PT ;  /* 0x0000009a0900780c */ /* 0x000fe40003fc6270 */
[----:B------:R-:W0:Y:S02]  /*39b0*/  SHFL.IDX PT, R9, R2, 0x1, 0x1c1f ;  /* 0x003c1f0002097f89 */ /* 0x000e2400000e0000 */
[----:B------:R-:W-:Y:S02]  /*39c0*/  P2R R133, PR, RZ, 0x40 ;  /* 0x00000040ff857803 */ /* 0x000fe40000000000 */
[----:B------:R-:W-:-:S04]  /*39d0*/  ISETP.GT.AND P6, PT, R3, 0x99, !P6 ;  /* 0x000000990300780c */ /* 0x000fc800077c4270 */
[----:B------:R-:W-:-:S04]  /*39e0*/  ISETP.LT.OR P6, PT, R0, 0x9a, P6 ;  /* 0x0000009a0000780c */ /* 0x000fc800037c1670 */
[----:B------:R-:W-:Y:S02]  /*39f0*/  FSEL R37, R37, -INF , !P6 ;  /* 0xff80000025257808 */ /* 0x000fe40007000000 */
[----:B------:R-:W-:Y:S02]  /*3a00*/  PLOP3.LUT P6, PT, PT, PT, UP1, 0x40, 0x0 ;  /* 0x000000000000781c */ /* 0x000fe40003fce818 */
[----:B0-----:R-:W-:Y:S01]  /*3a10*/  VIADDMNMX R0, R9, R8, R7, PT ;  /* 0x0000000809007246 */ /* 0x001fe20003800107 */
[----:B------:R-:W-:-:S10]  /*3a20*/  IMAD.IADD R3, R5, 0x1, R9 ;  /* 0x0000000105037824 */ /* 0x000fd400078e0209 */
[----:B------:R-:W-:Y:S05]  /*3a30*/  @P6 BRA `(.L_x_963) ;  /* 0x00000000005c6947 */ /* 0x000fea0003800000 */
        /* <DEDUP_REMOVED lines=8> */
[----:B------:R-:W-:Y:S01]  /*3ac0*/  @P6 IMAD.HI.U32 R5, R2, UR10, RZ ;  /* 0x0000000a02056c27 */ /* 0x000fe2000f8e00ff */
[----:B------:R-:W-:-:S13]  /*3ad0*/  PLOP3.LUT P6, PT, PT, PT, UP2, 0x80, 0x0 ;  /* 0x000000000000781c */ /* 0x000fda0003fcf028 */
[----:B------:R-:W-:-:S04]  /*3ae0*/  @P6 SHF.R.U32.HI R2, RZ, UR11, R5 ;  /* 0x0000000bff026c19 */ /* 0x000fc80008011605 */
[----:B------:R-:W-:Y:S01]  /*3af0*/  LOP3.LUT R2, RZ, R2, RZ, 0x33, !PT ;  /* 0x00000002ff027212 */ /* 0x000fe200078e33ff */
[----:B------:R-:W-:Y:S06]  /*3b00*/  BRA `(.L_x_966) ;  /* 0x0000000000187947 */ /* 0x000fec0003800000 */
.L_x_965:
[----:B------:R-:W-:-:S06]  /*3b10*/  UISETP.NE.AND UP2, UPT, UR7, 0x1, UPT ;  /* 0x000000010700788c */ /* 0x000fcc000bf45270 */
[----:B------:R-:W-:-:S05]  /*3b20*/  PLOP3.LUT P6, PT, PT, PT, UP2, 0x80, 0x0 ;  /* 0x000000000000781c */ /* 0x000fca0003fcf028 */
[----:B------:R-:W-:-:S08]  /*3b30*/  @UP2 ULDC.64 UR10, c[0x0][0x9e8] ;  /* 0x00027a00000a2ab9 */ /* 0x000fd00000000a00 */
[----:B------:R-:W-:Y:S01]  /*3b40*/  @P6 IMAD.HI.U32 R5, R2, UR10, RZ ;  /* 0x0000000a02056c27 */ /* 0x000fe2000f8e00ff */
[----:B------:R-:W-:-:S13]  /*3b50*/  PLOP3.LUT P6, PT, PT, PT, UP2, 0x80, 0x0 ;  /* 0x000000000000781c */ /* 0x000fda0003fcf028 */
[----:B------:R-:W-:-:S07]  /*3b60*/  @P6 SHF.R.U32.HI R2, RZ, UR11, R5 ;  /* 0x0000000bff026c19 */ /* 0x000fce0008011605 */
.L_x_966:
[----:B------:R-:W-:Y:S05]  /*3b70*/  BSYNC B0 ;  /* 0x0000000000007941 */ /* 0x000fea0003800000 */
.L_x_964:
[----:B------:R-:W-:-:S05]  /*3b80*/  IMAD R2, R2, UR7, R11 ;  /* 0x0000000702027c24 */ /* 0x000fca000f8e020b */
[----:B------:R-:W-:Y:S02]  /*3b90*/  VIMNMX R3, R3, R2, !PT ;  /* 0x0000000203037248 */ /* 0x000fe40007fe0100 */
[----:B------:R-:W-:-:S07]  /*3ba0*/  VIADDMNMX R0, R2, UR7, R0, PT ;  /* 0x0000000702007c46 */ /* 0x000fce000b800100 */
.L_x_963:
[C---:B------:R-:W-:Y:S01]  /*3bb0*/  ISETP.GT.AND P1, PT, R3.reuse, 0x20, !P1 ;  /* 0x000000200300780c */ /* 0x040fe20004f24270 */
[----:B------:R-:W-:Y:S01]  /*3bc0*/  IMAD.U32 R7, RZ, RZ, UR37 ;  /* 0x00000025ff077e24 */ /* 0x000fe2000f8e00ff */
[----:B------:R-:W-:Y:S01]  /*3bd0*/  ISETP.GT.AND P2, PT, R3, 0x29, !P2 ;  /* 0x000000290300780c */ /* 0x000fe20005744270 */
[----:B------:R-:W-:Y:S01]  /*3be0*/  @UP0 ULDC UR10, c[0x0][0x44c] ;  /* 0x00011300000a0ab9 */ /* 0x000fe20000000800 */
[C---:B------:R-:W-:Y:S01]  /*3bf0*/  ISETP.LT.OR P1, PT, R0.reuse, 0x21, P1 ;  /* 0x000000210000780c */ /* 0x040fe20000f21670 */
[----:B------:R-:W-:Y:S01]  /*3c00*/  UIMAD.WIDE.U32 UR10, UR36, UR10, URZ ;  /* 0x0000000a240a72a5 */ /* 0x000fe2000f8e003f */
[----:B------:R-:W-:Y:S01]  /*3c10*/  ISETP.LT.OR P2, PT, R0, 0x2a, P2 ;  /* 0x0000002a0000780c */ /* 0x000fe20001741670 */
[----:B------:R-:W-:Y:S01]  /*3c20*/  @UP0 ULDC UR18, c[0x0][0x450] ;  /* 0x0001140000120ab9 */ /* 0x000fe20000000800 */
[----:B------:R-:W-:Y:S01]  /*3c30*/  FSEL R74, R74, -INF , !P1 ;  /* 0xff8000004a4a7808 */ /* 0x000fe20004800000 */
[----:B------:R-:W-:Y:S01]  /*3c40*/  UMOV UR14, UR36 ;  /* 0x00000024000e7c82 */ /* 0x000fe20008000000 */
[----:B------:R-:W-:Y:S01]  /*3c50*/  ISETP.NE.AND P1, PT, R107, RZ, PT ;  /* 0x000000ff6b00720c */ /* 0x000fe20003f25270 */
[----:B------:R-:W-:Y:S01]  /*3c60*/  @UP0 USHF.R.U32.HI UR14, URZ, UR18, UR11 ;  /* 0x000000123f0e0299 */ /* 0x000fe2000801160b */
[----:B------:R-:W-:-:S02]  /*3c70*/  FSEL R79, R79, -INF , !P2 ;  /* 0xff8000004f4f7808 */ /* 0x000fc40005000000 */
[----:B------:R-:W-:Y:S02]  /*3c80*/  ISETP.GT.AND P1, PT, R3, 0x21, !P1 ;  /* 0x000000210300780c */ /* 0x000fe40004f24270 */
[----:B------:R-:W-:Y:S02]  /*3c90*/  ISETP.NE.AND P2, PT, R115, RZ, PT ;  /* 0x000000ff7300720c */ /* 0x000fe40003f45270 */
[----:B------:R-:W-:Y:S02]  /*3ca0*/  ISETP.LT.OR P1, PT, R0, 0x22, P1 ;  /* 0x000000220000780c */ /* 0x000fe40000f21670 */
[----:B------:R-:W-:Y:S02]  /*3cb0*/  ISETP.NE.AND P6, PT, R116, RZ, PT ;  /* 0x000000ff7400720c */ /* 0x000fe40003fc5270 */
[----:B------:R-:W-:Y:S02]  /*3cc0*/  FSEL R75, R75, -INF , !P1 ;  /* 0xff8000004b4b7808 */ /* 0x000fe40004800000 */
[----:B------:R-:W-:-:S02]  /*3cd0*/  ISETP.NE.AND P1, PT, R108, RZ, PT ;  /* 0x000000ff6c00720c */ /* 0x000fc40003f25270 */
[----:B------:R-:W-:Y:S02]  /*3ce0*/  FMNMX.FTZ R5, R13, R89, !PT ;  /* 0x000000590d057209 */ /* 0x000fe40007810000 */
[----:B------:R-:W-:Y:S02]  /*3cf0*/  ISETP.GT.AND P1, PT, R3, 0x28, !P1 ;  /* 0x000000280300780c */ /* 0x000fe40004f24270 */
[----:B------:R-:W-:Y:S02]  /*3d00*/  FMNMX.FTZ R2, R92, R5, !PT ;  /* 0x000000055c027209 */ /* 0x000fe40007810000 */
[----:B------:R-:W-:Y:S02]  /*3d10*/  ISETP.LT.OR P1, PT, R0, 0x29, P1 ;  /* 0x000000290000780c */ /* 0x000fe40000f21670 */
[----:B------:R-:W-:Y:S02]  /*3d20*/  FMNMX.FTZ R5, R93, R2, !PT ;  /* 0x000000025d057209 */ /* 0x000fe40007810000 */
[----:B------:R-:W-:-:S02]  /*3d30*/  FSEL R78, R78, -INF , !P1 ;  /* 0xff8000004e4e7808 */ /* 0x000fc40004800000 */
[----:B------:R-:W-:Y:S02]  /*3d40*/  ISETP.NE.AND P1, PT, R109, RZ, PT ;  /* 0x000000ff6d00720c */ /* 0x000fe40003f25270 */
[----:B------:R-:W-:Y:S02]  /*3d50*/  FMNMX.FTZ R2, R96, R5, !PT ;  /* 0x0000000560027209 */ /* 0x000fe40007810000 */
[----:B------:R-:W-:Y:S02]  /*3d60*/  ISETP.GT.AND P1, PT, R3, 0x30, !P1 ;  /* 0x000000300300780c */ /* 0x000fe40004f24270 */
[----:B------:R-:W-:Y:S02]  /*3d70*/  FMNMX.FTZ R5, R97, R2, !PT ;  /* 0x0000000261057209 */ /* 0x000fe40007810000 */
[----:B------:R-:W-:Y:S02]  /*3d80*/  ISETP.LT.OR P1, PT, R0, 0x31, P1 ;  /* 0x000000310000780c */ /* 0x000fe40000f21670 */
[----:B------:R-:W-:-:S02]  /*3d90*/  FMNMX.FTZ R2, R100, R5, !PT ;  /* 0x0000000564027209 */ /* 0x000fc40007810000 */
[----:B------:R-:W-:Y:S02]  /*3da0*/  FSEL R82, R82, -INF , !P1 ;  /* 0xff80000052527808 */ /* 0x000fe40004800000 */
[----:B------:R-:W-:Y:S02]  /*3db0*/  ISETP.NE.AND P1, PT, R110, RZ, PT ;  /* 0x000000ff6e00720c */ /* 0x000fe40003f25270 */
[----:B------:R-:W-:Y:S02]  /*3dc0*/  FMNMX.FTZ R5, R101, R2, !PT ;  /* 0x0000000265057209 */ /* 0x000fe40007810000 */
[----:B------:R-:W-:Y:S02]  /*3dd0*/  ISETP.GT.AND P1, PT, R3, 0x31, !P1 ;  /* 0x000000310300780c */ /* 0x000fe40004f24270 */
[----:B------:R-:W-:Y:S02]  /*3de0*/  FMNMX.FTZ R2, R72, R5, !PT ;  /* 0x0000000548027209 */ /* 0x000fe40007810000 */
[----:B------:R-:W-:-:S02]  /*3df0*/  ISETP.LT.OR P1, PT, R0, 0x32, P1 ;  /* 0x000000320000780c */ /* 0x000fc40000f21670 */
[----:B------:R-:W-:Y:S02]  /*3e00*/  FMNMX.FTZ R5, R73, R2, !PT ;  /* 0x0000000249057209 */ /* 0x000fe40007810000 */
[----:B------:R-:W-:Y:S02]  /*3e10*/  FSEL R83, R83, -INF , !P1 ;  /* 0xff80000053537808 */ /* 0x000fe40004800000 */
[----:B------:R-:W-:Y:S02]  /*3e20*/  ISETP.NE.AND P1, PT, R111, RZ, PT ;  /* 0x000000ff6f00720c */ /* 0x000fe40003f25270 */
[----:B------:R-:W-:Y:S02]  /*3e30*/  FMNMX.FTZ R2, R76, R5, !PT ;  /* 0x000000054c027209 */ /* 0x000fe40007810000 */
[----:B------:R-:W-:Y:S02]  /*3e40*/  ISETP.GT.AND P1, PT, R3, 0x38, !P1 ;  /* 0x000000380300780c */ /* 0x000fe40004f24270 */
[----:B------:R-:W-:-:S02]  /*3e50*/  FMNMX.FTZ R5, R77, R2, !PT ;  /* 0x000000024d057209 */ /* 0x000fc40007810000 */
[----:B------:R-:W-:Y:S02]  /*3e60*/  ISETP.LT.OR P1, PT, R0, 0x39, P1 ;  /* 0x000000390000780c */ /* 0x000fe40000f21670 */
[----:B------:R-:W-:Y:S02]  /*3e70*/  FMNMX.FTZ R2, R80, R5, !PT ;  /* 0x0000000550027209 */ /* 0x000fe40007810000 */
[----:B------:R-:W-:Y:S02]  /*3e80*/  FSEL R86, R86, -INF , !P1 ;  /* 0xff80000056567808 */ /* 0x000fe40004800000 */
[----:B------:R-:W-:Y:S02]  /*3e90*/  ISETP.NE.AND P1, PT, R112, RZ, PT ;  /* 0x000000ff7000720c */ /* 0x000fe40003f25270 */
[----:B------:R-:W-:Y:S02]  /*3ea0*/  FMNMX.FTZ R5, R81, R2, !PT ;  /* 0x0000000251057209 */ /* 0x000fe40007810000 */
[----:B------:R-:W-:-:S02]  /*3eb0*/  ISETP.GT.AND P1, PT, R3, 0x39, !P1 ;  /* 0x000000390300780c */ /* 0x000fc40004f24270 */
[----:B------:R-:W-:Y:S02]  /*3ec0*/  FMNMX.FTZ R2, R84, R5, !PT ;  /* 0x0000000554027209 */ /* 0x000fe40007810000 */
[----:B------:R-:W-:Y:S02]  /*3ed0*/  ISETP.LT.OR P1, PT, R0, 0x3a, P1 ;  /* 0x0000003a0000780c */ /* 0x000fe40000f21670 */
[----:B------:R-:W-:Y:S02]  /*3ee0*/  FMNMX.FTZ R5, R85, R2, !PT ;  /* 0x0000000255057209 */ /* 0x000fe40007810000 */
[----:B------:R-:W-:Y:S02]  /*3ef0*/  FSEL R87, R87, -INF , !P1 ;  /* 0xff80000057577808 */ /* 0x000fe40004800000 */
[----:B------:R-:W-:Y:S02]  /*3f00*/  ISETP.NE.AND P1, PT, R113, RZ, PT ;  /* 0x000000ff7100720c */ /* 0x000fe40003f25270 */
[----:B------:R-:W-:-:S02]  /*3f10*/  FMNMX.FTZ R2, R56, R5, !PT ;  /* 0x0000000538027209 */ /* 0x000fc40007810000 */
[----:B------:R-:W-:Y:S02]  /*3f20*/  ISETP.GT.AND P1, PT, R3, 0x40, !P1 ;  /* 0x000000400300780c */ /* 0x000fe40004f24270 */
[----:B------:R-:W-:Y:S02]  /*3f30*/  FMNMX.FTZ R5, R57, R2, !PT ;  /* 0x0000000239057209 */ /* 0x000fe40007810000 */
[----:B------:R-:W-:Y:S02]  /*3f40*/  ISETP.LT.OR P1, PT, R0, 0x41, P1 ;  /* 0x000000410000780c */ /* 0x000fe40000f21670 */
[----:B------:R-:W-:Y:S02]  /*3f50*/  FMNMX.FTZ R2, R60, R5, !PT ;  /* 0x000000053c027209 */ /* 0x000fe40007810000 */
        /* <DEDUP_REMOVED lines=8> */
[C---:B------:R-:W-:Y:S02]  /*3fe0*/  ISETP.GT.AND P1, PT, R3.reuse, 0x48, !P2 ;  /* 0x000000480300780c */ /* 0x040fe40005724270 */
[----:B------:R-:W-:Y:S02]  /*3ff0*/  ISETP.NE.AND P2, PT, R126, RZ, PT ;  /* 0x000000ff7e00720c */ /* 0x000fe40003f45270 */
[----:B------:R-:W-:Y:S02]  /*4000*/  ISETP.LT.OR P1, PT, R0, 0x49, P1 ;  /* 0x000000490000780c */ /* 0x000fe40000f21670 */
[----:B------:R-:W-:Y:S02]  /*4010*/  FMNMX.FTZ R2, R68, R5, !PT ;  /* 0x0000000544027209 */ /* 0x000fe40007810000 */
[----:B------:R-:W-:Y:S02]  /*4020*/  FSEL R62, R62, -INF , !P1 ;  /* 0xff8000003e3e7808 */ /* 0x000fe40004800000 */
[----:B------:R-:W-:-:S02]  /*4030*/  ISETP.GT.AND P1, PT, R3, 0x49, !P6 ;  /* 0x000000490300780c */ /* 0x000fc40007724270 */
[----:B------:R-:W-:Y:S02]  /*4040*/  ISETP.NE.AND P6, PT, R127, RZ, PT ;  /* 0x000000ff7f00720c */ /* 0x000fe40003fc5270 */
        /* <DEDUP_REMOVED lines=39> */
[C---:B------:R-:W-:Y:S02]  /*42c0*/  ISETP.GT.AND P3, PT, R3.reuse, 0x90, !P3 ;  /* 0x000000900300780c */ /* 0x040fe40005f64270 */
[----:B------:R-:W-:-:S02]  /*42d0*/  ISETP.GT.AND P1, PT, R3, 0x61, !P1 ;  /* 0x000000610300780c */ /* 0x000fc40004f24270 */
[C---:B------:R-:W-:Y:S02]  /*42e0*/  ISETP.GT.AND P4, PT, R3.reuse, 0x91, !P4 ;  /* 0x000000910300780c */ /* 0x040fe40006784270 */
[C---:B------:R-:W-:Y:S02]  /*42f0*/  ISETP.LT.OR P1, PT, R0.reuse, 0x62, P1 ;  /* 0x000000620000780c */ /* 0x040fe40000f21670 */
[----:B------:R-:W-:Y:S02]  /*4300*/  ISETP.GT.AND P5, PT, R3, 0x98, !P5 ;  /* 0x000000980300780c */ /* 0x000fe40006fa4270 */
[----:B------:R-:W-:Y:S02]  /*4310*/  FSEL R43, R43, -INF , !P1 ;  /* 0xff8000002b2b7808 */ /* 0x000fe40004800000 */
[----:B------:R-:W-:Y:S02]  /*4320*/  ISETP.NE.AND P1, PT, R123, RZ, PT ;  /* 0x000000ff7b00720c */ /* 0x000fe40003f25270 */
[----:B------:R-:W-:-:S02]  /*4330*/  ISETP.LT.OR P3, PT, R0, 0x91, P3 ;  /* 0x000000910000780c */ /* 0x000fc40001f61670 */
[----:B------:R-:W-:Y:S02]  /*4340*/  ISETP.GT.AND P1, PT, R3, 0x68, !P1 ;  /* 0x000000680300780c */ /* 0x000fe40004f24270 */
[C---:B------:R-:W-:Y:S02]  /*4350*/  ISETP.LT.OR P4, PT, R0.reuse, 0x92, P4 ;  /* 0x000000920000780c */ /* 0x040fe40002781670 */
[----:B------:R-:W-:Y:S02]  /*4360*/  ISETP.LT.OR P1, PT, R0, 0x69, P1 ;  /* 0x000000690000780c */ /* 0x000fe40000f21670 */
[----:B------:R-:W-:Y:S02]  /*4370*/  FSEL R34, R34, -INF , !P3 ;  /* 0xff80000022227808 */ /* 0x000fe40005800000 */
[----:B------:R-:W-:Y:S02]  /*4380*/  FSEL R46, R46, -INF , !P1 ;  /* 0xff8000002e2e7808 */ /* 0x000fe40004800000 */
[----:B------:R-:W-:-:S02]  /*4390*/  ISETP.NE.AND P1, PT, R124, RZ, PT ;  /* 0x000000ff7c00720c */ /* 0x000fc40003f25270 */
[C---:B------:R-:W-:Y:S02]  /*43a0*/  ISETP.LT.OR P5, PT, R0.reuse, 0x99, P5 ;  /* 0x000000990000780c */ /* 0x040fe40002fa1670 */
[----:B------:R-:W-:Y:S02]  /*43b0*/  ISETP.GT.AND P1, PT, R3, 0x69, !P1 ;  /* 0x000000690300780c */ /* 0x000fe40004f24270 */
[----:B------:R-:W-:Y:S02]  /*43c0*/  FSEL R35, R35, -INF , !P4 ;  /* 0xff80000023237808 */ /* 0x000fe40006000000 */
[----:B------:R-:W-:Y:S02]  /*43d0*/  ISETP.LT.OR P1, PT, R0, 0x6a, P1 ;  /* 0x0000006a0000780c */ /* 0x000fe40000f21670 */
[----:B------:R-:W-:Y:S02]  /*43e0*/  R2UR UR15, R104 ;  /* 0x00000000680f72ca */ /* 0x000fe400000e0000 */
[----:B------:R-:W-:-:S02]  /*43f0*/  FSEL R47, R47, -INF , !P1 ;  /* 0xff8000002f2f7808 */ /* 0x000fc40004800000 */
[----:B------:R-:W-:-:S04]  /*4400*/  ISETP.NE.AND P1, PT, R125, RZ, PT ;  /* 0x000000ff7d00720c */ /* 0x000fc80003f25270 */
[----:B------:R-:W-:-:S04]  /*4410*/  ISETP.GT.AND P1, PT, R3, 0x70, !P1 ;  /* 0x000000700300780c */ /* 0x000fc80004f24270 */
[----:B------:R-:W-:Y:S01]  /*4420*/  ISETP.LT.OR P1, PT, R0, 0x71, P1 ;  /* 0x000000710000780c */ /* 0x000fe20000f21670 */
[----:B------:R-:W-:-:S03]  /*4430*/  UIADD3 UR10, UR15, UR14, URZ ;  /* 0x0000000e0f0a7290 */ /* 0x000fc6000fffe03f */
[----:B------:R-:W-:Y:S01]  /*4440*/  FSEL R50, R50, -INF , !P1 ;  /* 0xff80000032327808 */ /* 0x000fe20004800000 */
[----:B------:R-:W-:Y:S01]  /*4450*/  UIADD3 UR6, UR10, UR6, URZ ;  /* 0x000000060a067290 */ /* 0x000fe2000fffe03f */
[----:B------:R-:W-:Y:S02]  /*4460*/  ISETP.GT.AND P1, PT, R3, 0x71, !P2 ;  /* 0x000000710300780c */ /* 0x000fe40005724270 */
[----:B------:R-:W-:Y:S02]  /*4470*/  ISETP.NE.AND P2, PT, R129, RZ, PT ;  /* 0x000000ff8100720c */ /* 0x000fe40003f45270 */
[----:B------:R-:W-:-:S04]  /*4480*/  ISETP.LT.OR P1, PT, R0, 0x72, P1 ;  /* 0x000000720000780c */ /* 0x000fc80000f21670 */
[----:B------:R-:W-:Y:S02]  /*4490*/  FSEL R51, R51, -INF , !P1 ;  /* 0xff80000033337808 */ /* 0x000fe40004800000 */
[----:B------:R-:W-:Y:S02]  /*44a0*/  ISETP.GT.AND P1, PT, R3, 0x78, !P6 ;  /* 0x000000780300780c */ /* 0x000fe40007724270 */
[----:B------:R-:W-:Y:S02]  /*44b0*/  ISETP.NE.AND P6, PT, R130, RZ, PT ;  /* 0x000000ff8200720c */ /* 0x000fe40003fc5270 */
[----:B------:R-:W-:-:S04]  /*44c0*/  ISETP.LT.OR P1, PT, R0, 0x79, P1 ;  /* 0x000000790000780c */ /* 0x000fc80000f21670 */
[----:B------:R-:W-:Y:S02]  /*44d0*/  FSEL R54, R54, -INF , !P1 ;  /* 0xff80000036367808 */ /* 0x000fe40004800000 */
[----:B------:R-:W-:-:S04]  /*44e0*/  ISETP.NE.AND P1, PT, R128, RZ, PT ;  /* 0x000000ff8000720c */ /* 0x000fc80003f25270 */
[----:B------:R-:W-:-:S04]  /*44f0*/  ISETP.GT.AND P1, PT, R3, 0x79, !P1 ;  /* 0x000000790300780c */ /* 0x000fc80004f24270 */
        /* <DEDUP_REMOVED lines=30> */
[----:B------:R-:W-:Y:S02]  /*46e0*/  ISETP.NE.AND P1, PT, R4, RZ, PT ;  /* 0x000000ff0400720c */ /* 0x000fe40003f25270 */
[----:B------:R-:W-:Y:S02]  /*46f0*/  FMNMX.FTZ R4, R37, R2, !PT ;  /* 0x0000000225047209 */ /* 0x000fe40007810000 */
[----:B------:R-:W-:-:S03]  /*4700*/  ISETP.GT.AND P1, PT, R3, RZ, !P1 ;  /* 0x000000ff0300720c */ /* 0x000fc60004f24270 */
[----:B------:R-:W0:Y:S01]  /*4710*/  SHFL.BFLY PT, R5, R4, 0x2, 0x1f ;  /* 0x0c401f0004057f89 */ /* 0x000e2200000e0000 */
[----:B------:R-:W-:-:S04]  /*4720*/  ISETP.LT.OR P1, PT, R0, 0x1, P1 ;  /* 0x000000010000780c */ /* 0x000fc80000f21670 */
[----:B------:R-:W-:Y:S02]  /*4730*/  FSEL R90, R90, -INF , !P1 ;  /* 0xff8000005a5a7808 */ /* 0x000fe40004800000 */
[----:B------:R-:W-:Y:S02]  /*4740*/  ISETP.GT.AND P1, PT, R3, 0x80, !P2 ;  /* 0x000000800300780c */ /* 0x000fe40005724270 */
[----:B------:R-:W-:Y:S02]  /*4750*/  ISETP.NE.AND P2, PT, R132, RZ, PT ;  /* 0x000000ff8400720c */ /* 0x000fe40003f45270 */
[----:B------:R-:W-:-:S04]  /*4760*/  ISETP.LT.OR P1, PT, R0, 0x81, P1 ;  /* 0x000000810000780c */ /* 0x000fc80000f21670 */
[----:B------:R-:W-:Y:S02]  /*4770*/  FSEL R26, R26, -INF , !P1 ;  /* 0xff8000001a1a7808 */ /* 0x000fe40004800000 */
[----:B------:R-:W-:Y:S02]  /*4780*/  ISETP.GT.AND P1, PT, R3, 0x81, !P6 ;  /* 0x000000810300780c */ /* 0x000fe40007724270 */
[----:B------:R-:W-:Y:S02]  /*4790*/  ISETP.NE.AND P6, PT, R131, RZ, PT ;  /* 0x000000ff8300720c */ /* 0x000fe40003fc5270 */
[----:B------:R-:W-:Y:S02]  /*47a0*/  ISETP.LT.OR P1, PT, R0, 0x82, P1 ;  /* 0x000000820000780c */ /* 0x000fe40000f21670 */
[----:B0-----:R-:W-:Y:S02]  /*47b0*/  FMNMX.FTZ R5, R4, R5, !PT ;  /* 0x0000000504057209 */ /* 0x001fe40007810000 */
[----:B------:R-:W-:-:S03]  /*47c0*/  FSEL R27, R27, -INF , !P1 ;  /* 0xff8000001b1b7808 */ /* 0x000fc60004800000 */
[----:B------:R-:W0:Y:S02]  /*47d0*/  SHFL.BFLY PT, R2, R5, 0x1, 0x1f ;  /* 0x0c201f0005027f89 */ /* 0x000e2400000e0000 */
[----:B0-----:R-:W-:-:S04]  /*47e0*/  FMNMX.FTZ R2, R5, R2, !PT ;  /* 0x0000000205027209 */ /* 0x001fc80007810000 */
[C---:B------:R-:W-:Y:S01]  /*47f0*/  FSETP.NEU.FTZ.AND P1, PT, R2.reuse, -INF , PT ;  /* 0xff8000000200780b */ /* 0x040fe20003f3d000 */
[----:B------:R-:W-:-:S05]  /*4800*/  FFMA.FTZ R7, R2, R7, -8 ;  /* 0xc100000002077423 */ /* 0x000fca0000010007 */
[----:B------:R-:W-:Y:S02]  /*4810*/  FSEL R88, R7, RZ, P1 ;  /* 0x000000ff07587208 */ /* 0x000fe40000800000 */
[----:B------:R-:W-:Y:S02]  /*4820*/  ISETP.GT.AND P1, PT, R3, 0x88, !P6 ;  /* 0x000000880300780c */ /* 0x000fe40007724270 */
[----:B------:R-:W-:Y:S01]  /*4830*/  ISETP.NE.AND P6, PT, R133, RZ, PT ;  /* 0x000000ff8500720c */ /* 0x000fe20003fc5270 */
[----:B------:R-:W-:-:S01]  /*4840*/  FFMA.FTZ R4, R13, UR37, -R88 ;  /* 0x000000250d047c23 */ /* 0x000fc20008010858 */
[----:B------:R-:W-:Y:S01]  /*4850*/  FMNMX.FTZ R13, R90, R91, !PT ;  /* 0x0000005b5a0d7209 */ /* 0x000fe20007810000 */
[----:B------:R-:W-:-:S01]  /*4860*/  FFMA.FTZ R72, R72, UR37, -R88 ;  /* 0x0000002548487c23 */ /* 0x000fc20008010858 */
[--C-:B------:R-:W-:Y:S01]  /*4870*/  FFMA.FTZ R76, R76, UR37, -R88.reuse ;  /* 0x000000254c4c7c23 */ /* 0x100fe20008010858 */
[----:B------:R-:W-:-:S01]  /*4880*/  FFMA.FTZ R80, R80, UR37, -R88 ;  /* 0x0000002550507c23 */ /* 0x000fc20008010858 */
[----:B------:R-:W-:Y:S01]  /*4890*/  FMNMX.FTZ R14, R94, R13, !PT ;  /* 0x0000000d5e0e7209 */ /* 0x000fe20007810000 */
[----:B------:R-:W-:-:S01]  /*48a0*/  FFMA.FTZ R84, R84, UR37, -R88 ;  /* 0x0000002554547c23 */ /* 0x000fc20008010858 */
[----:B------:R0:W-:Y:S01]  /*48b0*/  MUFU.EX2 R13, R72 ;  /* 0x00000048000d7308 */ /* 0x0001e20000000800 */
[----:B------:R-:W-:Y:S01]  /*48c0*/  ISETP.LT.OR P1, PT, R0, 0x89, P1 ;  /* 0x000000890000780c */ /* 0x000fe20000f21670 */
[--C-:B------:R-:W-:Y:S01]  /*48d0*/  FFMA.FTZ R5, R89, UR37, -R88.reuse ;  /* 0x0000002559057c23 */ /* 0x100fe20008010858 */
[----:B------:R-:W-:Y:S01]  /*48e0*/  FMNMX.FTZ R15, R95, R14, !PT ;  /* 0x0000000e5f0f7209 */ /* 0x000fe20007810000 */
[--C-:B------:R-:W-:Y:S01]  /*48f0*/  FFMA.FTZ R14, R73, UR37, -R88.reuse ;  /* 0x00000025490e7c23 */ /* 0x100fe20008010858 */
[----:B------:R-:W-:Y:S01]  /*4900*/  FSEL R30, R30, -INF , !P1 ;  /* 0xff8000001e1e7808 */ /* 0x000fe20004800000 */
[--C-:B------:R-:W-:Y:S01]  /*4910*/  FFMA.FTZ R7, R92, UR37, -R88.reuse ;  /* 0x000000255c077c23 */ /* 0x100fe20008010858 */
[----:B------:R-:W-:Y:S01]  /*4920*/  FMNMX.FTZ R20, R98, R15, !PT ;  /* 0x0000000f62147209 */ /* 0x000fe20007810000 */
[----:B------:R-:W-:Y:S01]  /*4930*/  MUFU.EX2 R4, R4 ;  /* 0x0000000400047308 */ /* 0x000fe20000000800 */
[----:B------:R-:W-:Y:S01]  /*4940*/  ISETP.GT.AND P1, PT, R3, 0x89, !P2 ;  /* 0x000000890300780c */ /* 0x000fe20005724270 */
[--C-:B------:R-:W-:Y:S01]  /*4950*/  FFMA.FTZ R8, R93, UR37, -R88.reuse ;  /* 0x000000255d087c23 */ /* 0x100fe20008010858 */
[----:B------:R-:W-:Y:S01]  /*4960*/  FMNMX.FTZ R15, R99, R20, !PT ;  /* 0x00000014630f7209 */ /* 0x000fe20007810000 */
[--C-:B------:R-:W-:Y:S01]  /*4970*/  FFMA.FTZ R9, R96, UR37, -R88.reuse ;  /* 0x0000002560097c23 */ /* 0x100fe20008010858 */
[----:B------:R-:W-:Y:S01]  /*4980*/  ISETP.GT.AND P2, PT, R3, 0x99, !P6 ;  /* 0x000000990300780c */ /* 0x000fe20007744270 */
[--C-:B------:R-:W-:Y:S01]  /*4990*/  FFMA.FTZ R10, R97, UR37, -R88.reuse ;  /* 0x00000025610a7c23 */ /* 0x100fe20008010858 */
[----:B------:R-:W-:Y:S01]  /*49a0*/  FMNMX.FTZ R20, R102, R15, !PT ;  /* 0x0000000f66147209 */ /* 0x000fe20007810000 */
[----:B------:R-:W1:Y:S01]  /*49b0*/  MUFU.EX2 R5, R5 ;  /* 0x0000000500057308 */ /* 0x000e620000000800 */
[----:B------:R-:W-:Y:S01]  /*49c0*/  ISETP.LT.OR P1, PT, R0, 0x8a, P1 ;  /* 0x0000008a0000780c */ /* 0x000fe20000f21670 */
[--C-:B------:R-:W-:Y:S01]  /*49d0*/  FFMA.FTZ R11, R100, UR37, -R88.reuse ;  /* 0x00000025640b7c23 */ /* 0x100fe20008010858 */
[----:B------:R-:W-:Y:S01]  /*49e0*/  FMNMX.FTZ R21, R103, R20, !PT ;  /* 0x0000001467157209 */ /* 0x000fe20007810000 */
[--C-:B------:R-:W-:Y:S01]  /*49f0*/  FFMA.FTZ R20, R77, UR37, -R88.reuse ;  /* 0x000000254d147c23 */ /* 0x100fe20008010858 */
[----:B------:R-:W-:Y:S01]  /*4a00*/  FSEL R31, R31, -INF , !P1 ;  /* 0xff8000001f1f7808 */ /* 0x000fe20004800000 */
[--C-:B------:R-:W-:Y:S01]  /*4a10*/  FFMA.FTZ R12, R101, UR37, -R88.reuse ;  /* 0x00000025650c7c23 */ /* 0x100fe20008010858 */
[----:B0-----:R-:W-:Y:S01]  /*4a20*/  FMNMX.FTZ R72, R74, R21, !PT ;  /* 0x000000154a487209 */ /* 0x001fe20007810000 */
[----:B------:R0:W-:Y:S01]  /*4a30*/  MUFU.EX2 R15, R76 ;  /* 0x0000004c000f7308 */ /* 0x0001e20000000800 */
[----:B------:R-:W-:Y:S01]  /*4a40*/  ISETP.LT.OR P2, PT, R0, 0x9a, P2 ;  /* 0x0000009a0000780c */ /* 0x000fe20001741670 */
[--C-:B------:R-:W-:Y:S01]  /*4a50*/  FFMA.FTZ R56, R56, UR37, -R88.reuse ;  /* 0x0000002538387c23 */ /* 0x100fe20008010858 */
[----:B------:R-:W-:Y:S01]  /*4a60*/  FMNMX.FTZ R21, R75, R72, !PT ;  /* 0x000000484b157209 */ /* 0x000fe20007810000 */
[--C-:B------:R-:W-:Y:S01]  /*4a70*/  FFMA.FTZ R57, R57, UR37, -R88.reuse ;  /* 0x0000002539397c23 */ /* 0x100fe20008010858 */
[----:B------:R-:W-:-:S01]  /*4a80*/  FFMA.FTZ R60, R60, UR37, -R88 ;  /* 0x000000253c3c7c23 */ /* 0x000fc20008010858 */
[--C-:B------:R-:W-:Y:S01]  /*4a90*/  FFMA.FTZ R64, R64, UR37, -R88.reuse ;  /* 0x0000002540407c23 */ /* 0x100fe20008010858 */
[----:B------:R-:W-:Y:S01]  /*4aa0*/  FMNMX.FTZ R72, R78, R21, !PT ;  /* 0x000000154e487209 */ /* 0x000fe20007810000 */
[----:B------:R-:W2:Y:S01]  /*4ab0*/  MUFU.EX2 R7, R7 ;  /* 0x0000000700077308 */ /* 0x000ea20000000800 */
[----:B------:R-:W-:-:S01]  /*4ac0*/  FFMA.FTZ R65, R65, UR37, -R88 ;  /* 0x0000002541417c23 */ /* 0x000fc20008010858 */
[--C-:B------:R-:W-:Y:S01]  /*4ad0*/  FFMA.FTZ R24, R24, UR37, -R88.reuse ;  /* 0x0000002518187c23 */ /* 0x100fe20008010858 */
[----:B------:R-:W-:Y:S01]  /*4ae0*/  FMNMX.FTZ R73, R79, R72, !PT ;  /* 0x000000484f497209 */ /* 0x000fe20007810000 */
[--C-:B------:R-:W-:Y:S01]  /*4af0*/  FFMA.FTZ R72, R81, UR37, -R88.reuse ;  /* 0x0000002551487c23 */ /* 0x100fe20008010858 */
[----:B------:R-:W-:-:S01]  /*4b00*/  FFMA.FTZ R81, R61, UR37, -R88 ;  /* 0x000000253d517c23 */ /* 0x000fc20008010858 */
[--C-:B------:R-:W-:Y:S01]  /*4b10*/  FFMA.FTZ R25, R25, UR37, -R88.reuse ;  /* 0x0000002519197c23 */ /* 0x100fe20008010858 */
[----:B0-----:R-:W-:Y:S01]  /*4b20*/  FMNMX.FTZ R76, R82, R73, !PT ;  /* 0x00000049524c7209 */ /* 0x001fe20007810000 */
        /* <DEDUP_REMOVED lines=9> */
[----:B------:R-:W-:-:S02]  /*4bc0*/  FFMA.FTZ R37, R37, UR37, -R88 ;  /* 0x0000002525257c23 */ /* 0x000fc40008010858 */
[----:B------:R-:W-:Y:S01]  /*4bd0*/  FMNMX.FTZ R77, R87, R76, !PT ;  /* 0x0000004c574d7209 */ /* 0x000fe20007810000 */
[----:B------:R-:W-:-:S03]  /*4be0*/  FFMA.FTZ R76, R85, UR37, -R88 ;  /* 0x00000025554c7c23 */ /* 0x000fc60008010858 */
[----:B0-----:R-:W-:Y:S01]  /*4bf0*/  FMNMX.FTZ R80, R58, R77, !PT ;  /* 0x0000004d3a507209 */ /* 0x001fe20007810000 */
[----:B------:R0:W-:Y:S03]  /*4c00*/  MUFU.EX2 R73, R84 ;  /* 0x0000005400497308 */ /* 0x0001e60000000800 */
[----:B------:R-:W-:-:S04]  /*4c10*/  FMNMX.FTZ R77, R59, R80, !PT ;  /* 0x000000503b4d7209 */ /* 0x000fc80007810000 */
[----:B------:R-:W-:Y:S01]  /*4c20*/  FMNMX.FTZ R80, R62, R77, !PT ;  /* 0x0000004d3e507209 */ /* 0x000fe20007810000 */
[----:B------:R-:W4:Y:S01]  /*4c30*/  MUFU.EX2 R9, R9 ;  /* 0x0000000900097308 */ /* 0x000f220000000800 */
[----:B0-----:R-:W-:-:S02]  /*4c40*/  FFMA.FTZ R84, R68, UR37, -R88 ;  /* 0x0000002544547c23 */ /* 0x001fc40008010858 */
[----:B------:R-:W-:-:S04]  /*4c50*/  FMNMX.FTZ R77, R63, R80, !PT ;  /* 0x000000503f4d7209 */ /* 0x000fc80007810000 */
[----:B------:R-:W-:Y:S01]  /*4c60*/  FMNMX.FTZ R80, R66, R77, !PT ;  /* 0x0000004d42507209 */ /* 0x000fe20007810000 */
[----:B------:R-:W0:Y:S03]  /*4c70*/  MUFU.EX2 R10, R10 ;  /* 0x0000000a000a7308 */ /* 0x000e260000000800 */
[----:B------:R-:W-:-:S04]  /*4c80*/  FMNMX.FTZ R77, R67, R80, !PT ;  /* 0x00000050434d7209 */ /* 0x000fc80007810000 */
[----:B------:R-:W-:Y:S01]  /*4c90*/  FMNMX.FTZ R80, R70, R77, !PT ;  /* 0x0000004d46507209 */ /* 0x000fe20007810000 */
[----:B------:R-:W5:Y:S03]  /*4ca0*/  MUFU.EX2 R11, R11 ;  /* 0x0000000b000b7308 */ /* 0x000f660000000800 */
[----:B------:R-:W-:-:S04]  /*4cb0*/  FMNMX.FTZ R77, R71, R80, !PT ;  /* 0x00000050474d7209 */ /* 0x000fc80007810000 */
[----:B------:R-:W-:Y:S01]  /*4cc0*/  FMNMX.FTZ R80, R42, R77, !PT ;  /* 0x0000004d2a507209 */ /* 0x000fe20007810000 */
[----:B------:R-:W5:Y:S03]  /*4cd0*/  MUFU.EX2 R12, R12 ;  /* 0x0000000c000c7308 */ /* 0x000f660000000800 */
[----:B------:R-:W-:-:S04]  /*4ce0*/  FMNMX.FTZ R61, R43, R80, !PT ;  /* 0x000000502b3d7209 */ /* 0x000fc80007810000 */
[----:B------:R-:W-:Y:S01]  /*4cf0*/  FMNMX.FTZ R80, R46, R61, !PT ;  /* 0x0000003d2e507209 */ /* 0x000fe20007810000 */
[----:B------:R1:W-:Y:S03]  /*4d00*/  MUFU.EX2 R77, R81 ;  /* 0x00000051004d7308 */ /* 0x0003e60000000800 */
[----:B------:R-:W-:-:S04]  /*4d10*/  FMNMX.FTZ R61, R47, R80, !PT ;  /* 0x000000502f3d7209 */ /* 0x000fc80007810000 */
[----:B------:R-:W-:Y:S01]  /*4d20*/  FMNMX.FTZ R80, R50, R61, !PT ;  /* 0x0000003d32507209 */ /* 0x000fe20007810000 */
[----:B------:R-:W-:Y:S03]  /*4d30*/  MUFU.EX2 R14, R14 ;  /* 0x0000000e000e7308 */ /* 0x000fe60000000800 */
[----:B------:R-:W-:-:S04]  /*4d40*/  FMNMX.FTZ R61, R51, R80, !PT ;  /* 0x00000050333d7209 */ /* 0x000fc80007810000 */
[----:B------:R-:W-:Y:S01]  /*4d50*/  FMNMX.FTZ R68, R54, R61, !PT ;  /* 0x0000003d36447209 */ /* 0x000fe20007810000 */
[----:B------:R-:W-:Y:S03]  /*4d60*/  MUFU.EX2 R20, R20 ;  /* 0x0000001400147308 */ /* 0x000fe60000000800 */
[----:B-1----:R-:W-:Y:S01]  /*4d70*/  FMNMX.FTZ R81, R55, R68, !PT ;  /* 0x0000004437517209 */ /* 0x002fe20007810000 */
[----:B------:R-:W-:-:S03]  /*4d80*/  FFMA.FTZ R68, R69, UR37, -R88 ;  /* 0x0000002545447c23 */ /* 0x000fc60008010858 */
[----:B------:R-:W-:Y:S01]  /*4d90*/  FMNMX.FTZ R80, R26, R81, !PT ;  /* 0x000000511a507209 */ /* 0x000fe20007810000 */
[----:B------:R-:W-:-:S01]  /*4da0*/  FFMA.FTZ R81, R40, UR37, -R88 ;  /* 0x0000002528517c23 */ /* 0x000fc20008010858 */
[----:B------:R1:W-:Y:S02]  /*4db0*/  MUFU.EX2 R61, R84 ;  /* 0x00000054003d7308 */ /* 0x0003e40000000800 */
[----:B------:R-:W-:-:S04]  /*4dc0*/  FMNMX.FTZ R3, R27, R80, !PT ;  /* 0x000000501b037209 */ /* 0x000fc80007810000 */
[----:B------:R-:W-:Y:S02]  /*4dd0*/  FMNMX.FTZ R40, R30, R3, !PT ;  /* 0x000000031e287209 */ /* 0x000fe40007810000 */
[----:B------:R2:W-:Y:S01]  /*4de0*/  MUFU.EX2 R3, R81 ;  /* 0x0000005100037308 */ /* 0x0005e20000000800 */
[----:B-1----:R-:W-:-:S01]  /*4df0*/  FFMA.FTZ R84, R41, UR37, -R88 ;  /* 0x0000002529547c23 */ /* 0x002fc20008010858 */
[----:B------:R-:W-:Y:S02]  /*4e00*/  FMNMX.FTZ R69, R31, R40, !PT ;  /* 0x000000281f457209 */ /* 0x000fe40007810000 */
[----:B------:R-:W-:Y:S02]  /*4e10*/  FSEL R40, R38, -INF , !P5 ;  /* 0xff80000026287808 */ /* 0x000fe40006800000 */
[----:B------:R-:W-:Y:S02]  /*4e20*/  FMNMX.FTZ R80, R34, R69, !PT ;  /* 0x0000004522507209 */ /* 0x000fe40007810000 */
[----:B------:R-:W-:Y:S01]  /*4e30*/  FSEL R41, R39, -INF , !P2 ;  /* 0xff80000027297808 */ /* 0x000fe20005000000 */
        /* <DEDUP_REMOVED lines=8> */
[----:B------:R-:W-:Y:S01]  /*4ec0*/  IMAD.U32 R53, RZ, RZ, UR37 ;  /* 0x00000025ff357e24 */ /* 0x000fe2000f8e00ff */
[----:B------:R-:W-:Y:S01]  /*4ed0*/  FMNMX.FTZ R0, R41, R0, !PT ;  /* 0x0000000029007209 */ /* 0x000fe20007810000 */
[----:B------:R1:W-:Y:S04]  /*4ee0*/  MUFU.EX2 R38, R84 ;  /* 0x0000005400267308 */ /* 0x0003e80000000800 */
[----:B------:R-:W3:Y:S04]  /*4ef0*/  SHFL.BFLY PT, R69, R0, 0x2, 0x1f ;  /* 0x0c401f0000457f89 */ /* 0x000ee800000e0000 */
[----:B------:R-:W-:Y:S08]  /*4f00*/  MUFU.EX2 R72, R72 ;  /* 0x0000004800487308 */ /* 0x000ff00000000800 */
[----:B------:R-:W-:Y:S08]  /*4f10*/  MUFU.EX2 R76, R76 ;  /* 0x0000004c004c7308 */ /* 0x000ff00000000800 */
[----:B------:R-:W-:Y:S01]  /*4f20*/  MUFU.EX2 R56, R56 ;  /* 0x0000003800387308 */ /* 0x000fe20000000800 */
[----:B---3--:R-:W-:-:S07]  /*4f30*/  FMNMX.FTZ R69, R0, R69, !PT ;  /* 0x0000004500457209 */ /* 0x008fce0007810000 */
[----:B------:R-:W-:Y:S01]  /*4f40*/  MUFU.EX2 R57, R57 ;  /* 0x0000003900397308 */ /* 0x000fe20000000800 */
[----:B------:R-:W3:Y:S07]  /*4f50*/  SHFL.BFLY PT, R0, R69, 0x1, 0x1f ;  /* 0x0c201f0045007f89 */ /* 0x000eee00000e0000 */
[----:B------:R-:W-:Y:S08]  /*4f60*/  MUFU.EX2 R60, R60 ;  /* 0x0000003c003c7308 */ /* 0x000ff00000000800 */
[----:B------:R-:W-:Y:S08]  /*4f70*/  MUFU.EX2 R64, R64 ;  /* 0x0000004000407308 */ /* 0x000ff00000000800 */
[----:B------:R-:W-:Y:S01]  /*4f80*/  MUFU.EX2 R65, R65 ;  /* 0x0000004100417308 */ /* 0x000fe20000000800 */
[----:B---3--:R-:W-:-:S04]  /*4f90*/  FMNMX.FTZ R0, R69, R0, !PT ;  /* 0x0000000045007209 */ /* 0x008fc80007810000 */
[C---:B------:R-:W-:Y:S01]  /*4fa0*/  FSETP.NEU.FTZ.AND P1, PT, R0.reuse, -INF , PT ;  /* 0xff8000000000780b */ /* 0x040fe20003f3d000 */
[----:B------:R-:W-:-:S02]  /*4fb0*/  FFMA.FTZ R53, R0, R53, -8 ;  /* 0xc100000000357423 */ /* 0x000fc40000010035 */
[----:B------:R-:W-:Y:S03]  /*4fc0*/  MUFU.EX2 R68, R68 ;  /* 0x0000004400447308 */ /* 0x000fe60000000800 */
[----:B--2---:R-:W-:Y:S02]  /*4fd0*/  FSEL R81, R53, RZ, P1 ;  /* 0x000000ff35517208 */ /* 0x004fe40000800000 */
[----:B------:R-:W-:-:S03]  /*4fe0*/  PLOP3.LUT P1, PT, PT, PT, UP1, 0x40, 0x0 ;  /* 0x000000000000781c */ /* 0x000fc60003f2e818 */
[--C-:B------:R-:W-:Y:S01]  /*4ff0*/  FFMA.FTZ R53, R90, UR37, -R81.reuse ;  /* 0x000000255a357c23 */ /* 0x100fe20008010851 */
[----:B------:R-:W-:-:S01]  /*5000*/  FFMA.FTZ R80, R91, UR37, -R81 ;  /* 0x000000255b507c23 */ /* 0x000fc20008010851 */
[--C-:B------:R-:W-:Y:S01]  /*5010*/  FFMA.FTZ R85, R78, UR37, -R81.reuse ;  /* 0x000000254e557c23 */ /* 0x100fe20008010851 */
[----:B------:R-:W-:-:S01]  /*5020*/  FFMA.FTZ R78, R82, UR37, -R81 ;  /* 0x00000025524e7c23 */ /* 0x000fc20008010851 */
[----:B------:R-:W-:Y:S01]  /*5030*/  FADD.FTZ R82, R4, R5 ;  /* 0x0000000504527221 */ /* 0x000fe20000010000 */
[----:B------:R-:W-:-:S01]  /*5040*/  FFMA.FTZ R94, R94, UR37, -R81 ;  /* 0x000000255e5e7c23 */ /* 0x000fc20008010851 */
[--C-:B------:R-:W-:Y:S01]  /*5050*/  FFMA.FTZ R88, R79, UR37, -R81.reuse ;  /* 0x000000254f587c23 */ /* 0x100fe20008010851 */
[----:B------:R-:W-:-:S01]  /*5060*/  FFMA.FTZ R79, R83, UR37, -R81 ;  /* 0x00000025534f7c23 */ /* 0x000fc20008010851 */
[----:B------:R-:W-:Y:S01]  /*5070*/  MUFU.EX2 R53, R53 ;  /* 0x0000003500357308 */ /* 0x000fe20000000800 */
[----:B------:R-:W-:-:S01]  /*5080*/  FADD.FTZ R83, R7, R82 ;  /* 0x0000005207537221 */ /* 0x000fc20000010000 */
[--C-:B------:R-:W-:Y:S01]  /*5090*/  FFMA.FTZ R95, R95, UR37, -R81.reuse ;  /* 0x000000255f5f7c23 */ /* 0x100fe20008010851 */
[----:B------:R-:W-:-:S01]  /*50a0*/  FFMA.FTZ R69, R98, UR37, -R81 ;  /* 0x0000002562457c23 */ /* 0x000fc20008010851 */
[----:B-1----:R-:W-:Y:S01]  /*50b0*/  FFMA.FTZ R84, R99, UR37, -R81 ;  /* 0x0000002563547c23 */ /* 0x002fe20008010851 */
[----:B------:R-:W-:-:S01]  /*50c0*/  FADD.FTZ R82, R8, R83 ;  /* 0x0000005308527221 */ /* 0x000fc20000010000 */
[--C-:B------:R-:W-:Y:S01]  /*50d0*/  FFMA.FTZ R102, R102, UR37, -R81.reuse ;  /* 0x0000002566667c23 */ /* 0x100fe20008010851 */
[----:B------:R-:W-:-:S01]  /*50e0*/  FFMA.FTZ R103, R103, UR37, -R81 ;  /* 0x0000002567677c23 */ /* 0x000fc20008010851 */
[----:B------:R-:W1:Y:S01]  /*50f0*/  MUFU.EX2 R80, R80 ;  /* 0x0000005000507308 */ /* 0x000e620000000800 */
[----:B----4-:R-:W-:-:S01]  /*5100*/  FADD.FTZ R83, R9, R82 ;  /* 0x0000005209537221 */ /* 0x010fc20000010000 */
[--C-:B------:R-:W-:Y:S01]  /*5110*/  FFMA.FTZ R74, R74, UR37, -R81.reuse ;  /* 0x000000254a4a7c23 */ /* 0x100fe20008010851 */
[----:B------:R-:W-:-:S01]  /*5120*/  FFMA.FTZ R75, R75, UR37, -R81 ;  /* 0x000000254b4b7c23 */ /* 0x000fc20008010851 */
[----:B------:R-:W-:Y:S01]  /*5130*/  FFMA.FTZ R86, R86, UR37, -R81 ;  /* 0x0000002556567c23 */ /* 0x000fe20008010851 */
[----:B0-----:R-:W-:-:S01]  /*5140*/  FADD.FTZ R82, R10, R83 ;  /* 0x000000530a527221 */ /* 0x001fc20000010000 */
[--C-:B------:R-:W-:Y:S01]  /*5150*/  FFMA.FTZ R87, R87, UR37, -R81.reuse ;  /* 0x0000002557577c23 */ /* 0x100fe20008010851 */
[----:B------:R-:W-:-:S01]  /*5160*/  FFMA.FTZ R58, R58, UR37, -R81 ;  /* 0x000000253a3a7c23 */ /* 0x000fc20008010851 */
[----:B------:R-:W0:Y:S01]  /*5170*/  MUFU.EX2 R94, R94 ;  /* 0x0000005e005e7308 */ /* 0x000e220000000800 */
[----:B-----5:R-:W-:-:S01]  /*5180*/  FADD.FTZ R89, R11, R82 ;  /* 0x000000520b597221 */ /* 0x020fc20000010000 */
[----:B------:R-:W-:Y:S01]  /*5190*/  F2FP.SATFINITE.E4M3.F32.PACK_AB_MERGE_C R11, R12, R11, RZ ;  /* 0x0000000b0c0b723e */ /* 0x000fe200048070ff */
[----:B------:R-:W-:-:S01]  /*51a0*/  FFMA.FTZ R59, R59, UR37, -R81 ;  /* 0x000000253b3b7c23 */ /* 0x000fc20008010851 */
[----:B------:R-:W-:Y:S01]  /*51b0*/  FFMA.FTZ R62, R62, UR37, -R81 ;  /* 0x000000253e3e7c23 */ /* 0x000fe20008010851 */
[----:B------:R-:W-:-:S01]  /*51c0*/  FADD.FTZ R90, R12, R89 ;  /* 0x000000590c5a7221 */ /* 0x000fc20000010000 */
[----:B------:R-:W-:Y:S01]  /*51d0*/  F2FP.SATFINITE.E4M3.F32.PACK_AB_MERGE_C R89, R8, R7, RZ ;  /* 0x000000070859723e */ /* 0x000fe200048070ff */
[----:B------:R-:W-:-:S01]  /*51e0*/  FFMA.FTZ R63, R63, UR37, -R81 ;  /* 0x000000253f3f7c23 */ /* 0x000fc20008010851 */
[----:B------:R-:W2:Y:S01]  /*51f0*/  MUFU.EX2 R95, R95 ;  /* 0x0000005f005f7308 */ /* 0x000ea20000000800 */
[----:B-1----:R-:W-:-:S01]  /*5200*/  FADD.FTZ R83, R53, R80 ;  /* 0x0000005035537221 */ /* 0x002fc20000010000 */
[----:B------:R-:W-:Y:S01]  /*5210*/  F2FP.SATFINITE.E4M3.F32.PACK_AB_MERGE_C R184, R5, R4, R89 ;  /* 0x0000000405b8723e */ /* 0x000fe20004807059 */
[----:B------:R-:W-:-:S01]  /*5220*/  FFMA.FTZ R66, R66, UR37, -R81 ;  /* 0x0000002542427c23 */ /* 0x000fc20008010851 */
[--C-:B------:R-:W-:Y:S01]  /*5230*/  FFMA.FTZ R67, R67, UR37, -R81.reuse ;  /* 0x0000002543437c23 */ /* 0x100fe20008010851 */
[----:B------:R-:W-:-:S01]  /*5240*/  FFMA.FTZ R70, R70, UR37, -R81 ;  /* 0x0000002546467c23 */ /* 0x000fc20008010851 */
[--C-:B------:R-:W-:Y:S01]  /*5250*/  FFMA.FTZ R71, R71, UR37, -R81.reuse ;  /* 0x0000002547477c23 */ /* 0x100fe20008010851 */
[----:B------:R-:W-:-:S01]  /*5260*/  FFMA.FTZ R42, R42, UR37, -R81 ;  /* 0x000000252a2a7c23 */ /* 0x000fc20008010851 */
[----:B------:R-:W1:Y:S01]  /*5270*/  MUFU.EX2 R69, R69 ;  /* 0x0000004500457308 */ /* 0x000e620000000800 */
[----:B0-----:R-:W-:-:S01]  /*5280*/  FADD.FTZ R82, R94, R83 ;  /* 0x000000535e527221 */ /* 0x001fc20000010000 */
[----:B------:R-:W-:Y:S01]  /*5290*/  FADD.FTZ R83, R13, R90 ;  /* 0x0000005a0d537221 */ /* 0x000fe20000010000 */
[----:B------:R-:W-:-:S01]  /*52a0*/  FFMA.FTZ R43, R43, UR37, -R81 ;  /* 0x000000252b2b7c23 */ /* 0x000fc20008010851 */
[--C-:B------:R-:W-:Y:S01]  /*52b0*/  FFMA.FTZ R46, R46, UR37, -R81.reuse ;  /* 0x000000252e2e7c23 */ /* 0x100fe20008010851 */
[----:B------:R-:W-:-:S01]  /*52c0*/  FFMA.FTZ R47, R47, UR37, -R81 ;  /* 0x000000252f2f7c23 */ /* 0x000fc20008010851 */
[----:B------:R-:W-:Y:S01]  /*52d0*/  FADD.FTZ R90, R14, R83 ;  /* 0x000000530e5a7221 */ /* 0x000fe20000010000 */
[----:B------:R-:W-:-:S01]  /*52e0*/  FFMA.FTZ R50, R50, UR37, -R81 ;  /* 0x0000002532327c23 */ /* 0x000fc20008010851 */
[----:B------:R-:W0:Y:S01]  /*52f0*/  MUFU.EX2 R84, R84 ;  /* 0x0000005400547308 */ /* 0x000e220000000800 */
[----:B--2---:R-:W-:-:S01]  /*5300*/  FADD.FTZ R82, R95, R82 ;  /* 0x000000525f527221 */ /* 0x004fc20000010000 */
[----:B------:R-:W-:Y:S01]  /*5310*/  FADD.FTZ R83, R15, R90 ;  /* 0x0000005a0f537221 */ /* 0x000fe20000010000 */
[----:B------:R-:W-:-:S01]  /*5320*/  FFMA.FTZ R51, R51, UR37, -R81 ;  /* 0x0000002533337c23 */ /* 0x000fc20008010851 */
[--C-:B------:R-:W-:Y:S01]  /*5330*/  FFMA.FTZ R54, R54, UR37, -R81.reuse ;  /* 0x0000002536367c23 */ /* 0x100fe20008010851 */
[----:B------:R-:W-:-:S01]  /*5340*/  FFMA.FTZ R55, R55, UR37, -R81 ;  /* 0x0000002537377c23 */ /* 0x000fc20008010851 */
[----:B------:R-:W-:Y:S01]  /*5350*/  FADD.FTZ R12, R20, R83 ;  /* 0x00000053140c7221 */ /* 0x000fe20000010000 */
[----:B------:R-:W-:-:S01]  /*5360*/  FFMA.FTZ R26, R26, UR37, -R81 ;  /* 0x000000251a1a7c23 */ /* 0x000fc20008010851 */
[----:B------:R-:W2:Y:S01]  /*5370*/  MUFU.EX2 R102, R102 ;  /* 0x0000006600667308 */ /* 0x000ea20000000800 */
[----:B-1----:R-:W-:-:S01]  /*5380*/  FADD.FTZ R7, R69, R82 ;  /* 0x0000005245077221 */ /* 0x002fc20000010000 */
[--C-:B------:R-:W-:Y:S01]  /*5390*/  FFMA.FTZ R27, R27, UR37, -R81.reuse ;  /* 0x000000251b1b7c23 */ /* 0x100fe20008010851 */
[----:B------:R-:W-:-:S01]  /*53a0*/  FFMA.FTZ R30, R30, UR37, -R81 ;  /* 0x000000251e1e7c23 */ /* 0x000fc20008010851 */
[--C-:B------:R-:W-:Y:S01]  /*53b0*/  FFMA.FTZ R31, R31, UR37, -R81.reuse ;  /* 0x000000251f1f7c23 */ /* 0x100fe20008010851 */
[----:B------:R-:W-:-:S01]  /*53c0*/  FFMA.FTZ R34, R34, UR37, -R81 ;  /* 0x0000002522227c23 */ /* 0x000fc20008010851 */
[--C-:B------:R-:W-:Y:S01]  /*53d0*/  FFMA.FTZ R35, R35, UR37, -R81.reuse ;  /* 0x0000002523237c23 */ /* 0x100fe20008010851 */
[----:B------:R-:W-:-:S01]  /*53e0*/  FFMA.FTZ R40, R40, UR37, -R81 ;  /* 0x0000002528287c23 */ /* 0x000fc20008010851 */
[----:B------:R-:W1:Y:S01]  /*53f0*/  MUFU.EX2 R103, R103 ;  /* 0x0000006700677308 */ /* 0x000e620000000800 */
[----:B0-----:R-:W-:-:S01]  /*5400*/  FADD.FTZ R7, R84, R7 ;  /* 0x0000000754077221 */ /* 0x001fc20000010000 */
[----:B------:R-:W-:Y:S01]  /*5410*/  FFMA.FTZ R41, R41, UR37, -R81 ;  /* 0x0000002529297c23 */ /* 0x000fe20008010851 */
[----:B------:R-:W-:-:S02]  /*5420*/  F2FP.SATFINITE.E4M3.F32.PACK_AB_MERGE_C R15, R20, R15, RZ ;  /* 0x0000000f140f723e */ /* 0x000fc400048070ff */
[----:B------:R-:W-:Y:S02]  /*5430*/  F2FP.SATFINITE.E4M3.F32.PACK_AB_MERGE_C R94, R95, R94, RZ ;  /* 0x0000005e5f5e723e */ /* 0x000fe400048070ff */
[----:B------:R-:W-:Y:S01]  /*5440*/  F2FP.SATFINITE.E4M3.F32.PACK_AB_MERGE_C R186, R10, R9, R11 ;  /* 0x000000090aba723e */ /* 0x000fe2000480700b */
[----:B------:R-:W0:Y:S01]  /*5450*/  MUFU.EX2 R74, R74 ;  /* 0x0000004a004a7308 */ /* 0x000e220000000800 */
[----:B--2---:R-:W-:-:S01]  /*5460*/  FADD.FTZ R8, R102, R7 ;  /* 0x0000000766087221 */ /* 0x004fc20000010000 */
[----:B------:R-:W-:Y:S01]  /*5470*/  FADD.FTZ R7, R21, R12 ;  /* 0x0000000c15077221 */ /* 0x000fe20000010000 */
[----:B------:R-:W-:Y:S02]  /*5480*/  F2FP.SATFINITE.E4M3.F32.PACK_AB_MERGE_C R180, R14, R13, R15 ;  /* 0x0000000d0eb4723e */ /* 0x000fe4000480700f */
[----:B------:R-:W-:-:S03]  /*5490*/  F2FP.SATFINITE.E4M3.F32.PACK_AB_MERGE_C R185, R80, R53, R94 ;  /* 0x0000003550b9723e */ /* 0x000fc6000480705e */
[----:B------:R-:W2:Y:S01]  /*54a0*/  MUFU.EX2 R75, R75 ;  /* 0x0000004b004b7308 */ /* 0x000ea20000000800 */
[----:B-1----:R-:W-:-:S01]  /*54b0*/  FADD.FTZ R5, R103, R8 ;  /* 0x0000000867057221 */ /* 0x002fc20000010000 */
[----:B------:R-:W-:Y:S01]  /*54c0*/  FADD.FTZ R8, R72, R7 ;  /* 0x0000000748087221 */ /* 0x000fe20000010000 */
[----:B------:R-:W-:-:S04]  /*54d0*/  F2FP.SATFINITE.E4M3.F32.PACK_AB_MERGE_C R102, R103, R102, RZ ;  /* 0x000000666766723e */ /* 0x000fc800048070ff */
[----:B------:R-:W-:Y:S01]  /*54e0*/  F2FP.SATFINITE.E4M3.F32.PACK_AB_MERGE_C R187, R84, R69, R102 ;  /* 0x0000004554bb723e */ /* 0x000fe20004807066 */
[----:B------:R-:W1:Y:S01]  /*54f0*/  MUFU.EX2 R85, R85 ;  /* 0x0000005500557308 */ /* 0x000e620000000800 */
[----:B0-----:R-:W-:-:S01]  /*5500*/  FADD.FTZ R4, R74, R5 ;  /* 0x000000054a047221 */ /* 0x001fc20000010000 */
[----:B------:R-:W-:Y:S01]  /*5510*/  FADD.FTZ R5, R73, R8 ;  /* 0x0000000849057221 */ /* 0x000fe20000010000 */
[----:B------:R-:W-:Y:S02]  /*5520*/  F2FP.SATFINITE.E4M3.F32.PACK_AB_MERGE_C R8, R77, R60, RZ ;  /* 0x0000003c4d08723e */ /* 0x000fe400048070ff */
[C---:B------:R-:W-:Y:S01]  /*5530*/  F2FP.SATFINITE.E4M3.F32.PACK_AB_MERGE_C R73, R76.reuse, R73, RZ ;  /* 0x000000494c49723e */ /* 0x040fe200048070ff */
[----:B------:R-:W-:-:S01]  /*5540*/  FADD.FTZ R7, R76, R5 ;  /* 0x000000054c077221 */ /* 0x000fc20000010000 */
[----:B------:R-:W-:Y:S01]  /*5550*/  F2FP.SATFINITE.E4M3.F32.PACK_AB_MERGE_C R176, R57, R56, R8 ;  /* 0x0000003839b0723e */ /* 0x000fe20004807008 */
[----:B------:R-:W0:Y:S01]  /*5560*/  MUFU.EX2 R88, R88 ;  /* 0x0000005800587308 */ /* 0x000e220000000800 */
[----:B--2---:R-:W-:-:S01]  /*5570*/  FADD.FTZ R4, R75, R4 ;  /* 0x000000044b047221 */ /* 0x004fc20000010000 */
[----:B------:R-:W-:-:S06]  /*5580*/  F2FP.SATFINITE.E4M3.F32.PACK_AB_MERGE_C R182, R72, R21, R73 ;  /* 0x0000001548b6723e */ /* 0x000fcc0004807049 */
[----:B------:R-:W2:Y:S01]  /*5590*/  MUFU.EX2 R78, R78 ;  /* 0x0000004e004e7308 */ /* 0x000ea20000000800 */
[----:B-1----:R-:W-:-:S01]  /*55a0*/  FADD.FTZ R5, R85, R4 ;  /* 0x0000000455057221 */ /* 0x002fc20000010000 */
[----:B------:R-:W-:-:S04]  /*55b0*/  FADD.FTZ R4, R56, R7 ;  /* 0x0000000738047221 */ /* 0x000fc80000010000 */
[----:B------:R-:W-:Y:S02]  /*55c0*/  FADD.FTZ R7, R57, R4 ;  /* 0x0000000439077221 */ /* 0x000fe40000010000 */
[----:B------:R-:W1:Y:S01]  /*55d0*/  MUFU.EX2 R79, R79 ;  /* 0x0000004f004f7308 */ /* 0x000e620000000800 */
[----:B0-----:R-:W-:-:S01]  /*55e0*/  FADD.FTZ R5, R88, R5 ;  /* 0x0000000558057221 */ /* 0x001fc20000010000 */
[----:B------:R-:W-:Y:S01]  /*55f0*/  FADD.FTZ R60, R60, R7 ;  /* 0x000000073c3c7221 */ /* 0x000fe20000010000 */
[----:B------:R-:W-:Y:S02]  /*5600*/  F2FP.SATFINITE.E4M3.F32.PACK_AB_MERGE_C R7, R68, R61, RZ ;  /* 0x0000003d4407723e */ /* 0x000fe400048070ff */
[----:B------:R-:W-:Y:S01]  /*5610*/  F2FP.SATFINITE.E4M3.F32.PACK_AB_MERGE_C R85, R88, R85, RZ ;  /* 0x000000555855723e */ /* 0x000fe200048070ff */
[----:B------:R-:W-:-:S01]  /*5620*/  FADD.FTZ R77, R77, R60 ;  /* 0x0000003c4d4d7221 */ /* 0x000fc20000010000 */
[----:B------:R-:W-:Y:S01]  /*5630*/  F2FP.SATFINITE.E4M3.F32.PACK_AB_MERGE_C R178, R65, R64, R7 ;  /* 0x0000004041b2723e */ /* 0x000fe20004807007 */
[----:B------:R-:W0:Y:S01]  /*5640*/  MUFU.EX2 R86, R86 ;  /* 0x0000005600567308 */ /* 0x000e220000000800 */
[----:B--2---:R-:W-:-:S01]  /*5650*/  FADD.FTZ R4, R78, R5 ;  /* 0x000000054e047221 */ /* 0x004fc20000010000 */
[----:B------:R-:W-:Y:S01]  /*5660*/  FADD.FTZ R8, R64, R77 ;  /* 0x0000004d40087221 */ /* 0x000fe20000010000 */
[----:B------:R-:W-:-:S03]  /*5670*/  F2FP.SATFINITE.E4M3.F32.PACK_AB_MERGE_C R181, R75, R74, R85 ;  /* 0x0000004a4bb5723e */ /* 0x000fc60004807055 */
[----:B------:R-:W-:Y:S02]  /*5680*/  FADD.FTZ R8, R65, R8 ;  /* 0x0000000841087221 */ /* 0x000fe40000010000 */
[----:B------:R-:W2:Y:S01]  /*5690*/  MUFU.EX2 R87, R87 ;  /* 0x0000005700577308 */ /* 0x000ea20000000800 */
[----:B-1----:R-:W-:-:S01]  /*56a0*/  FADD.FTZ R5, R79, R4 ;  /* 0x000000044f057221 */ /* 0x002fc20000010000 */
[----:B------:R-:W-:-:S04]  /*56b0*/  FADD.FTZ R61, R61, R8 ;  /* 0x000000083d3d7221 */ /* 0x000fc80000010000 */
[----:B------:R-:W-:Y:S02]  /*56c0*/  FADD.FTZ R68, R68, R61 ;  /* 0x0000003d44447221 */ /* 0x000fe40000010000 */
[----:B------:R-:W1:Y:S01]  /*56d0*/  MUFU.EX2 R58, R58 ;  /* 0x0000003a003a7308 */ /* 0x000e620000000800 */
[----:B0-----:R-:W-:-:S07]  /*56e0*/  FADD.FTZ R4, R86, R5 ;  /* 0x0000000556047221 */ /* 0x001fce0000010000 */
[----:B------:R-:W0:Y:S01]  /*56f0*/  MUFU.EX2 R59, R59 ;  /* 0x0000003b003b7308 */ /* 0x000e220000000800 */
[----:B--2---:R-:W-:-:S01]  /*5700*/  FADD.FTZ R5, R87, R4 ;  /* 0x0000000457057221 */ /* 0x004fc20000010000 */
[----:B------:R-:W-:-:S04]  /*5710*/  F2FP.SATFINITE.E4M3.F32.PACK_AB_MERGE_C R86, R87, R86, RZ ;  /* 0x000000565756723e */ /* 0x000fc800048070ff */
[----:B------:R-:W-:Y:S02]  /*5720*/  F2FP.SATFINITE.E4M3.F32.PACK_AB_MERGE_C R183, R79, R78, R86 ;  /* 0x0000004e4fb7723e */ /* 0x000fe40004807056 */
[----:B------:R-:W2:Y:S01]  /*5730*/  MUFU.EX2 R62, R62 ;  /* 0x0000003e003e7308 */ /* 0x000ea20000000800 */
[----:B-1----:R-:W-:-:S07]  /*5740*/  FADD.FTZ R4, R58, R5 ;  /* 0x000000053a047221 */ /* 0x002fce0000010000 */
[----:B------:R-:W1:Y:S01]  /*5750*/  MUFU.EX2 R63, R63 ;  /* 0x0000003f003f7308 */ /* 0x000e620000000800 */
[----:B0-----:R-:W-:-:S07]  /*5760*/  FADD.FTZ R5, R59, R4 ;  /* 0x000000043b057221 */ /* 0x001fce0000010000 */
[----:B------:R-:W0:Y:S01]  /*5770*/  MUFU.EX2 R66, R66 ;  /* 0x0000004200427308 */ /* 0x000e220000000800 */
[----:B--2---:R-:W-:-:S07]  /*5780*/  FADD.FTZ R4, R62, R5 ;  /* 0x000000053e047221 */ /* 0x004fce0000010000 */
[----:B------:R-:W-:Y:S01]  /*5790*/  MUFU.EX2 R39, R39 ;  /* 0x0000002700277308 */ /* 0x000fe20000000800 */
[----:B-1----:R-:W-:-:S01]  /*57a0*/  FADD.FTZ R5, R63, R4 ;  /* 0x000000043f057221 */ /* 0x002fc20000010000 */
[----:B------:R-:W-:-:S04]  /*57b0*/  F2FP.SATFINITE.E4M3.F32.PACK_AB_MERGE_C R62, R63, R62, RZ ;  /* 0x0000003e3f3e723e */ /* 0x000fc800048070ff */
[----:B------:R-:W-:Y:S02]  /*57c0*/  F2FP.SATFINITE.E4M3.F32.PACK_AB_MERGE_C R177, R59, R58, R62 ;  /* 0x0000003a3bb1723e */ /* 0x000fe4000480703e */
[----:B------:R-:W1:Y:S01]  /*57d0*/  MUFU.EX2 R44, R44 ;  /* 0x0000002c002c7308 */ /* 0x000e620000000800 */
[----:B0-----:R-:W-:-:S07]  /*57e0*/  FADD.FTZ R4, R66, R5 ;  /* 0x0000000542047221 */ /* 0x001fce0000010000 */
[----:B------:R-:W0:Y:S08]  /*57f0*/  MUFU.EX2 R67, R67 ;  /* 0x0000004300437308 */ /* 0x000e300000000800 */
[----:B------:R-:W2:Y:S01]  /*5800*/  MUFU.EX2 R70, R70 ;  /* 0x0000004600467308 */ /* 0x000ea20000000800 */
[----:B-1----:R-:W-:-:S04]  /*5810*/  F2FP.SATFINITE.E4M3.F32.PACK_AB_MERGE_C R7, R44, R39, RZ ;  /* 0x000000272c07723e */ /* 0x002fc800048070ff */
[----:B------:R-:W-:Y:S01]  /*5820*/  F2FP.SATFINITE.E4M3.F32.PACK_AB_MERGE_C R172, R38, R3, R7 ;  /* 0x0000000326ac723e */ /* 0x000fe20004807007 */
[----:B------:R-:W-:-:S02]  /*5830*/  FADD.FTZ R3, R3, R68 ;  /* 0x0000004403037221 */ /* 0x000fc40000010000 */
[----:B------:R-:W1:Y:S01]  /*5840*/  MUFU.EX2 R71, R71 ;  /* 0x0000004700477308 */ /* 0x000e620000000800 */
[----:B0-----:R-:W-:-:S01]  /*5850*/  FADD.FTZ R5, R67, R4 ;  /* 0x0000000443057221 */ /* 0x001fc20000010000 */
[----:B------:R-:W-:-:S04]  /*5860*/  FADD.FTZ R38, R38, R3 ;  /* 0x0000000326267221 */ /* 0x000fc80000010000 */
[----:B------:R-:W-:Y:S02]  /*5870*/  FADD.FTZ R39, R39, R38 ;  /* 0x0000002627277221 */ /* 0x000fe40000010000 */
[----:B------:R-:W0:Y:S01]  /*5880*/  MUFU.EX2 R42, R42 ;  /* 0x0000002a002a7308 */ /* 0x000e220000000800 */
[----:B--2---:R-:W-:-:S01]  /*5890*/  FADD.FTZ R4, R70, R5 ;  /* 0x0000000546047221 */ /* 0x004fc20000010000 */
[----:B------:R-:W-:-:S06]  /*58a0*/  FADD.FTZ R44, R44, R39 ;  /* 0x000000272c2c7221 */ /* 0x000fcc0000010000 */
[----:B------:R-:W2:Y:S01]  /*58b0*/  MUFU.EX2 R43, R43 ;  /* 0x0000002b002b7308 */ /* 0x000ea20000000800 */
[----:B-1----:R-:W-:-:S01]  /*58c0*/  FADD.FTZ R3, R71, R4 ;  /* 0x0000000447037221 */ /* 0x002fc20000010000 */
[----:B------:R-:W-:-:S04]  /*58d0*/  F2FP.SATFINITE.E4M3.F32.PACK_AB_MERGE_C R70, R71, R70, RZ ;  /* 0x000000464746723e */ /* 0x000fc800048070ff */
[----:B------:R-:W-:Y:S02]  /*58e0*/  F2FP.SATFINITE.E4M3.F32.PACK_AB_MERGE_C R179, R67, R66, R70 ;  /* 0x0000004243b3723e */ /* 0x000fe40004807046 */
[----:B------:R-:W1:Y:S01]  /*58f0*/  MUFU.EX2 R46, R46 ;  /* 0x0000002e002e7308 */ /* 0x000e620000000800 */
[----:B0-----:R-:W-:-:S07]  /*5900*/  FADD.FTZ R4, R42, R3 ;  /* 0x000000032a047221 */ /* 0x001fce0000010000 */
[----:B------:R-:W-:Y:S01]  /*5910*/  MUFU.EX2 R49, R49 ;  /* 0x0000003100317308 */ /* 0x000fe20000000800 */
[----:B--2---:R-:W-:-:S07]  /*5920*/  FADD.FTZ R3, R43, R4 ;  /* 0x000000042b037221 */ /* 0x004fce0000010000 */
[----:B------:R-:W0:Y:S01]  /*5930*/  MUFU.EX2 R52, R52 ;  /* 0x0000003400347308 */ /* 0x000e220000000800 */
[----:B-1----:R-:W-:-:S07]  /*5940*/  FADD.FTZ R4, R46, R3 ;  /* 0x000000032e047221 */ /* 0x002fce0000010000 */
[----:B------:R-:W1:Y:S08]  /*5950*/  MUFU.EX2 R47, R47 ;  /* 0x0000002f002f7308 */ /* 0x000e700000000800 */
[----:B------:R-:W-:Y:S01]  /*5960*/  MUFU.EX2 R45, R45 ;  /* 0x0000002d002d7308 */ /* 0x000fe20000000800 */
[----:B0-----:R-:W-:-:S07]  /*5970*/  F2FP.SATFINITE.E4M3.F32.PACK_AB_MERGE_C R5, R52, R49, RZ ;  /* 0x000000313405723e */ /* 0x001fce00048070ff */
[----:B------:R-:W0:Y:S01]  /*5980*/  MUFU.EX2 R48, R48 ;  /* 0x0000003000307308 */ /* 0x000e220000000800 */
[C---:B-1----:R-:W-:Y:S01]  /*5990*/  F2FP.SATFINITE.E4M3.F32.PACK_AB_MERGE_C R46, R47.reuse, R46, RZ ;  /* 0x0000002e2f2e723e */ /* 0x042fe200048070ff */
[----:B------:R-:W-:-:S03]  /*59a0*/  FADD.FTZ R47, R47, R4 ;  /* 0x000000042f2f7221 */ /* 0x000fc60000010000 */
[----:B------:R-:W-:-:S03]  /*59b0*/  F2FP.SATFINITE.E4M3.F32.PACK_AB_MERGE_C R173, R43, R42, R46 ;  /* 0x0000002a2bad723e */ /* 0x000fc6000480702e */
[----:B------:R-:W-:Y:S08]  /*59c0*/  MUFU.EX2 R28, R28 ;  /* 0x0000001c001c7308 */ /* 0x000ff00000000800 */
[----:B------:R-:W1:Y:S01]  /*59d0*/  MUFU.EX2 R29, R29 ;  /* 0x0000001d001d7308 */ /* 0x000e620000000800 */
[----:B0-----:R-:W-:Y:S01]  /*59e0*/  F2FP.SATFINITE.E4M3.F32.PACK_AB_MERGE_C R174, R48, R45, R5 ;  /* 0x0000002d30ae723e */ /* 0x001fe20004807005 */
[----:B------:R-:W-:-:S04]  /*59f0*/  FADD.FTZ R45, R45, R44 ;  /* 0x0000002c2d2d7221 */ /* 0x000fc80000010000 */
[----:B------:R-:W-:Y:S02]  /*5a00*/  FADD.FTZ R48, R48, R45 ;  /* 0x0000002d30307221 */ /* 0x000fe40000010000 */
[----:B------:R-:W0:Y:S02]  /*5a10*/  MUFU.EX2 R50, R50 ;  /* 0x0000003200327308 */ /* 0x000e240000000800 */
[----:B------:R-:W-:-:S04]  /*5a20*/  FADD.FTZ R49, R49, R48 ;  /* 0x0000003031317221 */ /* 0x000fc80000010000 */
[----:B------:R-:W-:Y:S02]  /*5a30*/  FADD.FTZ R49, R52, R49 ;  /* 0x0000003134317221 */ /* 0x000fe40000010000 */
[----:B------:R-:W-:Y:S01]  /*5a40*/  MUFU.EX2 R24, R24 ;  /* 0x0000001800187308 */ /* 0x000fe20000000800 */
[----:B-1----:R-:W-:-:S07]  /*5a50*/  F2FP.SATFINITE.E4M3.F32.PACK_AB_MERGE_C R3, R29, R28, RZ ;  /* 0x0000001c1d03723e */ /* 0x002fce00048070ff */
[----:B------:R-:W1:Y:S01]  /*5a60*/  MUFU.EX2 R25, R25 ;  /* 0x0000001900197308 */ /* 0x000e620000000800 */
[----:B0-----:R-:W-:-:S07]  /*5a70*/  FADD.FTZ R4, R50, R47 ;  /* 0x0000002f32047221 */ /* 0x001fce0000010000 */
[----:B------:R-:W0:Y:S08]  /*5a80*/  MUFU.EX2 R51, R51 ;  /* 0x0000003300337308 */ /* 0x000e300000000800 */
[----:B------:R-:W2:Y:S01]  /*5a90*/  MUFU.EX2 R54, R54 ;  /* 0x0000003600367308 */ /* 0x000ea20000000800 */
[----:B-1----:R-:W-:Y:S01]  /*5aa0*/  F2FP.SATFINITE.E4M3.F32.PACK_AB_MERGE_C R168, R25, R24, R3 ;  /* 0x0000001819a8723e */ /* 0x002fe20004807003 */
[----:B------:R-:W-:-:S04]  /*5ab0*/  FADD.FTZ R24, R24, R49 ;  /* 0x0000003118187221 */ /* 0x000fc80000010000 */
[----:B------:R-:W-:Y:S02]  /*5ac0*/  FADD.FTZ R25, R25, R24 ;  /* 0x0000001819197221 */ /* 0x000fe40000010000 */
[----:B------:R-:W1:Y:S01]  /*5ad0*/  MUFU.EX2 R55, R55 ;  /* 0x0000003700377308 */ /* 0x000e620000000800 */
[----:B0-----:R-:W-:-:S01]  /*5ae0*/  FADD.FTZ R3, R51, R4 ;  /* 0x0000000433037221 */ /* 0x001fc20000010000 */
[----:B------:R-:W-:-:S04]  /*5af0*/  FADD.FTZ R28, R28, R25 ;  /* 0x000000191c1c7221 */ /* 0x000fc80000010000 */
[----:B------:R-:W-:Y:S02]  /*5b00*/  FADD.FTZ R29, R29, R28 ;  /* 0x0000001c1d1d7221 */ /* 0x000fe40000010000 */
[----:B------:R-:W0:Y:S01]  /*5b10*/  MUFU.EX2 R26, R26 ;  /* 0x0000001a001a7308 */ /* 0x000e220000000800 */
[----:B--2---:R-:W-:-:S07]  /*5b20*/  FADD.FTZ R4, R54, R3 ;  /* 0x0000000336047221 */ /* 0x004fce0000010000 */
[----:B------:R-:W2:Y:S01]  /*5b30*/  MUFU.EX2 R27, R27 ;  /* 0x0000001b001b7308 */ /* 0x000ea20000000800 */
[C---:B-1----:R-:W-:Y:S01]  /*5b40*/  F2FP.SATFINITE.E4M3.F32.PACK_AB_MERGE_C R54, R55.reuse, R54, RZ ;  /* 0x000000363736723e */ /* 0x042fe200048070ff */
[----:B------:R-:W-:-:S03]  /*5b50*/  FADD.FTZ R55, R55, R4 ;  /* 0x0000000437377221 */ /* 0x000fc60000010000 */
[----:B------:R-:W-:-:S03]  /*5b60*/  F2FP.SATFINITE.E4M3.F32.PACK_AB_MERGE_C R175, R51, R50, R54 ;  /* 0x0000003233af723e */ /* 0x000fc60004807036 */
        /* <DEDUP_REMOVED lines=13> */
[----:B------:R-:W1:Y:S08]  /*5c40*/  MUFU.EX2 R34, R34 ;  /* 0x0000002200227308 */ /* 0x000e700000000800 */
[----:B------:R-:W2:Y:S01]  /*5c50*/  MUFU.EX2 R35, R35 ;  /* 0x0000002300237308 */ /* 0x000ea20000000800 */
[----:B0-----:R-:W-:Y:S01]  /*5c60*/  F2FP.SATFINITE.E4M3.F32.PACK_AB_MERGE_C R170, R33, R32, R5 ;  /* 0x0000002021aa723e */ /* 0x001fe20004807005 */
[----:B------:R-:W-:-:S04]  /*5c70*/  FADD.FTZ R32, R32, R29 ;  /* 0x0000001d20207221 */ /* 0x000fc80000010000 */
[----:B------:R-:W-:Y:S02]  /*5c80*/  FADD.FTZ R33, R33, R32 ;  /* 0x0000002021217221 */ /* 0x000fe40000010000 */
[----:B------:R-:W0:Y:S01]  /*5c90*/  MUFU.EX2 R40, R40 ;  /* 0x0000002800287308 */ /* 0x000e220000000800 */
[----:B-1----:R-:W-:-:S01]  /*5ca0*/  FADD.FTZ R4, R34, R31 ;  /* 0x0000001f22047221 */ /* 0x002fc20000010000 */
[----:B------:R-:W-:-:S06]  /*5cb0*/  FADD.FTZ R36, R36, R33 ;  /* 0x0000002124247221 */ /* 0x000fcc0000010000 */
[----:B------:R-:W1:Y:S01]  /*5cc0*/  MUFU.EX2 R41, R41 ;  /* 0x0000002900297308 */ /* 0x000e620000000800 */
[----:B--2---:R-:W-:-:S04]  /*5cd0*/  FADD.FTZ R3, R35, R4 ;  /* 0x0000000423037221 */ /* 0x004fc80000010000 */
[----:B0-----:R-:W-:Y:S01]  /*5ce0*/  FADD.FTZ R4, R40, R3 ;  /* 0x0000000328047221 */ /* 0x001fe20000010000 */
[----:B------:R-:W-:Y:S01]  /*5cf0*/  VIADD R3, R105, 0xfffffffe ;  /* 0xfffffffe69037836 */ /* 0x000fe20000000000 */
[C---:B-1----:R-:W-:Y:S02]  /*5d00*/  F2FP.SATFINITE.E4M3.F32.PACK_AB_MERGE_C R5, R41.reuse, R40, RZ ;  /* 0x000000282905723e */ /* 0x042fe400048070ff */
[----:B------:R-:W-:-:S02]  /*5d10*/  FADD.FTZ R4, R41, R4 ;  /* 0x0000000429047221 */ /* 0x000fc40000010000 */
[----:B------:R-:W-:Y:S01]  /*5d20*/  F2FP.SATFINITE.E4M3.F32.PACK_AB_MERGE_C R171, R35, R34, R5 ;  /* 0x0000002223ab723e */ /* 0x000fe20004807005 */
[----:B------:R-:W-:-:S01]  /*5d30*/  FADD.FTZ R5, R37, R36 ;  /* 0x0000002425057221 */ /* 0x000fc20000010000 */
[----:B------:R-:W-:Y:S06]  /*5d40*/  @P1 BRA `(.L_x_967) ;  /* 0x0000000000441947 */ /* 0x000fec0003800000 */
[----:B------:R-:W-:Y:S01]  /*5d50*/  ISETP.LT.AND P1, PT, RZ, UR10, PT ;  /* 0x0000000aff007c0c */ /* 0x000fe2000bf21270 */
[----:B------:R-:W-:-:S12]  /*5d60*/  UIADD3 UR14, UR10, -0x1, URZ ;  /* 0xffffffff0a0e7890 */ /* 0x000fd8000fffe03f */
[----:B------:R-:W-:Y:S05]  /*5d70*/  @P1 BRA `(.L_x_968) ;  /* 0x00000000001c1947 */ /* 0x000fea0003800000 */
[----:B------:R-:W-:Y:S02]  /*5d80*/  UISETP.NE.AND UP2, UPT, UR7, 0x1, UPT ;  /* 0x000000010700788c */ /* 0x000fe4000bf45270 */
[----:B------:R-:W-:-:S09]  /*5d90*/  UIADD3 UR14, -UR10, URZ, URZ ;  /* 0x0000003f0a0e7290 */ /* 0x000fd2000fffe13f */
[----:B------:R-:W-:Y:S02]  /*5da0*/  @UP2 ULDC.64 UR18, c[0x0][0x9e8] ;  /* 0x00027a0000122ab9 */ /* 0x000fe40000000a00 */
[----:B------:R-:W-:-:S04]  /*5db0*/  UIMAD.WIDE.U32 UR10, UR14, UR18, URZ ;  /* 0x000000120e0a72a5 */ /* 0x000fc8000f8e003f */
[----:B------:R-:W-:-:S04]  /*5dc0*/  @UP2 USHF.R.U32.HI UR14, URZ, UR19, UR11 ;  /* 0x000000133f0e2299 */ /* 0x000fc8000801160b */
[----:B------:R-:W-:Y:S01]  /*5dd0*/  ULOP3.LUT UR14, URZ, UR14, URZ, 0x33, !UPT ;  /* 0x0000000e3f0e7292 */ /* 0x000fe2000f8e333f */
[----:B------:R-:W-:Y:S11]  /*5de0*/  BRA `(.L_x_969) ;  /* 0x0000000000107947 */ /* 0x000ff60003800000 */
.L_x_968:
[----:B------:R-:W-:-:S11]  /*5df0*/  UISETP.NE.AND UP2, UPT, UR7, 0x1, UPT ;  /* 0x000000010700788c */ /* 0x000fd6000bf45270 */
[----:B------:R-:W-:Y:S02]  /*5e00*/  @UP2 ULDC.64 UR18, c[0x0][0x9e8] ;  /* 0x00027a0000122ab9 */ /* 0x000fe40000000a00 */
[----:B------:R-:W-:-:S04]  /*5e10*/  UIMAD.WIDE.U32 UR10, UR14, UR18, URZ ;  /* 0x000000120e0a72a5 */ /* 0x000fc8000f8e003f */
[----:B------:R-:W-:-:S12]  /*5e20*/  @UP2 USHF.R.U32.HI UR14, URZ, UR19, UR11 ;  /* 0x000000133f0e2299 */ /* 0x000fd8000801160b */
.L_x_969:
[----:B------:R-:W-:-:S04]  /*5e30*/  UIMAD UR7, UR14, UR7, UR7 ;  /* 0x000000070e0772a4 */ /* 0x000fc8000f8e0207 */
[----:B------:R-:W-:-:S04]  /*5e40*/  UISETP.LT.AND UP2, UPT, UR6, UR7, UPT ;  /* 0x000000070600728c */ /* 0x000fc8000bf41270 */
[----:B------:R-:W-:-:S12]  /*5e50*/  USEL UR6, UR6, UR7, UP2 ;  /* 0x0000000706067287 */ /* 0x000fd80009000000 */
.L_x_967:
[----:B------:R-:W-:Y:S01]  /*5e60*/  UIMAD.WIDE UR6, UR6, 0x66666667, URZ ;  /* 0x66666667060678a5 */ /* 0x000fe2000f8e023f */
[----:B------:R-:W-:Y:S02]  /*5e70*/  CS2R R86, SRZ ;  /* 0x0000000000567805 */ /* 0x000fe4000001ff00 */
[----:B------:R-:W-:Y:S02]  /*5e80*/  CS2R R84, SRZ ;  /* 0x0000000000547805 */ /* 0x000fe4000001ff00 */
        /* <DEDUP_REMOVED lines=9> */
[----:B------:R-:W-:Y:S01]  /*5f20*/  UISETP.LT.AND UP2, UPT, UR39, UR6, UPT ;  /* 0x000000062700728c */ /* 0x000fe2000bf41270 */
[----:B------:R-:W-:Y:S02]  /*5f30*/  CS2R R68, SRZ ;  /* 0x0000000000447805 */ /* 0x000fe4000001ff00 */
[----:B------:R-:W-:Y:S02]  /*5f40*/  CS2R R66, SRZ ;  /* 0x0000000000427805 */ /* 0x000fe4000001ff00 */
[----:B------:R-:W-:Y:S01]  /*5f50*/  CS2R R64, SRZ ;  /* 0x0000000000407805 */ /* 0x000fe2000001ff00 */
[----:B------:R-:W-:Y:S01]  /*5f60*/  USEL UR57, UR39, UR6, !UP2 ;  /* 0x0000000627397287 */ /* 0x000fe2000d000000 */
[----:B------:R-:W-:-:S02]  /*5f70*/  CS2R R62, SRZ ;  /* 0x00000000003e7805 */ /* 0x000fc4000001ff00 */
[----:B------:R-:W-:Y:S02]  /*5f80*/  CS2R R60, SRZ ;  /* 0x00000000003c7805 */ /* 0x000fe4000001ff00 */
[----:B------:R-:W-:Y:S02]  /*5f90*/  CS2R R58, SRZ ;  /* 0x00000000003a7805 */ /* 0x000fe4000001ff00 */
[----:B------:R-:W-:Y:S02]  /*5fa0*/  CS2R R56, SRZ ;  /* 0x0000000000387805 */ /* 0x000fe4000001ff00 */
[----:B------:R-:W-:Y:S02]  /*5fb0*/  CS2R R54, SRZ ;  /* 0x0000000000367805 */ /* 0x000fe4000001ff00 */
[----:B------:R-:W-:Y:S02]  /*5fc0*/  ISETP.GE.AND P1, PT, R3, UR57, PT ;  /* 0x0000003903007c0c */ /* 0x000fe4000bf26270 */
        /* <DEDUP_REMOVED lines=15> */
[----:B------:R-:W-:Y:S06]  /*60c0*/  @!P1 BRA `(.L_x_970) ;  /* 0x0000004400d89947 */ /* 0x000fec0003800000 */
[----:B------:R-:W-:Y:S01]  /*60d0*/  IMAD.MOV.U32 R87, RZ, RZ, RZ ;  /* 0x000000ffff577224 */ /* 0x000fe200078e00ff */
[----:B------:R-:W-:Y:S01]  /*60e0*/  ULDC UR52, c[0x0][0x9e4] ;  /* 0x0002790000347ab9 */ /* 0x000fe20000000800 */
[----:B------:R-:W-:Y:S01]  /*60f0*/  ULDC UR53, c[0x0][0x9dc] ;  /* 0x0002770000357ab9 */ /* 0x000fe20000000800 */
[----:B------:R-:W-:-:S05]  /*6100*/  ULDC UR54, c[0x0][0x9e0] ;  /* 0x0002780000367ab9 */ /* 0x000fca0000000800 */
.L_x_988:
[----:B------:R-:W-:Y:S01]  /*6110*/  UIADD3 UR56, UR49, 0x1, URZ ;  /* 0x0000000131387890 */ /* 0x000fe2000fffe03f */
[----:B------:R-:W-:-:S03]  /*6120*/  ISETP.NE.AND P2, PT, RZ, UR43, PT ;  /* 0x0000002bff007c0c */ /* 0x000fc6000bf45270 */
[----:B------:R-:W-:-:S04]  /*6130*/  UISETP.NE.AND UP2, UPT, UR56, 0x2, UPT ;  /* 0x000000023800788c */ /* 0x000fc8000bf45270 */
[----:B------:R-:W-:Y:S02]  /*6140*/  USEL UR55, URZ, 0x1, UP2 ;  /* 0x000000013f377887 */ /* 0x000fe40009000000 */
[----:B------:R-:W-:Y:S02]  /*6150*/  USEL UR56, UR56, URZ, UP2 ;  /* 0x0000003f38387287 */ /* 0x000fe40009000000 */
[----:B------:R-:W-:Y:S02]  /*6160*/  ULOP3.LUT UR55, UR45, UR55, URZ, 0x3c, !UPT ;  /* 0x000000372d377292 */ /* 0x000fe4000f8e3c3f */
[----:B------:R-:W-:Y:S10]  /*6170*/  @P2 BRA `(.L_x_971) ;  /* 0x00000000002c2947 */ /* 0x000ff40003800000 */
[----:B------:R-:W-:Y:S05]  /*6180*/  @!P0 BRA `(.L_x_972) ;  /* 0x0000000000048947 */ /* 0x000fea0003800000 */
[----:B------:R-:W-:Y:S01]  /*6190*/  BPT.TRAP 0x1 ;  /* 0x000000040000795c */ /* 0x000fe20000300000 */
.L_x_972:
[----:B------:R-:W-:Y:S01]  /*61a0*/  ULEA UR6, UR56, UR41, 0x3 ;  /* 0x0000002938067291 */ /* 0x000fe2000f8e183f */
[----:B------:R-:W-:-:S05]  /*61b0*/  IMAD.U32 R6, RZ, RZ, UR55 ;  /* 0x00000037ff067e24 */ /* 0x000fca000f8e00ff */
[----:B------:R-:W-:-:S04]  /*61c0*/  SHF.L.U32 R6, R6, 0x1f, RZ ;  /* 0x0000001f06067819 */ /* 0x000fc800000006ff */
[----:B------:R0:W1:Y:S01]  /*61d0*/  SYNCS.PHASECHK.TRANS64.TRYWAIT P1, [UR6+0x29830], R6 ;  /* 0x02983006ff0075a7 */ /* 0x0000620008020146 */
[----:B------:R-:W-:Y:S05]  /*61e0*/  @!P0 BRA `(.L_x_973) ;  /* 0x0000000000048947 */ /* 0x000fea0003800000 */
[----:B------:R-:W-:Y:S01]  /*61f0*/  BPT.TRAP 0x1 ;  /* 0x000000040000795c */ /* 0x000fe20000300000 */
.L_x_973:
[----:B-1----:R-:W-:Y:S05]  /*6200*/  @P1 BRA `(.L_x_971) ;  /* 0x0000000000081947 */ /* 0x002fea0003800000 */
[----:B------:R-:W1:Y:S02]  /*6210*/  SYNCS.PHASECHK.TRANS64.TRYWAIT P1, [UR6+0x29830], R6 ;  /* 0x02983006ff0075a7 */ /* 0x000e640008020146 */
[----:B-1----:R-:W-:Y:S05]  /*6220*/  @!P1 BRA `(.L_x_974) ;  /* 0x0000012c00e09947 */ /* 0x002fea0003800000 */
.L_x_971:
[----:B-1----:R-:W1:Y:S01]  /*6230*/  S2R R7, SR_TID.X ;  /* 0x0000000000077919 */ /* 0x002e620000002100 */
[----:B------:R-:W-:Y:S01]  /*6240*/  UIMAD UR58, UR56, 0x780, UR48 ;  /* 0x00000780383a78a4 */ /* 0x000fe2000f8e0230 */
[----:B------:R-:W-:Y:S01]  /*6250*/  UMOV UR27, 0x80000020 ;  /* 0x80000020001b7882 */ /* 0x000fe20000000000 */
[----:B------:R-:W-:Y:S02]  /*6260*/  UMOV UR28, UR24 ;  /* 0x00000018001c7c82 */ /* 0x000fe40008000000 */
[----:B------:R-:W-:Y:S01]  /*6270*/  UIADD3 UR30, UR58, 0x80, URZ ;  /* 0x000000803a1e7890 */ /* 0x000fe2000fffe03f */
[----:B------:R-:W-:Y:S02]  /*6280*/  UMOV UR29, UR25 ;  /* 0x00000019001d7c82 */ /* 0x000fe40008000000 */
[----:B------:R-:W-:Y:S01]  /*6290*/  UMOV UR26, UR58 ;  /* 0x0000003a001a7c82 */ /* 0x000fe20008000000 */
[----:B------:R-:W-:Y:S01]  /*62a0*/  UMOV UR31, 0x80000020 ;  /* 0x80000020001f7882 */ /* 0x000fe20000000000 */
[----:B------:R-:W-:Y:S01]  /*62b0*/  UIADD3 UR34, UR58, 0x100, URZ ;  /* 0x000001003a227890 */ /* 0x000fe2000fffe03f */
[----:B------:R-:W-:Y:S01]  /*62c0*/  UMOV UR32, UR24 ;  /* 0x0000001800207c82 */ /* 0x000fe20008000000 */
[----:B------:R-:W-:Y:S01]  /*62d0*/  UMOV UR33, UR25 ;  /* 0x0000001900217c82 */ /* 0x000fe20008000000 */
[----:B------:R-:W-:Y:S01]  /*62e0*/  UMOV UR35, 0x80000020 ;  /* 0x8000002000237882 */ /* 0x000fe20000000000 */
[----:B------:R-:W-:Y:S01]  /*62f0*/  UIADD3 UR6, UR58, 0x200, URZ ;  /* 0x000002003a067890 */ /* 0x000fe2000fffe03f */
        /* <DEDUP_REMOVED lines=9> */
[----:B-1----:R-:W-:-:S05]  /*6390*/  SHF.R.U32.HI R7, RZ, 0x7, R7 ;  /* 0x00000007ff077819 */ /* 0x002fca0000011607 */
        /* <DEDUP_REMOVED lines=165> */
.L_x_976:
[----:B------:R-:W-:Y:S01]  /*6df0*/  ULEA UR6, UR49, UR41, 0x3 ;  /* 0x0000002931067291 */ /* 0x000fe2000f8e183f */
[----:B------:R-:W-:-:S05]  /*6e00*/  IMAD.U32 R6, RZ, RZ, UR45 ;  /* 0x0000002dff067e24 */ /* 0x000fca000f8e00ff */
[----:B------:R-:W-:-:S04]  /*6e10*/  SHF.L.U32 R6, R6, 0x1f, RZ ;  /* 0x0000001f06067819 */ /* 0x000fc800000006ff */
[----:B------:R0:W1:Y:S01]  /*6e20*/  SYNCS.PHASECHK.TRANS64.TRYWAIT P1, [UR6+0x29850], R6 ;  /* 0x02985006ff0075a7 */ /* 0x0000620008020146 */
[----:B------:R-:W-:Y:S05]  /*6e30*/  @!P0 BRA `(.L_x_977) ;  /* 0x0000000000048947 */ /* 0x000fea0003800000 */
[----:B------:R-:W-:Y:S01]  /*6e40*/  BPT.TRAP 0x1 ;  /* 0x000000040000795c */ /* 0x000fe20000300000 */
.L_x_977:
[----:B-1----:R-:W-:Y:S05]  /*6e50*/  @P1 BRA `(.L_x_975) ;  /* 0x0000000000081947 */ /* 0x002fea0003800000 */
[----:B------:R-:W1:Y:S02]  /*6e60*/  SYNCS.PHASECHK.TRANS64.TRYWAIT P1, [UR6+0x29850], R6 ;  /* 0x02985006ff0075a7 */ /* 0x000e640008020146 */
[----:B-1----:R-:W-:Y:S05]  /*6e70*/  @!P1 BRA `(.L_x_978) ;  /* 0x0000012000e49947 */ /* 0x002fea0003800000 */
.L_x_975:
[----:B------:R-:W-:Y:S01]  /*6e80*/  UIADD3 UR6, UR41, 0x400, URZ ;  /* 0x0000040029067890 */ /* 0x000fe2000fffe03f */
[----:B------:R-:W-:Y:S01]  /*6e90*/  WARPGROUP.ARRIVE ;  /* 0x00000000000079c5 */ /* 0x000fe20000000000 */
[----:B------:R-:W-:-:S05]  /*6ea0*/  UMOV UR7, 0xc0000010 ;  /* 0xc000001000077882 */ /* 0x000fca0000000000 */
[----:B------:R-:W2:Y:S01]  /*6eb0*/  S2R R10, SR_TID.X ;  /* 0x00000000000a7919 */ /* 0x000ea20000002100 */
[----:B------:R-:W-:Y:S01]  /*6ec0*/  USHF.R.U32.HI UR6, URZ, 0x4, UR6 ;  /* 0x000000043f067899 */ /* 0x000fe20008011606 */
[----:B------:R-:W-:Y:S01]  /*6ed0*/  PLOP3.LUT P1, PT, PT, PT, UP0, 0x80, 0x0 ;  /* 0x000000000000781c */ /* 0x000fe20003f2f008 */
[----:B------:R-:W-:Y:S01]  /*6ee0*/  VIADD R9, R18, UR36 ;  /* 0x0000002412097c36 */ /* 0x000fe20008000000 */
[----:B------:R-:W-:Y:S01]  /*6ef0*/  PLOP3.LUT P2, PT, PT, PT, UP0, 0x80, 0x0 ;  /* 0x000000000000781c */ /* 0x000fe20003f4f008 */
[----:B------:R-:W-:Y:S01]  /*6f00*/  ULOP3.LUT UR6, UR6, 0x3fff, URZ, 0xc0, !UPT ;  /* 0x00003fff06067892 */ /* 0x000fe2000f8ec03f */
[----:B-1----:R-:W-:Y:S01]  /*6f10*/  IMAD.U32 R7, RZ, RZ, UR56 ;  /* 0x00000038ff077e24 */ /* 0x002fe2000f8e00ff */
[----:B0-----:R-:W0:Y:S01]  /*6f20*/  LDC R6, c[0x0][0x288] ;  /* 0x0000a200ff067b82 */ /* 0x001e220000000800 */
[----:B------:R-:W-:Y:S01]  /*6f30*/  IMAD R197, R3, -0xa0, RZ ;  /* 0xffffff6003c57824 */ /* 0x000fe200078e02ff */
[----:B------:R-:W-:-:S04]  /*6f40*/  ULOP3.LUT UR6, UR6, 0x10000, URZ, 0xfc, !UPT ;  /* 0x0001000006067892 */ /* 0x000fc8000f8efc3f */
[----:B------:R-:W-:-:S07]  /*6f50*/  UIMAD UR10, UR49, 0x500, UR6 ;  /* 0x00000500310a78a4 */ /* 0x000fce000f8e0206 */
[----:B------:R-:W-:Y:S02]  /*6f60*/  UMOV UR6, UR10 ;  /* 0x0000000a00067c82 */ /* 0x000fe40008000000 */
[----:B------:R-:W-:Y:S01]  /*6f70*/  QGMMA.64x128x32.F32.E4M3.E4M3 R24, R184, gdesc[UR4], R24, gsb0 ;  /* 0x01e00004b8187df3 */ /* 0x000fe20008000818 */
[----:B------:R-:W-:Y:S01]  /*6f80*/  UIADD3 UR6, UR10, 0x100, URZ ;  /* 0x000001000a067890 */ /* 0x000fe2000fffe03f */
[----:B------:R-:W-:Y:S01]  /*6f90*/  UMOV UR7, 0xc0000010 ;  /* 0xc000001000077882 */ /* 0x000fe20000000000 */
[----:B--2---:R-:W-:Y:S02]  /*6fa0*/  LOP3.LUT P3, RZ, R10, 0x7f, RZ, 0xc0, !PT ;  /* 0x0000007f0aff7812 */ /* 0x004fe4000786c0ff */
[----:B------:R-:W-:-:S04]  /*6fb0*/  SHF.R.U32.HI R10, RZ, 0x7, R10 ;  /* 0x00000007ff0a7819 */ /* 0x000fc8000001160a */
[----:B------:R-:W-:-:S07]  /*6fc0*/  IADD3 R11, -R10, 0xb, RZ ;  /* 0x0000000b0a0b7810 */ /* 0x000fce0007ffe1ff */
[----:B------:R-:W-:-:S05]  /*6fd0*/  @!P3 LEA R7, R7, UR41, 0x3 ;  /* 0x000000290707bc11 */ /* 0x000fca000f8e18ff */
[----:B------:R-:W-:-:S05]  /*6fe0*/  @!P3 VIADD R7, R7, 0x29840 ;  /* 0x000298400707b836 */ /* 0x000fca0000000000 */
[----:B------:R-:W-:Y:S01]  /*6ff0*/  @!P3 PRMT R7, RZ, 0x654, R7 ;  /* 0x00000654ff07b816 */ /* 0x000fe20000000007 */
        /* <DEDUP_REMOVED lines=18> */
[----:B------:R-:W-:Y:S01]  /*7120*/  @UP0 ULDC UR6, c[0x0][0x44c] ;  /* 0x0001130000060ab9 */ /* 0x000fe20000000800 */
[----:B------:R-:W-:Y:S01]  /*7130*/  @UP0 ULDC UR7, c[0x0][0x450] ;  /* 0x0001140000070ab9 */ /* 0x000fe20000000800 */
[----:B------:R-:W-:Y:S01]  /*7140*/  @P1 IMAD.HI.U32 R8, R9, UR6, RZ ;  /* 0x0000000609081c27 */ /* 0x000fe2000f8e00ff */
[----:B------:R-:W-:Y:S01]  /*7150*/  PLOP3.LUT P1, PT, PT, PT, UP1, 0x40, 0x0 ;  /* 0x000000000000781c */ /* 0x000fe20003f2e818 */
[----:B------:R-:W-:-:S03]  /*7160*/  ULOP3.LUT UR6, URZ, UR53, URZ, 0x33, !UPT ;  /* 0x000000353f067292 */ /* 0x000fc6000f8e333f */
[----:B------:R-:W-:Y:S01]  /*7170*/  @P2 SHF.R.U32.HI R9, RZ, UR7, R8 ;  /* 0x00000007ff092c19 */ /* 0x000fe20008011608 */
[----:B------:R-:W-:-:S04]  /*7180*/  VIADD R8, R197, 0x1 ;  /* 0x00000001c5087836 */ /* 0x000fc80000000000 */
[----:B------:R-:W1:Y:S01]  /*7190*/  SHFL.IDX PT, R13, R9, RZ, 0x1c1f ;  /* 0x001c1fff090d7589 */ /* 0x000e6200000e0000 */
[----:B------:R-:W-:Y:S02]  /*71a0*/  WARPGROUP.DEPBAR.LE gsb0, 0x0 ;  /* 0x00008000000079c5 */ /* 0x000fe40000010000 */
[----:B------:R2:W-:Y:S06]  /*71b0*/  BAR.ARV R11, 0x100 ;  /* 0x0004000b0000751d */ /* 0x0005ec0000002000 */
[----:B------:R3:W-:Y:S02]  /*71c0*/  @!P3 SYNCS.ARRIVE.TRANS64.RED.A1T0 RZ, [R7+URZ], RZ ;  /* 0x000000ff07ffb9a7 */ /* 0x0007e4000810043f */
[----:B---3--:R-:W-:-:S05]  /*71d0*/  IMAD R7, R17, -0x2, R8 ;  /* 0xfffffffe11077824 */ /* 0x008fca00078e0208 */
[C---:B0-----:R-:W-:Y:S01]  /*71e0*/  IADD3 R8, R7.reuse, -R6, R16 ;  /* 0x8000000607087210 */ /* 0x041fe20007ffe010 */
[----:B------:R-:W-:-:S04]  /*71f0*/  VIADD R7, R7, 0xffffffff ;  /* 0xffffffff07077836 */ /* 0x000fc80000000000 */
[C---:B------:R-:W-:Y:S02]  /*7200*/  VIADD R10, R8.reuse, UR54 ;  /* 0x00000036080a7c36 */ /* 0x040fe40008000000 */
[----:B------:R-:W-:Y:S02]  /*7210*/  VIADD R8, R8, UR6 ;  /* 0x0000000608087c36 */ /* 0x000fe40008000000 */
[--C-:B-1----:R-:W-:Y:S02]  /*7220*/  IMAD.IADD R12, R10, 0x1, R13.reuse ;  /* 0x000000010a0c7824 */ /* 0x102fe400078e020d */
[----:B--2---:R-:W-:Y:S01]  /*7230*/  IMAD.IADD R11, R8, 0x1, R13 ;  /* 0x00000001080b7824 */ /* 0x004fe200078e020d */
[----:B------:R-:W-:Y:S06]  /*7240*/  @P1 BRA `(.L_x_979) ;  /* 0x0000000000541947 */ /* 0x000fec0003800000 */
[----:B------:R-:W-:Y:S01]  /*7250*/  IADD3 R13, R16, -R6, R13 ;  /* 0x80000006100d7210 */ /* 0x000fe20007ffe00d */
[----:B------:R-:W-:Y:S03]  /*7260*/  BSSY B0, `(.L_x_980) ;  /* 0x0000010000007945 */ /* 0x000fe60003800000 */
[----:B------:R-:W-:-:S13]  /*7270*/  ISETP.GT.AND P1, PT, R13, -0x1, PT ;  /* 0xffffffff0d00780c */ /* 0x000fda0003f24270 */
[----:B------:R-:W-:Y:S05]  /*7280*/  @P1 BRA `(.L_x_981) ;  /* 0x0000000000201947 */ /* 0x000fea0003800000 */
[----:B------:R-:W-:Y:S01]  /*7290*/  IMAD.U32 R20, RZ, RZ, UR52 ;  /* 0x00000034ff147e24 */ /* 0x000fe2000f8e00ff */
[----:B------:R-:W-:-:S04]  /*72a0*/  LOP3.LUT R13, RZ, R13, RZ, 0x33, !PT ;  /* 0x0000000dff0d7212 */ /* 0x000fc800078e33ff */
[----:B------:R-:W-:-:S13]  /*72b0*/  ISETP.NE.AND P1, PT, R20, 0x1, PT ;  /* 0x000000011400780c */ /* 0x000fda0003f25270 */
[----:B------:R-:W0:Y:S02]  /*72c0*/  @P1 LDC.64 R14, c[0x0][0x9e8] ;  /* 0x00027a00ff0e1b82 */ /* 0x000e240000000a00 */
[----:B0-----:R-:W-:-:S05]  /*72d0*/  @P1 IMAD.HI.U32 R14, R13, R14, RZ ;  /* 0x0000000e0d0e1227 */ /* 0x001fca00078e00ff */
[----:B------:R-:W-:-:S04]  /*72e0*/  @P1 SHF.R.U32.HI R13, RZ, R15, R14 ;  /* 0x0000000fff0d1219 */ /* 0x000fc8000001160e */
[----:B------:R-:W-:Y:S01]  /*72f0*/  LOP3.LUT R13, RZ, R13, RZ, 0x33, !PT ;  /* 0x0000000dff0d7212 */ /* 0x000fe200078e33ff */
[----:B------:R-:W-:Y:S06]  /*7300*/  BRA `(.L_x_982) ;  /* 0x0000000000147947 */ /* 0x000fec0003800000 */
.L_x_981:
[----:B------:R-:W-:-:S05]  /*7310*/  IMAD.U32 R20, RZ, RZ, UR52 ;  /* 0x00000034ff147e24 */ /* 0x000fca000f8e00ff */
[----:B------:R-:W-:-:S13]  /*7320*/  ISETP.NE.AND P1, PT, R20, 0x1, PT ;  /* 0x000000011400780c */ /* 0x000fda0003f25270 */
[----:B------:R-:W0:Y:S02]  /*7330*/  @P1 LDC.64 R14, c[0x0][0x9e8] ;  /* 0x00027a00ff0e1b82 */ /* 0x000e240000000a00 */
[----:B0-----:R-:W-:-:S05]  /*7340*/  @P1 IMAD.HI.U32 R14, R13, R14, RZ ;  /* 0x0000000e0d0e1227 */ /* 0x001fca00078e00ff */
[----:B------:R-:W-:-:S07]  /*7350*/  @P1 SHF.R.U32.HI R13, RZ, R15, R14 ;  /* 0x0000000fff0d1219 */ /* 0x000fce000001160e */
.L_x_982:
[----:B------:R-:W-:Y:S05]  /*7360*/  BSYNC B0 ;  /* 0x0000000000007941 */ /* 0x000fea0003800000 */
.L_x_980:
[----:B------:R-:W-:-:S05]  /*7370*/  IMAD R13, R13, R20, R7 ;  /* 0x000000140d0d7224 */ /* 0x000fca00078e0207 */
[----:B------:R-:W-:Y:S02]  /*7380*/  VIADDMNMX R12, R13, R20, R12, PT ;  /* 0x000000140d0c7246 */ /* 0x000fe4000380010c */
[----:B------:R-:W-:-:S07]  /*7390*/  VIMNMX R11, R11, R13, !PT ;  /* 0x0000000d0b0b7248 */ /* 0x000fce0007fe0100 */
.L_x_979:
[C---:B------:R-:W-:Y:S01]  /*73a0*/  ISETP.GE.AND P1, PT, R197.reuse, 0x2, PT ;  /* 0x00000002c500780c */ /* 0x040fe20003f26270 */
[----:B------:R-:W0:Y:S01]  /*73b0*/  SHFL.IDX PT, R9, R9, 0x1, 0x1c1f ;  /* 0x003c1f0009097f89 */ /* 0x000e2200000e0000 */
        /* <DEDUP_REMOVED lines=11> */
[----:B------:R-:W-:Y:S01]  /*7470*/  ISETP.GE.AND P3, PT, R197, 0x11, PT ;  /* 0x00000011c500780c */ /* 0x000fe20003f66270 */
[----:B0-----:R-:W-:Y:S01]  /*7480*/  IMAD.IADD R10, R10, 0x1, R9 ;  /* 0x000000010a0a7824 */ /* 0x001fe200078e0209 */
        /* <DEDUP_REMOVED lines=45> */
[----:B------:R-:W-:Y:S02]  /*7760*/  ISETP.LT.OR P2, PT, R12, 0x31, P2 ;  /* 0x000000310c00780c */ /* 0x000fe40001741670 */
        /* <DEDUP_REMOVED lines=131> */
[----:B------:R-:W-:-:S04]  /*7fa0*/  ISETP.GE.AND P6, PT, R197, 0x9a, PT ;  /* 0x0000009ac500780c */ /* 0x000fc80003fc6270 */
[----:B------:R-:W-:Y:S02]  /*7fb0*/  P2R R152, PR, RZ, 0x40 ;  /* 0x00000040ff987803 */ /* 0x000fe40000000000 */
[----:B------:R-:W-:Y:S01]  /*7fc0*/  ISETP.GT.AND P6, PT, R11, 0x99, !P6 ;  /* 0x000000990b00780c */ /* 0x000fe200077c4270 */
[----:B------:R-:W-:-:S03]  /*7fd0*/  IMAD.IADD R11, R8, 0x1, R9 ;  /* 0x00000001080b7824 */ /* 0x000fc600078e0209 */
[----:B------:R-:W-:-:S04]  /*7fe0*/  ISETP.LT.OR P6, PT, R12, 0x9a, P6 ;  /* 0x0000009a0c00780c */ /* 0x000fc800037c1670 */
[----:B------:R-:W-:Y:S02]  /*7ff0*/  FSEL R101, R101, -INF , !P6 ;  /* 0xff80000065657808 */ /* 0x000fe40007000000 */
[----:B------:R-:W-:-:S13]  /*8000*/  PLOP3.LUT P6, PT, PT, PT, UP1, 0x40, 0x0 ;  /* 0x000000000000781c */ /* 0x000fda0003fce818 */
[----:B------:R-:W-:Y:S05]  /*8010*/  @P6 BRA `(.L_x_983) ;  /* 0x0000000000546947 */ /* 0x000fea0003800000 */
        /* <DEDUP_REMOVED lines=12> */
.L_x_985:
[----:B------:R-:W-:-:S05]  /*80e0*/  IMAD.U32 R207, RZ, RZ, UR52 ;  /* 0x00000034ffcf7e24 */ /* 0x000fca000f8e00ff */
[----:B------:R-:W-:-:S13]  /*80f0*/  ISETP.NE.AND P6, PT, R207, 0x1, PT ;  /* 0x00000001cf00780c */ /* 0x000fda0003fc5270 */
[----:B------:R-:W0:Y:S02]  /*8100*/  @P6 LDC.64 R8, c[0x0][0x9e8] ;  /* 0x00027a00ff086b82 */ /* 0x000e240000000a00 */
[----:B0-----:R-:W-:-:S05]  /*8110*/  @P6 IMAD.HI.U32 R8, R12, R8, RZ ;  /* 0x000000080c086227 */ /* 0x001fca00078e00ff */
[----:B------:R-:W-:-:S07]  /*8120*/  @P6 SHF.R.U32.HI R12, RZ, R9, R8 ;  /* 0x00000009ff0c6219 */ /* 0x000fce0000011608 */
.L_x_986:
[----:B------:R-:W-:Y:S05]  /*8130*/  BSYNC B0 ;  /* 0x0000000000007941 */ /* 0x000fea0003800000 */
.L_x_984:
[----:B------:R-:W-:-:S05]  /*8140*/  IMAD R7, R12, R207, R7 ;  /* 0x000000cf0c077224 */ /* 0x000fca00078e0207 */
[----:B------:R-:W-:Y:S02]  /*8150*/  VIADDMNMX R10, R7, R207, R10, PT ;  /* 0x000000cf070a7246 */ /* 0x000fe4000380010a */
[----:B------:R-:W-:-:S07]  /*8160*/  VIMNMX R11, R11, R7, !PT ;  /* 0x000000070b0b7248 */ /* 0x000fce0007fe0100 */
.L_x_983:
[----:B------:R-:W-:Y:S02]  /*8170*/  ISETP.GT.AND P1, PT, R11, 0x20, !P1 ;  /* 0x000000200b00780c */ /* 0x000fe40004f24270 */
[----:B------:R-:W-:Y:S02]  /*8180*/  ISETP.NE.AND P6, PT, R205, RZ, PT ;  /* 0x000000ffcd00720c */ /* 0x000fe40003fc5270 */
        /* <DEDUP_REMOVED lines=73> */
[----:B------:R-:W-:Y:S02]  /*8620*/  ISETP.GT.AND P1, PT, R11, 0x49, !P6 ;  /* 0x000000490b00780c */ /* 0x000fe40007724270 */
[----:B------:R-:W-:Y:S02]  /*8630*/  ISETP.NE.AND P6, PT, R206, RZ, PT ;  /* 0x000000ffce00720c */ /* 0x000fe40003fc5270 */
        /* <DEDUP_REMOVED lines=22> */
[----:B------:R-:W-:Y:S01]  /*87a0*/  ISETP.GT.AND P2, PT, R11, 0x89, !P2 ;  /* 0x000000890b00780c */ /* 0x000fe20005744270 */
[----:B------:R-:W0:Y:S01]  /*87b0*/  SHFL.BFLY PT, R7, R8, 0x2, 0x1f ;  /* 0x0c401f0008077f89 */ /* 0x000e2200000e0000 */
[----:B------:R-:W-:Y:S02]  /*87c0*/  FSEL R134, R134, -INF , !P1 ;  /* 0xff80000086867808 */ /* 0x000fe40004800000 */
[----:B------:R-:W-:-:S02]  /*87d0*/  ISETP.NE.AND P1, PT, R175, RZ, PT ;  /* 0x000000ffaf00720c */ /* 0x000fc40003f25270 */
[C---:B------:R-:W-:Y:S02]  /*87e0*/  ISETP.LT.OR P2, PT, R10.reuse, 0x8a, P2 ;  /* 0x0000008a0a00780c */ /* 0x040fe40001741670 */
[C---:B------:R-:W-:Y:S02]  /*87f0*/  ISETP.GT.AND P1, PT, R11.reuse, 0x59, !P1 ;  /* 0x000000590b00780c */ /* 0x040fe40004f24270 */
[----:B------:R-:W-:Y:S02]  /*8800*/  ISETP.GT.AND P3, PT, R11, 0x90, !P3 ;  /* 0x000000900b00780c */ /* 0x000fe40005f64270 */
[----:B------:R-:W-:Y:S02]  /*8810*/  ISETP.LT.OR P1, PT, R10, 0x5a, P1 ;  /* 0x0000005a0a00780c */ /* 0x000fe40000f21670 */
[----:B------:R-:W-:Y:S02]  /*8820*/  FSEL R95, R95, -INF , !P2 ;  /* 0xff8000005f5f7808 */ /* 0x000fe40005000000 */
[----:B------:R-:W-:-:S02]  /*8830*/  FSEL R135, R135, -INF , !P1 ;  /* 0xff80000087877808 */ /* 0x000fc40004800000 */
[----:B------:R-:W-:Y:S02]  /*8840*/  ISETP.NE.AND P1, PT, R174, RZ, PT ;  /* 0x000000ffae00720c */ /* 0x000fe40003f25270 */
[C---:B------:R-:W-:Y:S02]  /*8850*/  ISETP.GT.AND P4, PT, R11.reuse, 0x91, !P4 ;  /* 0x000000910b00780c */ /* 0x040fe40006784270 */
[----:B------:R-:W-:Y:S02]  /*8860*/  ISETP.GT.AND P1, PT, R11, 0x60, !P1 ;  /* 0x000000600b00780c */ /* 0x000fe40004f24270 */
[C---:B------:R-:W-:Y:S02]  /*8870*/  ISETP.LT.OR P3, PT, R10.reuse, 0x91, P3 ;  /* 0x000000910a00780c */ /* 0x040fe40001f61670 */
[----:B------:R-:W-:Y:S02]  /*8880*/  ISETP.LT.OR P1, PT, R10, 0x61, P1 ;  /* 0x000000610a00780c */ /* 0x000fe40000f21670 */
[----:B0-----:R-:W-:-:S02]  /*8890*/  FMNMX.FTZ R9, R8, R7, !PT ;  /* 0x0000000708097209 */ /* 0x001fc40007810000 */
[----:B------:R-:W-:Y:S02]  /*88a0*/  FSEL R106, R106, -INF , !P1 ;  /* 0xff8000006a6a7808 */ /* 0x000fe40004800000 */
[----:B------:R-:W-:Y:S01]  /*88b0*/  ISETP.NE.AND P1, PT, R173, RZ, PT ;  /* 0x000000ffad00720c */ /* 0x000fe20003f25270 */
[----:B------:R-:W0:Y:S01]  /*88c0*/  SHFL.BFLY PT, R12, R9, 0x1, 0x1f ;  /* 0x0c201f00090c7f89 */ /* 0x000e2200000e0000 */
[C---:B------:R-:W-:Y:S02]  /*88d0*/  ISETP.GT.AND P5, PT, R11.reuse, 0x98, !P5 ;  /* 0x000000980b00780c */ /* 0x040fe40006fa4270 */
[----:B------:R-:W-:Y:S02]  /*88e0*/  ISETP.GT.AND P1, PT, R11, 0x61, !P1 ;  /* 0x000000610b00780c */ /* 0x000fe40004f24270 */
[C---:B------:R-:W-:Y:S02]  /*88f0*/  ISETP.LT.OR P4, PT, R10.reuse, 0x92, P4 ;  /* 0x000000920a00780c */ /* 0x040fe40002781670 */
[----:B------:R-:W-:-:S02]  /*8900*/  ISETP.LT.OR P1, PT, R10, 0x62, P1 ;  /* 0x000000620a00780c */ /* 0x000fc40000f21670 */
[----:B------:R-:W-:Y:S02]  /*8910*/  FSEL R98, R98, -INF , !P3 ;  /* 0xff80000062627808 */ /* 0x000fe40005800000 */
[----:B------:R-:W-:Y:S02]  /*8920*/  FSEL R107, R107, -INF , !P1 ;  /* 0xff8000006b6b7808 */ /* 0x000fe40004800000 */
[----:B------:R-:W-:Y:S02]  /*8930*/  ISETP.NE.AND P1, PT, R172, RZ, PT ;  /* 0x000000ffac00720c */ /* 0x000fe40003f25270 */
[----:B------:R-:W-:Y:S02]  /*8940*/  ISETP.LT.OR P5, PT, R10, 0x99, P5 ;  /* 0x000000990a00780c */ /* 0x000fe40002fa1670 */
[----:B------:R-:W-:Y:S02]  /*8950*/  ISETP.GT.AND P1, PT, R11, 0x68, !P1 ;  /* 0x000000680b00780c */ /* 0x000fe40004f24270 */
[----:B------:R-:W-:-:S02]  /*8960*/  FSEL R99, R99, -INF , !P4 ;  /* 0xff80000063637808 */ /* 0x000fc40006000000 */
[----:B------:R-:W-:Y:S02]  /*8970*/  ISETP.LT.OR P1, PT, R10, 0x69, P1 ;  /* 0x000000690a00780c */ /* 0x000fe40000f21670 */
[----:B------:R-:W-:Y:S02]  /*8980*/  FSEL R102, R102, -INF , !P5 ;  /* 0xff80000066667808 */ /* 0x000fe40006800000 */
[----:B------:R-:W-:Y:S02]  /*8990*/  FSEL R110, R110, -INF , !P1 ;  /* 0xff8000006e6e7808 */ /* 0x000fe40004800000 */
[----:B------:R-:W-:Y:S02]  /*89a0*/  ISETP.NE.AND P1, PT, R171, RZ, PT ;  /* 0x000000ffab00720c */ /* 0x000fe40003f25270 */
[----:B0-----:R-:W-:Y:S02]  /*89b0*/  FMNMX.FTZ R7, R9, R12, !PT ;  /* 0x0000000c09077209 */ /* 0x001fe40007810000 */
        /* <DEDUP_REMOVED lines=59> */
[C---:B------:R-:W-:Y:S02]  /*8d70*/  ISETP.GT.AND P1, PT, R11.reuse, RZ, !P6 ;  /* 0x000000ff0b00720c */ /* 0x040fe40007724270 */
[----:B------:R-:W-:Y:S01]  /*8d80*/  ISETP.NE.AND P6, PT, R152, RZ, PT ;  /* 0x000000ff9800720c */ /* 0x000fe20003fc5270 */
[----:B------:R-:W-:Y:S01]  /*8d90*/  IMAD.U32 R152, RZ, RZ, UR37 ;  /* 0x00000025ff987e24 */ /* 0x000fe2000f8e00ff */
[----:B------:R-:W-:Y:S02]  /*8da0*/  ISETP.LT.OR P1, PT, R10, 0x1, P1 ;  /* 0x000000010a00780c */ /* 0x000fe40000f21670 */
[----:B------:R-:W-:Y:S01]  /*8db0*/  ISETP.GT.AND P2, PT, R11, 0x99, !P6 ;  /* 0x000000990b00780c */ /* 0x000fe20007744270 */
[----:B------:R-:W-:-:S01]  /*8dc0*/  FFMA.FTZ R152, R7, R152, -8 ;  /* 0xc100000007987423 */ /* 0x000fc20000010098 */
[----:B------:R-:W-:-:S02]  /*8dd0*/  FSEL R169, R154, -INF , !P1 ;  /* 0xff8000009aa97808 */ /* 0x000fc40004800000 */
[----:B------:R-:W-:Y:S02]  /*8de0*/  FSETP.NEU.FTZ.AND P1, PT, R7, -INF , PT ;  /* 0xff8000000700780b */ /* 0x000fe40003f3d000 */
[----:B------:R-:W-:Y:S02]  /*8df0*/  FMNMX.FTZ R154, R169, R0, !PT ;  /* 0x00000000a99a7209 */ /* 0x000fe40007810000 */
[----:B------:R-:W-:Y:S02]  /*8e00*/  FSEL R152, R152, RZ, P1 ;  /* 0x000000ff98987208 */ /* 0x000fe40000800000 */
[----:B------:R-:W-:-:S03]  /*8e10*/  ISETP.LT.OR P2, PT, R10, 0x9a, P2 ;  /* 0x0000009a0a00780c */ /* 0x000fc60001741670 */
[--C-:B------:R-:W-:Y:S01]  /*8e20*/  FFMA.FTZ R9, R153, UR37, -R152.reuse ;  /* 0x0000002599097c23 */ /* 0x100fe20008010898 */
[----:B------:R-:W-:Y:S01]  /*8e30*/  FMNMX.FTZ R153, R155, R154, !PT ;  /* 0x0000009a9b997209 */ /* 0x000fe20007810000 */
[--C-:B------:R-:W-:Y:S01]  /*8e40*/  FFMA.FTZ R12, R156, UR37, -R152.reuse ;  /* 0x000000259c0c7c23 */ /* 0x100fe20008010898 */
[----:B------:R-:W-:-:S01]  /*8e50*/  FFMA.FTZ R156, R105, UR37, -R152 ;  /* 0x00000025699c7c23 */ /* 0x000fc20008010898 */
[--C-:B------:R-:W-:Y:S01]  /*8e60*/  FFMA.FTZ R10, R109, UR37, -R152.reuse ;  /* 0x000000256d0a7c23 */ /* 0x100fe20008010898 */
[----:B------:R-:W-:Y:S01]  /*8e70*/  FMNMX.FTZ R154, R158, R153, !PT ;  /* 0x000000999e9a7209 */ /* 0x000fe20007810000 */
[--C-:B------:R-:W-:Y:S01]  /*8e80*/  FFMA.FTZ R8, R13, UR37, -R152.reuse ;  /* 0x000000250d087c23 */ /* 0x100fe20008010898 */
[----:B------:R-:W-:Y:S01]  /*8e90*/  FSEL R103, R103, -INF , !P2 ;  /* 0xff80000067677808 */ /* 0x000fe20005000000 */
[----:B------:R0:W-:Y:S01]  /*8ea0*/  MUFU.EX2 R11, R156 ;  /* 0x0000009c000b7308 */ /* 0x0001e20000000800 */
        /* <DEDUP_REMOVED lines=9> */
[--C-:B0-----:R-:W-:Y:S01]  /*8f40*/  FFMA.FTZ R156, R112, UR37, -R152.reuse ;  /* 0x00000025709c7c23 */ /* 0x101fe20008010898 */
        /* <DEDUP_REMOVED lines=31> */
[----:B------:R-:W-:Y:S01]  /*9140*/  FFMA.FTZ R100, R100, UR37, -R152 ;  /* 0x0000002564647c23 */ /* 0x000fe20008010898 */
        /* <DEDUP_REMOVED lines=31> */
[----:B------:R-:W-:Y:S01]  /*9340*/  FMNMX.FTZ R154, R94, R105, !PT ;  /* 0x000000695e9a7209 */ /* 0x000fe20007810000 */
[----:B------:R-:W-:-:S03]  /*9350*/  FFMA.FTZ R105, R108, UR37, -R152 ;  /* 0x000000256c697c23 */ /* 0x000fc60008010898 */
[----:B------:R-:W-:Y:S02]  /*9360*/  FMNMX.FTZ R153, R95, R154, !PT ;  /* 0x0000009a5f997209 */ /* 0x000fe40007810000 */
[----:B------:R-:W-:Y:S02]  /*9370*/  MUFU.EX2 R141, R141 ;  /* 0x0000008d008d7308 */ /* 0x000fe40000000800 */
[----:B------:R-:W-:-:S04]  /*9380*/  FMNMX.FTZ R108, R98, R153, !PT ;  /* 0x00000099626c7209 */ /* 0x000fc80007810000 */
[----:B------:R-:W-:Y:S02]  /*9390*/  FMNMX.FTZ R109, R99, R108, !PT ;  /* 0x0000006c636d7209 */ /* 0x000fe40007810000 */
[----:B------:R-:W-:Y:S02]  /*93a0*/  MUFU.EX2 R144, R144 ;  /* 0x0000009000907308 */ /* 0x000fe40000000800 */
[----:B------:R-:W-:Y:S01]  /*93b0*/  FMNMX.FTZ R108, R102, R109, !PT ;  /* 0x0000006d666c7209 */ /* 0x000fe20007810000 */
[--C-:B------:R-:W-:Y:S01]  /*93c0*/  FFMA.FTZ R109, R113, UR37, -R152.reuse ;  /* 0x00000025716d7c23 */ /* 0x100fe20008010898 */
[----:B------:R-:W-:-:S02]  /*93d0*/  FFMA.FTZ R113, R117, UR37, -R152 ;  /* 0x0000002575717c23 */ /* 0x000fc40008010898 */
[----:B------:R-:W-:Y:S02]  /*93e0*/  FMNMX.FTZ R153, R103, R108, !PT ;  /* 0x0000006c67997209 */ /* 0x000fe40007810000 */
[----:B------:R0:W-:Y:S03]  /*93f0*/  MUFU.EX2 R108, R156 ;  /* 0x0000009c006c7308 */ /* 0x0001e60000000800 */
[----:B------:R-:W1:Y:S05]  /*9400*/  SHFL.BFLY PT, R154, R153, 0x2, 0x1f ;  /* 0x0c401f00999a7f89 */ /* 0x000e6a00000e0000 */
[----:B------:R-:W-:Y:S01]  /*9410*/  MUFU.EX2 R145, R145 ;  /* 0x0000009100917308 */ /* 0x000fe20000000800 */
[----:B0-----:R-:W-:-:S01]  /*9420*/  FFMA.FTZ R156, R101, UR37, -R152 ;  /* 0x00000025659c7c23 */ /* 0x001fc20008010898 */
[----:B------:R-:W-:-:S05]  /*9430*/  FSEL R101, R7, RZ, P1 ;  /* 0x000000ff07657208 */ /* 0x000fca0000800000 */
[----:B------:R-:W-:Y:S01]  /*9440*/  FADD.FTZ R2, -R101, R2 ;  /* 0x0000000265027221 */ /* 0x000fe20000010100 */
[----:B------:R-:W-:Y:S08]  /*9450*/  MUFU.EX2 R148, R148 ;  /* 0x0000009400947308 */ /* 0x000ff00000000800 */
[----:B------:R0:W-:Y:S01]  /*9460*/  MUFU.EX2 R101, R156 ;  /* 0x0000009c00657308 */ /* 0x0001e20000000800 */
[----:B-1----:R-:W-:-:S05]  /*9470*/  FMNMX.FTZ R154, R153, R154, !PT ;  /* 0x0000009a999a7209 */ /* 0x002fca0007810000 */
[----:B------:R-:W1:Y:S02]  /*9480*/  SHFL.BFLY PT, R117, R154, 0x1, 0x1f ;  /* 0x0c201f009a757f89 */ /* 0x000e6400000e0000 */
[----:B------:R-:W-:Y:S08]  /*9490*/  MUFU.EX2 R149, R149 ;  /* 0x0000009500957308 */ /* 0x000ff00000000800 */
[----:B------:R-:W-:Y:S08]  /*94a0*/  MUFU.EX2 R120, R120 ;  /* 0x0000007800787308 */ /* 0x000ff00000000800 */
[----:B------:R-:W-:Y:S01]  /*94b0*/  MUFU.EX2 R121, R121 ;  /* 0x0000007900797308 */ /* 0x000fe20000000800 */
[----:B-1----:R-:W-:Y:S01]  /*94c0*/  FMNMX.FTZ R88, R154, R117, !PT ;  /* 0x000000759a587209 */ /* 0x002fe20007810000 */
[----:B------:R-:W-:-:S06]  /*94d0*/  IMAD.U32 R117, RZ, RZ, UR37 ;  /* 0x00000025ff757e24 */ /* 0x000fcc000f8e00ff */
[----:B------:R-:W-:Y:S01]  /*94e0*/  MUFU.EX2 R124, R124 ;  /* 0x0000007c007c7308 */ /* 0x000fe20000000800 */
[C---:B------:R-:W-:Y:S01]  /*94f0*/  FSETP.NEU.FTZ.AND P1, PT, R88.reuse, -INF , PT ;  /* 0xff8000005800780b */ /* 0x040fe20003f3d000 */
[----:B------:R-:W-:Y:S01]  /*9500*/  FFMA.FTZ R152, R88, R117, -8 ;  /* 0xc100000058987423 */ /* 0x000fe20000010075 */
[----:B------:R-:W-:Y:S02]  /*9510*/  FMUL.FTZ R117, R2, UR37 ;  /* 0x0000002502757c20 */ /* 0x000fe40008410000 */
[----:B------:R-:W-:Y:S02]  /*9520*/  FSEL R161, R88, RZ, P1 ;  /* 0x000000ff58a17208 */ /* 0x000fe40000800000 */
[----:B------:R-:W-:Y:S01]  /*9530*/  FSEL R2, R152, RZ, P1 ;  /* 0x000000ff98027208 */ /* 0x000fe20000800000 */
[----:B------:R-:W-:Y:S02]  /*9540*/  MUFU.EX2 R125, R125 ;  /* 0x0000007d007d7308 */ /* 0x000fe40000000800 */
[----:B------:R-:W-:-:S02]  /*9550*/  FADD.FTZ R161, -R161, R0 ;  /* 0x00000000a1a17221 */ /* 0x000fc40000010100 */
[--C-:B------:R-:W-:Y:S01]  /*9560*/  FFMA.FTZ R160, R126, UR37, -R2.reuse ;  /* 0x000000257ea07c23 */ /* 0x100fe20008010802 */
[----:B------:R-:W-:-:S01]  /*9570*/  FFMA.FTZ R153, R169, UR37, -R2 ;  /* 0x00000025a9997c23 */ /* 0x000fc20008010802 */
[----:B------:R-:W-:Y:S01]  /*9580*/  FMUL.FTZ R126, R161, UR37 ;  /* 0x00000025a17e7c20 */ /* 0x000fe20008410000 */
[----:B------:R-:W-:-:S01]  /*9590*/  FFMA.FTZ R152, R155, UR37, -R2 ;  /* 0x000000259b987c23 */ /* 0x000fc20008010802 */
[----:B------:R-:W1:Y:S01]  /*95a0*/  MUFU.EX2 R117, R117 ;  /* 0x0000007500757308 */ /* 0x000e620000000800 */
[----:B------:R-:W-:-:S01]  /*95b0*/  FFMA.FTZ R154, R158, UR37, -R2 ;  /* 0x000000259e9a7c23 */ /* 0x000fc20008010802 */
[--C-:B------:R-:W-:Y:S01]  /*95c0*/  FFMA.FTZ R155, R159, UR37, -R2.reuse ;  /* 0x000000259f9b7c23 */ /* 0x100fe20008010802 */
[----:B0-----:R-:W-:-:S01]  /*95d0*/  FFMA.FTZ R156, R162, UR37, -R2 ;  /* 0x00000025a29c7c23 */ /* 0x001fc20008010802 */
        /* <DEDUP_REMOVED lines=29> */
[----:B0-----:R-:W-:-:S01]  /*97b0*/  FFMA.FTZ R5, R126, R4, R153 ;  /* 0x000000047e057223 */ /* 0x001fc20000010099 */
[----:B------:R-:W-:Y:S01]  /*97c0*/  FADD.FTZ R4, R12, R161 ;  /* 0x000000a10c047221 */ /* 0x000fe20000010000 */
[----:B------:R-:W-:-:S01]  /*97d0*/  FFMA.FTZ R115, R115, UR37, -R2 ;  /* 0x0000002573737c23 */ /* 0x000fc20008010802 */
[--C-:B------:R-:W-:Y:S01]  /*97e0*/  FFMA.FTZ R118, R118, UR37, -R2.reuse ;  /* 0x0000002576767c23 */ /* 0x100fe20008010802 */
[----:B------:R-:W-:-:S01]  /*97f0*/  FFMA.FTZ R119, R119, UR37, -R2 ;  /* 0x0000002577777c23 */ /* 0x000fc20008010802 */
[--C-:B------:R-:W-:Y:S01]  /*9800*/  FFMA.FTZ R90, R90, UR37, -R2.reuse ;  /* 0x000000255a5a7c23 */ /* 0x100fe20008010802 */
[----:B------:R-:W-:-:S01]  /*9810*/  FFMA.FTZ R94, R94, UR37, -R2 ;  /* 0x000000255e5e7c23 */ /* 0x000fc20008010802 */
[----:B------:R-:W0:Y:S01]  /*9820*/  MUFU.EX2 R155, R155 ;  /* 0x0000009b009b7308 */ /* 0x000e220000000800 */
[----:B-1----:R-:W-:-:S01]  /*9830*/  FADD.FTZ R5, R152, R5 ;  /* 0x0000000598057221 */ /* 0x002fc20000010000 */
[--C-:B------:R-:W-:Y:S01]  /*9840*/  FFMA.FTZ R91, R91, UR37, -R2.reuse ;  /* 0x000000255b5b7c23 */ /* 0x100fe20008010802 */
[----:B------:R-:W-:-:S01]  /*9850*/  FFMA.FTZ R95, R95, UR37, -R2 ;  /* 0x000000255f5f7c23 */ /* 0x000fc20008010802 */
[--C-:B------:R-:W-:Y:S01]  /*9860*/  FFMA.FTZ R98, R98, UR37, -R2.reuse ;  /* 0x0000002562627c23 */ /* 0x100fe20008010802 */
[----:B------:R-:W-:-:S01]  /*9870*/  FFMA.FTZ R99, R99, UR37, -R2 ;  /* 0x0000002563637c23 */ /* 0x000fc20008010802 */
[--C-:B------:R-:W-:Y:S01]  /*9880*/  FFMA.FTZ R102, R102, UR37, -R2.reuse ;  /* 0x0000002566667c23 */ /* 0x100fe20008010802 */
[----:B------:R-:W-:-:S01]  /*9890*/  FFMA.FTZ R2, R103, UR37, -R2 ;  /* 0x0000002567027c23 */ /* 0x000fc20008010802 */
[----:B------:R-:W1:Y:S08]  /*98a0*/  MUFU.EX2 R156, R156 ;  /* 0x0000009c009c7308 */ /* 0x000e700000000800 */
[----:B------:R-:W3:Y:S08]  /*98b0*/  MUFU.EX2 R157, R157 ;  /* 0x0000009d009d7308 */ /* 0x000ef00000000800 */
[----:B------:R-:W4:Y:S08]  /*98c0*/  MUFU.EX2 R158, R158 ;  /* 0x0000009e009e7308 */ /* 0x000f300000000800 */
[----:B------:R2:W-:Y:S08]  /*98d0*/  MUFU.EX2 R0, R160 ;  /* 0x000000a000007308 */ /* 0x0005f00000000800 */
[----:B------:R-:W5:Y:S01]  /*98e0*/  MUFU.EX2 R159, R159 ;  /* 0x0000009f009f7308 */ /* 0x000f620000000800 */
[----:B--2---:R-:W-:-:S01]  /*98f0*/  FADD.FTZ R160, R154, R5 ;  /* 0x000000059aa07221 */ /* 0x004fc20000010000 */
[----:B------:R-:W-:-:S03]  /*9900*/  FADD.FTZ R5, R13, R4 ;  /* 0x000000040d057221 */ /* 0x000fc60000010000 */
[----:B0-----:R-:W-:Y:S01]  /*9910*/  FADD.FTZ R161, R155, R160 ;  /* 0x000000a09ba17221 */ /* 0x001fe20000010000 */
[----:B------:R-:W-:-:S02]  /*9920*/  FADD.FTZ R4, R14, R5 ;  /* 0x000000050e047221 */ /* 0x000fc40000010000 */
[----:B------:R-:W0:Y:S01]  /*9930*/  MUFU.EX2 R138, R138 ;  /* 0x0000008a008a7308 */ /* 0x000e220000000800 */
[----:B-1----:R-:W-:-:S01]  /*9940*/  FADD.FTZ R160, R156, R161 ;  /* 0x000000a19ca07221 */ /* 0x002fc20000010000 */
[----:B------:R-:W-:-:S03]  /*9950*/  FADD.FTZ R5, R15, R4 ;  /* 0x000000040f057221 */ /* 0x000fc60000010000 */
[----:B---3--:R-:W-:Y:S01]  /*9960*/  FADD.FTZ R161, R157, R160 ;  /* 0x000000a09da17221 */ /* 0x008fe20000010000 */
[----:B------:R-:W-:-:S02]  /*9970*/  FADD.FTZ R4, R20, R5 ;  /* 0x0000000514047221 */ /* 0x000fc40000010000 */
[----:B------:R-:W1:Y:S01]  /*9980*/  MUFU.EX2 R139, R139 ;  /* 0x0000008b008b7308 */ /* 0x000e620000000800 */
[----:B----4-:R-:W-:-:S01]  /*9990*/  FADD.FTZ R160, R158, R161 ;  /* 0x000000a19ea07221 */ /* 0x010fc20000010000 */
[----:B------:R-:W-:-:S03]  /*99a0*/  FADD.FTZ R5, R21, R4 ;  /* 0x0000000415057221 */ /* 0x000fc60000010000 */
[----:B-----5:R-:W-:Y:S01]  /*99b0*/  FADD.FTZ R161, R159, R160 ;  /* 0x000000a09fa17221 */ /* 0x020fe20000010000 */
[----:B------:R-:W-:-:S02]  /*99c0*/  FADD.FTZ R4, R136, R5 ;  /* 0x0000000588047221 */ /* 0x000fc40000010000 */
[----:B------:R-:W2:Y:S01]  /*99d0*/  MUFU.EX2 R142, R142 ;  /* 0x0000008e008e7308 */ /* 0x000ea20000000800 */
[----:B0-----:R-:W-:-:S01]  /*99e0*/  FADD.FTZ R160, R138, R161 ;  /* 0x000000a18aa07221 */ /* 0x001fc20000010000 */
[----:B------:R-:W-:-:S04]  /*99f0*/  FADD.FTZ R5, R137, R4 ;  /* 0x0000000489057221 */ /* 0x000fc80000010000 */
[----:B------:R-:W-:Y:S02]  /*9a00*/  FADD.FTZ R4, R140, R5 ;  /* 0x000000058c047221 */ /* 0x000fe40000010000 */
[----:B------:R-:W0:Y:S01]  /*9a10*/  MUFU.EX2 R143, R143 ;  /* 0x0000008f008f7308 */ /* 0x000e220000000800 */
[----:B-1----:R-:W-:-:S01]  /*9a20*/  FADD.FTZ R161, R139, R160 ;  /* 0x000000a08ba17221 */ /* 0x002fc20000010000 */
[----:B------:R-:W-:-:S04]  /*9a30*/  FADD.FTZ R5, R141, R4 ;  /* 0x000000048d057221 */ /* 0x000fc80000010000 */
[----:B------:R-:W-:Y:S02]  /*9a40*/  FADD.FTZ R4, R144, R5 ;  /* 0x0000000590047221 */ /* 0x000fe40000010000 */
[----:B------:R-:W1:Y:S01]  /*9a50*/  MUFU.EX2 R146, R146 ;  /* 0x0000009200927308 */ /* 0x000e620000000800 */
[----:B--2---:R-:W-:-:S01]  /*9a60*/  FADD.FTZ R160, R142, R161 ;  /* 0x000000a18ea07221 */ /* 0x004fc20000010000 */
[----:B------:R-:W-:-:S04]  /*9a70*/  FADD.FTZ R5, R145, R4 ;  /* 0x0000000491057221 */ /* 0x000fc80000010000 */
[----:B------:R-:W-:Y:S02]  /*9a80*/  FADD.FTZ R4, R148, R5 ;  /* 0x0000000594047221 */ /* 0x000fe40000010000 */
        /* <DEDUP_REMOVED lines=18> */
[----:B0-----:R-:W-:-:S04]  /*9bb0*/  FADD.FTZ R161, R123, R160 ;  /* 0x000000a07ba17221 */ /* 0x001fc80000010000 */
[----:B------:R-:W-:-:S03]  /*9bc0*/  FADD.FTZ R160, R0, R161 ;  /* 0x000000a100a07221 */ /* 0x000fc60000010000 */
        /* <DEDUP_REMOVED lines=33> */
[----:B------:R-:W-:-:S06]  /*9de0*/  FADD.FTZ R4, R108, R161 ;  /* 0x000000a16c047221 */ /* 0x000fcc0000010000 */
[----:B------:R-:W1:Y:S08]  /*9df0*/  MUFU.EX2 R115, R115 ;  /* 0x0000007300737308 */ /* 0x000e700000000800 */
[----:B------:R-:W3:Y:S08]  /*9e00*/  MUFU.EX2 R112, R112 ;  /* 0x0000007000707308 */ /* 0x000ef00000000800 */
[----:B------:R-:W4:Y:S08]  /*9e10*/  MUFU.EX2 R118, R118 ;  /* 0x0000007600767308 */ /* 0x000f300000000800 */
[----:B------:R-:W5:Y:S08]  /*9e20*/  MUFU.EX2 R113, R113 ;  /* 0x0000007100717308 */ /* 0x000f700000000800 */
[----:B------:R-:W-:Y:S08]  /*9e30*/  MUFU.EX2 R119, R119 ;  /* 0x0000007700777308 */ /* 0x000ff00000000800 */
[----:B------:R-:W5:Y:S08]  /*9e40*/  MUFU.EX2 R116, R116 ;  /* 0x0000007400747308 */ /* 0x000f700000000800 */
[----:B------:R-:W-:Y:S08]  /*9e50*/  MUFU.EX2 R90, R90 ;  /* 0x0000005a005a7308 */ /* 0x000ff00000000800 */
[----:B------:R2:W-:Y:S08]  /*9e60*/  MUFU.EX2 R163, R94 ;  /* 0x0000005e00a37308 */ /* 0x0005f00000000800 */
[----:B------:R-:W5:Y:S01]  /*9e70*/  MUFU.EX2 R89, R89 ;  /* 0x0000005900597308 */ /* 0x000f620000000800 */
[----:B--2---:R-:W-:-:S01]  /*9e80*/  FADD.FTZ R94, R114, R5 ;  /* 0x00000005725e7221 */ /* 0x004fc20000010000 */
[----:B0-----:R-:W-:-:S03]  /*9e90*/  FADD.FTZ R5, R109, R4 ;  /* 0x000000046d057221 */ /* 0x001fc60000010000 */
[----:B-1----:R-:W-:Y:S01]  /*9ea0*/  FADD.FTZ R161, R115, R94 ;  /* 0x0000005e73a17221 */ /* 0x002fe20000010000 */
[----:B---3--:R-:W-:-:S02]  /*9eb0*/  FADD.FTZ R4, R112, R5 ;  /* 0x0000000570047221 */ /* 0x008fc40000010000 */
[----:B------:R-:W-:Y:S01]  /*9ec0*/  MUFU.EX2 R91, R91 ;  /* 0x0000005b005b7308 */ /* 0x000fe20000000800 */
[----:B----4-:R-:W-:-:S01]  /*9ed0*/  FADD.FTZ R94, R118, R161 ;  /* 0x000000a1765e7221 */ /* 0x010fc20000010000 */
[----:B-----5:R-:W-:-:S04]  /*9ee0*/  FADD.FTZ R5, R113, R4 ;  /* 0x0000000471057221 */ /* 0x020fc80000010000 */
[----:B------:R-:W-:Y:S02]  /*9ef0*/  FADD.FTZ R4, R116, R5 ;  /* 0x0000000574047221 */ /* 0x000fe40000010000 */
[----:B------:R-:W0:Y:S02]  /*9f00*/  MUFU.EX2 R92, R92 ;  /* 0x0000005c005c7308 */ /* 0x000e240000000800 */
[----:B------:R-:W-:-:S06]  /*9f10*/  FADD.FTZ R5, R89, R4 ;  /* 0x0000000459057221 */ /* 0x000fcc0000010000 */
[----:B------:R-:W1:Y:S08]  /*9f20*/  MUFU.EX2 R93, R93 ;  /* 0x0000005d005d7308 */ /* 0x000e700000000800 */
[----:B------:R2:W3:Y:S01]  /*9f30*/  MUFU.EX2 R160, R95 ;  /* 0x0000005f00a07308 */ /* 0x0004e20000000800 */
[----:B0-----:R-:W-:-:S07]  /*9f40*/  FADD.FTZ R4, R92, R5 ;  /* 0x000000055c047221 */ /* 0x001fce0000010000 */
[----:B------:R-:W0:Y:S01]  /*9f50*/  MUFU.EX2 R96, R96 ;  /* 0x0000006000607308 */ /* 0x000e220000000800 */
[----:B--2---:R-:W-:-:S01]  /*9f60*/  FADD.FTZ R95, R119, R94 ;  /* 0x0000005e775f7221 */ /* 0x004fc20000010000 */
[----:B-1----:R-:W-:-:S03]  /*9f70*/  FADD.FTZ R5, R93, R4 ;  /* 0x000000045d057221 */ /* 0x002fc60000010000 */
[----:B------:R-:W-:-:S03]  /*9f80*/  FADD.FTZ R94, R90, R95 ;  /* 0x0000005f5a5e7221 */ /* 0x000fc60000010000 */
[----:B------:R-:W1:Y:S01]  /*9f90*/  MUFU.EX2 R98, R98 ;  /* 0x0000006200627308 */ /* 0x000e620000000800 */
[----:B------:R-:W-:-:S04]  /*9fa0*/  FADD.FTZ R94, R91, R94 ;  /* 0x0000005e5b5e7221 */ /* 0x000fc80000010000 */
[----:B------:R-:W-:-:S03]  /*9fb0*/  FADD.FTZ R94, R163, R94 ;  /* 0x0000005ea35e7221 */ /* 0x000fc60000010000 */
[----:B------:R-:W2:Y:S01]  /*9fc0*/  MUFU.EX2 R97, R97 ;  /* 0x0000006100617308 */ /* 0x000ea20000000800 */
[----:B---3--:R-:W-:-:S01]  /*9fd0*/  FADD.FTZ R94, R160, R94 ;  /* 0x0000005ea05e7221 */ /* 0x008fc20000010000 */
[----:B0-----:R-:W-:-:S06]  /*9fe0*/  FADD.FTZ R4, R96, R5 ;  /* 0x0000000560047221 */ /* 0x001fcc0000010000 */
        /* <DEDUP_REMOVED lines=8> */
[----:B------:R-:W-:Y:S01]  /*a070*/  FADD.FTZ R5, R101, R4 ;  /* 0x0000000465057221 */ /* 0x000fe20000010000 */
[----:B--2---:R-:W-:-:S04]  /*a080*/  FADD.FTZ R94, R95, R94 ;  /* 0x0000005e5f5e7221 */ /* 0x004fc80000010000 */
[----:B0-----:R-:W-:Y:S01]  /*a090*/  FADD.FTZ R4, R103, R94 ;  /* 0x0000005e67047221 */ /* 0x001fe20000010000 */
[----:B------:R-:W-:Y:S06]  /*a0a0*/  @!P0 BRA `(.L_x_987) ;  /* 0x0000000000048947 */ /* 0x000fec0003800000 */
[----:B------:R-:W-:Y:S01]  /*a0b0*/  BPT.TRAP 0x1 ;  /* 0x000000040000795c */ /* 0x000fe20000300000 */
.L_x_987:
[----:B------:R-:W-:Y:S01]  /*a0c0*/  ULEA UR6, UR49, UR41, 0x3 ;  /* 0x0000002931067291 */ /* 0x000fe2000f8e183f */
[----:B------:R-:W-:Y:S01]  /*a0d0*/  ISETP.GT.AND P1, PT, R3, UR57, PT ;  /* 0x0000003903007c0c */ /* 0x000fe2000bf24270 */
[----:B------:R-:W-:Y:S01]  /*a0e0*/  UMOV UR45, UR55 ;  /* 0x00000037002d7c82 */ /* 0x000fe20008000000 */
[----:B------:R-:W-:Y:S01]  /*a0f0*/  F2FP.SATFINITE.E4M3.F32.PACK_AB_MERGE_C R12, R13, R12, RZ ;  /* 0x0000000c0d0c723e */ /* 0x000fe200048070ff */
[----:B------:R-:W-:Y:S01]  /*a100*/  UIADD3 UR6, UR6, 0x29860, URZ ;  /* 0x0002986006067890 */ /* 0x000fe2000fffe03f */
[----:B------:R-:W-:Y:S01]  /*a110*/  F2FP.SATFINITE.E4M3.F32.PACK_AB_MERGE_C R0, R127, R0, RZ ;  /* 0x000000007f00723e */ /* 0x000fe200048070ff */
[----:B------:R-:W-:Y:S01]  /*a120*/  UMOV UR49, UR56 ;  /* 0x0000003800317c82 */ /* 0x000fe20008000000 */
[----:B------:R-:W-:Y:S01]  /*a130*/  F2FP.SATFINITE.E4M3.F32.PACK_AB_MERGE_C R2, R160, R163, RZ ;  /* 0x000000a3a002723e */ /* 0x000fe200048070ff */
[----:B------:R-:W-:Y:S01]  /*a140*/  UPRMT UR6, UR40, 0x654, UR6 ;  /* 0x0000065428067896 */ /* 0x000fe20008000006 */
        /* <DEDUP_REMOVED lines=34> */
[----:B------:R-:W-:Y:S01]  /*a370*/  F2FP.SATFINITE.E4M3.F32.PACK_AB_MERGE_C R177, R123, R122, R0 ;  /* 0x0000007a7bb1723e */ /* 0x000fe20004807000 */
[-C--:B------:R-:W-:Y:S01]  /*a380*/  FMUL.FTZ R56, R56, R117.reuse ;  /* 0x0000007538387220 */ /* 0x080fe20000410000 */
[----:B------:R-:W-:Y:S01]  /*a390*/  F2FP.SATFINITE.E4M3.F32.PACK_AB_MERGE_C R169, R91, R90, R2 ;  /* 0x0000005a5ba9723e */ /* 0x000fe20004807002 */
[-C--:B------:R-:W-:Y:S01]  /*a3a0*/  FMUL.FTZ R57, R57, R117.reuse ;  /* 0x0000007539397220 */ /* 0x080fe20000410000 */
[----:B------:R-:W-:Y:S01]  /*a3b0*/  F2FP.SATFINITE.E4M3.F32.PACK_AB_MERGE_C R184, R9, R8, R12 ;  /* 0x0000000809b8723e */ /* 0x000fe2000480700c */
[----:B------:R-:W-:Y:S01]  /*a3c0*/  FMUL.FTZ R60, R60, R117 ;  /* 0x000000753c3c7220 */ /* 0x000fe20000410000 */
[----:B------:R-:W-:Y:S01]  /*a3d0*/  F2FP.SATFINITE.E4M3.F32.PACK_AB_MERGE_C R185, R152, R153, R154 ;  /* 0x0000009998b9723e */ /* 0x000fe2000480709a */
[-C--:B------:R-:W-:Y:S01]  /*a3e0*/  FMUL.FTZ R61, R61, R117.reuse ;  /* 0x000000753d3d7220 */ /* 0x080fe20000410000 */
        /* <DEDUP_REMOVED lines=25> */
[----:B------:R-:W-:Y:S01]  /*a580*/  VIADD R3, R3, 0xffffffff ;  /* 0xffffffff03037836 */ /* 0x000fe20000000000 */
[----:B------:R-:W-:Y:S01]  /*a590*/  F2FP.SATFINITE.E4M3.F32.PACK_AB_MERGE_C R168, R89, R116, R92 ;  /* 0x0000007459a8723e */ /* 0x000fe2000480705c */
[----:B------:R-:W-:Y:S01]  /*a5a0*/  FMUL.FTZ R26, R26, R126 ;  /* 0x0000007e1a1a7220 */ /* 0x000fe20000410000 */
[----:B------:R-:W-:Y:S01]  /*a5b0*/  F2FP.SATFINITE.E4M3.F32.PACK_AB_MERGE_C R170, R97, R96, R100 ;  /* 0x0000006061aa723e */ /* 0x000fe20004807064 */
[----:B------:R-:W-:Y:S01]  /*a5c0*/  FMUL.FTZ R27, R27, R126 ;  /* 0x0000007e1b1b7220 */ /* 0x000fe20000410000 */
[----:B------:R-:W-:Y:S01]  /*a5d0*/  F2FP.SATFINITE.E4M3.F32.PACK_AB_MERGE_C R171, R99, R98, R13 ;  /* 0x0000006263ab723e */ /* 0x000fe2000480700d */
        /* <DEDUP_REMOVED lines=30> */
[----:B------:R-:W-:-:S02]  /*a7c0*/  IMAD.MOV.U32 R0, RZ, RZ, R88 ;  /* 0x000000ffff007224 */ /* 0x000fc400078e0058 */
[----:B------:R-:W-:Y:S01]  /*a7d0*/  IMAD.MOV.U32 R2, RZ, RZ, R7 ;  /* 0x000000ffff027224 */ /* 0x000fe200078e0007 */
[----:B------:R-:W-:Y:S06]  /*a7e0*/  @P1 BRA `(.L_x_988) ;  /* 0xffffffb800481947 */ /* 0x000fec000383ffff */
[----:B------:R-:W-:Y:S01]  /*a7f0*/  IMAD.MOV.U32 R0, RZ, RZ, R88 ;  /* 0x000000ffff007224 */ /* 0x000fe200078e0058 */
[----:B------:R-:W-:Y:S01]  /*a800*/  UMOV UR49, UR56 ;  /* 0x0000003800317c82 */ /* 0x000fe20008000000 */
[----:B------:R-:W-:Y:S01]  /*a810*/  IMAD.MOV.U32 R2, RZ, RZ, R7 ;  /* 0x000000ffff027224 */ /* 0x000fe200078e0007 */
[----:B------:R-:W-:-:S06]  /*a820*/  UMOV UR45, UR55 ;  /* 0x00000037002d7c82 */ /* 0x000fcc0008000000 */
.L_x_970:
[----:B------:R-:W-:Y:S01]  /*a830*/  ULDC UR6, c[0x0][0x448] ;  /* 0x0001120000067ab9 */ /* 0x000fe20000000800 */
[----:B------:R-:W-:Y:S01]  /*a840*/  IADD3 R6, R16, 0x1, -R6 ;  /* 0x0000000110067810 */ /* 0x000fe20007ffe806 */
[----:B------:R-:W-:Y:S01]  /*a850*/  UISETP.NE.AND UP0, UPT, UR6, 0x1, UPT ;  /* 0x000000010600788c */ /* 0x000fe2000bf05270 */
[----:B------:R-:W-:Y:S02]  /*a860*/  ULDC UR11, c[0x0][0x9e4] ;  /* 0x00027900000b7ab9 */ /* 0x000fe40000000800 */
[----:B------:R-:W-:Y:S01]  /*a870*/  R2UR UR14, R6 ;  /* 0x00000000060e72ca */ /* 0x000fe200000e0000 */
[----:B------:R-:W-:Y:S02]  /*a880*/  UISETP.GE.AND UP1, UPT, UR11, 0x1, UPT ;  /* 0x000000010b00788c */ /* 0x000fe4000bf26270 */
[----:B------:R-:W-:-:S04]  /*a890*/  UIADD3 UR10, UR36, 0x7f, URZ ;  /* 0x0000007f240a7890 */ /* 0x000fc8000fffe03f */
[----:B------:R-:W-:Y:S01]  /*a8a0*/  PLOP3.LUT P1, PT, PT, PT, UP1, 0x40, 0x0 ;  /* 0x000000000000781c */ /* 0x000fe20003f2e818 */
[----:B------:R-:W-:Y:S01]  /*a8b0*/  @UP0 ULDC UR6, c[0x0][0x44c] ;  /* 0x0001130000060ab9 */ /* 0x000fe20000000800 */
[----:B------:R-:W-:Y:S01]  /*a8c0*/  @UP0 ULDC UR15, c[0x0][0x450] ;  /* 0x00011400000f0ab9 */ /* 0x000fe20000000800 */
[----:B------:R-:W-:-:S04]  /*a8d0*/  UIMAD.WIDE.U32 UR6, UR10, UR6, URZ ;  /* 0x000000060a0672a5 */ /* 0x000fc8000f8e003f */
[----:B------:R-:W-:-:S04]  /*a8e0*/  @UP0 USHF.R.U32.HI UR10, URZ, UR15, UR7 ;  /* 0x0000000f3f0a0299 */ /* 0x000fc80008011607 */
[----:B------:R-:W-:-:S04]  /*a8f0*/  UIADD3 UR10, UR14, UR10, URZ ;  /* 0x0000000a0e0a7290 */ /* 0x000fc8000fffe03f */
[----:B------:R-:W-:Y:S01]  /*a900*/  UIADD3 UR53, UR10, -UR53, URZ ;  /* 0x800000350a357290 */ /* 0x000fe2000fffe03f */
[----:B------:R-:W-:Y:S11]  /*a910*/  @P1 BRA `(.L_x_989) ;  /* 0x0000000000441947 */ /* 0x000ff60003800000 */
[----:B------:R-:W-:-:S06]  /*a920*/  UISETP.GT.AND UP2, UPT, UR10, -0x1, UPT ;  /* 0xffffffff0a00788c */ /* 0x000fcc000bf44270 */
[----:B------:R-:W-:-:S13]  /*a930*/  PLOP3.LUT P1, PT, PT, PT, UP2, 0x80, 0x0 ;  /* 0x000000000000781c */ /* 0x000fda0003f2f028 */
[----:B------:R-:W-:Y:S05]  /*a940*/  @P1 BRA `(.L_x_990) ;  /* 0x00000000001c1947 */ /* 0x000fea0003800000 */
[----:B------:R-:W-:Y:S02]  /*a950*/  UISETP.NE.AND UP2, UPT, UR11, 0x1, UPT ;  /* 0x000000010b00788c */ /* 0x000fe4000bf45270 */
[----:B------:R-:W-:-:S09]  /*a960*/  ULOP3.LUT UR10, URZ, UR10, URZ, 0x33, !UPT ;  /* 0x0000000a3f0a7292 */ /* 0x000fd2000f8e333f */
[----:B------:R-:W-:Y:S02]  /*a970*/  @UP2 ULDC.64 UR14, c[0x0][0x9e8] ;  /* 0x00027a00000e2ab9 */ /* 0x000fe40000000a00 */
[----:B------:R-:W-:-:S04]  /*a980*/  UIMAD.WIDE.U32 UR6, UR10, UR14, URZ ;  /* 0x0000000e0a0672a5 */ /* 0x000fc8000f8e003f */
[----:B------:R-:W-:-:S04]  /*a990*/  @UP2 USHF.R.U32.HI UR10, URZ, UR15, UR7 ;  /* 0x0000000f3f0a2299 */ /* 0x000fc80008011607 */
[----:B------:R-:W-:Y:S01]  /*a9a0*/  ULOP3.LUT UR10, URZ, UR10, URZ, 0x33, !UPT ;  /* 0x0000000a3f0a7292 */ /* 0x000fe2000f8e333f */
[----:B------:R-:W-:Y:S11]  /*a9b0*/  BRA `(.L_x_991) ;  /* 0x0000000000107947 */ /* 0x000ff60003800000 */
.L_x_990:
[----:B------:R-:W-:-:S11]  /*a9c0*/  UISETP.NE.AND UP2, UPT, UR11, 0x1, UPT ;  /* 0x000000010b00788c */ /* 0x000fd6000bf45270 */
[----:B------:R-:W-:Y:S02]  /*a9d0*/  @UP2 ULDC.64 UR14, c[0x0][0x9e8] ;  /* 0x00027a00000e2ab9 */ /* 0x000fe40000000a00 */
[----:B------:R-:W-:-:S04]  /*a9e0*/  UIMAD.WIDE.U32 UR6, UR10, UR14, URZ ;  /* 0x0000000e0a0672a5 */ /* 0x000fc8000f8e003f */
[----:B------:R-:W-:-:S12]  /*a9f0*/  @UP2 USHF.R.U32.HI UR10, URZ, UR15, UR7 ;  /* 0x0000000f3f0a2299 */ /* 0x000fd80008011607 */
.L_x_991:
[----:B------:R-:W-:-:S04]  /*aa00*/  UIMAD UR10, UR10, UR11, URZ ;  /* 0x0000000b0a0a72a4 */ /* 0x000fc8000f8e023f */
[----:B------:R-:W-:-:S04]  /*aa10*/  UISETP.LT.AND UP2, UPT, UR53, UR10, UPT ;  /* 0x0000000a3500728c */ /* 0x000fc8000bf41270 */
[----:B------:R-:W-:-:S12]  /*aa20*/  USEL UR53, UR53, UR10, !UP2 ;  /* 0x0000000a35357287 */ /* 0x000fd8000d000000 */
.L_x_989:
[----:B------:R-:W-:-:S04]  /*aa30*/  UIADD3 UR6, UR53, 0x9f, URZ ;  /* 0x0000009f35067890 */ /* 0x000fc8000fffe03f */
[----:B------:R-:W-:-:S04]  /*aa40*/  UIMAD.WIDE UR6, UR6, 0x66666667, URZ ;  /* 0x66666667060678a5 */ /* 0x000fc8000f8e023f */
[----:B------:R-:W-:-:S04]  /*aa50*/  USHF.R.U32.HI UR6, URZ, 0x1f, UR7 ;  /* 0x0000001f3f067899 */ /* 0x000fc80008011607 */
[----:B------:R-:W-:-:S04]  /*aa60*/  ULEA.HI.SX32 UR6, UR7, UR6, 0x1a ;  /* 0x0000000607067291 */ /* 0x000fc8000f8fd23f */
[----:B------:R-:W-:-:S04]  /*aa70*/  UISETP.LT.AND UP2, UPT, UR39, UR6, UPT ;  /* 0x000000062700728c */ /* 0x000fc8000bf41270 */
[----:B------:R-:W-:-:S06]  /*aa80*/  USEL UR52, UR39, UR6, !UP2 ;  /* 0x0000000627347287 */ /* 0x000fcc000d000000 */
[----:B------:R-:W-:-:S13]  /*aa90*/  ISETP.GE.AND P1, PT, R3, UR52, PT ;  /* 0x0000003403007c0c */ /* 0x000fda000bf26270 */
[----:B------:R-:W-:Y:S05]  /*aaa0*/  @!P1 BRA `(.L_x_992) ;  /* 0x0000002c003c9947 */ /* 0x000fea0003800000 */
[----:B------:R-:W-:Y:S01]  /*aab0*/  IMAD.MOV.U32 R9, RZ, RZ, R0 ;  /* 0x000000ffff097224 */ /* 0x000fe200078e0000 */
[----:B------:R-:W-:Y:S01]  /*aac0*/  UMOV UR54, UR45 ;  /* 0x0000002d00367c82 */ /* 0x000fe20008000000 */
[----:B------:R-:W-:Y:S01]  /*aad0*/  IMAD.MOV.U32 R7, RZ, RZ, R2 ;  /* 0x000000ffff077224 */ /* 0x000fe200078e0002 */
[----:B------:R-:W-:-:S06]  /*aae0*/  UMOV UR53, UR49 ;  /* 0x0000003100357c82 */ /* 0x000fcc0008000000 */
.L_x_1002:
[----:B------:R-:W-:Y:S01]  /*aaf0*/  ISETP.NE.AND P2, PT, RZ, UR43, PT ;  /* 0x0000002bff007c0c */ /* 0x000fe2000bf45270 */
[----:B------:R-:W-:-:S04]  /*ab00*/  UISETP.NE.AND UP2, UPT, UR53, 0x1, UPT ;  /* 0x000000013500788c */ /* 0x000fc8000bf45270 */
[----:B------:R-:W-:-:S04]  /*ab10*/  USEL UR45, URZ, 0x1, UP2 ;  /* 0x000000013f2d7887 */ /* 0x000fc80009000000 */
[----:B------:R-:W-:-:S04]  /*ab20*/  ULOP3.LUT UR45, UR54, UR45, URZ, 0x3c, !UPT ;  /* 0x0000002d362d7292 */ /* 0x000fc8000f8e3c3f */
[----:B------:R-:W-:Y:S08]  /*ab30*/  @P2 BRA `(.L_x_993) ;  /* 0x0000000000382947 */ /* 0x000ff00003800000 */
[----:B------:R-:W-:Y:S05]  /*ab40*/  @!P0 BRA `(.L_x_994) ;  /* 0x0000000000048947 */ /* 0x000fea0003800000 */
[----:B------:R-:W-:Y:S01]  /*ab50*/  BPT.TRAP 0x1 ;  /* 0x000000040000795c */ /* 0x000fe20000300000 */
.L_x_994:
        /* <DEDUP_REMOVED lines=9> */
.L_x_995:
[----:B-1----:R-:W-:Y:S05]  /*abf0*/  @P1 BRA `(.L_x_993) ;  /* 0x0000000000081947 */ /* 0x002fea0003800000 */
[----:B------:R-:W1:Y:S02]  /*ac00*/  SYNCS.PHASECHK.TRANS64.TRYWAIT P1, [UR6+0x29830], R0 ;  /* 0x02983000ff0075a7 */ /* 0x000e640008020146 */
[----:B-1----:R-:W-:Y:S05]  /*ac10*/  @!P1 BRA `(.L_x_996) ;  /* 0x000000e400949947 */ /* 0x002fea0003800000 */
.L_x_993:
[----:B------:R-:W2:Y:S01]  /*ac20*/  S2R R2, SR_TID.X ;  /* 0x0000000000027919 */ /* 0x000ea20000002100 */
        /* <DEDUP_REMOVED lines=21> */
[----:B--2---:R-:W-:Y:S01]  /*ad80*/  SHF.R.U32.HI R2, RZ, 0x7, R2 ;  /* 0x00000007ff027819 */ /* 0x004fe20000011602 */
[----:B------:R-:W-:Y:S01]  /*ad90*/  UMOV UR19, 0x80000020 ;  /* 0x8000002000137882 */ /* 0x000fe20000000000 */
[----:B------:R-:W-:Y:S01]  /*ada0*/  UIADD3 UR22, UR55, 0x502, URZ ;  /* 0x0000050237167890 */ /* 0x000fe2000fffe03f */
[----:B------:R-:W-:-:S02]  /*adb0*/  UMOV UR23, 0x80000020 ;  /* 0x8000002000177882 */ /* 0x000fc40000000000 */
[----:B01----:R-:W-:-:S05]  /*adc0*/  VIADD R0, R2, 0x8 ;  /* 0x0000000802007836 */ /* 0x003fca0000000000 */
        /* <DEDUP_REMOVED lines=164> */
.L_x_998:
[----:B------:R-:W-:Y:S01]  /*b810*/  ULEA UR6, UR53, UR41, 0x3 ;  /* 0x0000002935067291 */ /* 0x000fe2000f8e183f */
[----:B------:R-:W-:-:S05]  /*b820*/  IMAD.U32 R0, RZ, RZ, UR54 ;  /* 0x00000036ff007e24 */ /* 0x000fca000f8e00ff */
[----:B------:R-:W-:-:S04]  /*b830*/  SHF.L.U32 R0, R0, 0x1f, RZ ;  /* 0x0000001f00007819 */ /* 0x000fc800000006ff */
[----:B------:R0:W1:Y:S01]  /*b840*/  SYNCS.PHASECHK.TRANS64.TRYWAIT P1, [UR6+0x29850], R0 ;  /* 0x02985000ff0075a7 */ /* 0x0000620008020146 */
[----:B------:R-:W-:Y:S05]  /*b850*/  @!P0 BRA `(.L_x_999) ;  /* 0x0000000000048947 */ /* 0x000fea0003800000 */
[----:B------:R-:W-:Y:S01]  /*b860*/  BPT.TRAP 0x1 ;  /* 0x000000040000795c */ /* 0x000fe20000300000 */
.L_x_999:
[----:B-1----:R-:W-:Y:S05]  /*b870*/  @P1 BRA `(.L_x_997) ;  /* 0x0000000000081947 */ /* 0x002fea0003800000 */
[----:B------:R-:W1:Y:S02]  /*b880*/  SYNCS.PHASECHK.TRANS64.TRYWAIT P1, [UR6+0x29850], R0 ;  /* 0x02985000ff0075a7 */ /* 0x000e640008020146 */
[----:B-1----:R-:W-:Y:S05]  /*b890*/  @!P1 BRA `(.L_x_1000) ;  /* 0x000000d8008c9947 */ /* 0x002fea0003800000 */
.L_x_997:
[----:B------:R-:W-:Y:S01]  /*b8a0*/  UIADD3 UR6, UR41, 0x400, URZ ;  /* 0x0000040029067890 */ /* 0x000fe2000fffe03f */
[----:B------:R-:W-:Y:S01]  /*b8b0*/  WARPGROUP.ARRIVE ;  /* 0x00000000000079c5 */ /* 0x000fe20000000000 */
[----:B------:R-:W-:Y:S01]  /*b8c0*/  UMOV UR7, 0xc0000010 ;  /* 0xc000001000077882 */ /* 0x000fe20000000000 */
[----:B01----:R-:W-:Y:S01]  /*b8d0*/  FMNMX.FTZ R0, R152, R7, !PT ;  /* 0x0000000798007209 */ /* 0x003fe20007810000 */
[----:B------:R-:W-:-:S03]  /*b8e0*/  USHF.R.U32.HI UR6, URZ, 0x4, UR6 ;  /* 0x000000043f067899 */ /* 0x000fc60008011606 */
[----:B------:R-:W0:Y:S01]  /*b8f0*/  S2R R197, SR_TID.X ;  /* 0x0000000000c57919 */ /* 0x000e220000002100 */
[----:B------:R-:W-:Y:S01]  /*b900*/  FMNMX.FTZ R11, R153, R0, !PT ;  /* 0x00000000990b7209 */ /* 0x000fe20007810000 */
[----:B------:R-:W-:Y:S01]  /*b910*/  ULOP3.LUT UR6, UR6, 0x3fff, URZ, 0xc0, !UPT ;  /* 0x00003fff06067892 */ /* 0x000fe2000f8ec03f */
[----:B------:R-:W-:Y:S02]  /*b920*/  FMNMX.FTZ R0, R154, R9, !PT ;  /* 0x000000099a007209 */ /* 0x000fe40007810000 */
[----:B------:R-:W-:Y:S01]  /*b930*/  FMNMX.FTZ R2, R156, R11, !PT ;  /* 0x0000000b9c027209 */ /* 0x000fe20007810000 */
[----:B------:R-:W-:Y:S01]  /*b940*/  ULOP3.LUT UR6, UR6, 0x10000, URZ, 0xfc, !UPT ;  /* 0x0001000006067892 */ /* 0x000fe2000f8efc3f */
[----:B------:R-:W-:Y:S02]  /*b950*/  FMNMX.FTZ R11, R155, R0, !PT ;  /* 0x000000009b0b7209 */ /* 0x000fe40007810000 */
[----:B------:R-:W-:Y:S01]  /*b960*/  FMNMX.FTZ R13, R157, R2, !PT ;  /* 0x000000029d0d7209 */ /* 0x000fe20007810000 */
[----:B------:R-:W-:Y:S01]  /*b970*/  UIMAD UR10, UR53, 0x500, UR6 ;  /* 0x00000500350a78a4 */ /* 0x000fe2000f8e0206 */
[----:B------:R-:W-:-:S02]  /*b980*/  FMNMX.FTZ R0, R158, R11, !PT ;  /* 0x0000000b9e007209 */ /* 0x000fc40007810000 */
[----:B------:R-:W-:Y:S02]  /*b990*/  FMNMX.FTZ R2, R160, R13, !PT ;  /* 0x0000000da0027209 */ /* 0x000fe40007810000 */
[----:B------:R-:W-:Y:S02]  /*b9a0*/  FMNMX.FTZ R11, R159, R0, !PT ;  /* 0x000000009f0b7209 */ /* 0x000fe40007810000 */
[----:B------:R-:W-:Y:S01]  /*b9b0*/  UMOV UR6, UR10 ;  /* 0x0000000a00067c82 */ /* 0x000fe20008000000 */
[----:B------:R-:W-:Y:S01]  /*b9c0*/  FMNMX.FTZ R13, R161, R2, !PT ;  /* 0x00000002a10d7209 */ /* 0x000fe20007810000 */
[----:B------:R-:W-:Y:S01]  /*b9d0*/  QGMMA.64x128x32.F32.E4M3.E4M3 R24, R184, gdesc[UR4], R24, gsb0 ;  /* 0x01e00004b8187df3 */ /* 0x000fe20008000818 */
[----:B------:R-:W-:Y:S01]  /*b9e0*/  UIADD3 UR6, UR10, 0x100, URZ ;  /* 0x000001000a067890 */ /* 0x000fe2000fffe03f */
[----:B------:R-:W-:Y:S01]  /*b9f0*/  FMNMX.FTZ R0, R162, R11, !PT ;  /* 0x0000000ba2007209 */ /* 0x000fe20007810000 */
[----:B------:R-:W-:Y:S01]  /*ba00*/  UMOV UR7, 0xc0000010 ;  /* 0xc000001000077882 */ /* 0x000fe20000000000 */
        /* <DEDUP_REMOVED lines=68> */
[----:B0-----:R-:W-:Y:S01]  /*be50*/  SHF.R.U32.HI R197, RZ, 0x7, R197 ;  /* 0x00000007ffc57819 */ /* 0x001fe200000116c5 */
[----:B------:R-:W0:Y:S01]  /*be60*/  SHFL.BFLY PT, R11, R6, 0x2, 0x1f ;  /* 0x0c401f00060b7f89 */ /* 0x000e2200000e0000 */
[----:B------:R-:W-:Y:S02]  /*be70*/  WARPGROUP.DEPBAR.LE gsb0, 0x0 ;  /* 0x00008000000079c5 */ /* 0x000fe40000010000 */
        /* <DEDUP_REMOVED lines=11> */
[----:B------:R-:W-:-:S04]  /*bf30*/  FADD.FTZ R7, -R2, R7 ;  /* 0x0000000702077221 */ /* 0x000fc80000010100 */
[----:B------:R-:W-:Y:S01]  /*bf40*/  FMUL.FTZ R6, R7, UR37 ;  /* 0x0000002507067c20 */ /* 0x000fe20008410000 */
[----:B-1----:R-:W-:-:S05]  /*bf50*/  FMNMX.FTZ R0, R13, R0, !PT ;  /* 0x000000000d007209 */ /* 0x002fca0007810000 */
[----:B------:R-:W-:Y:S01]  /*bf60*/  MUFU.EX2 R6, R6 ;  /* 0x0000000600067308 */ /* 0x000fe20000000800 */
[----:B------:R-:W-:-:S01]  /*bf70*/  FADD.FTZ R7, -R0, R9 ;  /* 0x0000000900077221 */ /* 0x000fc20000010100 */
[----:B------:R-:W-:-:S03]  /*bf80*/  IMAD.U32 R9, RZ, RZ, UR37 ;  /* 0x00000025ff097e24 */ /* 0x000fc6000f8e00ff */
[----:B------:R-:W-:Y:S01]  /*bf90*/  FMUL.FTZ R7, R7, UR37 ;  /* 0x0000002507077c20 */ /* 0x000fe20008410000 */
[----:B------:R-:W-:-:S04]  /*bfa0*/  FFMA.FTZ R196, R2, R9, -8 ;  /* 0xc100000002c47423 */ /* 0x000fc80000010009 */
[--C-:B------:R-:W-:Y:S01]  /*bfb0*/  FFMA.FTZ R8, R153, UR37, -R196.reuse ;  /* 0x0000002599087c23 */ /* 0x100fe200080108c4 */
[----:B------:R-:W-:-:S01]  /*bfc0*/  FFMA.FTZ R21, R137, UR37, -R196 ;  /* 0x0000002589157c23 */ /* 0x000fc200080108c4 */
[--C-:B------:R-:W-:Y:S01]  /*bfd0*/  FFMA.FTZ R137, R141, UR37, -R196.reuse ;  /* 0x000000258d897c23 */ /* 0x100fe200080108c4 */
[----:B------:R-:W-:Y:S02]  /*bfe0*/  IMAD.U32 R153, RZ, RZ, UR37 ;  /* 0x00000025ff997e24 */ /* 0x000fe4000f8e00ff */
[--C-:B------:R-:W-:Y:S01]  /*bff0*/  FFMA.FTZ R141, R145, UR37, -R196.reuse ;  /* 0x00000025918d7c23 */ /* 0x100fe200080108c4 */
[----:B------:R-:W-:-:S01]  /*c000*/  FFMA.FTZ R145, R149, UR37, -R196 ;  /* 0x0000002595917c23 */ /* 0x000fc200080108c4 */
[--C-:B------:R-:W-:Y:S01]  /*c010*/  FFMA.FTZ R149, R101, UR37, -R196.reuse ;  /* 0x0000002565957c23 */ /* 0x100fe200080108c4 */
[----:B------:R-:W-:-:S01]  /*c020*/  FFMA.FTZ R20, R136, UR37, -R196 ;  /* 0x0000002588147c23 */ /* 0x000fc200080108c4 */
[----:B------:R-:W-:Y:S01]  /*c030*/  FFMA.FTZ R101, R0, R153, -8 ;  /* 0xc100000000657423 */ /* 0x000fe20000010099 */
[----:B------:R-:W-:-:S01]  /*c040*/  FFMA.FTZ R136, R140, UR37, -R196 ;  /* 0x000000258c887c23 */ /* 0x000fc200080108c4 */
[--C-:B------:R-:W-:Y:S01]  /*c050*/  FFMA.FTZ R140, R144, UR37, -R196.reuse ;  /* 0x00000025908c7c23 */ /* 0x100fe200080108c4 */
[----:B------:R-:W-:-:S01]  /*c060*/  FFMA.FTZ R9, R152, UR37, -R196 ;  /* 0x0000002598097c23 */ /* 0x000fc200080108c4 */
[----:B------:R-:W-:Y:S01]  /*c070*/  FFMA.FTZ R144, R148, UR37, -R196 ;  /* 0x0000002594907c23 */ /* 0x000fe200080108c4 */
[----:B------:R-:W-:-:S01]  /*c080*/  FFMA.FTZ R148, R154, UR37, -R101 ;  /* 0x000000259a947c23 */ /* 0x000fc20008010865 */
[----:B------:R-:W-:Y:S01]  /*c090*/  FFMA.FTZ R153, R155, UR37, -R101 ;  /* 0x000000259b997c23 */ /* 0x000fe20008010865 */
        /* <DEDUP_REMOVED lines=9> */
[----:B------:R-:W-:-:S01]  /*c130*/  FFMA.FTZ R157, R163, UR37, -R101 ;  /* 0x00000025a39d7c23 */ /* 0x000fc20008010865 */
[----:B------:R-:W-:Y:S01]  /*c140*/  FFMA.FTZ R14, R164, UR37, -R196 ;  /* 0x00000025a40e7c23 */ /* 0x000fe200080108c4 */
[----:B------:R-:W-:-:S01]  /*c150*/  FFMA.FTZ R156, R166, UR37, -R101 ;  /* 0x00000025a69c7c23 */ /* 0x000fc20008010865 */
[----:B------:R-:W-:Y:S01]  /*c160*/  FFMA.FTZ R15, R165, UR37, -R196 ;  /* 0x00000025a50f7c23 */ /* 0x000fe200080108c4 */
        /* <DEDUP_REMOVED lines=40> */
[----:B------:R-:W-:Y:S01]  /*c3f0*/  IADD3 R164, -R197, 0xb, RZ ;  /* 0x0000000bc5a47810 */ /* 0x000fe20007ffe1ff */
[----:B------:R-:W-:Y:S01]  /*c400*/  FFMA.FTZ R109, R109, UR37, -R196 ;  /* 0x000000256d6d7c23 */ /* 0x000fe200080108c4 */
[----:B------:R-:W0:Y:S01]  /*c410*/  S2R R197, SR_TID.X ;  /* 0x0000000000c57919 */ /* 0x000e220000002100 */
[----:B------:R-:W3:Y:S01]  /*c420*/  MUFU.EX2 R11, R11 ;  /* 0x0000000b000b7308 */ /* 0x000ee20000000800 */
[----:B-1----:R-:W-:-:S01]  /*c430*/  FADD.FTZ R4, R10, R5 ;  /* 0x000000050a047221 */ /* 0x002fc20000010000 */
[----:B------:R-:W-:-:S02]  /*c440*/  WARPGROUP.DEPBAR.LE gsb0, 0x0 ;  /* 0x00008000000079c5 */ /* 0x000fc40000010000 */
[----:B------:R-:W-:Y:S01]  /*c450*/  WARPGROUP.ARRIVE ;  /* 0x00000000000079c5 */ /* 0x000fe20000000000 */
[----:B------:R-:W-:Y:S01]  /*c460*/  FFMA.FTZ R111, R111, UR37, -R101 ;  /* 0x000000256f6f7c23 */ /* 0x000fe20008010865 */
[----:B------:R-:W-:-:S01]  /*c470*/  FFMA.FTZ R112, R112, UR37, -R196 ;  /* 0x0000002570707c23 */ /* 0x000fc200080108c4 */
[----:B------:R-:W-:Y:S01]  /*c480*/  FFMA.FTZ R114, R114, UR37, -R101 ;  /* 0x0000002572727c23 */ /* 0x000fe20008010865 */
[----:B------:R-:W1:Y:S01]  /*c490*/  MUFU.EX2 R155, R155 ;  /* 0x0000009b009b7308 */ /* 0x000e620000000800 */
[----:B--2---:R-:W-:-:S01]  /*c4a0*/  FADD.FTZ R158, R152, R161 ;  /* 0x000000a1989e7221 */ /* 0x004fc20000010000 */
[----:B------:R-:W-:Y:S01]  /*c4b0*/  QGMMA.64x128x32.F32.E4M3.E4M3 R24, R176, gdesc[UR4], R24, gsb0 ;  /* 0x01e00004b0187df3 */ /* 0x000fe20008000818 */
[----:B------:R-:W-:Y:S01]  /*c4c0*/  UIADD3 UR6, UR10, 0x300, URZ ;  /* 0x000003000a067890 */ /* 0x000fe2000fffe03f */
[--C-:B------:R-:W-:Y:S01]  /*c4d0*/  FFMA.FTZ R113, R113, UR37, -R196.reuse ;  /* 0x0000002571717c23 */ /* 0x100fe200080108c4 */
[----:B------:R-:W-:Y:S01]  /*c4e0*/  UMOV UR7, 0xc0000010 ;  /* 0xc000001000077882 */ /* 0x000fe20000000000 */
[----:B------:R-:W-:Y:S01]  /*c4f0*/  FFMA.FTZ R115, R115, UR37, -R101 ;  /* 0x0000002573737c23 */ /* 0x000fe20008010865 */
[----:B------:R-:W-:-:S01]  /*c500*/  FFMA.FTZ R116, R116, UR37, -R196 ;  /* 0x0000002574747c23 */ /* 0x000fc200080108c4 */
[----:B------:R-:W2:Y:S01]  /*c510*/  MUFU.EX2 R12, R12 ;  /* 0x0000000c000c7308 */ /* 0x000ea20000000800 */
[----:B---3--:R-:W-:-:S01]  /*c520*/  FADD.FTZ R5, R11, R4 ;  /* 0x000000040b057221 */ /* 0x008fc20000010000 */
[----:B------:R-:W-:Y:S01]  /*c530*/  FFMA.FTZ R118, R118, UR37, -R101 ;  /* 0x0000002576767c23 */ /* 0x000fe20008010865 */
[----:B------:R-:W-:-:S01]  /*c540*/  FFMA.FTZ R117, R117, UR37, -R196 ;  /* 0x0000002575757c23 */ /* 0x000fc200080108c4 */
[----:B------:R-:W-:Y:S01]  /*c550*/  FFMA.FTZ R119, R119, UR37, -R101 ;  /* 0x0000002577777c23 */ /* 0x000fe20008010865 */
[----:B------:R-:W-:-:S01]  /*c560*/  FFMA.FTZ R88, R88, UR37, -R196 ;  /* 0x0000002558587c23 */ /* 0x000fc200080108c4 */
[----:B------:R-:W-:Y:S01]  /*c570*/  FFMA.FTZ R90, R90, UR37, -R101 ;  /* 0x000000255a5a7c23 */ /* 0x000fe20008010865 */
[----:B------:R-:W-:-:S01]  /*c580*/  FFMA.FTZ R89, R89, UR37, -R196 ;  /* 0x0000002559597c23 */ /* 0x000fc200080108c4 */
[----:B------:R-:W3:Y:S01]  /*c590*/  MUFU.EX2 R154, R154 ;  /* 0x0000009a009a7308 */ /* 0x000ee20000000800 */
[----:B-1----:R-:W-:-:S01]  /*c5a0*/  FADD.FTZ R161, R155, R158 ;  /* 0x0000009e9ba17221 */ /* 0x002fc20000010000 */
[----:B------:R-:W-:Y:S01]  /*c5b0*/  FFMA.FTZ R91, R91, UR37, -R101 ;  /* 0x000000255b5b7c23 */ /* 0x000fe20008010865 */
[----:B------:R-:W-:-:S01]  /*c5c0*/  FFMA.FTZ R92, R92, UR37, -R196 ;  /* 0x000000255c5c7c23 */ /* 0x000fc200080108c4 */
[----:B------:R-:W-:Y:S01]  /*c5d0*/  FFMA.FTZ R94, R94, UR37, -R101 ;  /* 0x000000255e5e7c23 */ /* 0x000fe20008010865 */
[----:B------:R-:W-:-:S01]  /*c5e0*/  FFMA.FTZ R93, R93, UR37, -R196 ;  /* 0x000000255d5d7c23 */ /* 0x000fc200080108c4 */
[----:B------:R-:W-:Y:S01]  /*c5f0*/  FFMA.FTZ R95, R95, UR37, -R101 ;  /* 0x000000255f5f7c23 */ /* 0x000fe20008010865 */
[----:B0-----:R-:W-:Y:S01]  /*c600*/  LOP3.LUT P1, RZ, R197, 0x7f, RZ, 0xc0, !PT ;  /* 0x0000007fc5ff7812 */ /* 0x001fe2000782c0ff */
[----:B------:R-:W0:Y:S01]  /*c610*/  MUFU.EX2 R13, R13 ;  /* 0x0000000d000d7308 */ /* 0x000e220000000800 */
[----:B--2---:R-:W-:-:S01]  /*c620*/  FADD.FTZ R4, R12, R5 ;  /* 0x000000050c047221 */ /* 0x004fc20000010000 */
[----:B------:R-:W-:Y:S01]  /*c630*/  FFMA.FTZ R96, R96, UR37, -R196 ;  /* 0x0000002560607c23 */ /* 0x000fe200080108c4 */
[----:B------:R-:W-:-:S01]  /*c640*/  FFMA.FTZ R98, R98, UR37, -R101 ;  /* 0x0000002562627c23 */ /* 0x000fc20008010865 */
[----:B------:R-:W-:Y:S01]  /*c650*/  FFMA.FTZ R97, R97, UR37, -R196 ;  /* 0x0000002561617c23 */ /* 0x000fe200080108c4 */
[----:B------:R-:W-:-:S01]  /*c660*/  FFMA.FTZ R99, R99, UR37, -R101 ;  /* 0x0000002563637c23 */ /* 0x000fc20008010865 */
[----:B------:R-:W-:Y:S01]  /*c670*/  FFMA.FTZ R100, R100, UR37, -R196 ;  /* 0x0000002564647c23 */ /* 0x000fe200080108c4 */
[----:B------:R-:W-:-:S01]  /*c680*/  FFMA.FTZ R102, R102, UR37, -R101 ;  /* 0x0000002566667c23 */ /* 0x000fc20008010865 */
[----:B------:R-:W1:Y:S01]  /*c690*/  MUFU.EX2 R157, R157 ;  /* 0x0000009d009d7308 */ /* 0x000e620000000800 */
[----:B---3--:R-:W-:-:S01]  /*c6a0*/  FADD.FTZ R158, R154, R161 ;  /* 0x000000a19a9e7221 */ /* 0x008fc20000010000 */
        /* <DEDUP_REMOVED lines=33> */
[----:B--2---:R-:W-:-:S04]  /*c8c0*/  FADD.FTZ R4, R140, R5 ;  /* 0x000000058c047221 */ /* 0x004fc80000010000 */
[----:B------:R-:W1:Y:S01]  /*c8d0*/  MUFU.EX2 R141, R141 ;  /* 0x0000008d008d7308 */ /* 0x000e620000000800 */
[----:B------:R-:W-:-:S07]  /*c8e0*/  UMOV UR7, 0xc0000010 ;  /* 0xc000001000077882 */ /* 0x000fce0000000000 */
        /* <DEDUP_REMOVED lines=77> */
[----:B0-----:R-:W-:-:S01]  /*cdc0*/  FADD.FTZ R158, R118, R161 ;  /* 0x000000a1769e7221 */ /* 0x001fc20000010000 */
[----:B------:R-:W-:-:S06]  /*cdd0*/  IMAD.U32 R161, RZ, RZ, UR49 ;  /* 0x00000031ffa17e24 */ /* 0x000fcc000f8e00ff */
[----:B------:R-:W-:Y:S01]  /*cde0*/  MUFU.EX2 R88, R88 ;  /* 0x0000005800587308 */ /* 0x000fe20000000800 */
[----:B-1----:R-:W-:-:S01]  /*cdf0*/  FADD.FTZ R5, R117, R4 ;  /* 0x0000000475057221 */ /* 0x002fc20000010000 */
[----:B------:R-:W-:-:S05]  /*ce00*/  @!P1 LEA R4, R161, UR41, 0x3 ;  /* 0x00000029a1049c11 */ /* 0x000fca000f8e18ff */
[----:B------:R-:W-:Y:S01]  /*ce10*/  @!P1 VIADD R4, R4, 0x29840 ;  /* 0x0002984004049836 */ /* 0x000fe20000000000 */
[----:B------:R-:W0:Y:S04]  /*ce20*/  MUFU.EX2 R90, R90 ;  /* 0x0000005a005a7308 */ /* 0x000e280000000800 */
[----:B------:R-:W-:Y:S01]  /*ce30*/  @!P1 PRMT R4, RZ, 0x654, R4 ;  /* 0x00000654ff049816 */ /* 0x000fe20000000004 */
[----:B------:R1:W-:Y:S06]  /*ce40*/  BAR.ARV R164, 0x100 ;  /* 0x000400a40000751d */ /* 0x0003ec0000002000 */
[----:B------:R-:W-:Y:S01]  /*ce50*/  MUFU.EX2 R89, R89 ;  /* 0x0000005900597308 */ /* 0x000fe20000000800 */
[----:B------:R3:W-:Y:S07]  /*ce60*/  @!P1 SYNCS.ARRIVE.TRANS64.RED.A1T0 RZ, [R4+URZ], RZ ;  /* 0x000000ff04ff99a7 */ /* 0x0007ee000810043f */
[----:B------:R-:W4:Y:S08]  /*ce70*/  MUFU.EX2 R91, R91 ;  /* 0x0000005b005b7308 */ /* 0x000f300000000800 */
[----:B------:R-:W-:Y:S08]  /*ce80*/  MUFU.EX2 R92, R92 ;  /* 0x0000005c005c7308 */ /* 0x000ff00000000800 */
[----:B------:R-:W5:Y:S08]  /*ce90*/  MUFU.EX2 R163, R94 ;  /* 0x0000005e00a37308 */ /* 0x000f700000000800 */
[----:B------:R-:W-:Y:S08]  /*cea0*/  MUFU.EX2 R93, R93 ;  /* 0x0000005d005d7308 */ /* 0x000ff00000000800 */
[----:B------:R2:W1:Y:S08]  /*ceb0*/  MUFU.EX2 R160, R95 ;  /* 0x0000005f00a07308 */ /* 0x0004700000000800 */
[----:B------:R-:W-:Y:S01]  /*cec0*/  MUFU.EX2 R96, R96 ;  /* 0x0000006000607308 */ /* 0x000fe20000000800 */
[----:B--2---:R-:W-:-:S04]  /*ced0*/  FADD.FTZ R95, R119, R158 ;  /* 0x0000009e775f7221 */ /* 0x004fc80000010000 */
[----:B0-----:R-:W-:-:S03]  /*cee0*/  FADD.FTZ R158, R90, R95 ;  /* 0x0000005f5a9e7221 */ /* 0x001fc60000010000 */
[----:B------:R0:W2:Y:S01]  /*cef0*/  MUFU.EX2 R94, R98 ;  /* 0x00000062005e7308 */ /* 0x0000a20000000800 */
[----:B----4-:R-:W-:-:S04]  /*cf00*/  FADD.FTZ R158, R91, R158 ;  /* 0x0000009e5b9e7221 */ /* 0x010fc80000010000 */
[----:B-----5:R-:W-:-:S03]  /*cf10*/  FADD.FTZ R158, R163, R158 ;  /* 0x0000009ea39e7221 */ /* 0x020fc60000010000 */
[----:B------:R-:W4:Y:S01]  /*cf20*/  MUFU.EX2 R97, R97 ;  /* 0x0000006100617308 */ /* 0x000f220000000800 */
[----:B0-----:R-:W-:-:S01]  /*cf30*/  FADD.FTZ R98, R88, R5 ;  /* 0x0000000558627221 */ /* 0x001fc20000010000 */
[----:B-1----:R-:W-:-:S03]  /*cf40*/  FADD.FTZ R95, R160, R158 ;  /* 0x0000009ea05f7221 */ /* 0x002fc60000010000 */
[----:B------:R-:W-:-:S03]  /*cf50*/  FADD.FTZ R5, R89, R98 ;  /* 0x0000006259057221 */ /* 0x000fc60000010000 */
[----:B------:R-:W0:Y:S01]  /*cf60*/  MUFU.EX2 R162, R99 ;  /* 0x0000006300a27308 */ /* 0x000e220000000800 */
[----:B------:R-:W-:-:S01]  /*cf70*/  FADD.FTZ R98, R92, R5 ;  /* 0x000000055c627221 */ /* 0x000fc20000010000 */
[----:B--2---:R-:W-:-:S03]  /*cf80*/  FADD.FTZ R95, R94, R95 ;  /* 0x0000005f5e5f7221 */ /* 0x004fc60000010000 */
[----:B------:R-:W-:-:S03]  /*cf90*/  FADD.FTZ R5, R93, R98 ;  /* 0x000000625d057221 */ /* 0x000fc60000010000 */
[----:B------:R-:W1:Y:S01]  /*cfa0*/  MUFU.EX2 R100, R100 ;  /* 0x0000006400647308 */ /* 0x000e620000000800 */
[----:B---3--:R-:W-:-:S04]  /*cfb0*/  FADD.FTZ R4, R96, R5 ;  /* 0x0000000560047221 */ /* 0x008fc80000010000 */
[----:B----4-:R-:W-:-:S03]  /*cfc0*/  FADD.FTZ R5, R97, R4 ;  /* 0x0000000461057221 */ /* 0x010fc60000010000 */
[----:B------:R-:W2:Y:S01]  /*cfd0*/  MUFU.EX2 R102, R102 ;  /* 0x0000006600667308 */ /* 0x000ea20000000800 */
[----:B0-----:R-:W-:-:S07]  /*cfe0*/  FADD.FTZ R95, R162, R95 ;  /* 0x0000005fa25f7221 */ /* 0x001fce0000010000 */
[----:B------:R-:W0:Y:S01]  /*cff0*/  MUFU.EX2 R149, R149 ;  /* 0x0000009500957308 */ /* 0x000e220000000800 */
[----:B-1----:R-:W-:-:S07]  /*d000*/  FADD.FTZ R4, R100, R5 ;  /* 0x0000000564047221 */ /* 0x002fce0000010000 */
[----:B------:R-:W1:Y:S01]  /*d010*/  MUFU.EX2 R101, R101 ;  /* 0x0000006500657308 */ /* 0x000e620000000800 */
[----:B--2---:R-:W-:-:S01]  /*d020*/  FADD.FTZ R95, R102, R95 ;  /* 0x0000005f665f7221 */ /* 0x004fc20000010000 */
[----:B0-----:R-:W-:-:S03]  /*d030*/  FADD.FTZ R5, R149, R4 ;  /* 0x0000000495057221 */ /* 0x001fc60000010000 */
[----:B-1----:R-:W-:Y:S01]  /*d040*/  FADD.FTZ R4, R101, R95 ;  /* 0x0000005f65047221 */ /* 0x002fe20000010000 */
[----:B------:R-:W-:Y:S06]  /*d050*/  @!P0 BRA `(.L_x_1001) ;  /* 0x0000000000048947 */ /* 0x000fec0003800000 */
[----:B------:R-:W-:Y:S01]  /*d060*/  BPT.TRAP 0x1 ;  /* 0x000000040000795c */ /* 0x000fe20000300000 */
.L_x_1001:
        /* <DEDUP_REMOVED lines=111> */
[----:B------:R-:W-:-:S02]  /*d760*/  VIADD R3, R3, 0xffffffff ;  /* 0xffffffff03037836 */ /* 0x000fc40000000000 */
[----:B------:R-:W-:Y:S02]  /*d770*/  IMAD.MOV.U32 R9, RZ, RZ, R0 ;  /* 0x000000ffff097224 */ /* 0x000fe400078e0000 */
[----:B------:R-:W-:Y:S01]  /*d780*/  IMAD.MOV.U32 R7, RZ, RZ, R2 ;  /* 0x000000ffff077224 */ /* 0x000fe200078e0002 */
[----:B------:R-:W-:Y:S06]  /*d790*/  @P1 BRA `(.L_x_1002) ;  /* 0xffffffd000d41947 */ /* 0x000fec000383ffff */
.L_x_992:
[----:B------:R-:W-:-:S13]  /*d7a0*/  ISETP.GE.AND P1, PT, R3, UR39, PT ;  /* 0x0000002703007c0c */ /* 0x000fda000bf26270 */
[----:B------:R-:W-:Y:S05]  /*d7b0*/  @!P1 BRA `(.L_x_1003) ;  /* 0x0000004400e89947 */ /* 0x000fea0003800000 */
[----:B------:R-:W-:Y:S01]  /*d7c0*/  IMAD.MOV.U32 R7, RZ, RZ, R0 ;  /* 0x000000ffff077224 */ /* 0x000fe200078e0000 */
[----:B------:R-:W-:Y:S01]  /*d7d0*/  UMOV UR56, UR49 ;  /* 0x0000003100387c82 */ /* 0x000fe20008000000 */
[----:B------:R-:W-:Y:S01]  /*d7e0*/  IMAD.MOV.U32 R6, RZ, RZ, R2 ;  /* 0x000000ffff067224 */ /* 0x000fe200078e0002 */
[----:B------:R-:W-:Y:S01]  /*d7f0*/  UMOV UR57, UR45 ;  /* 0x0000002d00397c82 */ /* 0x000fe20008000000 */
[----:B------:R-:W-:Y:S01]  /*d800*/  ULDC UR49, c[0x0][0x9e4] ;  /* 0x0002790000317ab9 */ /* 0x000fe20000000800 */
[----:B------:R-:W-:Y:S01]  /*d810*/  ULDC UR53, c[0x0][0x288] ;  /* 0x0000a20000357ab9 */ /* 0x000fe20000000800 */
[----:B------:R-:W-:Y:S01]  /*d820*/  ULDC UR54, c[0x0][0x9dc] ;  /* 0x0002770000367ab9 */ /* 0x000fe20000000800 */
[----:B------:R-:W-:-:S05]  /*d830*/  ULDC UR52, c[0x0][0x9e0] ;  /* 0x0002780000347ab9 */ /* 0x000fca0000000800 */
.L_x_1021:
[----:B------:R-:W-:Y:S01]  /*d840*/  ISETP.NE.AND P2, PT, RZ, UR43, PT ;  /* 0x0000002bff007c0c */ /* 0x000fe2000bf45270 */
[----:B------:R-:W-:-:S04]  /*d850*/  UISETP.NE.AND UP2, UPT, UR56, 0x1, UPT ;  /* 0x000000013800788c */ /* 0x000fc8000bf45270 */
[----:B------:R-:W-:-:S04]  /*d860*/  USEL UR45, URZ, 0x1, UP2 ;  /* 0x000000013f2d7887 */ /* 0x000fc80009000000 */
[----:B------:R-:W-:-:S04]  /*d870*/  ULOP3.LUT UR45, UR57, UR45, URZ, 0x3c, !UPT ;  /* 0x0000002d392d7292 */ /* 0x000fc8000f8e3c3f */
[----:B------:R-:W-:Y:S08]  /*d880*/  @P2 BRA `(.L_x_1004) ;  /* 0x0000000000382947 */ /* 0x000ff00003800000 */
[----:B------:R-:W-:Y:S05]  /*d890*/  @!P0 BRA `(.L_x_1005) ;  /* 0x0000000000048947 */ /* 0x000fea0003800000 */
[----:B------:R-:W-:Y:S01]  /*d8a0*/  BPT.TRAP 0x1 ;  /* 0x000000040000795c */ /* 0x000fe20000300000 */
.L_x_1005:
        /* <DEDUP_REMOVED lines=9> */
.L_x_1006:
[----:B-1----:R-:W-:Y:S05]  /*d940*/  @P1 BRA `(.L_x_1004) ;  /* 0x0000000000081947 */ /* 0x002fea0003800000 */
[----:B------:R-:W1:Y:S02]  /*d950*/  SYNCS.PHASECHK.TRANS64.TRYWAIT P1, [UR6+0x29830], R0 ;  /* 0x02983000ff0075a7 */ /* 0x000e640008020146 */
[----:B-1----:R-:W-:Y:S05]  /*d960*/  @!P1 BRA `(.L_x_1007) ;  /* 0x000000b800709947 */ /* 0x002fea0003800000 */
.L_x_1004:
        /* <DEDUP_REMOVED lines=191> */
.L_x_1009:
[----:B------:R-:W-:Y:S01]  /*e560*/  ULEA UR6, UR56, UR41, 0x3 ;  /* 0x0000002938067291 */ /* 0x000fe2000f8e183f */
[----:B------:R-:W-:-:S05]  /*e570*/  IMAD.U32 R0, RZ, RZ, UR57 ;  /* 0x00000039ff007e24 */ /* 0x000fca000f8e00ff */
[----:B------:R-:W-:-:S04]  /*e580*/  SHF.L.U32 R0, R0, 0x1f, RZ ;  /* 0x0000001f00007819 */ /* 0x000fc800000006ff */
[----:B------:R0:W1:Y:S01]  /*e590*/  SYNCS.PHASECHK.TRANS64.TRYWAIT P1, [UR6+0x29850], R0 ;  /* 0x02985000ff0075a7 */ /* 0x0000620008020146 */
[----:B------:R-:W-:Y:S05]  /*e5a0*/  @!P0 BRA `(.L_x_1010) ;  /* 0x0000000000048947 */ /* 0x000fea0003800000 */
[----:B------:R-:W-:Y:S01]  /*e5b0*/  BPT.TRAP 0x1 ;  /* 0x000000040000795c */ /* 0x000fe20000300000 */
.L_x_1010:
[----:B-1----:R-:W-:Y:S05]  /*e5c0*/  @P1 BRA `(.L_x_1008) ;  /* 0x0000000000081947 */ /* 0x002fea0003800000 */
[----:B------:R-:W1:Y:S02]  /*e5d0*/  SYNCS.PHASECHK.TRANS64.TRYWAIT P1, [UR6+0x29850], R0 ;  /* 0x02985000ff0075a7 */ /* 0x000e640008020146 */
[----:B-1----:R-:W-:Y:S05]  /*e5e0*/  @!P1 BRA `(.L_x_1011) ;  /* 0x000000ac00689947 */ /* 0x002fea0003800000 */
.L_x_1008:
[----:B------:R-:W-:Y:S01]  /*e5f0*/  UIADD3 UR6, UR41, 0x400, URZ ;  /* 0x0000040029067890 */ /* 0x000fe2000fffe03f */
[----:B------:R-:W-:Y:S01]  /*e600*/  WARPGROUP.ARRIVE ;  /* 0x00000000000079c5 */ /* 0x000fe20000000000 */
[----:B------:R-:W-:-:S05]  /*e610*/  UMOV UR7, 0xc0000010 ;  /* 0xc000001000077882 */ /* 0x000fca0000000000 */
[----:B-1----:R-:W1:Y:S01]  /*e620*/  S2R R9, SR_TID.X ;  /* 0x0000000000097919 */ /* 0x002e620000002100 */
[----:B------:R-:W-:Y:S01]  /*e630*/  USHF.R.U32.HI UR6, URZ, 0x4, UR6 ;  /* 0x000000043f067899 */ /* 0x000fe20008011606 */
[----:B------:R-:W-:Y:S01]  /*e640*/  PLOP3.LUT P1, PT, PT, PT, UP0, 0x80, 0x0 ;  /* 0x000000000000781c */ /* 0x000fe20003f2f008 */
[----:B------:R-:W-:Y:S01]  /*e650*/  VIADD R8, R18, UR36 ;  /* 0x0000002412087c36 */ /* 0x000fe20008000000 */
[----:B------:R-:W-:Y:S01]  /*e660*/  PLOP3.LUT P2, PT, PT, PT, UP0, 0x80, 0x0 ;  /* 0x000000000000781c */ /* 0x000fe20003f4f008 */
[----:B------:R-:W-:Y:S01]  /*e670*/  ULOP3.LUT UR6, UR6, 0x3fff, URZ, 0xc0, !UPT ;  /* 0x00003fff06067892 */ /* 0x000fe2000f8ec03f */
[----:B------:R-:W-:Y:S02]  /*e680*/  IMAD R197, R3, -0xa0, RZ ;  /* 0xffffff6003c57824 */ /* 0x000fe400078e02ff */
[----:B0-----:R-:W-:Y:S01]  /*e690*/  IMAD.U32 R0, RZ, RZ, UR55 ;  /* 0x00000037ff007e24 */ /* 0x001fe2000f8e00ff */
[----:B------:R-:W-:-:S04]  /*e6a0*/  ULOP3.LUT UR6, UR6, 0x10000, URZ, 0xfc, !UPT ;  /* 0x0001000006067892 */ /* 0x000fc8000f8efc3f */
[----:B------:R-:W-:-:S07]  /*e6b0*/  UIMAD UR10, UR56, 0x500, UR6 ;  /* 0x00000500380a78a4 */ /* 0x000fce000f8e0206 */
[----:B------:R-:W-:Y:S02]  /*e6c0*/  UMOV UR6, UR10 ;  /* 0x0000000a00067c82 */ /* 0x000fe40008000000 */
[----:B------:R-:W-:Y:S01]  /*e6d0*/  QGMMA.64x128x32.F32.E4M3.E4M3 R24, R184, gdesc[UR4], R24, gsb0 ;  /* 0x01e00004b8187df3 */ /* 0x000fe20008000818 */
[----:B------:R-:W-:Y:S01]  /*e6e0*/  UIADD3 UR6, UR10, 0x100, URZ ;  /* 0x000001000a067890 */ /* 0x000fe2000fffe03f */
[----:B------:R-:W-:Y:S01]  /*e6f0*/  UMOV UR7, 0xc0000010 ;  /* 0xc000001000077882 */ /* 0x000fe20000000000 */
[----:B-1----:R-:W-:Y:S02]  /*e700*/  LOP3.LUT P3, RZ, R9, 0x7f, RZ, 0xc0, !PT ;  /* 0x0000007f09ff7812 */ /* 0x002fe4000786c0ff */
        /* <DEDUP_REMOVED lines=23> */
[----:B------:R-:W-:Y:S02]  /*e880*/  @UP0 ULDC UR6, c[0x0][0x44c] ;  /* 0x0001130000060ab9 */ /* 0x000fe40000000800 */
[----:B------:R-:W-:Y:S01]  /*e890*/  @P1 IMAD.HI.U32 R2, R8, UR6, RZ ;  /* 0x0000000608021c27 */ /* 0x000fe2000f8e00ff */
[----:B------:R-:W-:Y:S01]  /*e8a0*/  @UP0 ULDC UR6, c[0x0][0x450] ;  /* 0x0001140000060ab9 */ /* 0x000fe20000000800 */
[----:B------:R-:W-:-:S03]  /*e8b0*/  PLOP3.LUT P1, PT, PT, PT, UP1, 0x40, 0x0 ;  /* 0x000000000000781c */ /* 0x000fc60003f2e818 */
[----:B------:R-:W-:Y:S01]  /*e8c0*/  @P2 SHF.R.U32.HI R8, RZ, UR6, R2 ;  /* 0x00000006ff082c19 */ /* 0x000fe20008011602 */
[----:B------:R-:W-:Y:S01]  /*e8d0*/  VIADD R2, R197, 0x1 ;  /* 0x00000001c5027836 */ /* 0x000fe20000000000 */
[----:B------:R-:W-:-:S03]  /*e8e0*/  ULOP3.LUT UR6, URZ, UR54, URZ, 0x33, !UPT ;  /* 0x000000363f067292 */ /* 0x000fc6000f8e333f */
[----:B------:R-:W0:Y:S01]  /*e8f0*/  SHFL.IDX PT, R13, R8, RZ, 0x1c1f ;  /* 0x001c1fff080d7589 */ /* 0x000e2200000e0000 */
[----:B------:R-:W-:-:S05]  /*e900*/  IMAD R11, R17, -0x2, R2 ;  /* 0xfffffffe110b7824 */ /* 0x000fca00078e0202 */
[----:B------:R-:W-:-:S05]  /*e910*/  IADD3 R2, R11, -UR53, R16 ;  /* 0x800000350b027c10 */ /* 0x000fca000fffe010 */
[C---:B------:R-:W-:Y:S02]  /*e920*/  VIADD R9, R2.reuse, UR52 ;  /* 0x0000003402097c36 */ /* 0x040fe40008000000 */
[----:B------:R-:W-:-:S04]  /*e930*/  VIADD R2, R2, UR6 ;  /* 0x0000000602027c36 */ /* 0x000fc80008000000 */
[----:B0-----:R-:W-:Y:S01]  /*e940*/  IMAD.IADD R10, R2, 0x1, R13 ;  /* 0x00000001020a7824 */ /* 0x001fe200078e020d */
[----:B------:R-:W-:Y:S02]  /*e950*/  WARPGROUP.DEPBAR.LE gsb0, 0x0 ;  /* 0x00008000000079c5 */ /* 0x000fe40000010000 */
[----:B------:R0:W-:Y:S06]  /*e960*/  BAR.ARV R12, 0x100 ;  /* 0x0004000c0000751d */ /* 0x0001ec0000002000 */
[----:B------:R1:W-:Y:S02]  /*e970*/  @!P3 SYNCS.ARRIVE.TRANS64.RED.A1T0 RZ, [R0+URZ], RZ ;  /* 0x000000ff00ffb9a7 */ /* 0x0003e4000810043f */
[----:B-1----:R-:W-:-:S02]  /*e980*/  VIADD R0, R11, 0xffffffff ;  /* 0xffffffff0b007836 */ /* 0x002fc40000000000 */
[----:B------:R-:W-:Y:S01]  /*e990*/  IMAD.IADD R11, R9, 0x1, R13 ;  /* 0x00000001090b7824 */ /* 0x000fe200078e020d */
[----:B0-----:R-:W-:Y:S06]  /*e9a0*/  @P1 BRA `(.L_x_1012) ;  /* 0x0000000000541947 */ /* 0x001fec0003800000 */
[----:B------:R-:W-:Y:S01]  /*e9b0*/  IADD3 R13, R16, -UR53, R13 ;  /* 0x80000035100d7c10 */ /* 0x000fe2000fffe00d */
        /* <DEDUP_REMOVED lines=11> */
.L_x_1014:
[----:B------:R-:W-:-:S05]  /*ea70*/  IMAD.U32 R14, RZ, RZ, UR49 ;  /* 0x00000031ff0e7e24 */ /* 0x000fca000f8e00ff */
[----:B------:R-:W-:-:S13]  /*ea80*/  ISETP.NE.AND P1, PT, R14, 0x1, PT ;  /* 0x000000010e00780c */ /* 0x000fda0003f25270 */
[----:B------:R-:W0:Y:S02]  /*ea90*/  @P1 LDC.64 R20, c[0x0][0x9e8] ;  /* 0x00027a00ff141b82 */ /* 0x000e240000000a00 */
[----:B0-----:R-:W-:-:S05]  /*eaa0*/  @P1 IMAD.HI.U32 R12, R13, R20, RZ ;  /* 0x000000140d0c1227 */ /* 0x001fca00078e00ff */
[----:B------:R-:W-:-:S07]  /*eab0*/  @P1 SHF.R.U32.HI R13, RZ, R21, R12 ;  /* 0x00000015ff0d1219 */ /* 0x000fce000001160c */
.L_x_1015:
[----:B------:R-:W-:Y:S05]  /*eac0*/  BSYNC B0 ;  /* 0x0000000000007941 */ /* 0x000fea0003800000 */
.L_x_1013:
[----:B------:R-:W-:-:S05]  /*ead0*/  IMAD R13, R13, R14, R0 ;  /* 0x0000000e0d0d7224 */ /* 0x000fca00078e0200 */
[----:B------:R-:W-:Y:S02]  /*eae0*/  VIADDMNMX R11, R13, R14, R11, PT ;  /* 0x0000000e0d0b7246 */ /* 0x000fe4000380010b */
[----:B------:R-:W-:-:S07]  /*eaf0*/  VIMNMX R10, R10, R13, !PT ;  /* 0x0000000d0a0a7248 */ /* 0x000fce0007fe0100 */
.L_x_1012:
[C---:B------:R-:W-:Y:S02]  /*eb00*/  ISETP.GE.AND P1, PT, R197.reuse, 0x2, PT ;  /* 0x00000002c500780c */ /* 0x040fe40003f26270 */
[C---:B------:R-:W-:Y:S02]  /*eb10*/  ISETP.GE.AND P3, PT, R197.reuse, 0xa, PT ;  /* 0x0000000ac500780c */ /* 0x040fe40003f66270 */
        /* <DEDUP_REMOVED lines=12> */
[C---:B------:R-:W-:Y:S02]  /*ebe0*/  ISETP.LT.OR P2, PT, R11.reuse, 0x9, P2 ;  /* 0x000000090b00780c */ /* 0x040fe40001741670 */
        /* <DEDUP_REMOVED lines=181> */
[----:B------:R-:W-:Y:S01]  /*f740*/  PLOP3.LUT P6, PT, PT, PT, UP1, 0x40, 0x0 ;  /* 0x000000000000781c */ /* 0x000fe20003fce818 */
[--C-:B0-----:R-:W-:Y:S02]  /*f750*/  IMAD.IADD R10, R9, 0x1, R197.reuse ;  /* 0x00000001090a7824 */ /* 0x101fe400078e02c5 */
[----:B------:R-:W-:-:S10]  /*f760*/  IMAD.IADD R11, R2, 0x1, R197 ;  /* 0x00000001020b7824 */ /* 0x000fd400078e02c5 */
[----:B------:R-:W-:Y:S05]  /*f770*/  @P6 BRA `(.L_x_1016) ;  /* 0x0000000000546947 */ /* 0x000fea0003800000 */
        /* <DEDUP_REMOVED lines=12> */
.L_x_1018:
[----:B------:R-:W-:-:S05]  /*f840*/  IMAD.U32 R207, RZ, RZ, UR49 ;  /* 0x00000031ffcf7e24 */ /* 0x000fca000f8e00ff */
[----:B------:R-:W-:-:S13]  /*f850*/  ISETP.NE.AND P6, PT, R207, 0x1, PT ;  /* 0x00000001cf00780c */ /* 0x000fda0003fc5270 */
[----:B------:R-:W0:Y:S02]  /*f860*/  @P6 LDC.64 R8, c[0x0][0x9e8] ;  /* 0x00027a00ff086b82 */ /* 0x000e240000000a00 */
[----:B0-----:R-:W-:-:S05]  /*f870*/  @P6 IMAD.HI.U32 R8, R197, R8, RZ ;  /* 0x00000008c5086227 */ /* 0x001fca00078e00ff */
[----:B------:R-:W-:-:S07]  /*f880*/  @P6 SHF.R.U32.HI R197, RZ, R9, R8 ;  /* 0x00000009ffc56219 */ /* 0x000fce0000011608 */
.L_x_1019:
[----:B------:R-:W-:Y:S05]  /*f890*/  BSYNC B0 ;  /* 0x0000000000007941 */ /* 0x000fea0003800000 */
.L_x_1017:
[----:B------:R-:W-:-:S05]  /*f8a0*/  IMAD R0, R197, R207, R0 ;  /* 0x000000cfc5007224 */ /* 0x000fca00078e0200 */
[----:B------:R-:W-:Y:S02]  /*f8b0*/  VIADDMNMX R10, R0, R207, R10, PT ;  /* 0x000000cf000a7246 */ /* 0x000fe4000380010a */
[----:B------:R-:W-:-:S07]  /*f8c0*/  VIMNMX R11, R11, R0, !PT ;  /* 0x000000000b0b7248 */ /* 0x000fce0007fe0100 */
.L_x_1016:
        /* <DEDUP_REMOVED lines=160> */
[----:B------:R-:W-:Y:S01]  /*102d0*/  ISETP.NE.AND P1, PT, R15, RZ, PT ;  /* 0x000000ff0f00720c */ /* 0x000fe20003f25270 */
[----:B------:R-:W-:-:S03]  /*102e0*/  IMAD.U32 R15, RZ, RZ, UR37 ;  /* 0x00000025ff0f7e24 */ /* 0x000fc6000f8e00ff */
[----:B------:R-:W-:Y:S01]  /*102f0*/  ISETP.GT.AND P1, PT, R11, 0x9, !P1 ;  /* 0x000000090b00780c */ /* 0x000fe20004f24270 */
[----:B------:R-:W-:-:S03]  /*10300*/  FFMA.FTZ R0, R2, R15, -8 ;  /* 0xc100000002007423 */ /* 0x000fc6000001000f */
        /* <DEDUP_REMOVED lines=31> */
[----:B------:R-:W-:Y:S02]  /*10500*/  ISETP.NE.AND P6, PT, R152, RZ, PT ;  /* 0x000000ff9800720c */ /* 0x000fe40003fc5270 */
[----:B------:R-:W-:Y:S02]  /*10510*/  ISETP.LT.OR P1, PT, R10, 0x1, P1 ;  /* 0x000000010a00780c */ /* 0x000fe40000f21670 */
[----:B------:R-:W-:Y:S02]  /*10520*/  ISETP.GT.AND P2, PT, R11, 0x99, !P6 ;  /* 0x000000990b00780c */ /* 0x000fe40007744270 */
        /* <DEDUP_REMOVED lines=96> */
[----:B------:R-:W-:-:S01]  /*10b30*/  FFMA.FTZ R113, R117, UR37, -R0 ;  /* 0x0000002575717c23 */ /* 0x000fc20008010800 */
[----:B------:R-:W-:Y:S01]  /*10b40*/  IMAD.U32 R117, RZ, RZ, UR37 ;  /* 0x00000025ff757e24 */ /* 0x000fe2000f8e00ff */
[----:B------:R-:W-:Y:S02]  /*10b50*/  FMNMX.FTZ R152, R103, R108, !PT ;  /* 0x0000006c67987209 */ /* 0x000fe40007810000 */
[----:B------:R0:W-:Y:S03]  /*10b60*/  MUFU.EX2 R108, R156 ;  /* 0x0000009c006c7308 */ /* 0x0001e60000000800 */
[----:B------:R-:W1:Y:S05]  /*10b70*/  SHFL.BFLY PT, R153, R152, 0x2, 0x1f ;  /* 0x0c401f0098997f89 */ /* 0x000e6a00000e0000 */
[----:B------:R-:W-:Y:S08]  /*10b80*/  MUFU.EX2 R145, R145 ;  /* 0x0000009100917308 */ /* 0x000ff00000000800 */
[----:B------:R-:W-:Y:S08]  /*10b90*/  MUFU.EX2 R148, R148 ;  /* 0x0000009400947308 */ /* 0x000ff00000000800 */
[----:B------:R-:W-:Y:S01]  /*10ba0*/  MUFU.EX2 R149, R149 ;  /* 0x0000009500957308 */ /* 0x000fe20000000800 */
[----:B-1----:R-:W-:Y:S01]  /*10bb0*/  FMNMX.FTZ R153, R152, R153, !PT ;  /* 0x0000009998997209 */ /* 0x002fe20007810000 */
[----:B------:R-:W-:Y:S01]  /*10bc0*/  FFMA.FTZ R152, R101, UR37, -R0 ;  /* 0x0000002565987c23 */ /* 0x000fe20008010800 */
[----:B------:R-:W-:-:S03]  /*10bd0*/  FSEL R101, R2, RZ, P1 ;  /* 0x000000ff02657208 */ /* 0x000fc60000800000 */
[----:B------:R-:W1:Y:S02]  /*10be0*/  SHFL.BFLY PT, R116, R153, 0x1, 0x1f ;  /* 0x0c201f0099747f89 */ /* 0x000e6400000e0000 */
[----:B------:R-:W-:Y:S01]  /*10bf0*/  MUFU.EX2 R120, R120 ;  /* 0x0000007800787308 */ /* 0x000fe20000000800 */
[----:B------:R-:W-:-:S07]  /*10c00*/  FADD.FTZ R6, -R101, R6 ;  /* 0x0000000665067221 */ /* 0x000fce0000010100 */
[----:B------:R-:W-:Y:S08]  /*10c10*/  MUFU.EX2 R101, R152 ;  /* 0x0000009800657308 */ /* 0x000ff00000000800 */
[----:B------:R-:W-:Y:S01]  /*10c20*/  MUFU.EX2 R121, R121 ;  /* 0x0000007900797308 */ /* 0x000fe20000000800 */
[----:B-1----:R-:W-:-:S07]  /*10c30*/  FMNMX.FTZ R0, R153, R116, !PT ;  /* 0x0000007499007209 */ /* 0x002fce0007810000 */
[----:B------:R-:W-:Y:S01]  /*10c40*/  MUFU.EX2 R124, R124 ;  /* 0x0000007c007c7308 */ /* 0x000fe20000000800 */
[C---:B------:R-:W-:Y:S01]  /*10c50*/  FSETP.NEU.FTZ.AND P1, PT, R0.reuse, -INF , PT ;  /* 0xff8000000000780b */ /* 0x040fe20003f3d000 */
[----:B------:R-:W-:Y:S01]  /*10c60*/  FFMA.FTZ R116, R0, R117, -8 ;  /* 0xc100000000747423 */ /* 0x000fe20000010075 */
[----:B------:R-:W-:-:S05]  /*10c70*/  FMUL.FTZ R117, R6, UR37 ;  /* 0x0000002506757c20 */ /* 0x000fca0008410000 */
[----:B------:R-:W-:Y:S01]  /*10c80*/  MUFU.EX2 R125, R125 ;  /* 0x0000007d007d7308 */ /* 0x000fe20000000800 */
[----:B------:R-:W-:-:S05]  /*10c90*/  FSEL R6, R116, RZ, P1 ;  /* 0x000000ff74067208 */ /* 0x000fca0000800000 */
[--C-:B------:R-:W-:Y:S01]  /*10ca0*/  FFMA.FTZ R158, R158, UR37, -R6.reuse ;  /* 0x000000259e9e7c23 */ /* 0x100fe20008010806 */
[----:B------:R-:W-:-:S01]  /*10cb0*/  FFMA.FTZ R160, R126, UR37, -R6 ;  /* 0x000000257ea07c23 */ /* 0x000fc20008010806 */
[--C-:B------:R-:W-:Y:S01]  /*10cc0*/  FFMA.FTZ R153, R154, UR37, -R6.reuse ;  /* 0x000000259a997c23 */ /* 0x100fe20008010806 */
[----:B------:R-:W-:-:S01]  /*10cd0*/  FFMA.FTZ R116, R155, UR37, -R6 ;  /* 0x000000259b747c23 */ /* 0x000fc20008010806 */
[----:B------:R1:W-:Y:S01]  /*10ce0*/  MUFU.EX2 R152, R158 ;  /* 0x0000009e00987308 */ /* 0x0003e20000000800 */
[----:B------:R-:W-:-:S01]  /*10cf0*/  FFMA.FTZ R155, R159, UR37, -R6 ;  /* 0x000000259f9b7c23 */ /* 0x000fc20008010806 */
[--C-:B------:R-:W-:Y:S01]  /*10d00*/  FFMA.FTZ R154, R162, UR37, -R6.reuse ;  /* 0x00000025a29a7c23 */ /* 0x100fe20008010806 */
[----:B------:R-:W-:-:S01]  /*10d10*/  FFMA.FTZ R157, R163, UR37, -R6 ;  /* 0x00000025a39d7c23 */ /* 0x000fc20008010806 */
[--C-:B0-----:R-:W-:Y:S01]  /*10d20*/  FFMA.FTZ R156, R166, UR37, -R6.reuse ;  /* 0x00000025a69c7c23 */ /* 0x101fe20008010806 */
[----:B------:R-:W-:-:S01]  /*10d30*/  FFMA.FTZ R159, R167, UR37, -R6 ;  /* 0x00000025a79f7c23 */ /* 0x000fc20008010806 */
[--C-:B------:R-:W-:Y:S01]  /*10d40*/  FFMA.FTZ R138, R138, UR37, -R6.reuse ;  /* 0x000000258a8a7c23 */ /* 0x100fe20008010806 */
[----:B------:R-:W-:-:S01]  /*10d50*/  FFMA.FTZ R139, R139, UR37, -R6 ;  /* 0x000000258b8b7c23 */ /* 0x000fc20008010806 */
[----:B------:R-:W0:Y:S01]  /*10d60*/  MUFU.EX2 R117, R117 ;  /* 0x0000007500757308 */ /* 0x000e220000000800 */
[----:B-1----:R-:W-:Y:S01]  /*10d70*/  FSEL R158, R0, RZ, P1 ;  /* 0x000000ff009e7208 */ /* 0x002fe20000800000 */
[--C-:B------:R-:W-:Y:S01]  /*10d80*/  FFMA.FTZ R142, R142, UR37, -R6.reuse ;  /* 0x000000258e8e7c23 */ /* 0x100fe20008010806 */
[----:B------:R-:W-:-:S01]  /*10d90*/  FFMA.FTZ R143, R143, UR37, -R6 ;  /* 0x000000258f8f7c23 */ /* 0x000fc20008010806 */
[--C-:B------:R-:W-:Y:S01]  /*10da0*/  FFMA.FTZ R146, R146, UR37, -R6.reuse ;  /* 0x0000002592927c23 */ /* 0x100fe20008010806 */
[----:B------:R-:W-:-:S01]  /*10db0*/  FFMA.FTZ R147, R147, UR37, -R6 ;  /* 0x0000002593937c23 */ /* 0x000fc20008010806 */
[----:B------:R-:W-:Y:S01]  /*10dc0*/  FADD.FTZ R158, -R158, R7 ;  /* 0x000000079e9e7221 */ /* 0x000fe20000010100 */
[----:B------:R-:W-:-:S01]  /*10dd0*/  FFMA.FTZ R150, R150, UR37, -R6 ;  /* 0x0000002596967c23 */ /* 0x000fc20008010806 */
[----:B------:R-:W-:Y:S01]  /*10de0*/  MUFU.EX2 R153, R153 ;  /* 0x0000009900997308 */ /* 0x000fe20000000800 */
[----:B------:R-:W-:-:S01]  /*10df0*/  FFMA.FTZ R151, R151, UR37, -R6 ;  /* 0x0000002597977c23 */ /* 0x000fc20008010806 */
[----:B------:R-:W-:Y:S01]  /*10e00*/  FMUL.FTZ R126, R158, UR37 ;  /* 0x000000259e7e7c20 */ /* 0x000fe20008410000 */
[----:B------:R-:W-:-:S01]  /*10e10*/  FFMA.FTZ R158, R127, UR37, -R6 ;  /* 0x000000257f9e7c23 */ /* 0x000fc20008010806 */
[--C-:B------:R-:W-:Y:S01]  /*10e20*/  FFMA.FTZ R127, R130, UR37, -R6.reuse ;  /* 0x00000025827f7c23 */ /* 0x100fe20008010806 */
[----:B------:R-:W-:-:S01]  /*10e30*/  FFMA.FTZ R130, R131, UR37, -R6 ;  /* 0x0000002583827c23 */ /* 0x000fc20008010806 */
[--C-:B------:R-:W-:Y:S01]  /*10e40*/  FFMA.FTZ R131, R134, UR37, -R6.reuse ;  /* 0x0000002586837c23 */ /* 0x100fe20008010806 */
[----:B------:R-:W-:-:S01]  /*10e50*/  FFMA.FTZ R122, R122, UR37, -R6 ;  /* 0x000000257a7a7c23 */ /* 0x000fc20008010806 */
[----:B------:R-:W1:Y:S01]  /*10e60*/  MUFU.EX2 R126, R126 ;  /* 0x0000007e007e7308 */ /* 0x000e620000000800 */
[----:B0-----:R-:W-:-:S01]  /*10e70*/  FFMA.FTZ R134, R117, R5, R8 ;  /* 0x0000000575867223 */ /* 0x001fc20000010008 */
[--C-:B------:R-:W-:Y:S01]  /*10e80*/  FFMA.FTZ R123, R123, UR37, -R6.reuse ;  /* 0x000000257b7b7c23 */ /* 0x100fe20008010806 */
[----:B------:R-:W-:-:S01]  /*10e90*/  FFMA.FTZ R106, R106, UR37, -R6 ;  /* 0x000000256a6a7c23 */ /* 0x000fc20008010806 */
[----:B------:R-:W-:Y:S01]  /*10ea0*/  FFMA.FTZ R107, R107, UR37, -R6 ;  /* 0x000000256b6b7c23 */ /* 0x000fe20008010806 */
[----:B------:R-:W-:-:S01]  /*10eb0*/  FADD.FTZ R161, R9, R134 ;  /* 0x0000008609a17221 */ /* 0x000fc20000010000 */
        /* <DEDUP_REMOVED lines=11> */
[----:B-1----:R-:W-:-:S01]  /*10f70*/  FFMA.FTZ R5, R126, R4, R153 ;  /* 0x000000047e057223 */ /* 0x002fc20000010099 */
[----:B------:R-:W-:Y:S01]  /*10f80*/  FADD.FTZ R4, R12, R161 ;  /* 0x000000a10c047221 */ /* 0x000fe20000010000 */
[----:B------:R-:W-:-:S01]  /*10f90*/  FFMA.FTZ R91, R91, UR37, -R6 ;  /* 0x000000255b5b7c23 */ /* 0x000fc20008010806 */
[--C-:B------:R-:W-:Y:S01]  /*10fa0*/  FFMA.FTZ R95, R95, UR37, -R6.reuse ;  /* 0x000000255f5f7c23 */ /* 0x100fe20008010806 */
[----:B------:R-:W-:-:S01]  /*10fb0*/  FFMA.FTZ R98, R98, UR37, -R6 ;  /* 0x0000002562627c23 */ /* 0x000fc20008010806 */
[--C-:B------:R-:W-:Y:S01]  /*10fc0*/  FFMA.FTZ R99, R99, UR37, -R6.reuse ;  /* 0x0000002563637c23 */ /* 0x100fe20008010806 */
[----:B------:R-:W-:-:S01]  /*10fd0*/  FFMA.FTZ R102, R102, UR37, -R6 ;  /* 0x0000002566667c23 */ /* 0x000fc20008010806 */
[----:B------:R-:W1:Y:S01]  /*10fe0*/  MUFU.EX2 R154, R154 ;  /* 0x0000009a009a7308 */ /* 0x000e620000000800 */
[----:B0-----:R-:W-:-:S01]  /*10ff0*/  FADD.FTZ R5, R116, R5 ;  /* 0x0000000574057221 */ /* 0x001fc20000010000 */
[----:B------:R-:W-:-:S06]  /*11000*/  FFMA.FTZ R6, R103, UR37, -R6 ;  /* 0x0000002567067c23 */ /* 0x000fcc0008010806 */
[----:B------:R-:W0:Y:S08]  /*11010*/  MUFU.EX2 R157, R157 ;  /* 0x0000009d009d7308 */ /* 0x000e300000000800 */
[----:B------:R-:W3:Y:S08]  /*11020*/  MUFU.EX2 R156, R156 ;  /* 0x0000009c009c7308 */ /* 0x000ef00000000800 */
[----:B------:R4:W-:Y:S08]  /*11030*/  MUFU.EX2 R7, R160 ;  /* 0x000000a000077308 */ /* 0x0009f00000000800 */
[----:B------:R-:W5:Y:S01]  /*11040*/  MUFU.EX2 R159, R159 ;  /* 0x0000009f009f7308 */ /* 0x000f620000000800 */
[----:B----4-:R-:W-:-:S01]  /*11050*/  FADD.FTZ R160, R152, R5 ;  /* 0x0000000598a07221 */ /* 0x010fc20000010000 */
[----:B------:R-:W-:-:S03]  /*11060*/  FADD.FTZ R5, R13, R4 ;  /* 0x000000040d057221 */ /* 0x000fc60000010000 */
[----:B--2---:R-:W-:Y:S01]  /*11070*/  FADD.FTZ R135, R155, R160 ;  /* 0x000000a09b877221 */ /* 0x004fe20000010000 */
[----:B------:R-:W-:-:S02]  /*11080*/  FADD.FTZ R4, R14, R5 ;  /* 0x000000050e047221 */ /* 0x000fc40000010000 */
[----:B------:R-:W2:Y:S01]  /*11090*/  MUFU.EX2 R138, R138 ;  /* 0x0000008a008a7308 */ /* 0x000ea20000000800 */
[----:B-1----:R-:W-:-:S01]  /*110a0*/  FADD.FTZ R160, R154, R135 ;  /* 0x000000879aa07221 */ /* 0x002fc20000010000 */
[----:B------:R-:W-:-:S03]  /*110b0*/  FADD.FTZ R5, R15, R4 ;  /* 0x000000040f057221 */ /* 0x000fc60000010000 */
[----:B0-----:R-:W-:Y:S01]  /*110c0*/  FADD.FTZ R135, R157, R160 ;  /* 0x000000a09d877221 */ /* 0x001fe20000010000 */
[----:B------:R-:W-:-:S02]  /*110d0*/  FADD.FTZ R4, R20, R5 ;  /* 0x0000000514047221 */ /* 0x000fc40000010000 */
[----:B------:R-:W0:Y:S01]  /*110e0*/  MUFU.EX2 R139, R139 ;  /* 0x0000008b008b7308 */ /* 0x000e220000000800 */
[----:B---3--:R-:W-:-:S01]  /*110f0*/  FADD.FTZ R160, R156, R135 ;  /* 0x000000879ca07221 */ /* 0x008fc20000010000 */
[----:B------:R-:W-:-:S03]  /*11100*/  FADD.FTZ R5, R21, R4 ;  /* 0x0000000415057221 */ /* 0x000fc60000010000 */
[----:B-----5:R-:W-:Y:S01]  /*11110*/  FADD.FTZ R135, R159, R160 ;  /* 0x000000a09f877221 */ /* 0x020fe20000010000 */
[----:B------:R-:W-:-:S02]  /*11120*/  FADD.FTZ R4, R136, R5 ;  /* 0x0000000588047221 */ /* 0x000fc40000010000 */
        /* <DEDUP_REMOVED lines=29> */
[----:B------:R-:W1:Y:S01]  /*11300*/  MUFU.EX2 R128, R128 ;  /* 0x0000008000807308 */ /* 0x000e620000000800 */
[----:B--2---:R-:W-:-:S04]  /*11310*/  FADD.FTZ R160, R123, R160 ;  /* 0x000000a07ba07221 */ /* 0x004fc80000010000 */
[----:B------:R-:W-:-:S03]  /*11320*/  FADD.FTZ R5, R7, R160 ;  /* 0x000000a007057221 */ /* 0x000fc60000010000 */
        /* <DEDUP_REMOVED lines=33> */
[----:B------:R-:W-:-:S06]  /*11540*/  FADD.FTZ R4, R108, R135 ;  /* 0x000000876c047221 */ /* 0x000fcc0000010000 */
[----:B------:R-:W0:Y:S08]  /*11550*/  MUFU.EX2 R115, R115 ;  /* 0x0000007300737308 */ /* 0x000e300000000800 */
        /* <DEDUP_REMOVED lines=8> */
[----:B-1----:R-:W-:-:S01]  /*115e0*/  FADD.FTZ R94, R114, R5 ;  /* 0x00000005725e7221 */ /* 0x002fc20000010000 */
[----:B--2---:R-:W-:-:S03]  /*115f0*/  FADD.FTZ R5, R109, R4 ;  /* 0x000000046d057221 */ /* 0x004fc60000010000 */
[----:B0-----:R-:W-:Y:S01]  /*11600*/  FADD.FTZ R135, R115, R94 ;  /* 0x0000005e73877221 */ /* 0x001fe20000010000 */
        /* <DEDUP_REMOVED lines=33> */
.L_x_1020:
        /* <DEDUP_REMOVED lines=115> */
[----:B------:R-:W-:-:S05]  /*11f50*/  UMOV UR49, UR55 ;  /* 0x0000003700317c82 */ /* 0x000fca0008000000 */
.L_x_1003:
[----:B------:R-:W-:Y:S06]  /*11f60*/  BAR.ARV 0x8, 0x180 ;  /* 0x0206000000007b1d */ /* 0x000fec0000002000 */
[----:B------:R-:W-:Y:S05]  /*11f70*/  @!P0 BRA `(.L_x_1022) ;  /* 0x0000000000048947 */ /* 0x000fea0003800000 */
[----:B------:R-:W-:Y:S01]  /*11f80*/  BPT.TRAP 0x1 ;  /* 0x000000040000795c */ /* 0x000fe20000300000 */
.L_x_1022:
[----:B------:R-:W-:Y:S01]  /*11f90*/  ULEA UR9, UR49, UR41, 0x3 ;  /* 0x0000002931097291 */ /* 0x000fe2000f8e183f */
[----:B------:R-:W-:-:S05]  /*11fa0*/  IMAD.U32 R3, RZ, RZ, UR45 ;  /* 0x0000002dff037e24 */ /* 0x000fca000f8e00ff */
[----:B------:R-:W-:-:S04]  /*11fb0*/  SHF.L.U32 R3, R3, 0x1f, RZ ;  /* 0x0000001f03037819 */ /* 0x000fc800000006ff */
[----:B------:R0:W1:Y:S01]  /*11fc0*/  SYNCS.PHASECHK.TRANS64.TRYWAIT P1, [UR9+0x29850], R3 ;  /* 0x02985003ff0075a7 */ /* 0x0000620008020149 */
[----:B------:R-:W-:Y:S05]  /*11fd0*/  @!P0 BRA `(.L_x_1023) ;  /* 0x0000000000048947 */ /* 0x000fea0003800000 */
[----:B------:R-:W-:Y:S01]  /*11fe0*/  BPT.TRAP 0x1 ;  /* 0x000000040000795c */ /* 0x000fe20000300000 */
.L_x_1023:
[----:B-1----:R-:W-:Y:S05]  /*11ff0*/  @P1 BRA `(.L_x_1024) ;  /* 0x0000000000081947 */ /* 0x002fea0003800000 */
[----:B------:R-:W1:Y:S02]  /*12000*/  SYNCS.PHASECHK.TRANS64.TRYWAIT P1, [UR9+0x29850], R3 ;  /* 0x02985003ff0075a7 */ /* 0x000e640008020149 */
[----:B-1----:R-:W-:Y:S05]  /*12010*/  @!P1 BRA `(.L_x_1025) ;  /* 0x0000007000f49947 */ /* 0x002fea0003800000 */
.L_x_1024:
[----:B------:R-:W-:Y:S01]  /*12020*/  UIADD3 UR41, UR41, 0x400, URZ ;  /* 0x0000040029297890 */ /* 0x000fe2000fffe03f */
[----:B------:R-:W-:Y:S01]  /*12030*/  WARPGROUP.ARRIVE ;  /* 0x00000000000079c5 */ /* 0x000fe20000000000 */
[----:B------:R-:W-:Y:S01]  /*12040*/  UMOV UR7, 0xc0000010 ;  /* 0xc000001000077882 */ /* 0x000fe20000000000 */
[----:B------:R-:W-:Y:S01]  /*12050*/  ULDC.64 UR10, c[0x0][0x9a0] ;  /* 0x00026800000a7ab9 */ /* 0x000fe20000000a00 */
[----:B------:R-:W-:Y:S01]  /*12060*/  USHF.R.U32.HI UR41, URZ, 0x4, UR41 ;  /* 0x000000043f297899 */ /* 0x000fe20008011629 */
[----:B------:R-:W-:Y:S01]  /*12070*/  IMAD.MOV.U32 R8, RZ, RZ, 0x3f800000 ;  /* 0x3f800000ff087424 */ /* 0x000fe200078e00ff */
[----:B------:R-:W-:Y:S02]  /*12080*/  UISETP.NE.U32.AND UP0, UPT, UR10, URZ, UPT ;  /* 0x0000003f0a00728c */ /* 0x000fe4000bf05070 */
[----:B------:R-:W-:Y:S02]  /*12090*/  ULOP3.LUT UR41, UR41, 0x3fff, URZ, 0xc0, !UPT ;  /* 0x00003fff29297892 */ /* 0x000fe4000f8ec03f */
[----:B------:R-:W-:-:S02]  /*120a0*/  UISETP.NE.AND.EX UP0, UPT, UR11, URZ, UPT, UP0 ;  /* 0x0000003f0b00728c */ /* 0x000fc4000bf05300 */
[----:B------:R-:W-:-:S04]  /*120b0*/  ULOP3.LUT UR8, UR41, 0x10000, URZ, 0xfc, !UPT ;  /* 0x0001000029087892 */ /* 0x000fc8000f8efc3f */
[----:B------:R-:W-:Y:S01]  /*120c0*/  UIMAD UR8, UR49, 0x500, UR8 ;  /* 0x00000500310878a4 */ /* 0x000fe2000f8e0208 */
[----:B------:R-:W-:-:S03]  /*120d0*/  PLOP3.LUT P1, PT, PT, PT, UP0, 0x80, 0x0 ;  /* 0x000000000000781c */ /* 0x000fc60003f2f008 */
[----:B------:R-:W-:Y:S01]  /*120e0*/  UIADD3 UR4, UR8, 0x100, URZ ;  /* 0x0000010008047890 */ /* 0x000fe2000fffe03f */
[----:B------:R-:W-:Y:S02]  /*120f0*/  @UP0 ULDC.64 UR12, c[0x0][0x9c8] ;  /* 0x00027200000c0ab9 */ /* 0x000fe40000000a00 */
[----:B------:R-:W-:-:S06]  /*12100*/  UMOV UR6, UR8 ;  /* 0x0000000800067c82 */ /* 0x000fcc0008000000 */
[----:B------:R-:W-:Y:S01]  /*12110*/  QGMMA.64x128x32.F32.E4M3.E4M3 R24, R184, gdesc[UR4], R24, gsb0 ;  /* 0x01e00004b8187df3 */ /* 0x000fe20008000818 */
[----:B------:R-:W-:Y:S01]  /*12120*/  UMOV UR7, 0xc0000010 ;  /* 0xc000001000077882 */ /* 0x000fe20000000000 */
[----:B------:R-:W-:Y:S01]  /*12130*/  UMOV UR6, UR4 ;  /* 0x0000000400067c82 */ /* 0x000fe20008000000 */
[----:B------:R-:W-:Y:S01]  /*12140*/  @UP0 UIMAD.WIDE.U32 UR4, UR44, UR12, URZ ;  /* 0x0000000c2c0402a5 */ /* 0x000fe2000f8e003f */
[----:B------:R-:W-:Y:S02]  /*12150*/  WARPGROUP.DEPBAR.LE gsb0, 0x0 ;  /* 0x00008000000079c5 */ /* 0x000fe40000010000 */
[----:B------:R-:W-:-:S06]  /*12160*/  WARPGROUP.ARRIVE ;  /* 0x00000000000079c5 */ /* 0x000fcc0000000000 */
[----:B------:R-:W-:Y:S01]  /*12170*/  QGMMA.64x128x32.F32.E4M3.E4M3 R24, R180, gdesc[UR4], R24, gsb0 ;  /* 0x01e00004b4187df3 */ /* 0x000fe20008000818 */
[----:B------:R-:W-:Y:S02]  /*12180*/  @UP0 USHF.R.S32.HI UR6, URZ, 0x1f, UR44 ;  /* 0x0000001f3f060899 */ /* 0x000fe4000801142c */
[----:B------:R-:W-:Y:S02]  /*12190*/  @UP0 USHF.R.S32.HI UR7, URZ, 0x1f, UR42 ;  /* 0x0000001f3f070899 */ /* 0x000fe4000801142a */
[----:B------:R-:W-:-:S04]  /*121a0*/  @UP0 UIMAD UR6, UR6, UR12, URZ ;  /* 0x0000000c060602a4 */ /* 0x000fc8000f8e023f */
[----:B------:R-:W-:-:S03]  /*121b0*/  @UP0 UIMAD UR6, UR44, UR13, UR6 ;  /* 0x0000000d2c0602a4 */ /* 0x000fc6000f8e0206 */
[----:B------:R-:W-:Y:S01]  /*121c0*/  @UP0 ULDC.64 UR12, c[0x0][0x9d0] ;  /* 0x00027400000c0ab9 */ /* 0x000fe20000000a00 */
[----:B------:R-:W-:Y:S02]  /*121d0*/  @UP0 UIADD3 UR5, UR5, UR6, URZ ;  /* 0x0000000605050290 */ /* 0x000fe4000fffe03f */
[----:B------:R-:W-:Y:S02]  /*121e0*/  @UP0 UIMAD UR6, UR7, UR12, URZ ;  /* 0x0000000c070602a4 */ /* 0x000fe4000f8e023f */
[----:B------:R-:W-:Y:S02]  /*121f0*/  @UP0 UIMAD.WIDE.U32 UR4, UR42, UR12, UR4 ;  /* 0x0000000c2a0402a5 */ /* 0x000fe4000f8e0004 */
[----:B------:R-:W-:-:S04]  /*12200*/  @UP0 UIMAD UR6, UR42, UR13, UR6 ;  /* 0x0000000d2a0602a4 */ /* 0x000fc8000f8e0206 */
[----:B------:R-:W-:Y:S02]  /*12210*/  @UP0 UIADD3 UR5, UR5, UR6, URZ ;  /* 0x0000000605050290 */ /* 0x000fe4000fffe03f */
[----:B------:R-:W-:-:S04]  /*12220*/  @UP0 ULEA UR6, UP1, UR4, UR10, 0x2 ;  /* 0x0000000a04060291 */ /* 0x000fc8000f82103f */
[----:B------:R-:W-:Y:S02]  /*12230*/  @UP0 ULEA.HI.X UR7, UR4, UR11, UR5, 0x2, UP1 ;  /* 0x0000000b04070291 */ /* 0x000fe400088f1405 */
[----:B------:R-:W-:Y:S01]  /*12240*/  UIADD3 UR4, UR8, 0x200, URZ ;  /* 0x0000020008047890 */ /* 0x000fe2000fffe03f */
[----:B-1----:R-:W-:-:S03]  /*12250*/  IMAD.U32 R6, RZ, RZ, UR6 ;  /* 0x00000006ff067e24 */ /* 0x002fc6000f8e00ff */
[----:B------:R-:W-:Y:S01]  /*12260*/  IMAD.U32 R7, RZ, RZ, UR7 ;  /* 0x00000007ff077e24 */ /* 0x000fe2000f8e00ff */
[----:B------:R-:W-:Y:S02]  /*12270*/  UMOV UR7, 0xc0000010 ;  /* 0xc000001000077882 */ /* 0x000fe40000000000 */
[----:B------:R-:W-:Y:S02]  /*12280*/  UMOV UR6, UR4 ;  /* 0x0000000400067c82 */ /* 0x000fe40008000000 */
[----:B------:R1:W2:Y:S01]  /*12290*/  @P1 LDG.E R8, desc[UR50][R6.64] ;  /* 0x0000003206081981 */ /* 0x0002a2000c1e1900 */
[----:B------:R-:W-:Y:S02]  /*122a0*/  WARPGROUP.DEPBAR.LE gsb0, 0x0 ;  /* 0x00008000000079c5 */ /* 0x000fe40000010000 */
[----:B------:R-:W-:-:S06]  /*122b0*/  WARPGROUP.ARRIVE ;  /* 0x00000000000079c5 */ /* 0x000fcc0000000000 */
[----:B------:R-:W-:Y:S01]  /*122c0*/  QGMMA.64x128x32.F32.E4M3.E4M3 R24, R176, gdesc[UR4], R24, gsb0 ;  /* 0x01e00004b0187df3 */ /* 0x000fe20008000818 */
[----:B------:R-:W-:Y:S01]  /*122d0*/  UIADD3 UR4, UR8, 0x300, URZ ;  /* 0x0000030008047890 */ /* 0x000fe2000fffe03f */
[----:B------:R-:W-:-:S06]  /*122e0*/  UMOV UR7, 0xc0000010 ;  /* 0xc000001000077882 */ /* 0x000fcc0000000000 */
[----:B------:R-:W-:Y:S01]  /*122f0*/  UMOV UR6, UR4 ;  /* 0x0000000400067c82 */ /* 0x000fe20008000000 */
[----:B------:R-:W-:Y:S01]  /*12300*/  UIADD3 UR8, UR8, 0x400, URZ ;  /* 0x0000040008087890 */ /* 0x000fe2000fffe03f */
[----:B------:R-:W3:Y:S04]  /*12310*/  SHFL.BFLY PT, R10, R5, 0x2, 0x1f ;  /* 0x0c401f00050a7f89 */ /* 0x000ee800000e0000 */
[----:B------:R-:W4:Y:S01]  /*12320*/  SHFL.BFLY PT, R9, R4, 0x2, 0x1f ;  /* 0x0c401f0004097f89 */ /* 0x000f2200000e0000 */
[----:B------:R-:W-:Y:S02]  /*12330*/  WARPGROUP.DEPBAR.LE gsb0, 0x0 ;  /* 0x00008000000079c5 */ /* 0x000fe40000010000 */
[----:B------:R-:W-:-:S06]  /*12340*/  WARPGROUP.ARRIVE ;  /* 0x00000000000079c5 */ /* 0x000fcc0000000000 */
[----:B------:R-:W-:Y:S01]  /*12350*/  QGMMA.64x128x32.F32.E4M3.E4M3 R24, R172, gdesc[UR4], R24, gsb0 ;  /* 0x01e00004ac187df3 */ /* 0x000fe20008000818 */
[----:B------:R-:W-:Y:S01]  /*12360*/  UMOV UR6, UR8 ;  /* 0x0000000800067c82 */ /* 0x000fe20008000000 */
[----:B------:R-:W-:Y:S01]  /*12370*/  UMOV UR7, 0xc0000010 ;  /* 0xc000001000077882 */ /* 0x000fe20000000000 */
[----:B---3--:R-:W-:-:S01]  /*12380*/  FADD.FTZ R10, R10, R5 ;  /* 0x000000050a0a7221 */ /* 0x008fc20000010000 */
[----:B----4-:R-:W-:-:S04]  /*12390*/  FADD.FTZ R9, R9, R4 ;  /* 0x0000000409097221 */ /* 0x010fc80000010000 */
[----:B0-----:R-:W0:Y:S04]  /*123a0*/  SHFL.BFLY PT, R3, R10, 0x1, 0x1f ;  /* 0x0c201f000a037f89 */ /* 0x001e2800000e0000 */
[----:B-1----:R-:W1:Y:S01]  /*123b0*/  SHFL.BFLY PT, R6, R9, 0x1, 0x1f ;  /* 0x0c201f0009067f89 */ /* 0x002e6200000e0000 */
[----:B------:R-:W-:Y:S02]  /*123c0*/  IMAD.MOV.U32 R5, RZ, RZ, RZ ;  /* 0x000000ffff057224 */ /* 0x000fe400078e00ff */
[----:B0-----:R-:W-:Y:S01]  /*123d0*/  FADD.FTZ R7, R10, R3 ;  /* 0x000000030a077221 */ /* 0x001fe20000010000 */
[----:B-1----:R-:W-:-:S04]  /*123e0*/  FADD.FTZ R12, R9, R6 ;  /* 0x00000006090c7221 */ /* 0x002fc80000010000 */
        /* <DEDUP_REMOVED lines=12> */
[----:B------:R1:W3:Y:S01]  /*124b0*/  @P2 MUFU.LG2 R6, R11 ;  /* 0x0000000b00062308 */ /* 0x0002e20000000c00 */
        /* <DEDUP_REMOVED lines=16> */
.L_x_1026:
[----:B------:R-:W-:Y:S01]  /*125c0*/  UIADD3 UR4, UR9, 0x29860, URZ ;  /* 0x0002986009047890 */ /* 0x000fe2000fffe03f */
[-C--:B------:R-:W-:Y:S01]  /*125d0*/  FMUL.FTZ R94, R28, R5.reuse ;  /* 0x000000051c5e7220 */ /* 0x080fe20000410000 */
[----:B------:R-:W-:Y:S01]  /*125e0*/  UIADD3 UR49, UR49, 0x1, URZ ;  /* 0x0000000131317890 */ /* 0x000fe2000fffe03f */
[-C--:B------:R-:W-:Y:S01]  /*125f0*/  FMUL.FTZ R92, R29, R5.reuse ;  /* 0x000000051d5c7220 */ /* 0x080fe20000410000 */
[----:B------:R-:W-:Y:S01]  /*12600*/  UPRMT UR4, UR40, 0x654, UR4 ;  /* 0x0000065428047896 */ /* 0x000fe20008000004 */
[-C--:B------:R-:W-:Y:S01]  /*12610*/  FMUL.FTZ R91, R32, R5.reuse ;  /* 0x00000005205b7220 */ /* 0x080fe20000410000 */
[----:B------:R-:W-:Y:S01]  /*12620*/  UISETP.NE.AND UP0, UPT, UR49, 0x2, UPT ;  /* 0x000000023100788c */ /* 0x000fe2000bf05270 */
        /* <DEDUP_REMOVED lines=9> */
[----:B------:R-:W-:Y:S01]  /*126c0*/  SYNCS.ARRIVE.TRANS64.RED.A1T0 RZ, [UR4], RZ ;  /* 0x000000ffffff79a7 */ /* 0x000fe20008100404 */
        /* <DEDUP_REMOVED lines=25> */
[----:B------:R-:W-:Y:S01]  /*12860*/  USEL UR4, URZ, 0x1, UP0 ;  /* 0x000000013f047887 */ /* 0x000fe20008000000 */
        /* <DEDUP_REMOVED lines=30> */
[----:B------:R-:W-:-:S12]  /*12a50*/  ULOP3.LUT UR45, UR45, UR4, URZ, 0x3c, !UPT ;  /* 0x000000042d2d7292 */ /* 0x000fd8000f8e3c3f */
.L_x_952:
[----:B------:R-:W0:Y:S01]  /*12a60*/  S2R R7, SR_CgaCtaId ;  /* 0x0000000000077919 */ /* 0x000e220000008800 */
[----:B------:R-:W-:Y:S01]  /*12a70*/  MOV R0, 0x400 ;  /* 0x0000040000007802 */ /* 0x000fe20000000f00 */
[----:B------:R-:W-:Y:S01]  /*12a80*/  BSSY B0, `(.L_x_1027) ;  /* 0x0000230000007945 */ /* 0x000fe20003800000 */
[----:B------:R-:W-:Y:S02]  /*12a90*/  BAR.SYNC.DEFER_BLOCKING 0x5, 0x180 ;  /* 0x0146000000007b1d */ /* 0x000fe40000010000 */
[----:B0-----:R-:W-:-:S05]  /*12aa0*/  LEA R0, R7, R0, 0x18 ;  /* 0x0000000007007211 */ /* 0x001fca00078ec0ff */
[----:B------:R-:W0:Y:S02]  /*12ab0*/  LDS R2, [R0+0x298d0] ;  /* 0x0298d00000027984 */ /* 0x000e240000000800 */
[----:B0-----:R-:W-:Y:S01]  /*12ac0*/  R2UR UR4, R2 ;  /* 0x00000000020472ca */ /* 0x001fe200000e0000 */
[----:B------:R-:W-:Y:S06]  /*12ad0*/  BAR.ARV 0x4, 0x180 ;  /* 0x0106000000007b1d */ /* 0x000fec0000002000 */
[----:B------:R-:W-:Y:S08]  /*12ae0*/  @P0 BRA `(.L_x_1028) ;  /* 0x0000001800500947 */ /* 0x000ff00003800000 */
[----:B------:R-:W0:Y:S01]  /*12af0*/  S2R R16, SR_TID.X ;  /* 0x0000000000107919 */ /* 0x000e220000002100 */
[----:B------:R-:W-:Y:S01]  /*12b00*/  ULDC.64 UR6, c[0x4][0x40] ;  /* 0x0100100000067ab9 */ /* 0x000fe20000000a00 */
[----:B------:R-:W1:Y:S01]  /*12b10*/  S2R R35, SR_SWINHI ;  /* 0x0000000000237919 */ /* 0x000e620000002f00 */
        /* <DEDUP_REMOVED lines=13> */
[----:B------:R-:W-:Y:S01]  /*12bf0*/  F2FP.BF16.F32.PACK_AB R94, R94, R95 ;  /* 0x0000005f5e5e723e */ /* 0x000fe200000010ff */
[----:B0-----:R-:W-:Y:S01]  /*12c00*/  IMAD.SHL.U32 R2, R16, 0x4, RZ ;  /* 0x0000000410027824 */ /* 0x001fe200078e00ff */
        /* <DEDUP_REMOVED lines=14> */
[----:B------:R-:W-:Y:S01]  /*12cf0*/  F2FP.BF16.F32.PACK_AB R49, R48, R49 ;  /* 0x000000313031723e */ /* 0x000fe200000010ff */
[----:B------:R-:W-:Y:S01]  /*12d00*/  USHF.R.S32.HI UR12, URZ, 0x1f, UR42 ;  /* 0x0000001f3f0c7899 */ /* 0x000fe2000801142a */
[----:B------:R-:W-:Y:S01]  /*12d10*/  LOP3.LUT R2, R2, 0xc, RZ, 0xc0, !PT ;  /* 0x0000000c02027812 */ /* 0x000fe200078ec0ff */
[----:B------:R-:W-:Y:S01]  /*12d20*/  ULDC.64 UR8, c[0x0][0xb90] ;  /* 0x0002e40000087ab9 */ /* 0x000fe20000000a00 */
[----:B------:R-:W-:-:S02]  /*12d30*/  F2FP.BF16.F32.PACK_AB R93, R92, R93 ;  /* 0x0000005d5c5d723e */ /* 0x000fc400000010ff */
[----:B------:R-:W-:Y:S01]  /*12d40*/  F2FP.BF16.F32.PACK_AB R89, R88, R89 ;  /* 0x000000595859723e */ /* 0x000fe200000010ff */
[----:B------:R-:W-:Y:S01]  /*12d50*/  USHF.R.S32.HI UR13, URZ, 0x1f, UR44 ;  /* 0x0000001f3f0d7899 */ /* 0x000fe2000801142c */
[----:B------:R-:W-:Y:S01]  /*12d60*/  BAR.SYNC.DEFER_BLOCKING 0x1, 0x100 ;  /* 0x0044000000007b1d */ /* 0x000fe20000010000 */
[----:B------:R-:W-:-:S05]  /*12d70*/  IADD3 R6, P0, R2, UR6, RZ ;  /* 0x0000000602067c10 */ /* 0x000fca000ff1e0ff */
[----:B------:R-:W-:Y:S01]  /*12d80*/  IMAD.X R7, RZ, RZ, UR7, P0 ;  /* 0x00000007ff077e24 */ /* 0x000fe200080e06ff */
[----:B------:R-:W-:-:S04]  /*12d90*/  ULDC.64 UR10, c[0x0][0xb98] ;  /* 0x0002e600000a7ab9 */ /* 0x000fc80000000a00 */
[----:B------:R0:W2:Y:S01]  /*12da0*/  LDG.E.CONSTANT R2, desc[UR50][R6.64] ;  /* 0x0000003206027981 */ /* 0x0000a2000c1e9900 */
[----:B------:R-:W-:Y:S02]  /*12db0*/  UIMAD UR5, UR12, UR8, URZ ;  /* 0x000000080c0572a4 */ /* 0x000fe4000f8e023f */
[----:B------:R-:W-:Y:S02]  /*12dc0*/  UIMAD.WIDE.U32 UR6, UR42, UR8, URZ ;  /* 0x000000082a0672a5 */ /* 0x000fe4000f8e003f */
[----:B------:R-:W-:Y:S02]  /*12dd0*/  UIMAD UR5, UR42, UR9, UR5 ;  /* 0x000000092a0572a4 */ /* 0x000fe4000f8e0205 */
[----:B------:R-:W-:Y:S02]  /*12de0*/  UIMAD UR8, UR13, UR10, URZ ;  /* 0x0000000a0d0872a4 */ /* 0x000fe4000f8e023f */
[----:B------:R-:W-:Y:S01]  /*12df0*/  UIADD3 UR7, UR7, UR5, URZ ;  /* 0x0000000507077290 */ /* 0x000fe2000fffe03f */
[----:B0-----:R-:W-:Y:S01]  /*12e00*/  LOP3.LUT P0, R6, R16, 0x3, RZ, 0xc0, !PT ;  /* 0x0000000310067812 */ /* 0x001fe2000780c0ff */
[----:B------:R-:W-:Y:S01]  /*12e10*/  UIMAD UR8, UR44, UR11, UR8 ;  /* 0x0000000b2c0872a4 */ /* 0x000fe2000f8e0208 */
[----:B------:R-:W-:Y:S01]  /*12e20*/  F2FP.BF16.F32.PACK_AB R16, R87, R8 ;  /* 0x000000085710723e */ /* 0x000fe200000010ff */
[----:B------:R-:W-:Y:S01]  /*12e30*/  UIMAD.WIDE.U32 UR6, UR44, UR10, UR6 ;  /* 0x0000000a2c0672a5 */ /* 0x000fe2000f8e0006 */
[----:B------:R-:W-:Y:S01]  /*12e40*/  ISETP.EQ.OR P0, PT, R6, 0x3, !P0 ;  /* 0x000000030600780c */ /* 0x000fe20004702670 */
[----:B------:R-:W-:Y:S01]  /*12e50*/  ULDC UR5, c[0x0][0xa88] ;  /* 0x0002a20000057ab9 */ /* 0x000fe20000000800 */
[----:B------:R-:W-:-:S02]  /*12e60*/  MOV R6, R0 ;  /* 0x0000000000067202 */ /* 0x000fc40000000f00 */
[----:B-1----:R-:W-:Y:S01]  /*12e70*/  MOV R7, R35 ;  /* 0x0000002300077202 */ /* 0x002fe20000000f00 */
[----:B------:R-:W-:Y:S01]  /*12e80*/  IMAD.U32 R66, RZ, RZ, UR8 ;  /* 0x00000008ff427e24 */ /* 0x000fe2000f8e00ff */
[----:B------:R-:W-:Y:S01]  /*12e90*/  SEL R71, R9, R10, P0 ;  /* 0x0000000a09477207 */ /* 0x000fe20000000000 */
[----:B------:R-:W-:Y:S01]  /*12ea0*/  ULDC.64 UR8, c[0x0][0xae8] ;  /* 0x0002ba0000087ab9 */ /* 0x000fe20000000a00 */
[----:B------:R-:W-:Y:S01]  /*12eb0*/  SEL R73, R10, R9, P0 ;  /* 0x000000090a497207 */ /* 0x000fe20000000000 */
[----:B------:R-:W-:Y:S01]  /*12ec0*/  IMAD.WIDE R8, R192, 0x2, R6 ;  /* 0x00000002c0087825 */ /* 0x000fe200078e0206 */
[----:B------:R-:W-:Y:S01]  /*12ed0*/  SEL R81, R31, R34, P0 ;  /* 0x000000221f517207 */ /* 0x000fe20000000000 */
[----:B------:R-:W-:Y:S01]  /*12ee0*/  ULDC.64 UR10, c[0x0][0xaf0] ;  /* 0x0002bc00000a7ab9 */ /* 0x000fe20000000a00 */
[----:B------:R-:W-:Y:S02]  /*12ef0*/  SEL R83, R34, R31, P0 ;  /* 0x0000001f22537207 */ /* 0x000fe40000000000 */
[----:B------:R-:W-:-:S02]  /*12f00*/  IADD3 R31, P6, R8, 0x4060, RZ ;  /* 0x00004060081f7810 */ /* 0x000fc40007fde0ff */
[----:B------:R-:W-:Y:S02]  /*12f10*/  SEL R85, R27, R30, P0 ;  /* 0x0000001e1b557207 */ /* 0x000fe40000000000 */
[----:B------:R-:W-:Y:S01]  /*12f20*/  SEL R87, R30, R27, P0 ;  /* 0x0000001b1e577207 */ /* 0x000fe20000000000 */
[----:B------:R-:W-:Y:S01]  /*12f30*/  IMAD R27, R188, 0x40, R19 ;  /* 0x00000040bc1b7824 */ /* 0x000fe200078e0213 */
[----:B------:R-:W-:Y:S02]  /*12f40*/  LOP3.LUT R30, R31, 0x380, RZ, 0xc0, !PT ;  /* 0x000003801f1e7812 */ /* 0x000fe400078ec0ff */
[----:B------:R-:W-:Y:S02]  /*12f50*/  LOP3.LUT R43, R8, 0x380, RZ, 0xc0, !PT ;  /* 0x00000380082b7812 */ /* 0x000fe400078ec0ff */
[----:B------:R-:W-:Y:S02]  /*12f60*/  SHF.R.U64 R30, R30, 0x3, RZ ;  /* 0x000000031e1e7819 */ /* 0x000fe400000012ff */
[----:B------:R-:W-:-:S02]  /*12f70*/  SEL R101, R11, R12, P0 ;  /* 0x0000000c0b657207 */ /* 0x000fc40000000000 */
[----:B------:R-:W-:Y:S02]  /*12f80*/  SEL R103, R12, R11, P0 ;  /* 0x0000000b0c677207 */ /* 0x000fe40000000000 */
[----:B------:R-:W-:Y:S02]  /*12f90*/  SHF.R.U64 R43, R43, 0x3, RZ ;  /* 0x000000032b2b7819 */ /* 0x000fe400000012ff */
[----:B------:R-:W-:Y:S02]  /*12fa0*/  IADD3 R11, P3, R8, 0x4000, RZ ;  /* 0x00004000080b7810 */ /* 0x000fe40007f7e0ff */
[----:B------:R-:W-:Y:S02]  /*12fb0*/  SEL R91, R25, R26, P0 ;  /* 0x0000001a195b7207 */ /* 0x000fe40000000000 */
[----:B------:R-:W-:Y:S01]  /*12fc0*/  SEL R95, R26, R25, P0 ;  /* 0x000000191a5f7207 */ /* 0x000fe20000000000 */
[----:B------:R-:W-:Y:S01]  /*12fd0*/  IMAD.WIDE R26, R27, 0x2, R6 ;  /* 0x000000021b1a7825 */ /* 0x000fe200078e0206 */
[----:B------:R-:W-:-:S02]  /*12fe0*/  LOP3.LUT R30, R30, R31, RZ, 0x3c, !PT ;  /* 0x0000001f1e1e7212 */ /* 0x000fc400078e3cff */
[----:B------:R-:W-:Y:S01]  /*12ff0*/  SEL R67, R13, R14, P0 ;  /* 0x0000000e0d437207 */ /* 0x000fe20000000000 */
[--C-:B------:R-:W-:Y:S01]  /*13000*/  IMAD.X R31, RZ, RZ, R9.reuse, P6 ;  /* 0x000000ffff1f7224 */ /* 0x100fe200030e0609 */
[----:B------:R-:W-:Y:S02]  /*13010*/  SEL R69, R14, R13, P0 ;  /* 0x0000000d0e457207 */ /* 0x000fe40000000000 */
[C---:B------:R-:W-:Y:S02]  /*13020*/  IADD3 R14, P5, R8.reuse, 0x4040, RZ ;  /* 0x00004040080e7810 */ /* 0x040fe40007fbe0ff */
[C---:B------:R-:W-:Y:S02]  /*13030*/  IADD3 R12, P4, R8.reuse, 0x4020, RZ ;  /* 0x00004020080c7810 */ /* 0x040fe40007f9e0ff */
[C---:B------:R-:W-:Y:S02]  /*13040*/  IADD3 R6, P2, R8.reuse, 0x20, RZ ;  /* 0x0000002008067810 */ /* 0x040fe40007f5e0ff */
[C---:B------:R-:W-:Y:S01]  /*13050*/  IADD3 R10, P1, R8.reuse, 0x60, RZ ;  /* 0x00000060080a7810 */ /* 0x040fe20007f3e0ff */
[--C-:B------:R-:W-:Y:S01]  /*13060*/  IMAD.X R35, RZ, RZ, R9.reuse, P4 ;  /* 0x000000ffff237224 */ /* 0x100fe200020e0609 */
[----:B------:R-:W-:Y:S01]  /*13070*/  IADD3 R7, P6, R8, 0x40, RZ ;  /* 0x0000004008077810 */ /* 0x000fe20007fde0ff */
[--C-:B------:R-:W-:Y:S01]  /*13080*/  IMAD.X R41, RZ, RZ, R9.reuse, P2 ;  /* 0x000000ffff297224 */ /* 0x100fe200010e0609 */
[----:B------:R-:W-:Y:S01]  /*13090*/  LOP3.LUT R42, R43, R8, RZ, 0x3c, !PT ;  /* 0x000000082b2a7212 */ /* 0x000fe200078e3cff */
[----:B------:R-:W-:Y:S01]  /*130a0*/  IMAD.MOV.U32 R43, RZ, RZ, R9 ;  /* 0x000000ffff2b7224 */ /* 0x000fe200078e0009 */
[----:B------:R-:W-:-:S02]  /*130b0*/  LOP3.LUT R8, R11, 0x380, RZ, 0xc0, !PT ;  /* 0x000003800b087812 */ /* 0x000fc400078ec0ff */
[----:B------:R-:W-:Y:S02]  /*130c0*/  SEL R105, R5, R16, P0 ;  /* 0x0000001005697207 */ /* 0x000fe40000000000 */
[----:B------:R-:W-:Y:S02]  /*130d0*/  SEL R107, R16, R5, P0 ;  /* 0x00000005106b7207 */ /* 0x000fe40000000000 */
[----:B------:R-:W-:Y:S02]  /*130e0*/  LOP3.LUT R5, R6, 0x380, RZ, 0xc0, !PT ;  /* 0x0000038006057812 */ /* 0x000fe400078ec0ff */
[----:B------:R-:W-:Y:S02]  /*130f0*/  SHF.R.U64 R8, R8, 0x3, RZ ;  /* 0x0000000308087819 */ /* 0x000fe400000012ff */
[----:B------:R-:W-:Y:S02]  /*13100*/  SEL R51, R37, R36, P0 ;  /* 0x0000002425337207 */ /* 0x000fe40000000000 */
[----:B------:R-:W-:Y:S01]  /*13110*/  SEL R53, R36, R37, P0 ;  /* 0x0000002524357207 */ /* 0x000fe20000000000 */
[----:B------:R-:W-:Y:S01]  /*13120*/  IMAD.X R37, RZ, RZ, R9, P3 ;  /* 0x000000ffff257224 */ /* 0x000fe200018e0609 */
[----:B------:R-:W-:-:S02]  /*13130*/  SHF.R.U64 R5, R5, 0x3, RZ ;  /* 0x0000000305057819 */ /* 0x000fc400000012ff */
[----:B------:R-:W-:Y:S02]  /*13140*/  LOP3.LUT R36, R8, R11, RZ, 0x3c, !PT ;  /* 0x0000000b08247212 */ /* 0x000fe400078e3cff */
[----:B------:R-:W-:Y:S02]  /*13150*/  LOP3.LUT R8, R10, 0x380, RZ, 0xc0, !PT ;  /* 0x000003800a087812 */ /* 0x000fe400078ec0ff */
[----:B------:R-:W-:Y:S02]  /*13160*/  LOP3.LUT R40, R5, R6, RZ, 0x3c, !PT ;  /* 0x0000000605287212 */ /* 0x000fe400078e3cff */
[----:B------:R-:W-:Y:S02]  /*13170*/  SHF.R.U64 R5, R8, 0x3, RZ ;  /* 0x0000000308057819 */ /* 0x000fe400000012ff */
[----:B------:R-:W-:Y:S02]  /*13180*/  SEL R77, R38, R39, P0 ;  /* 0x00000027264d7207 */ /* 0x000fe40000000000 */
[----:B------:R-:W-:Y:S01]  /*13190*/  SEL R79, R39, R38, P0 ;  /* 0x00000026274f7207 */ /* 0x000fe20000000000 */
[----:B------:R-:W-:Y:S01]  /*131a0*/  IMAD.X R39, RZ, RZ, R9, P1 ;  /* 0x000000ffff277224 */ /* 0x000fe200008e0609 */
[----:B------:R-:W-:-:S02]  /*131b0*/  LOP3.LUT R38, R5, R10, RZ, 0x3c, !PT ;  /* 0x0000000a05267212 */ /* 0x000fc400078e3cff */
[----:B------:R-:W0:Y:S01]  /*131c0*/  LDC R5, c[0x0][0xbe8] ;  /* 0x0002fa00ff057b82 */ /* 0x000e220000000800 */
[----:B------:R-:W-:Y:S02]  /*131d0*/  SEL R63, R21, R24, P0 ;  /* 0x00000018153f7207 */ /* 0x000fe40000000000 */
[----:B------:R-:W-:Y:S02]  /*131e0*/  SEL R65, R24, R21, P0 ;  /* 0x0000001518417207 */ /* 0x000fe40000000000 */
[----:B------:R-:W-:Y:S02]  /*131f0*/  IADD3 R21, P2, R26, 0x2000, RZ ;  /* 0x000020001a157810 */ /* 0x000fe40007f5e0ff */
[----:B------:R-:W-:Y:S02]  /*13200*/  SEL R97, R15, R20, P0 ;  /* 0x000000140f617207 */ /* 0x000fe40000000000 */
[----:B------:R-:W-:Y:S02]  /*13210*/  SEL R99, R20, R15, P0 ;  /* 0x0000000f14637207 */ /* 0x000fe40000000000 */
[----:B------:R-:W-:-:S02]  /*13220*/  LOP3.LUT R20, R21, 0x380, RZ, 0xc0, !PT ;  /* 0x0000038015147812 */ /* 0x000fc400078ec0ff */
[----:B------:R-:W-:Y:S02]  /*13230*/  LOP3.LUT R6, R7, 0x380, RZ, 0xc0, !PT ;  /* 0x0000038007067812 */ /* 0x000fe400078ec0ff */
[----:B------:R-:W-:Y:S02]  /*13240*/  SHF.R.U64 R20, R20, 0x3, RZ ;  /* 0x0000000314147819 */ /* 0x000fe400000012ff */
[----:B------:R-:W-:Y:S02]  /*13250*/  MOV R76, R30 ;  /* 0x0000001e004c7202 */ /* 0x000fe40000000f00 */
[----:B------:R-:W-:Y:S01]  /*13260*/  LOP3.LUT R20, R20, R21, RZ, 0x3c, !PT ;  /* 0x0000001514147212 */ /* 0x000fe200078e3cff */
[----:B------:R-:W-:Y:S01]  /*13270*/  IMAD.X R21, RZ, RZ, R27, P2 ;  /* 0x000000ffff157224 */ /* 0x000fe200010e061b */
[----:B------:R-:W-:Y:S02]  /*13280*/  SHF.R.U64 R6, R6, 0x3, RZ ;  /* 0x0000000306067819 */ /* 0x000fe400000012ff */
[----:B------:R-:W-:-:S02]  /*13290*/  SEL R59, R29, R28, P0 ;  /* 0x0000001c1d3b7207 */ /* 0x000fc40000000000 */
[----:B0-----:R-:W-:Y:S02]  /*132a0*/  ISETP.NE.AND P2, PT, R5, 0x1, PT ;  /* 0x000000010500780c */ /* 0x001fe40003f45270 */
[----:B------:R-:W-:Y:S01]  /*132b0*/  SEL R61, R28, R29, P0 ;  /* 0x0000001d1c3d7207 */ /* 0x000fe20000000000 */
[--C-:B------:R-:W-:Y:S01]  /*132c0*/  IMAD.X R29, RZ, RZ, R9.reuse, P6 ;  /* 0x000000ffff1d7224 */ /* 0x100fe200030e0609 */
[----:B------:R-:W-:Y:S02]  /*132d0*/  LOP3.LUT R28, R6, R7, RZ, 0x3c, !PT ;  /* 0x00000007061c7212 */ /* 0x000fe400078e3cff */
[----:B------:R-:W-:Y:S01]  /*132e0*/  MOV R82, R36 ;  /* 0x0000002400527202 */ /* 0x000fe20000000f00 */
[----:B------:R-:W-:Y:S01]  /*132f0*/  VIADD R37, R18, UR36 ;  /* 0x0000002412257c36 */ /* 0x000fe20008000000 */
[----:B------:R-:W-:Y:S02]  /*13300*/  SEL R55, R33, R32, P0 ;  /* 0x0000002021377207 */ /* 0x000fe40000000000 */
[----:B------:R-:W-:Y:S01]  /*13310*/  SEL R57, R32, R33, P0 ;  /* 0x0000002120397207 */ /* 0x000fe20000000000 */
[----:B------:R-:W-:Y:S01]  /*13320*/  IMAD.X R33, RZ, RZ, R9, P5 ;  /* 0x000000ffff217224 */ /* 0x000fe200028e0609 */
[----:B------:R-:W-:Y:S01]  /*13330*/  MOV R62, R28 ;  /* 0x0000001c003e7202 */ /* 0x000fe20000000f00 */
[----:B------:R-:W0:Y:S01]  /*13340*/  @P2 LDC R16, c[0x0][0xbec] ;  /* 0x0002fb00ff102b82 */ /* 0x000e220000000800 */
[----:B------:R-:W-:Y:S01]  /*13350*/  SEL R75, R56, R49, P0 ;  /* 0x00000031384b7207 */ /* 0x000fe20000000000 */
[----:B------:R-:W-:Y:S01]  /*13360*/  IMAD.MOV.U32 R28, RZ, RZ, R37 ;  /* 0x000000ffff1c7224 */ /* 0x000fe200078e0025 */
[----:B------:R-:W-:-:S02]  /*13370*/  LOP3.LUT R9, R12, 0x380, RZ, 0xc0, !PT ;  /* 0x000003800c097812 */ /* 0x000fc400078ec0ff */
[----:B------:R-:W-:Y:S02]  /*13380*/  SEL R49, R49, R56, P0 ;  /* 0x0000003831317207 */ /* 0x000fe40000000000 */
[----:B------:R-:W-:Y:S01]  /*13390*/  SHF.R.U64 R9, R9, 0x3, RZ ;  /* 0x0000000309097819 */ /* 0x000fe200000012ff */
[----:B------:R-:W1:Y:S01]  /*133a0*/  @P2 LDC R30, c[0x0][0xbf0] ;  /* 0x0002fc00ff1e2b82 */ /* 0x000e620000000800 */
[----:B------:R-:W-:Y:S02]  /*133b0*/  LOP3.LUT R13, R14, 0x380, RZ, 0xc0, !PT ;  /* 0x000003800e0d7812 */ /* 0x000fe400078ec0ff */
[----:B------:R-:W-:Y:S02]  /*133c0*/  SEL R45, R94, R93, P0 ;  /* 0x0000005d5e2d7207 */ /* 0x000fe40000000000 */
[----:B------:R-:W-:Y:S02]  /*133d0*/  SEL R93, R93, R94, P0 ;  /* 0x0000005e5d5d7207 */ /* 0x000fe40000000000 */
[----:B------:R-:W-:-:S02]  /*133e0*/  SEL R47, R90, R89, P0 ;  /* 0x000000595a2f7207 */ /* 0x000fc40000000000 */
[----:B------:R-:W-:Y:S02]  /*133f0*/  LOP3.LUT R34, R9, R12, RZ, 0x3c, !PT ;  /* 0x0000000c09227212 */ /* 0x000fe400078e3cff */
[----:B------:R-:W-:Y:S02]  /*13400*/  SEL R89, R89, R90, P0 ;  /* 0x0000005a59597207 */ /* 0x000fe40000000000 */
[----:B------:R-:W-:Y:S02]  /*13410*/  SHF.R.U64 R13, R13, 0x3, RZ ;  /* 0x000000030d0d7819 */ /* 0x000fe400000012ff */
[----:B------:R-:W-:Y:S01]  /*13420*/  IADD3 R15, P1, R26, 0x3000, RZ ;  /* 0x000030001a0f7810 */ /* 0x000fe20007f3e0ff */
[----:B0-----:R-:W-:Y:S01]  /*13430*/  @P2 IMAD.HI.U32 R29, R37, R16, RZ ;  /* 0x00000010251d2227 */ /* 0x001fe200078e00ff */
[----:B------:R-:W-:Y:S02]  /*13440*/  MOV R80, R34 ;  /* 0x0000002200507202 */ /* 0x000fe40000000f00 */
[----:B------:R-:W-:-:S02]  /*13450*/  LOP3.LUT R32, R13, R14, RZ, 0x3c, !PT ;  /* 0x0000000e0d207212 */ /* 0x000fc400078e3cff */
[----:B------:R-:W-:Y:S02]  /*13460*/  LOP3.LUT R14, R15, 0x380, RZ, 0xc0, !PT ;  /* 0x000003800f0e7812 */ /* 0x000fe400078ec0ff */
[----:B------:R-:W-:Y:S02]  /*13470*/  MOV R78, R32 ;  /* 0x00000020004e7202 */ /* 0x000fe40000000f00 */
[----:B-1----:R-:W-:Y:S02]  /*13480*/  @P2 SHF.R.U32.HI R28, RZ, R30, R29 ;  /* 0x0000001eff1c2219 */ /* 0x002fe4000001161d */
[----:B------:R-:W-:Y:S02]  /*13490*/  SHF.R.U64 R14, R14, 0x3, RZ ;  /* 0x000000030e0e7819 */ /* 0x000fe400000012ff */
[----:B------:R-:W-:Y:S01]  /*134a0*/  MOV R84, R38 ;  /* 0x0000002600547202 */ /* 0x000fe20000000f00 */
[----:B------:R-:W-:Y:S01]  /*134b0*/  IMAD.MOV R32, RZ, RZ, -R28 ;  /* 0x000000ffff207224 */ /* 0x000fe200078e0a1c */
[----:B------:R-:W-:Y:S01]  /*134c0*/  LOP3.LUT R14, R14, R15, RZ, 0x3c, !PT ;  /* 0x0000000f0e0e7212 */ /* 0x000fe200078e3cff */
[----:B------:R-:W-:Y:S01]  /*134d0*/  IMAD.X R15, RZ, RZ, R27, P1 ;  /* 0x000000ffff0f7224 */ /* 0x000fe200008e061b */
[----:B------:R-:W-:Y:S01]  /*134e0*/  MOV R64, R42 ;  /* 0x0000002a00407202 */ /* 0x000fe20000000f00 */
[----:B------:R-:W-:Y:S01]  /*134f0*/  IMAD R37, R5, R32, R37 ;  /* 0x0000002005257224 */ /* 0x000fe200078e0225 */
[----:B------:R-:W-:-:S02]  /*13500*/  MOV R60, R40 ;  /* 0x00000028003c7202 */ /* 0x000fc40000000f00 */
[----:B------:R-:W-:Y:S02]  /*13510*/  SHF.R.S32.HI R29, RZ, 0x1f, R28 ;  /* 0x0000001fff1d7819 */ /* 0x000fe4000001141c */
[----:B------:R-:W-:Y:S02]  /*13520*/  IADD3 R40, P1, R28, UR6, RZ ;  /* 0x000000061c287c10 */ /* 0x000fe4000ff3e0ff */
[C---:B------:R-:W-:Y:S02]  /*13530*/  IADD3 R11, P4, R26.reuse, 0x5000, RZ ;  /* 0x000050001a0b7810 */ /* 0x040fe40007f9e0ff */
[----:B------:R-:W-:Y:S01]  /*13540*/  IADD3.X R41, R29, UR7, R66, P1, !PT ;  /* 0x000000071d297c10 */ /* 0x000fe20008ffe442 */
[----:B------:R-:W-:Y:S01]  /*13550*/  ULDC.64 UR6, c[0x0][0xb88] ;  /* 0x0002e20000067ab9 */ /* 0x000fe20000000a00 */
[----:B------:R-:W-:Y:S02]  /*13560*/  IADD3 R13, P3, R26, 0x4000, RZ ;  /* 0x000040001a0d7810 */ /* 0x000fe40007f7e0ff */
[----:B------:R-:W-:Y:S01]  /*13570*/  LOP3.LUT R10, R11, 0x380, RZ, 0xc0, !PT ;  /* 0x000003800b0a7812 */ /* 0x000fe200078ec0ff */
[----:B------:R-:W-:Y:S01]  /*13580*/  IMAD.WIDE.U32 R40, R37, UR6, R40 ;  /* 0x0000000625287c25 */ /* 0x000fe2000f8e0028 */
[----:B------:R-:W-:-:S02]  /*13590*/  LOP3.LUT R12, R13, 0x380, RZ, 0xc0, !PT ;  /* 0x000003800d0c7812 */ /* 0x000fc400078ec0ff */
[----:B------:R-:W-:Y:S02]  /*135a0*/  SHF.R.U64 R10, R10, 0x3, RZ ;  /* 0x000000030a0a7819 */ /* 0x000fe400000012ff */
[----:B------:R-:W-:Y:S02]  /*135b0*/  SHF.R.U64 R12, R12, 0x3, RZ ;  /* 0x000000030c0c7819 */ /* 0x000fe400000012ff */
[----:B------:R-:W-:Y:S01]  /*135c0*/  LOP3.LUT R10, R10, R11, RZ, 0x3c, !PT ;  /* 0x0000000b0a0a7212 */ /* 0x000fe200078e3cff */
[--C-:B------:R-:W-:Y:S01]  /*135d0*/  IMAD.X R11, RZ, RZ, R27.reuse, P4 ;  /* 0x000000ffff0b7224 */ /* 0x100fe200020e061b */
[----:B------:R-:W-:Y:S02]  /*135e0*/  LOP3.LUT P1, RZ, R189, 0x3, RZ, 0xc0, !PT ;  /* 0x00000003bdff7812 */ /* 0x000fe4000782c0ff */
[----:B------:R-:W-:Y:S01]  /*135f0*/  LOP3.LUT R12, R12, R13, RZ, 0x3c, !PT ;  /* 0x0000000d0c0c7212 */ /* 0x000fe200078e3cff */
[----:B------:R-:W-:Y:S01]  /*13600*/  IMAD.X R13, RZ, RZ, R27, P3 ;  /* 0x000000ffff0d7224 */ /* 0x000fe200018e061b */
[----:B------:R-:W-:-:S02]  /*13610*/  IADD3 R25, P6, R26, 0x1000, RZ ;  /* 0x000010001a197810 */ /* 0x000fc40007fde0ff */
[----:B------:R-:W-:Y:S02]  /*13620*/  IADD3 R9, P5, R26, 0x6000, RZ ;  /* 0x000060001a097810 */ /* 0x000fe40007fbe0ff */
[----:B------:R-:W-:Y:S02]  /*13630*/  LOP3.LUT R24, R25, 0x380, RZ, 0xc0, !PT ;  /* 0x0000038019187812 */ /* 0x000fe400078ec0ff */
[----:B------:R-:W-:Y:S02]  /*13640*/  LOP3.LUT R8, R9, 0x380, RZ, 0xc0, !PT ;  /* 0x0000038009087812 */ /* 0x000fe400078ec0ff */
[----:B------:R-:W-:Y:S02]  /*13650*/  SHF.R.U64 R24, R24, 0x3, RZ ;  /* 0x0000000318187819 */ /* 0x000fe400000012ff */
[----:B------:R-:W-:Y:S02]  /*13660*/  SHF.R.U64 R8, R8, 0x3, RZ ;  /* 0x0000000308087819 */ /* 0x000fe400000012ff */
[----:B------:R-:W-:Y:S01]  /*13670*/  LOP3.LUT R24, R24, R25, RZ, 0x3c, !PT ;  /* 0x0000001918187212 */ /* 0x000fe200078e3cff */
[----:B------:R-:W-:Y:S01]  /*13680*/  IMAD.X R25, RZ, RZ, R27, P6 ;  /* 0x000000ffff197224 */ /* 0x000fe200030e061b */
[----:B------:R-:W-:-:S02]  /*13690*/  IADD3 R109, P6, R26, 0x7000, RZ ;  /* 0x000070001a6d7810 */ /* 0x000fc40007fde0ff */
[----:B------:R-:W-:Y:S01]  /*136a0*/  LOP3.LUT R8, R8, R9, RZ, 0x3c, !PT ;  /* 0x0000000908087212 */ /* 0x000fe200078e3cff */
[--C-:B------:R-:W-:Y:S01]  /*136b0*/  IMAD.X R9, RZ, RZ, R27.reuse, P5 ;  /* 0x000000ffff097224 */ /* 0x100fe200028e061b */
[----:B------:R-:W-:Y:S02]  /*136c0*/  LOP3.LUT R7, R26, 0x380, RZ, 0xc0, !PT ;  /* 0x000003801a077812 */ /* 0x000fe400078ec0ff */
[----:B------:R-:W-:Y:S02]  /*136d0*/  LOP3.LUT R6, R109, 0x380, RZ, 0xc0, !PT ;  /* 0x000003806d067812 */ /* 0x000fe400078ec0ff */
[----:B------:R-:W-:Y:S02]  /*136e0*/  SHF.R.U64 R7, R7, 0x3, RZ ;  /* 0x0000000307077819 */ /* 0x000fe400000012ff */
[----:B------:R-:W-:Y:S02]  /*136f0*/  SHF.R.U64 R6, R6, 0x3, RZ ;  /* 0x0000000306067819 */ /* 0x000fe400000012ff */
[----:B------:R-:W-:Y:S01]  /*13700*/  LOP3.LUT R26, R7, R26, RZ, 0x3c, !PT ;  /* 0x0000001a071a7212 */ /* 0x000fe200078e3cff */
[----:B------:R-:W-:Y:S01]  /*13710*/  IMAD.X R7, RZ, RZ, R27, P6 ;  /* 0x000000ffff077224 */ /* 0x000fe200030e061b */
[----:B------:R-:W-:-:S02]  /*13720*/  LOP3.LUT R6, R6, R109, RZ, 0x3c, !PT ;  /* 0x0000006d06067212 */ /* 0x000fc400078e3cff */
[----:B--2---:R-:W-:Y:S01]  /*13730*/  LOP3.LUT R16, R2, 0x2, RZ, 0x3c, !PT ;  /* 0x0000000202107812 */ /* 0x004fe200078e3cff */
[----:B------:R-:W-:Y:S04]  /*13740*/  SHFL.IDX PT, R75, R75, R2, 0x1c1f ;  /* 0x001c1f024b4b7589 */ /* 0x000fe800000e0000 */
[----:B------:R-:W0:Y:S04]  /*13750*/  SHFL.IDX PT, R36, R49, R16, 0x1c1f ;  /* 0x001c1f1031247589 */ /* 0x000e2800000e0000 */
[----:B------:R-:W-:Y:S04]  /*13760*/  SHFL.IDX PT, R45, R45, R2, 0x1c1f ;  /* 0x001c1f022d2d7589 */ /* 0x000fe800000e0000 */
[----:B------:R-:W1:Y:S04]  /*13770*/  SHFL.IDX PT, R30, R93, R16, 0x1c1f ;  /* 0x001c1f105d1e7589 */ /* 0x000e6800000e0000 */
[----:B------:R-:W-:Y:S04]  /*13780*/  SHFL.IDX PT, R47, R47, R2, 0x1c1f ;  /* 0x001c1f022f2f7589 */ /* 0x000fe800000e0000 */
[----:B------:R-:W2:Y:S04]  /*13790*/  SHFL.IDX PT, R34, R89, R16, 0x1c1f ;  /* 0x001c1f1059227589 */ /* 0x000ea800000e0000 */
[----:B------:R-:W-:Y:S04]  /*137a0*/  SHFL.IDX PT, R77, R77, R2, 0x1c1f ;  /* 0x001c1f024d4d7589 */ /* 0x000fe800000e0000 */
[----:B------:R-:W3:Y:S01]  /*137b0*/  SHFL.IDX PT, R48, R79, R16, 0x1c1f ;  /* 0x001c1f104f307589 */ /* 0x000ee200000e0000 */
[----:B0-----:R-:W-:-:S02]  /*137c0*/  SEL R29, R75, R36, P0 ;  /* 0x000000244b1d7207 */ /* 0x001fc40000000000 */
[----:B------:R-:W-:Y:S01]  /*137d0*/  SEL R31, R36, R75, P0 ;  /* 0x0000004b241f7207 */ /* 0x000fe20000000000 */
[----:B------:R-:W-:Y:S01]  /*137e0*/  SHFL.IDX PT, R51, R51, R2, 0x1c1f ;  /* 0x001c1f0233337589 */ /* 0x000fe200000e0000 */
[----:B------:R-:W-:-:S03]  /*137f0*/  SHF.R.S32.HI R36, RZ, 0x1f, R37 ;  /* 0x0000001fff247819 */ /* 0x000fc60000011425 */
[----:B------:R-:W0:Y:S01]  /*13800*/  SHFL.IDX PT, R38, R53, R16, 0x1c1f ;  /* 0x001c1f1035267589 */ /* 0x000e2200000e0000 */
[----:B-1----:R-:W-:Y:S01]  /*13810*/  SEL R28, R45, R30, P0 ;  /* 0x0000001e2d1c7207 */ /* 0x002fe20000000000 */
[----:B------:R-:W-:Y:S01]  /*13820*/  IMAD R36, R36, UR6, RZ ;  /* 0x0000000624247c24 */ /* 0x000fe2000f8e02ff */
[----:B------:R-:W-:Y:S01]  /*13830*/  SEL R30, R30, R45, P0 ;  /* 0x0000002d1e1e7207 */ /* 0x000fe20000000000 */
[----:B------:R-:W-:Y:S02]  /*13840*/  SHFL.IDX PT, R55, R55, R2, 0x1c1f ;  /* 0x001c1f0237377589 */ /* 0x000fe400000e0000 */
[----:B------:R-:W-:Y:S01]  /*13850*/  IMAD R45, R37, UR7, R36 ;  /* 0x00000007252d7c24 */ /* 0x000fe2000f8e0224 */
[----:B------:R-:W-:Y:S01]  /*13860*/  ULDC.64 UR6, c[0x0][0xb50] ;  /* 0x0002d40000067ab9 */ /* 0x000fe20000000a00 */
[----:B------:R-:W-:Y:S01]  /*13870*/  SHFL.IDX PT, R59, R59, R2, 0x1c1f ;  /* 0x001c1f023b3b7589 */ /* 0x000fe200000e0000 */
[----:B--2---:R-:W-:Y:S02]  /*13880*/  SEL R32, R47, R34, P0 ;  /* 0x000000222f207207 */ /* 0x004fe40000000000 */
[----:B------:R-:W-:Y:S01]  /*13890*/  SEL R34, R34, R47, P0 ;  /* 0x0000002f22227207 */ /* 0x000fe20000000000 */
[----:B------:R-:W-:Y:S01]  /*138a0*/  SHFL.IDX PT, R43, R63, R2, 0x1c1f ;  /* 0x001c1f023f2b7589 */ /* 0x000fe200000e0000 */
[----:B------:R-:W-:-:S03]  /*138b0*/  VIADD R47, R191, UR36 ;  /* 0x00000024bf2f7c36 */ /* 0x000fc60008000000 */
[----:B------:R-:W-:Y:S01]  /*138c0*/  SHFL.IDX PT, R67, R67, R2, 0x1c1f ;  /* 0x001c1f0243437589 */ /* 0x000fe200000e0000 */
[----:B---3--:R-:W-:Y:S02]  /*138d0*/  SEL R33, R77, R48, P0 ;  /* 0x000000304d217207 */ /* 0x008fe40000000000 */
[----:B------:R-:W-:Y:S01]  /*138e0*/  SEL R35, R48, R77, P0 ;  /* 0x0000004d30237207 */ /* 0x000fe20000000000 */
[----:B------:R-:W-:Y:S04]  /*138f0*/  SHFL.IDX PT, R71, R71, R2, 0x1c1f ;  /* 0x001c1f0247477589 */ /* 0x000fe800000e0000 */
[----:B------:R-:W-:Y:S01]  /*13900*/  SHFL.IDX PT, R81, R81, R2, 0x1c1f ;  /* 0x001c1f0251517589 */ /* 0x000fe200000e0000 */
[----:B0-----:R-:W-:Y:S02]  /*13910*/  SEL R36, R51, R38, P0 ;  /* 0x0000002633247207 */ /* 0x001fe40000000000 */
        /* <DEDUP_REMOVED lines=10> */
[----:B------:R-:W-:Y:S04]  /*139c0*/  SHFL.IDX PT, R56, R95, R16, 0x1c1f ;  /* 0x001c1f105f387589 */ /* 0x000fe800000e0000 */
[----:B------:R-:W1:Y:S04]  /*139d0*/  SHFL.IDX PT, R44, R65, R16, 0x1c1f ;  /* 0x001c1f10412c7589 */ /* 0x000e6800000e0000 */
[----:B------:R-:W2:Y:S01]  /*139e0*/  SHFL.IDX PT, R46, R69, R16, 0x1c1f ;  /* 0x001c1f10452e7589 */ /* 0x000ea200000e0000 */
[----:B0-----:R-:W-:-:S02]  /*139f0*/  SEL R37, R81, R50, P0 ;  /* 0x0000003251257207 */ /* 0x001fc40000000000 */
[----:B------:R-:W-:Y:S01]  /*13a00*/  SEL R39, R50, R81, P0 ;  /* 0x0000005132277207 */ /* 0x000fe20000000000 */
[----:B------:R-:W0:Y:S04]  /*13a10*/  SHFL.IDX PT, R58, R99, R16, 0x1c1f ;  /* 0x001c1f10633a7589 */ /* 0x000e2800000e0000 */
[----:B------:R-:W3:Y:S04]  /*13a20*/  SHFL.IDX PT, R52, R73, R16, 0x1c1f ;  /* 0x001c1f1049347589 */ /* 0x000ee800000e0000 */
[----:B------:R-:W4:Y:S04]  /*13a30*/  SHFL.IDX PT, R72, R103, R16, 0x1c1f ;  /* 0x001c1f1067487589 */ /* 0x000f2800000e0000 */
[----:B------:R2:W4:Y:S04]  /*13a40*/  SHFL.IDX PT, R74, R107, R16, 0x1c1f ;  /* 0x001c1f106b4a7589 */ /* 0x00052800000e0000 */
[----:B------:R3:W-:Y:S01]  /*13a50*/  STSM.16.M88.4 [R64], R28 ;  /* 0x0000001c40007844 */ /* 0x0007e20000000200 */
[----:B-1----:R-:W-:-:S02]  /*13a60*/  SEL R48, R43, R44, P0 ;  /* 0x0000002c2b307207 */ /* 0x002fc40000000000 */
[----:B------:R-:W-:Y:S01]  /*13a70*/  SEL R50, R44, R43, P0 ;  /* 0x0000002b2c327207 */ /* 0x000fe20000000000 */
[----:B------:R1:W-:Y:S01]  /*13a80*/  STSM.16.M88.4 [R60], R32 ;  /* 0x000000203c007844 */ /* 0x0003e20000000200 */
[----:B--2---:R-:W-:Y:S01]  /*13a90*/  SEL R66, R46, R67, P0 ;  /* 0x000000432e427207 */ /* 0x004fe20000000000 */
[----:B------:R-:W-:Y:S01]  /*13aa0*/  IMAD R16, R5, UR5, RZ ;  /* 0x0000000505107c24 */ /* 0x000fe2000f8e02ff */
[----:B0-----:R-:W-:Y:S01]  /*13ab0*/  SEL R49, R97, R58, P0 ;  /* 0x0000003a61317207 */ /* 0x001fe20000000000 */
[----:B------:R-:W-:Y:S01]  /*13ac0*/  STSM.16.M88.4 [R62], R36 ;  /* 0x000000243e007844 */ /* 0x000fe20000000200 */
[----:B------:R-:W-:Y:S02]  /*13ad0*/  SEL R51, R58, R97, P0 ;  /* 0x000000613a337207 */ /* 0x000fe40000000000 */
[----:B------:R-:W-:Y:S02]  /*13ae0*/  ISETP.GE.OR P3, PT, R47, R16, P1 ;  /* 0x000000102f00720c */ /* 0x000fe40000f66670 */
[----:B---3--:R-:W-:Y:S01]  /*13af0*/  SEL R68, R71, R52, P0 ;  /* 0x0000003447447207 */ /* 0x008fe20000000000 */
[----:B------:R-:W-:Y:S01]  /*13b00*/  VIADD R29, R47, 0x8 ;  /* 0x000000082f1d7836 */ /* 0x000fe20000000000 */
[----:B------:R-:W-:Y:S01]  /*13b10*/  SEL R28, R55, R2, P0 ;  /* 0x00000002371c7207 */ /* 0x000fe20000000000 */
[----:B------:R-:W-:Y:S01]  /*13b20*/  IMAD.IADD R31, R41, 0x1, R45 ;  /* 0x00000001291f7824 */ /* 0x000fe200078e022d */
[----:B------:R-:W-:-:S02]  /*13b30*/  LEA R41, P4, R40, UR6, 0x2 ;  /* 0x0000000628297c11 */ /* 0x000fc4000f8810ff */
[----:B------:R-:W-:Y:S02]  /*13b40*/  ISETP.GE.OR P1, PT, R29, R16, P1 ;  /* 0x000000101d00720c */ /* 0x000fe40000f26670 */
[----:B------:R-:W-:Y:S01]  /*13b50*/  LEA.HI.X R40, R40, UR7, R31, 0x2, P4 ;  /* 0x0000000728287c11 */ /* 0x000fe2000a0f141f */
[----:B------:R-:W-:Y:S01]  /*13b60*/  SHFL.IDX PT, R60, R41, RZ, 0x1c1f ;  /* 0x001c1fff293c7589 */ /* 0x000fe200000e0000 */
[----:B------:R-:W-:Y:S02]  /*13b70*/  SEL R30, R2, R55, P0 ;  /* 0x00000037021e7207 */ /* 0x000fe40000000000 */
[----:B------:R-:W-:Y:S01]  /*13b80*/  SEL R29, R85, R54, P0 ;  /* 0x00000036551d7207 */ /* 0x000fe20000000000 */
[----:B------:R-:W0:Y:S01]  /*13b90*/  SHFL.IDX PT, R61, R40, RZ, 0x1c1f ;  /* 0x001c1fff283d7589 */ /* 0x000e2200000e0000 */
[----:B------:R-:W-:Y:S02]  /*13ba0*/  SEL R31, R54, R85, P0 ;  /* 0x00000055361f7207 */ /* 0x000fe40000000000 */
[----:B-1----:R-:W-:Y:S01]  /*13bb0*/  SEL R32, R59, R42, P0 ;  /* 0x0000002a3b207207 */ /* 0x002fe20000000000 */
[----:B------:R-:W-:Y:S01]  /*13bc0*/  SHFL.IDX PT, R62, R41, 0x1, 0x1c1f ;  /* 0x003c1f00293e7f89 */ /* 0x000fe200000e0000 */
[----:B------:R-:W-:-:S02]  /*13bd0*/  SEL R34, R42, R59, P0 ;  /* 0x0000003b2a227207 */ /* 0x000fc40000000000 */
[----:B------:R-:W-:Y:S01]  /*13be0*/  SEL R33, R91, R56, P0 ;  /* 0x000000385b217207 */ /* 0x000fe20000000000 */
[----:B------:R-:W-:Y:S01]  /*13bf0*/  STSM.16.M88.4 [R84], R28 ;  /* 0x0000001c54007844 */ /* 0x000fe20000000200 */
[----:B------:R-:W-:Y:S02]  /*13c00*/  SEL R35, R56, R91, P0 ;  /* 0x0000005b38237207 */ /* 0x000fe40000000000 */
[----:B------:R-:W-:Y:S01]  /*13c10*/  SEL R64, R67, R46, P0 ;  /* 0x0000002e43407207 */ /* 0x000fe20000000000 */
[----:B------:R-:W1:Y:S01]  /*13c20*/  SHFL.IDX PT, R63, R40, 0x1, 0x1c1f ;  /* 0x003c1f00283f7f89 */ /* 0x000e6200000e0000 */
[----:B------:R-:W-:Y:S02]  /*13c30*/  SEL R70, R52, R71, P0 ;  /* 0x0000004734467207 */ /* 0x000fe40000000000 */
[----:B----4-:R-:W-:Y:S01]  /*13c40*/  SEL R65, R101, R72, P0 ;  /* 0x0000004865417207 */ /* 0x010fe20000000000 */
[----:B------:R-:W-:Y:S01]  /*13c50*/  STSM.16.M88.4 [R82], R32 ;  /* 0x0000002052007844 */ /* 0x000fe20000000200 */
[----:B------:R-:W-:-:S02]  /*13c60*/  SEL R67, R72, R101, P0 ;  /* 0x0000006548437207 */ /* 0x000fc40000000000 */
[----:B------:R-:W-:Y:S01]  /*13c70*/  SEL R69, R105, R74, P0 ;  /* 0x0000004a69457207 */ /* 0x000fe20000000000 */
[----:B------:R-:W-:Y:S01]  /*13c80*/  STSM.16.M88.4 [R80], R48 ;  /* 0x0000003050007844 */ /* 0x000fe20000000200 */
[----:B------:R-:W-:-:S03]  /*13c90*/  SEL R71, R74, R105, P0 ;  /* 0x000000694a477207 */ /* 0x000fc60000000000 */
[----:B------:R2:W-:Y:S04]  /*13ca0*/  STSM.16.M88.4 [R78], R64 ;  /* 0x000000404e007844 */ /* 0x0005e80000000200 */
[----:B------:R-:W-:Y:S01]  /*13cb0*/  STSM.16.M88.4 [R76], R68 ;  /* 0x000000444c007844 */ /* 0x000fe20000000200 */
[----:B------:R-:W-:Y:S08]  /*13cc0*/  BAR.SYNC.DEFER_BLOCKING 0x1, 0x100 ;  /* 0x0044000000007b1d */ /* 0x000ff00000010000 */
[----:B--2---:R-:W2:Y:S01]  /*13cd0*/  @P2 LDC R65, c[0x0][0xbec] ;  /* 0x0002fb00ff412b82 */ /* 0x004ea20000000800 */
[----:B------:R-:W-:Y:S01]  /*13ce0*/  IMAD R2, R23, 0x20, R188 ;  /* 0x0000002017027824 */ /* 0x000fe200078e02bc */
[----:B------:R-:W-:Y:S01]  /*13cf0*/  UIMAD UR5, UR12, UR8, URZ ;  /* 0x000000080c0572a4 */ /* 0x000fe2000f8e023f */
[----:B0-----:R0:W-:Y:S04]  /*13d00*/  @!P3 ST.E desc[UR50][R60.64], R4 ;  /* 0x000000043c00b985 */ /* 0x0011e8000c101932 */
[----:B-1----:R1:W-:Y:S01]  /*13d10*/  @!P1 ST.E desc[UR50][R62.64], R3 ;  /* 0x000000033e009985 */ /* 0x0023e2000c101932 */
[----:B------:R-:W-:-:S03]  /*13d20*/  UIMAD.WIDE.U32 UR6, UR42, UR8, URZ ;  /* 0x000000082a0672a5 */ /* 0x000fc6000f8e003f */
[----:B------:R3:W5:Y:S01]  /*13d30*/  LD.E.128 R48, desc[UR50][R8.64] ;  /* 0x0000003208307980 */ /* 0x000762000c101d00 */
[----:B0-----:R-:W0:Y:S01]  /*13d40*/  @P2 LDC R61, c[0x0][0xbf0] ;  /* 0x0002fc00ff3d2b82 */ /* 0x001e220000000800 */
[----:B------:R-:W-:Y:S02]  /*13d50*/  UIMAD UR5, UR42, UR9, UR5 ;  /* 0x000000092a0572a4 */ /* 0x000fe4000f8e0205 */
[----:B------:R4:W5:Y:S01]  /*13d60*/  LD.E.128 R32, desc[UR50][R6.64] ;  /* 0x0000003206207980 */ /* 0x000962000c101d00 */
[----:B---3--:R-:W-:Y:S01]  /*13d70*/  VIADD R8, R2, UR36 ;  /* 0x0000002402087c36 */ /* 0x008fe20008000000 */
[----:B------:R-:W-:Y:S02]  /*13d80*/  UIMAD UR8, UR13, UR10, URZ ;  /* 0x0000000a0d0872a4 */ /* 0x000fe4000f8e023f */
[----:B------:R-:W5:Y:S01]  /*13d90*/  LD.E.128 R44, desc[UR50][R26.64] ;  /* 0x000000321a2c7980 */ /* 0x000f62000c101d00 */
[----:B--2---:R-:W-:Y:S01]  /*13da0*/  @P2 IMAD.HI.U32 R2, R8, R65, RZ ;  /* 0x0000004108022227 */ /* 0x004fe200078e00ff */
[----:B------:R-:W-:-:S02]  /*13db0*/  UIADD3 UR7, UR7, UR5, URZ ;  /* 0x0000000507077290 */ /* 0x000fc4000fffe03f */
[----:B------:R-:W5:Y:S01]  /*13dc0*/  LD.E.128 R40, desc[UR50][R24.64] ;  /* 0x0000003218287980 */ /* 0x000f62000c101d00 */
[----:B----4-:R-:W-:Y:S01]  /*13dd0*/  IMAD.MOV.U32 R7, RZ, RZ, R8 ;  /* 0x000000ffff077224 */ /* 0x010fe200078e0008 */
[----:B------:R-:W-:Y:S02]  /*13de0*/  UIMAD UR5, UR44, UR11, UR8 ;  /* 0x0000000b2c0572a4 */ /* 0x000fe4000f8e0208 */
[----:B------:R-:W5:Y:S01]  /*13df0*/  LD.E.128 R36, desc[UR50][R20.64] ;  /* 0x0000003214247980 */ /* 0x000f62000c101d00 */
[----:B------:R-:W-:Y:S01]  /*13e00*/  UIMAD.WIDE.U32 UR6, UR44, UR10, UR6 ;  /* 0x0000000a2c0672a5 */ /* 0x000fe2000f8e0006 */
[----:B------:R-:W-:Y:S02]  /*13e10*/  ULDC.64 UR8, c[0x0][0xae0] ;  /* 0x0002b80000087ab9 */ /* 0x000fe40000000a00 */
[----:B------:R-:W5:Y:S01]  /*13e20*/  LD.E.128 R28, desc[UR50][R14.64] ;  /* 0x000000320e1c7980 */ /* 0x000f62000c101d00 */
[----:B0-----:R-:W-:Y:S01]  /*13e30*/  @P2 SHF.R.U32.HI R7, RZ, R61, R2 ;  /* 0x0000003dff072219 */ /* 0x001fe20000011602 */
[----:B------:R-:W-:-:S02]  /*13e40*/  UIADD3 UR5, UR7, UR5, URZ ;  /* 0x0000000507057290 */ /* 0x000fc4000fffe03f */
[----:B------:R-:W5:Y:S01]  /*13e50*/  LD.E.128 R56, desc[UR50][R12.64] ;  /* 0x000000320c387980 */ /* 0x000f62000c101d00 */
[--C-:B------:R-:W-:Y:S01]  /*13e60*/  SHF.R.S32.HI R4, RZ, 0x1f, R7.reuse ;  /* 0x0000001fff047819 */ /* 0x100fe20000011407 */
[----:B------:R-:W-:Y:S02]  /*13e70*/  IMAD.MOV R6, RZ, RZ, -R7 ;  /* 0x000000ffff067224 */ /* 0x000fe400078e0a07 */
[----:B------:R0:W5:Y:S01]  /*13e80*/  LD.E.128 R52, desc[UR50][R10.64] ;  /* 0x000000320a347980 */ /* 0x000162000c101d00 */
[----:B-1----:R-:W-:Y:S02]  /*13e90*/  IMAD.U32 R3, RZ, RZ, UR7 ;  /* 0x00000007ff037e24 */ /* 0x002fe4000f8e00ff */
[----:B------:R-:W-:Y:S01]  /*13ea0*/  IMAD R4, R4, UR8, RZ ;  /* 0x0000000804047c24 */ /* 0x000fe2000f8e02ff */
[----:B------:R-:W-:Y:S01]  /*13eb0*/  @!PT LDS RZ, [RZ] ;  /* 0x00000000fffff984 */ /* 0x000fe20000000800 */
[----:B------:R-:W-:Y:S01]  /*13ec0*/  @!PT LDS RZ, [RZ] ;  /* 0x00000000fffff984 */ /* 0x000fe20000000800 */
[----:B------:R-:W-:Y:S01]  /*13ed0*/  @!PT LDS RZ, [RZ] ;  /* 0x00000000fffff984 */ /* 0x000fe20000000800 */
[----:B------:R-:W-:Y:S01]  /*13ee0*/  @!PT LDS RZ, [RZ] ;  /* 0x00000000fffff984 */ /* 0x000fe20000000800 */
[----:B------:R1:W-:Y:S06]  /*13ef0*/  MEMBAR.ALL.CTA ;  /* 0x0000000000007992 */ /* 0x0003ec0000008000 */
[----:B-1----:R-:W1:Y:S01]  /*13f00*/  FENCE.VIEW.ASYNC.S ;  /* 0x00000000000073c6 */ /* 0x002e620000000000 */
[----:B------:R-:W-:-:S02]  /*13f10*/  IMAD R5, R5, R6, R8 ;  /* 0x0000000605057224 */ /* 0x000fc400078e0208 */
[----:B------:R-:W-:Y:S01]  /*13f20*/  IMAD.U32 R2, RZ, RZ, UR6 ;  /* 0x00000006ff027e24 */ /* 0x000fe2000f8e00ff */
[----:B------:R-:W-:Y:S01]  /*13f30*/  ULDC.64 UR6, c[0x0][0xad8] ;  /* 0x0002b60000067ab9 */ /* 0x000fe20000000a00 */
[----:B------:R-:W-:Y:S02]  /*13f40*/  IMAD.U32 R3, RZ, RZ, UR5 ;  /* 0x00000005ff037e24 */ /* 0x000fe4000f8e00ff */
[C---:B------:R-:W-:Y:S01]  /*13f50*/  IMAD R9, R7.reuse, UR9, R4 ;  /* 0x0000000907097c24 */ /* 0x040fe2000f8e0204 */
[----:B------:R-:W-:Y:S01]  /*13f60*/  SHF.R.S32.HI R4, RZ, 0x1f, R5 ;  /* 0x0000001fff047819 */ /* 0x000fe20000011405 */
[----:B------:R-:W-:-:S04]  /*13f70*/  IMAD.WIDE.U32 R2, R7, UR8, R2 ;  /* 0x0000000807027c25 */ /* 0x000fc8000f8e0002 */
[----:B------:R-:W-:Y:S02]  /*13f80*/  IMAD.IADD R3, R3, 0x1, R9 ;  /* 0x0000000103037824 */ /* 0x000fe400078e0209 */
[----:B------:R-:W-:Y:S02]  /*13f90*/  IMAD R4, R4, UR6, RZ ;  /* 0x0000000604047c24 */ /* 0x000fe4000f8e02ff */
[----:B0-----:R-:W-:Y:S02]  /*13fa0*/  VIADD R11, R188, UR36 ;  /* 0x00000024bc0b7c36 */ /* 0x001fe40008000000 */
[C---:B------:R-:W-:Y:S02]  /*13fb0*/  IMAD R9, R5.reuse, UR7, R4 ;  /* 0x0000000705097c24 */ /* 0x040fe4000f8e0204 */
[----:B------:R-:W-:Y:S01]  /*13fc0*/  IMAD.WIDE.U32 R2, R5, UR6, R2 ;  /* 0x0000000605027c25 */ /* 0x000fe2000f8e0002 */
[----:B------:R-:W-:Y:S01]  /*13fd0*/  ISETP.GE.AND P2, PT, R11, R16, PT ;  /* 0x000000100b00720c */ /* 0x000fe20003f46270 */
[----:B------:R-:W-:-:S02]  /*13fe0*/  ULDC.64 UR6, c[0x0][0xa80] ;  /* 0x0002a00000067ab9 */ /* 0x000fc40000000a00 */
[----:B------:R-:W-:Y:S02]  /*13ff0*/  VIADD R7, R11, 0x20 ;  /* 0x000000200b077836 */ /* 0x000fe40000000000 */
[----:B------:R-:W-:Y:S01]  /*14000*/  VIADD R0, R0, 0x29820 ;  /* 0x0002982000007836 */ /* 0x000fe20000000000 */
[C---:B------:R-:W-:Y:S01]  /*14010*/  LEA R6, P3, R2.reuse, UR6, 0x1 ;  /* 0x0000000602067c11 */ /* 0x040fe2000f8608ff */
[----:B------:R-:W-:Y:S01]  /*14020*/  IMAD.IADD R3, R3, 0x1, R9 ;  /* 0x0000000103037824 */ /* 0x000fe200078e0209 */
[-C--:B------:R-:W-:Y:S02]  /*14030*/  ISETP.GE.AND P0, PT, R7, R16.reuse, PT ;  /* 0x000000100700720c */ /* 0x080fe40003f06270 */
[----:B------:R-:W-:Y:S02]  /*14040*/  PRMT R0, RZ, 0x654, R0 ;  /* 0x00000654ff007816 */ /* 0x000fe40000000000 */
[----:B------:R-:W-:Y:S01]  /*14050*/  LEA.HI.X R7, R2, UR7, R3, 0x1, P3 ;  /* 0x0000000702077c11 */ /* 0x000fe200098f0c03 */
[----:B------:R-:W-:Y:S01]  /*14060*/  VIADD R5, R11, 0x40 ;  /* 0x000000400b057836 */ /* 0x000fe20000000000 */
[----:B-1----:R0:W-:Y:S01]  /*14070*/  SYNCS.ARRIVE.TRANS64.RED.A1T0 RZ, [R0+URZ], RZ ;  /* 0x000000ff00ff79a7 */ /* 0x0021e2000810043f */
        /* <DEDUP_REMOVED lines=14> */
.L_x_1030:
[----:B------:R-:W-:Y:S05]  /*14160*/  BSYNC B1 ;  /* 0x0000000000017941 */ /* 0x000fea0003800000 */
.L_x_1029:
[----:B0-----:R0:W4:Y:S01]  /*14170*/  SHFL.IDX PT, R0, R7, 0x1, 0x181f ;  /* 0x00381f0007007f89 */ /* 0x00112200000e0000 */
[----:B------:R-:W-:Y:S03]  /*14180*/  BSSY B1, `(.L_x_1031) ;  /* 0x000000c000017945 */ /* 0x000fe60003800000 */
[----:B--23--:R0:W2:Y:S01]  /*14190*/  SHFL.IDX PT, R4, R6, 0x1, 0x181f ;  /* 0x00381f0006047f89 */ /* 0x00c0a200000e0000 */
[----:B------:R-:W-:Y:S05]  /*141a0*/  @P0 BRA `(.L_x_1032) ;  /* 0x0000000000240947 */ /* 0x000fea0003800000 */
[----:B------:R-:W-:Y:S02]  /*141b0*/  ULDC UR5, c[0x0][0xac8] ;  /* 0x0002b20000057ab9 */ /* 0x000fe40000000800 */
[----:B------:R-:W-:Y:S02]  /*141c0*/  ISETP.GE.AND P3, PT, R19, UR5, PT ;  /* 0x0000000513007c0c */ /* 0x000fe4000bf66270 */
[----:B------:R-:W-:-:S11]  /*141d0*/  ISETP.GE.AND P4, PT, R22, UR5, PT ;  /* 0x0000000516007c0c */ /* 0x000fd6000bf86270 */
[CC--:B--2---:R-:W-:Y:S02]  /*141e0*/  @!P3 LEA R2, P0, R19.reuse, R4.reuse, 0x1 ;  /* 0x000000041302b211 */ /* 0x0c4fe400078008ff */
[C---:B------:R-:W-:Y:S02]  /*141f0*/  @!P4 LEA R4, P2, R22.reuse, R4, 0x1 ;  /* 0x000000041604c211 */ /* 0x040fe400078408ff */
[-C--:B----4-:R-:W-:Y:S02]  /*14200*/  @!P3 LEA.HI.X R3, R19, R0.reuse, R194, 0x1, P0 ;  /* 0x000000001303b211 */ /* 0x090fe400000f0cc2 */
[----:B------:R-:W-:-:S03]  /*14210*/  @!P4 LEA.HI.X R5, R22, R0, R193, 0x1, P2 ;  /* 0x000000001605c211 */ /* 0x000fc600010f0cc1 */
[----:B-----5:R3:W-:Y:S04]  /*14220*/  @!P3 ST.E.128 desc[UR50][R2.64], R40 ;  /* 0x000000280200b985 */ /* 0x0207e8000c101d32 */
[----:B------:R3:W-:Y:S02]  /*14230*/  @!P4 ST.E.128 desc[UR50][R4.64], R52 ;  /* 0x000000340400c985 */ /* 0x0007e4000c101d32 */
.L_x_1032:
[----:B------:R-:W-:Y:S05]  /*14240*/  BSYNC B1 ;  /* 0x0000000000017941 */ /* 0x000fea0003800000 */
.L_x_1031:
[----:B----4-:R4:W0:Y:S01]  /*14250*/  SHFL.IDX PT, R0, R7, 0x2, 0x181f ;  /* 0x00581f0007007f89 */ /* 0x01082200000e0000 */
        /* <DEDUP_REMOVED lines=12> */
.L_x_1034:
[----:B------:R-:W-:Y:S05]  /*14320*/  BSYNC B1 ;  /* 0x0000000000017941 */ /* 0x000fea0003800000 */
.L_x_1033:
[----:B---3--:R-:W-:Y:S01]  /*14330*/  VIADD R3, R11, 0x60 ;  /* 0x000000600b037836 */ /* 0x008fe20000000000 */
[----:B01--4-:R-:W0:Y:S04]  /*14340*/  SHFL.IDX PT, R7, R7, 0x3, 0x181f ;  /* 0x00781f0007077f89 */ /* 0x013e2800000e0000 */
        /* <DEDUP_REMOVED lines=8> */
[----:B-----5:R0:W-:Y:S10]  /*143d0*/  @!P1 ST.E.128 desc[UR50][R2.64], R28 ;  /* 0x0000001c02009985 */ /* 0x0201f4000c101d32 */
[----:B------:R-:W-:Y:S05]  /*143e0*/  @P0 BRA `(.L_x_1035) ;  /* 0x0000000800640947 */ /* 0x000fea0003800000 */
[----:B0-----:R-:W-:-:S04]  /*143f0*/  LEA R2, P0, R22, R6, 0x1 ;  /* 0x0000000616027211 */ /* 0x001fc800078008ff */
[----:B------:R-:W-:-:S05]  /*14400*/  LEA.HI.X R3, R22, R7, R193, 0x1, P0 ;  /* 0x0000000716037211 */ /* 0x000fca00000f0cc1 */
[----:B------:R0:W-:Y:S01]  /*14410*/  ST.E.128 desc[UR50][R2.64], R32 ;  /* 0x0000002002007985 */ /* 0x0001e2000c101d32 */
[----:B------:R-:W-:Y:S05]  /*14420*/  BRA `(.L_x_1035) ;  /* 0x0000000800547947 */ /* 0x000fea0003800000 */
.L_x_1028:
[----:B------:R-:W0:Y:S01]  /*14430*/  LDC R8, c[0x0][0xbe8] ;  /* 0x0002fa00ff087b82 */ /* 0x000e220000000800 */
[----:B------:R-:W-:Y:S01]  /*14440*/  ISETP.GE.AND P0, PT, R195, 0x80, PT ;  /* 0x00000080c300780c */ /* 0x000fe20003f06270 */
[----:B------:R-:W-:Y:S01]  /*14450*/  USHF.R.S32.HI UR8, URZ, 0x1f, UR42 ;  /* 0x0000001f3f087899 */ /* 0x000fe2000801142a */
[----:B------:R-:W-:Y:S01]  /*14460*/  BSSY B1, `(.L_x_1036) ;  /* 0x000002f000017945 */ /* 0x000fe20003800000 */
[----:B------:R-:W-:Y:S01]  /*14470*/  USHF.R.S32.HI UR9, URZ, 0x1f, UR44 ;  /* 0x0000001f3f097899 */ /* 0x000fe2000801142c */
[----:B------:R-:W-:Y:S01]  /*14480*/  IMAD R6, R23, 0x20, R188 ;  /* 0x0000002017067824 */ /* 0x000fe200078e02bc */
[----:B0-----:R-:W-:-:S13]  /*14490*/  ISETP.NE.AND P1, PT, R8, 0x1, PT ;  /* 0x000000010800780c */ /* 0x001fda0003f25270 */
[----:B------:R-:W0:Y:S08]  /*144a0*/  @P1 LDC R9, c[0x0][0xbec] ;  /* 0x0002fb00ff091b82 */ /* 0x000e300000000800 */
[----:B------:R-:W1:Y:S01]  /*144b0*/  @P1 LDC R11, c[0x0][0xbf0] ;  /* 0x0002fc00ff0b1b82 */ /* 0x000e620000000800 */
[----:B------:R-:W-:Y:S05]  /*144c0*/  @P0 BRA `(.L_x_1037) ;  /* 0x0000000000a00947 */ /* 0x000fea0003800000 */
[----:B------:R-:W2:Y:S01]  /*144d0*/  S2R R0, SR_TID.X ;  /* 0x0000000000007919 */ /* 0x000ea20000002100 */
[----:B------:R-:W3:Y:S01]  /*144e0*/  LDC R3, c[0x0][0xbe8] ;  /* 0x0002fa00ff037b82 */ /* 0x000ee20000000800 */
[----:B------:R-:W-:Y:S01]  /*144f0*/  IMAD.U32 R4, RZ, RZ, UR36 ;  /* 0x00000024ff047e24 */ /* 0x000fe2000f8e00ff */
[----:B------:R-:W-:Y:S02]  /*14500*/  ULDC UR5, c[0x0][0xa88] ;  /* 0x0002a20000057ab9 */ /* 0x000fe40000000800 */
[----:B---3--:R-:W-:Y:S02]  /*14510*/  IMAD R5, R3, UR5, RZ ;  /* 0x0000000503057c24 */ /* 0x008fe4000f8e02ff */
[----:B--2---:R-:W-:-:S04]  /*14520*/  IADD3 R4, R4, -0x80, R0 ;  /* 0xffffff8004047810 */ /* 0x004fc80007ffe000 */
[----:B------:R-:W-:-:S13]  /*14530*/  ISETP.GE.AND P0, PT, R4, R5, PT ;  /* 0x000000050400720c */ /* 0x000fda0003f06270 */
[----:B------:R-:W-:Y:S05]  /*14540*/  @P0 BRA `(.L_x_1037) ;  /* 0x0000000000800947 */ /* 0x000fea0003800000 */
[----:B------:R-:W-:Y:S01]  /*14550*/  ISETP.NE.AND P0, PT, R3, 0x1, PT ;  /* 0x000000010300780c */ /* 0x000fe20003f05270 */
[----:B------:R-:W-:Y:S01]  /*14560*/  ULDC.64 UR10, c[0x0][0xb90] ;  /* 0x0002e400000a7ab9 */ /* 0x000fe20000000a00 */
[----:B------:R-:W-:Y:S01]  /*14570*/  IMAD.MOV.U32 R2, RZ, RZ, R4 ;  /* 0x000000ffff027224 */ /* 0x000fe200078e0004 */
[----:B------:R-:W-:Y:S02]  /*14580*/  UIMAD UR5, UR8, UR10, URZ ;  /* 0x0000000a080572a4 */ /* 0x000fe4000f8e023f */
[----:B------:R-:W-:Y:S02]  /*14590*/  UIMAD.WIDE.U32 UR6, UR42, UR10, URZ ;  /* 0x0000000a2a0672a5 */ /* 0x000fe4000f8e003f */
[----:B------:R-:W-:-:S03]  /*145a0*/  UIMAD UR5, UR42, UR11, UR5 ;  /* 0x0000000b2a0572a4 */ /* 0x000fc6000f8e0205 */
[----:B------:R-:W-:Y:S01]  /*145b0*/  ULDC.64 UR10, c[0x0][0xb98] ;  /* 0x0002e600000a7ab9 */ /* 0x000fe20000000a00 */
[----:B------:R-:W-:Y:S02]  /*145c0*/  UIADD3 UR7, UR7, UR5, URZ ;  /* 0x0000000507077290 */ /* 0x000fe4000fffe03f */
[----:B------:R-:W2:Y:S01]  /*145d0*/  @P0 LDC R5, c[0x0][0xbec] ;  /* 0x0002fb00ff050b82 */ /* 0x000ea20000000800 */
[----:B------:R-:W-:Y:S02]  /*145e0*/  UIMAD UR5, UR9, UR10, URZ ;  /* 0x0000000a090572a4 */ /* 0x000fe4000f8e023f */
[----:B------:R-:W-:Y:S02]  /*145f0*/  UIMAD.WIDE.U32 UR6, UR44, UR10, UR6 ;  /* 0x0000000a2c0672a5 */ /* 0x000fe4000f8e0006 */
[----:B------:R-:W-:-:S03]  /*14600*/  UIMAD UR5, UR44, UR11, UR5 ;  /* 0x0000000b2c0572a4 */ /* 0x000fc6000f8e0205 */
[----:B------:R-:W3:Y:S01]  /*14610*/  @P0 LDC R7, c[0x0][0xbf0] ;  /* 0x0002fc00ff070b82 */ /* 0x000ee20000000800 */
[----:B------:R-:W-:Y:S01]  /*14620*/  ULDC.64 UR10, c[0x0][0xb88] ;  /* 0x0002e200000a7ab9 */ /* 0x000fe20000000a00 */
[----:B--2---:R-:W-:-:S05]  /*14630*/  @P0 IMAD.HI.U32 R0, R4, R5, RZ ;  /* 0x0000000504000227 */ /* 0x004fca00078e00ff */
[----:B---3--:R-:W-:-:S05]  /*14640*/  @P0 SHF.R.U32.HI R2, RZ, R7, R0 ;  /* 0x00000007ff020219 */ /* 0x008fca0000011600 */
[----:B------:R-:W-:-:S04]  /*14650*/  IMAD.MOV R5, RZ, RZ, -R2 ;  /* 0x000000ffff057224 */ /* 0x000fc800078e0a02 */
[----:B------:R-:W-:Y:S01]  /*14660*/  IMAD R5, R3, R5, R4 ;  /* 0x0000000503057224 */ /* 0x000fe200078e0204 */
[----:B------:R-:W-:Y:S01]  /*14670*/  SHF.R.S32.HI R3, RZ, 0x1f, R2 ;  /* 0x0000001fff037819 */ /* 0x000fe20000011402 */
[----:B------:R-:W-:Y:S01]  /*14680*/  IMAD.U32 R4, RZ, RZ, UR5 ;  /* 0x00000005ff047e24 */ /* 0x000fe2000f8e00ff */
        /* <DEDUP_REMOVED lines=12> */
.L_x_1037:
[----:B------:R-:W-:Y:S05]  /*14750*/  BSYNC B1 ;  /* 0x0000000000017941 */ /* 0x000fea0003800000 */
.L_x_1036:
[----:B------:R-:W-:Y:S01]  /*14760*/  ULDC.64 UR10, c[0x0][0xae8] ;  /* 0x0002ba00000a7ab9 */ /* 0x000fe20000000a00 */
[----:B------:R-:W-:Y:S01]  /*14770*/  VIADD R6, R6, UR36 ;  /* 0x0000002406067c36 */ /* 0x000fe20008000000 */
[----:B------:R-:W-:Y:S01]  /*14780*/  UIMAD UR5, UR8, UR10, URZ ;  /* 0x0000000a080572a4 */ /* 0x000fe2000f8e023f */
[----:B------:R-:W-:Y:S01]  /*14790*/  BSSY B1, `(.L_x_1038) ;  /* 0x0000034000017945 */ /* 0x000fe20003800000 */
[----:B------:R-:W-:Y:S01]  /*147a0*/  UIMAD.WIDE.U32 UR6, UR42, UR10, URZ ;  /* 0x0000000a2a0672a5 */ /* 0x000fe2000f8e003f */
[----:B0-----:R-:W-:Y:S01]  /*147b0*/  @P1 IMAD.HI.U32 R0, R6, R9, RZ ;  /* 0x0000000906001227 */ /* 0x001fe200078e00ff */
[----:B------:R-:W-:-:S03]  /*147c0*/  UIMAD UR5, UR42, UR11, UR5 ;  /* 0x0000000b2a0572a4 */ /* 0x000fc6000f8e0205 */
[----:B------:R-:W-:Y:S01]  /*147d0*/  ULDC.64 UR10, c[0x0][0xaf0] ;  /* 0x0002bc00000a7ab9 */ /* 0x000fe20000000a00 */
[----:B------:R-:W-:Y:S01]  /*147e0*/  UIADD3 UR7, UR7, UR5, URZ ;  /* 0x0000000507077290 */ /* 0x000fe2000fffe03f */
[----:B--2---:R-:W-:Y:S01]  /*147f0*/  IMAD.MOV.U32 R5, RZ, RZ, R6 ;  /* 0x000000ffff057224 */ /* 0x004fe200078e0006 */
        /* <DEDUP_REMOVED lines=10> */
[----:B------:R-:W-:Y:S02]  /*148a0*/  IMAD R7, R8, R7, R6 ;  /* 0x0000000708077224 */ /* 0x000fe400078e0206 */
[----:B------:R-:W-:Y:S01]  /*148b0*/  IMAD.U32 R2, RZ, RZ, UR6 ;  /* 0x00000006ff027e24 */ /* 0x000fe2000f8e00ff */
[----:B------:R-:W-:Y:S01]  /*148c0*/  ULDC.64 UR6, c[0x0][0xad8] ;  /* 0x0002b60000067ab9 */ /* 0x000fe20000000a00 */
[----:B------:R-:W-:Y:S01]  /*148d0*/  IMAD.U32 R3, RZ, RZ, UR5 ;  /* 0x00000005ff037e24 */ /* 0x000fe2000f8e00ff */
[----:B------:R-:W-:Y:S01]  /*148e0*/  ULDC UR5, c[0x0][0xa88] ;  /* 0x0002a20000057ab9 */ /* 0x000fe20000000800 */
[C---:B------:R-:W-:Y:S01]  /*148f0*/  IMAD R9, R5.reuse, UR9, R0 ;  /* 0x0000000905097c24 */ /* 0x040fe2000f8e0200 */
[----:B------:R-:W-:Y:S01]  /*14900*/  SHF.R.S32.HI R0, RZ, 0x1f, R7 ;  /* 0x0000001fff007819 */ /* 0x000fe20000011407 */
[----:B------:R-:W-:-:S04]  /*14910*/  IMAD.WIDE.U32 R2, R5, UR8, R2 ;  /* 0x0000000805027c25 */ /* 0x000fc8000f8e0002 */
[----:B------:R-:W-:Y:S02]  /*14920*/  IMAD.IADD R3, R3, 0x1, R9 ;  /* 0x0000000103037824 */ /* 0x000fe400078e0209 */
[----:B------:R-:W-:Y:S02]  /*14930*/  IMAD R4, R0, UR6, RZ ;  /* 0x0000000600047c24 */ /* 0x000fe4000f8e02ff */
[----:B------:R-:W-:Y:S02]  /*14940*/  VIADD R6, R188, UR36 ;  /* 0x00000024bc067c36 */ /* 0x000fe40008000000 */
[----:B------:R-:W-:Y:S02]  /*14950*/  IMAD R9, R8, UR5, RZ ;  /* 0x0000000508097c24 */ /* 0x000fe4000f8e02ff */
[C---:B------:R-:W-:Y:S02]  /*14960*/  IMAD R5, R7.reuse, UR7, R4 ;  /* 0x0000000707057c24 */ /* 0x040fe4000f8e0204 */
[----:B------:R-:W-:Y:S01]  /*14970*/  IMAD.WIDE.U32 R2, R7, UR6, R2 ;  /* 0x0000000607027c25 */ /* 0x000fe2000f8e0002 */
[----:B------:R-:W-:Y:S01]  /*14980*/  ISETP.GE.AND P2, PT, R6, R9, PT ;  /* 0x000000090600720c */ /* 0x000fe20003f46270 */
[----:B------:R-:W-:-:S02]  /*14990*/  ULDC.64 UR6, c[0x0][0xa80] ;  /* 0x0002a00000067ab9 */ /* 0x000fc40000000a00 */
[----:B------:R-:W-:Y:S01]  /*149a0*/  VIADD R0, R6, 0x20 ;  /* 0x0000002006007836 */ /* 0x000fe20000000000 */
[----:B------:R-:W-:Y:S01]  /*149b0*/  LEA R4, P3, R2, UR6, 0x1 ;  /* 0x0000000602047c11 */ /* 0x000fe2000f8608ff */
[----:B------:R-:W-:-:S03]  /*149c0*/  IMAD.IADD R3, R3, 0x1, R5 ;  /* 0x0000000103037824 */ /* 0x000fc600078e0205 */
[-C--:B------:R-:W-:Y:S01]  /*149d0*/  ISETP.GE.AND P1, PT, R0, R9.reuse, PT ;  /* 0x000000090000720c */ /* 0x080fe20003f26270 */
[----:B------:R-:W-:Y:S01]  /*149e0*/  VIADD R0, R6, 0x40 ;  /* 0x0000004006007836 */ /* 0x000fe20000000000 */
[----:B------:R-:W-:Y:S02]  /*149f0*/  LEA.HI.X R5, R2, UR7, R3, 0x1, P3 ;  /* 0x0000000702057c11 */ /* 0x000fe400098f0c03 */
[----:B------:R0:W1:Y:S02]  /*14a00*/  SHFL.IDX PT, R2, R4, RZ, 0x181f ;  /* 0x00181fff04027589 */ /* 0x00006400000e0000 */
[----:B------:R-:W-:Y:S02]  /*14a10*/  ISETP.GE.AND P0, PT, R0, R9, PT ;  /* 0x000000090000720c */ /* 0x000fe40003f06270 */
[----:B------:R0:W2:Y:S01]  /*14a20*/  SHFL.IDX PT, R0, R5, RZ, 0x181f ;  /* 0x00181fff05007589 */ /* 0x0000a200000e0000 */
[----:B------:R-:W-:Y:S10]  /*14a30*/  @P2 BRA `(.L_x_1039) ;  /* 0x0000000000242947 */ /* 0x000ff40003800000 */
[----:B------:R-:W-:Y:S02]  /*14a40*/  ULDC UR5, c[0x0][0xac8] ;  /* 0x0002b20000057ab9 */ /* 0x000fe40000000800 */
[----:B------:R-:W-:Y:S02]  /*14a50*/  ISETP.GE.AND P4, PT, R19, UR5, PT ;  /* 0x0000000513007c0c */ /* 0x000fe4000bf86270 */
[----:B------:R-:W-:-:S11]  /*14a60*/  ISETP.GE.AND P5, PT, R22, UR5, PT ;  /* 0x0000000516007c0c */ /* 0x000fd6000bfa6270 */
[CC--:B-1----:R-:W-:Y:S02]  /*14a70*/  @!P4 LEA R10, P2, R19.reuse, R2.reuse, 0x1 ;  /* 0x00000002130ac211 */ /* 0x0c2fe400078408ff */
[C---:B------:R-:W-:Y:S02]  /*14a80*/  @!P5 LEA R2, P3, R22.reuse, R2, 0x1 ;  /* 0x000000021602d211 */ /* 0x040fe400078608ff */
[-C--:B--2---:R-:W-:Y:S02]  /*14a90*/  @!P4 LEA.HI.X R11, R19, R0.reuse, R194, 0x1, P2 ;  /* 0x00000000130bc211 */ /* 0x084fe400010f0cc2 */
[----:B------:R-:W-:-:S03]  /*14aa0*/  @!P5 LEA.HI.X R3, R22, R0, R193, 0x1, P3 ;  /* 0x000000001603d211 */ /* 0x000fc600018f0cc1 */
[----:B------:R3:W-:Y:S04]  /*14ab0*/  @!P4 ST.E.128 desc[UR50][R10.64], RZ ;  /* 0x000000ff0a00c985 */ /* 0x0007e8000c101d32 */
[----:B------:R3:W-:Y:S02]  /*14ac0*/  @!P5 ST.E.128 desc[UR50][R2.64], RZ ;  /* 0x000000ff0200d985 */ /* 0x0007e4000c101d32 */
.L_x_1039:
[----:B------:R-:W-:Y:S05]  /*14ad0*/  BSYNC B1 ;  /* 0x0000000000017941 */ /* 0x000fea0003800000 */
.L_x_1038:
[----:B--2---:R2:W4:Y:S01]  /*14ae0*/  SHFL.IDX PT, R0, R5, 0x1, 0x181f ;  /* 0x00381f0005007f89 */ /* 0x00452200000e0000 */
[----:B------:R-:W-:Y:S03]  /*14af0*/  BSSY B1, `(.L_x_1040) ;  /* 0x000000c000017945 */ /* 0x000fe60003800000 */
[----:B-1-3--:R2:W1:Y:S01]  /*14b00*/  SHFL.IDX PT, R2, R4, 0x1, 0x181f ;  /* 0x00381f0004027f89 */ /* 0x00a46200000e0000 */
[----:B------:R-:W-:Y:S05]  /*14b10*/  @P1 BRA `(.L_x_1041) ;  /* 0x0000000000241947 */ /* 0x000fea0003800000 */
[----:B------:R-:W-:Y:S02]  /*14b20*/  ULDC UR5, c[0x0][0xac8] ;  /* 0x0002b20000057ab9 */ /* 0x000fe40000000800 */
[----:B------:R-:W-:Y:S02]  /*14b30*/  ISETP.GE.AND P3, PT, R19, UR5, PT ;  /* 0x0000000513007c0c */ /* 0x000fe4000bf66270 */
[----:B------:R-:W-:-:S11]  /*14b40*/  ISETP.GE.AND P4, PT, R22, UR5, PT ;  /* 0x0000000516007c0c */ /* 0x000fd6000bf86270 */
[CC--:B-1----:R-:W-:Y:S02]  /*14b50*/  @!P3 LEA R10, P1, R19.reuse, R2.reuse, 0x1 ;  /* 0x00000002130ab211 */ /* 0x0c2fe400078208ff */
[C---:B------:R-:W-:Y:S02]  /*14b60*/  @!P4 LEA R2, P2, R22.reuse, R2, 0x1 ;  /* 0x000000021602c211 */ /* 0x040fe400078408ff */
[-C--:B----4-:R-:W-:Y:S02]  /*14b70*/  @!P3 LEA.HI.X R11, R19, R0.reuse, R194, 0x1, P1 ;  /* 0x00000000130bb211 */ /* 0x090fe400008f0cc2 */
[----:B------:R-:W-:-:S03]  /*14b80*/  @!P4 LEA.HI.X R3, R22, R0, R193, 0x1, P2 ;  /* 0x000000001603c211 */ /* 0x000fc600010f0cc1 */
[----:B------:R3:W-:Y:S04]  /*14b90*/  @!P3 ST.E.128 desc[UR50][R10.64], RZ ;  /* 0x000000ff0a00b985 */ /* 0x0007e8000c101d32 */
[----:B------:R3:W-:Y:S02]  /*14ba0*/  @!P4 ST.E.128 desc[UR50][R2.64], RZ ;  /* 0x000000ff0200c985 */ /* 0x0007e4000c101d32 */
.L_x_1041:
[----:B------:R-:W-:Y:S05]  /*14bb0*/  BSYNC B1 ;  /* 0x0000000000017941 */ /* 0x000fea0003800000 */
.L_x_1040:
[----:B----4-:R4:W0:Y:S01]  /*14bc0*/  SHFL.IDX PT, R0, R5, 0x2, 0x181f ;  /* 0x00581f0005007f89 */ /* 0x01082200000e0000 */
        /* <DEDUP_REMOVED lines=8> */
[-C--:B0-----:R-:W-:Y:S02]  /*14c50*/  @!P2 LEA.HI.X R11, R19, R0.reuse, R194, 0x1, P0 ;  /* 0x00000000130ba211 */ /* 0x081fe400000f0cc2 */
[----:B------:R-:W-:-:S03]  /*14c60*/  @!P3 LEA.HI.X R3, R22, R0, R193, 0x1, P1 ;  /* 0x000000001603b211 */ /* 0x000fc600008f0cc1 */
[----:B------:R3:W-:Y:S04]  /*14c70*/  @!P2 ST.E.128 desc[UR50][R10.64], RZ ;  /* 0x000000ff0a00a985 */ /* 0x0007e8000c101d32 */
[----:B------:R3:W-:Y:S02]  /*14c80*/  @!P3 ST.E.128 desc[UR50][R2.64], RZ ;  /* 0x000000ff0200b985 */ /* 0x0007e4000c101d32 */
.L_x_1043:
[----:B------:R-:W-:Y:S05]  /*14c90*/  BSYNC B1 ;  /* 0x0000000000017941 */ /* 0x000fea0003800000 */
.L_x_1042:
[----:B---3--:R-:W-:Y:S01]  /*14ca0*/  VIADD R3, R6, 0x60 ;  /* 0x0000006006037836 */ /* 0x008fe20000000000 */
[----:B0-----:R0:W3:Y:S04]  /*14cb0*/  SHFL.IDX PT, R0, R5, 0x3, 0x181f ;  /* 0x00781f0005007f89 */ /* 0x0010e800000e0000 */
[----:B------:R-:W-:Y:S01]  /*14cc0*/  ISETP.GE.AND P0, PT, R3, R9, PT ;  /* 0x000000090300720c */ /* 0x000fe20003f06270 */
[----:B-1----:R0:W1:-:S12]  /*14cd0*/  SHFL.IDX PT, R2, R4, 0x3, 0x181f ;  /* 0x00781f0004027f89 */ /* 0x00205800000e0000 */
[----:B0-----:R-:W-:Y:S05]  /*14ce0*/  @P0 BRA `(.L_x_1035) ;  /* 0x0000000000240947 */ /* 0x001fea0003800000 */
[----:B------:R-:W-:Y:S02]  /*14cf0*/  ULDC UR5, c[0x0][0xac8] ;  /* 0x0002b20000057ab9 */ /* 0x000fe40000000800 */
[----:B------:R-:W-:Y:S02]  /*14d00*/  ISETP.GE.AND P2, PT, R19, UR5, PT ;  /* 0x0000000513007c0c */ /* 0x000fe4000bf46270 */
[----:B------:R-:W-:-:S11]  /*14d10*/  ISETP.GE.AND P3, PT, R22, UR5, PT ;  /* 0x0000000516007c0c */ /* 0x000fd6000bf66270 */
[CC--:B-12-4-:R-:W-:Y:S02]  /*14d20*/  @!P2 LEA R4, P0, R19.reuse, R2.reuse, 0x1 ;  /* 0x000000021304a211 */ /* 0x0d6fe400078008ff */
[C---:B------:R-:W-:Y:S02]  /*14d30*/  @!P3 LEA R2, P1, R22.reuse, R2, 0x1 ;  /* 0x000000021602b211 */ /* 0x040fe400078208ff */
[-C--:B---3--:R-:W-:Y:S02]  /*14d40*/  @!P2 LEA.HI.X R5, R19, R0.reuse, R194, 0x1, P0 ;  /* 0x000000001305a211 */ /* 0x088fe400000f0cc2 */
[----:B------:R-:W-:-:S03]  /*14d50*/  @!P3 LEA.HI.X R3, R22, R0, R193, 0x1, P1 ;  /* 0x000000001603b211 */ /* 0x000fc600008f0cc1 */
[----:B------:R0:W-:Y:S04]  /*14d60*/  @!P2 ST.E.128 desc[UR50][R4.64], RZ ;  /* 0x000000ff0400a985 */ /* 0x0001e8000c101d32 */
[----:B------:R0:W-:Y:S02]  /*14d70*/  @!P3 ST.E.128 desc[UR50][R2.64], RZ ;  /* 0x000000ff0200b985 */ /* 0x0001e4000c101d32 */
.L_x_1035:
[----:B------:R-:W-:Y:S05]  /*14d80*/  BSYNC B0 ;  /* 0x0000000000007941 */ /* 0x000fea0003800000 */
.L_x_1027:
[----:B------:R-:W-:Y:S02]  /*14d90*/  ULDC UR5, c[0x0][0xc38] ;  /* 0x00030e0000057ab9 */ /* 0x000fe40000000800 */
[----:B------:R-:W-:-:S06]  /*14da0*/  UISETP.GE.AND UP0, UPT, UR4, UR5, UPT ;  /* 0x000000050400728c */ /* 0x000fcc000bf06270 */
[----:B------:R-:W-:-:S13]  /*14db0*/  PLOP3.LUT P0, PT, PT, PT, UP0, 0x80, 0x0 ;  /* 0x000000000000781c */ /* 0x000fda0003f0f008 */
[----:B------:R-:W-:Y:S05]  /*14dc0*/  @!P0 BRA `(.L_x_1044) ;  /* 0xfffffebc00f48947 */ /* 0x000fea000383ffff */
[----:B------:R-:W-:Y:S05]  /*14dd0*/  EXIT ;  /* 0x000000000000794d */ /* 0x000fea0003800000 */
.L_x_942:
[----:B------:R-:W-:-:S08]  /*14de0*/  NOP ;  /* 0x0000000000007918 */ /* 0x000fd00000000000 */
[----:B------:R-:W0:-:S00]  /*14df0*/  USETMAXREG.DEALLOC.CTAPOOL 0x18 ;  /* 0x00000018000079c8 */ /* 0x000e0000080e0500 */
[----:B0-----:R-:W2:Y:S01]  /*14e00*/  LDL.LU R2, [R1+0x4] ;  /* 0x0000040001027983 */ /* 0x001ea20000300800 */
[----:B------:R-:W-:-:S05]  /*14e10*/  LOP3.LUT R0, R0, 0x3, RZ, 0xc0, !PT ;  /* 0x0000000300007812 */ /* 0x000fca00078ec0ff */
[----:B------:R-:W0:Y:S01]  /*14e20*/  S2UR UR6, SR_CTAID.X ;  /* 0x00000000000679c3 */ /* 0x000e220000002500 */
[----:B------:R-:W-:Y:S01]  /*14e30*/  IMAD.MOV.U32 R18, RZ, RZ, RZ ;  /* 0x000000ffff127224 */ /* 0x000fe200078e00ff */
[----:B------:R-:W1:Y:S02]  /*14e40*/  SHFL.IDX PT, R0, R0, RZ, 0x1f ;  /* 0x00001fff00007589 */ /* 0x000e6400000e0000 */
[----:B-1----:R-:W-:-:S04]  /*14e50*/  ISETP.NE.AND P0, PT, R0, RZ, PT ;  /* 0x000000ff0000720c */ /* 0x002fc80003f05270 */
[----:B------:R-:W0:Y:S09]  /*14e60*/  LDC R0, c[0x0][0xc38] ;  /* 0x00030e00ff007b82 */ /* 0x000e320000000800 */
[----:B------:R-:W-:Y:S06]  /*14e70*/  @P0 BAR.ARV 0x4, 0x180 ;  /* 0x0106000000000b1d */ /* 0x000fec0000002000 */
[----:B--2---:R-:W-:-:S04]  /*14e80*/  LOP3.LUT R2, R2, 0xfffffffb, RZ, 0xc0, !PT ;  /* 0xfffffffb02027812 */ /* 0x004fc800078ec0ff */
[----:B------:R-:W-:Y:S02]  /*14e90*/  @P0 LOP3.LUT R2, R2, 0x4, RZ, 0xfc, !PT ;  /* 0x0000000402020812 */ /* 0x000fe400078efcff */
[----:B0-----:R-:W-:Y:S01]  /*14ea0*/  ISETP.LE.AND P0, PT, R0, UR6, PT ;  /* 0x0000000600007c0c */ /* 0x001fe2000bf03270 */
[----:B------:R-:W-:Y:S02]  /*14eb0*/  IMAD.MOV.U32 R0, RZ, RZ, 0x1 ;  /* 0x00000001ff007424 */ /* 0x000fe400078e00ff */
[----:B------:R0:W-:Y:S04]  /*14ec0*/  STL [R1+0x4], R2 ;  /* 0x0000040201007387 */ /* 0x0001e80000100800 */
[----:B------:R0:W-:Y:S04]  /*14ed0*/  STL [R1+0x20], RZ ;  /* 0x000020ff01007387 */ /* 0x0001e80000100800 */
[----:B------:R0:W-:Y:S02]  /*14ee0*/  STL [R1], R0 ;  /* 0x0000000001007387 */ /* 0x0001e40000100800 */
[----:B------:R-:W-:Y:S05]  /*14ef0*/  @P0 BRA `(.L_x_1045) ;  /* 0x0000003c00780947 */ /* 0x000fea0003800000 */
[----:B------:R-:W1:Y:S01]  /*14f00*/  S2R R11, SR_TID.X ;  /* 0x00000000000b7919 */ /* 0x000e620000002100 */
[----:B------:R-:W2:Y:S01]  /*14f10*/  S2UR UR5, SR_CgaCtaId ;  /* 0x00000000000579c3 */ /* 0x000ea20000008800 */
[----:B------:R-:W-:Y:S01]  /*14f20*/  UMOV UR4, 0x400 ;  /* 0x0000040000047882 */ /* 0x000fe20000000000 */
[----:B------:R-:W-:Y:S01]  /*14f30*/  IMAD.MOV.U32 R18, RZ, RZ, RZ ;  /* 0x000000ffff127224 */ /* 0x000fe200078e00ff */
[----:B------:R-:W-:Y:S01]  /*14f40*/  ULDC UR43, c[0x0][0xc] ;  /* 0x00000300002b7ab9 */ /* 0x000fe20000000800 */
[----:B------:R-:W-:Y:S02]  /*14f50*/  ULOP3.LUT UR39, UR38, 0x1, URZ, 0xfc, !UPT ;  /* 0x0000000126277892 */ /* 0x000fe4000f8efc3f */
[----:B------:R-:W-:Y:S01]  /*14f60*/  ULOP3.LUT UR45, UR38, 0x2, URZ, 0xfc, !UPT ;  /* 0x00000002262d7892 */ /* 0x000fe2000f8efc3f */
[----:B------:R-:W-:Y:S01]  /*14f70*/  ULDC.64 UR46, c[0x0][0x198] ;  /* 0x00006600002e7ab9 */ /* 0x000fe20000000a00 */
[----:B--2---:R-:W-:-:S06]  /*14f80*/  ULEA UR4, UR5, UR4, 0x18 ;  /* 0x0000000405047291 */ /* 0x004fcc000f8ec03f */
[----:B------:R-:W-:Y:S01]  /*14f90*/  IMAD.U32 R17, RZ, RZ, UR4 ;  /* 0x00000004ff117e24 */ /* 0x000fe2000f8e00ff */
[C---:B-1----:R-:W-:Y:S01]  /*14fa0*/  LOP3.LUT R10, R11.reuse, 0x7f, RZ, 0xc0, !PT ;  /* 0x0000007f0b0a7812 */ /* 0x042fe200078ec0ff */
[C---:B------:R-:W-:Y:S01]  /*14fb0*/  IMAD.SHL.U32 R4, R11.reuse, 0x80, RZ ;  /* 0x000000800b047824 */ /* 0x040fe200078e00ff */
[C---:B------:R-:W-:Y:S01]  /*14fc0*/  LOP3.LUT P0, RZ, R11.reuse, 0x4, RZ, 0xc0, !PT ;  /* 0x000000040bff7812 */ /* 0x040fe2000780c0ff */
[C---:B------:R-:W-:Y:S01]  /*14fd0*/  IMAD.SHL.U32 R3, R11.reuse, 0x10, RZ ;  /* 0x000000100b037824 */ /* 0x040fe200078e00ff */
[----:B------:R-:W-:Y:S01]  /*14fe0*/  SHF.R.U32.HI R5, RZ, 0x5, R10 ;  /* 0x00000005ff057819 */ /* 0x000fe2000001160a */
[C---:B0-----:R-:W-:Y:S01]  /*14ff0*/  IMAD.SHL.U32 R2, R11.reuse, 0x20, RZ ;  /* 0x000000200b027824 */ /* 0x041fe200078e00ff */
[----:B------:R-:W-:Y:S01]  /*15000*/  LOP3.LUT R0, R4, 0x380, RZ, 0xc0, !PT ;  /* 0x0000038004007812 */ /* 0x000fe200078ec0ff */
[----:B------:R-:W-:Y:S02]  /*15010*/  IMAD.SHL.U32 R8, R11, 0x4, RZ ;  /* 0x000000040b087824 */ /* 0x000fe400078e00ff */
[----:B------:R-:W-:-:S02]  /*15020*/  IMAD.SHL.U32 R7, R5, 0x200, RZ ;  /* 0x0000020005077824 */ /* 0x000fc400078e00ff */
[----:B------:R-:W-:Y:S01]  /*15030*/  IMAD R6, R5, 0x10, R0 ;  /* 0x0000001005067824 */ /* 0x000fe200078e0200 */
[----:B------:R-:W-:Y:S01]  /*15040*/  LOP3.LUT R0, R3, 0x1b0, RZ, 0xc0, !PT ;  /* 0x000001b003007812 */ /* 0x000fe200078ec0ff */
        /* <DEDUP_REMOVED lines=20> */
[----:B------:R-:W-:-:S03]  /*15190*/  IMAD.U32 R0, RZ, RZ, UR6 ;  /* 0x00000006ff007e24 */ /* 0x000fc6000f8e00ff */
[----:B------:R0:W-:Y:S04]  /*151a0*/  STL [R1+0x18], R2 ;  /* 0x0000180201007387 */ /* 0x0001e80000100800 */
[----:B------:R-:W-:Y:S04]  /*151b0*/  STL [R1+0x20], RZ ;  /* 0x000020ff01007387 */ /* 0x000fe80000100800 */
[----:B------:R1:W-:Y:S01]  /*151c0*/  STL [R1+0x1c], R0 ;  /* 0x00001c0001007387 */ /* 0x0003e20000100800 */
[----:B0-----:R-:W-:Y:S01]  /*151d0*/  LOP3.LUT R2, R4, 0x40, RZ, 0xfc, !PT ;  /* 0x0000004004027812 */ /* 0x001fe200078efcff */
[----:B-1----:R-:W-:-:S05]  /*151e0*/  IMAD.MOV.U32 R0, RZ, RZ, 0x1 ;  /* 0x00000001ff007424 */ /* 0x002fca00078e00ff */
[----:B------:R0:W-:Y:S02]  /*151f0*/  STL [R1], R0 ;  /* 0x0000000001007387 */ /* 0x0001e40000100800 */
[----:B0-----:R-:W-:-:S07]  /*15200*/  LOP3.LUT R0, R4, 0x80, RZ, 0xfc, !PT ;  /* 0x0000008004007812 */ /* 0x001fce00078efcff */
.L_x_1114:
[----:B--2---:R-:W2:Y:S01]  /*15210*/  LDL R0, [R1+0x1c] ;  /* 0x00001c0001007983 */ /* 0x004ea20000100800 */
[----:B------:R-:W-:Y:S02]  /*15220*/  ULDC UR8, c[0x0][0xc60] ;  /* 0x0003180000087ab9 */ /* 0x000fe40000000800 */
[----:B------:R-:W-:-:S11]  /*15230*/  UISETP.NE.AND UP0, UPT, UR8, 0x1, UPT ;  /* 0x000000010800788c */ /* 0x000fd6000bf05270 */
[----:B------:R-:W-:Y:S01]  /*15240*/  @UP0 ULDC UR4, c[0x0][0xc64] ;  /* 0x0003190000040ab9 */ /* 0x000fe20000000800 */
[----:B------:R-:W-:Y:S01]  /*15250*/  @UP0 ULDC UR9, c[0x0][0xc68] ;  /* 0x00031a0000090ab9 */ /* 0x000fe20000000800 */
[C---:B--2---:R-:W-:Y:S02]  /*15260*/  R2UR UR7, R0.reuse ;  /* 0x00000000000772ca */ /* 0x044fe400000e0000 */
[----:B------:R-:W-:-:S11]  /*15270*/  R2UR UR6, R0 ;  /* 0x00000000000672ca */ /* 0x000fd600000e0000 */
[----:B------:R-:W-:-:S04]  /*15280*/  UIMAD.WIDE.U32 UR4, UR7, UR4, URZ ;  /* 0x00000004070472a5 */ /* 0x000fc8000f8e003f */
[----:B------:R-:W-:-:S03]  /*15290*/  @UP0 USHF.R.U32.HI UR7, URZ, UR9, UR5 ;  /* 0x000000093f070299 */ /* 0x000fc60008011605 */
[----:B------:R-:W-:Y:S02]  /*152a0*/  ULDC UR4, c[0x0][0xc78] ;  /* 0x00031e0000047ab9 */ /* 0x000fe40000000800 */
[----:B------:R-:W-:Y:S02]  /*152b0*/  UISETP.GE.AND UP0, UPT, UR7, UR4, UPT ;  /* 0x000000040700728c */ /* 0x000fe4000bf06270 */
[----:B------:R-:W-:-:S04]  /*152c0*/  UIADD3 UR4, -UR7, URZ, URZ ;  /* 0x0000003f07047290 */ /* 0x000fc8000fffe13f */
[----:B------:R-:W-:Y:S01]  /*152d0*/  PLOP3.LUT P0, PT, PT, PT, UP0, 0x80, 0x0 ;  /* 0x000000000000781c */ /* 0x000fe20003f0f008 */
[----:B------:R-:W-:-:S12]  /*152e0*/  UIMAD UR8, UR8, UR4, UR6 ;  /* 0x00000004080872a4 */ /* 0x000fd8000f8e0206 */
[----:B0-----:R-:W-:Y:S05]  /*152f0*/  @!P0 BRA `(.L_x_1046) ;  /* 0x0000000000208947 */ /* 0x001fea0003800000 */
        /* <DEDUP_REMOVED lines=8> */
.L_x_1046:
[----:B------:R-:W-:Y:S01]  /*15380*/  ULDC UR9, c[0x0][0xc54] ;  /* 0x0003150000097ab9 */ /* 0x000fe20000000800 */
[----:B------:R-:W-:Y:S01]  /*15390*/  UMOV UR6, UR8 ;  /* 0x0000000800067c82 */ /* 0x000fe20008000000 */
[----:B------:R-:W-:-:S11]  /*153a0*/  UISETP.NE.AND UP0, UPT, UR9, 0x1, UPT ;  /* 0x000000010900788c */ /* 0x000fd6000bf05270 */
[----:B------:R-:W-:Y:S02]  /*153b0*/  @UP0 ULDC.64 UR10, c[0x0][0xc58] ;  /* 0x00031600000a0ab9 */ /* 0x000fe40000000a00 */
[----:B------:R-:W-:-:S04]  /*153c0*/  UIMAD.WIDE.U32 UR4, UR8, UR10, URZ ;  /* 0x0000000a080472a5 */ /* 0x000fc8000f8e003f */
[----:B------:R-:W-:-:S04]  /*153d0*/  @UP0 USHF.R.U32.HI UR6, URZ, UR11, UR5 ;  /* 0x0000000b3f060299 */ /* 0x000fc80008011605 */
[----:B------:R-:W-:-:S12]  /*153e0*/  UIMAD UR4, UR6, UR9, URZ ;  /* 0x00000009060472a4 */ /* 0x000fd8000f8e023f */
.L_x_1047:
[----:B------:R-:W-:Y:S02]  /*153f0*/  UIADD3 UR4, UR8, -UR4, URZ ;  /* 0x8000000408047290 */ /* 0x000fe4000fffe03f */
[----:B------:R-:W-:Y:S01]  /*15400*/  ULOP3.LUT UR5, URZ, UR6, URZ, 0x33, !UPT ;  /* 0x000000063f057292 */ /* 0x000fe2000f8e333f */
[----:B------:R-:W-:Y:S01]  /*15410*/  ULDC UR14, c[0x0][0xc48] ;  /* 0x00031200000e7ab9 */ /* 0x000fe20000000800 */
[----:B------:R-:W-:Y:S01]  /*15420*/  ULDC UR8, c[0x0][0x448] ;  /* 0x0001120000087ab9 */ /* 0x000fe20000000800 */
[----:B------:R-:W-:Y:S01]  /*15430*/  ULDC UR42, c[0x0][0xc3c] ;  /* 0x00030f00002a7ab9 */ /* 0x000fe20000000800 */
[----:B------:R-:W-:Y:S02]  /*15440*/  UISETP.NE.AND UP2, UPT, UR14, 0x1, UPT ;  /* 0x000000010e00788c */ /* 0x000fe4000bf45270 */
[----:B------:R-:W-:Y:S02]  /*15450*/  UISETP.NE.AND UP1, UPT, UR8, 0x1, UPT ;  /* 0x000000010800788c */ /* 0x000fe4000bf25270 */
[----:B------:R-:W-:Y:S01]  /*15460*/  UIADD3 UR42, UR5, UR42, URZ ;  /* 0x0000002a052a7290 */ /* 0x000fe2000fffe03f */
[----:B------:R-:W-:Y:S01]  /*15470*/  ULDC.64 UR10, c[0x0][0x418] ;  /* 0x00010600000a7ab9 */ /* 0x000fe20000000a00 */
[----:B------:R-:W-:Y:S01]  /*15480*/  ULDC UR13, c[0x0][0xc54] ;  /* 0x00031500000d7ab9 */ /* 0x000fe20000000800 */
[----:B------:R-:W-:-:S02]  /*15490*/  UISETP.NE.U32.AND UP0, UPT, UR10, URZ, UPT ;  /* 0x0000003f0a00728c */ /* 0x000fc4000bf05070 */
[----:B------:R-:W-:Y:S02]  /*154a0*/  UIMAD UR13, UR7, UR13, UR4 ;  /* 0x0000000d070d72a4 */ /* 0x000fe4000f8e0204 */
[----:B------:R-:W-:Y:S01]  /*154b0*/  USHF.L.U32 UR42, UR42, 0x7, URZ ;  /* 0x000000072a2a7899 */ /* 0x000fe2000800063f */
[----:B------:R-:W-:Y:S01]  /*154c0*/  ULDC.64 UR4, c[0x0][0x9e0] ;  /* 0x0002780000047ab9 */ /* 0x000fe20000000a00 */
[----:B------:R-:W-:Y:S02]  /*154d0*/  UISETP.NE.AND.EX UP0, UPT, UR11, URZ, UPT, UP0 ;  /* 0x0000003f0b00728c */ /* 0x000fe4000bf05300 */
[----:B------:R-:W-:Y:S02]  /*154e0*/  UISETP.GE.AND UP3, UPT, UR5, 0x1, UPT ;  /* 0x000000010500788c */ /* 0x000fe4000bf66270 */
[----:B------:R-:W-:Y:S01]  /*154f0*/  UIADD3 UR12, UR42, 0x7f, URZ ;  /* 0x0000007f2a0c7890 */ /* 0x000fe2000fffe03f */
[----:B------:R-:W-:Y:S01]  /*15500*/  ULDC UR10, c[0x0][0x424] ;  /* 0x00010900000a7ab9 */ /* 0x000fe20000000800 */
[----:B------:R-:W-:Y:S01]  /*15510*/  ULDC UR6, c[0x0][0x288] ;  /* 0x0000a20000067ab9 */ /* 0x000fe20000000800 */
[----:B------:R-:W-:Y:S01]  /*15520*/  @UP2 ULDC UR8, c[0x0][0xc4c] ;  /* 0x0003130000082ab9 */ /* 0x000fe20000000800 */
[----:B------:R-:W-:Y:S01]  /*15530*/  @UP1 ULDC UR11, c[0x0][0x44c] ;  /* 0x00011300000b1ab9 */ /* 0x000fe20000000800 */
[----:B------:R-:W-:Y:S01]  /*15540*/  USEL UR15, UR10, 0x1, UP0 ;  /* 0x000000010a0f7887 */ /* 0x000fe20008000000 */
[----:B------:R-:W-:Y:S01]  /*15550*/  PLOP3.LUT P1, PT, PT, PT, UP3, 0x80, 0x0 ;  /* 0x000000000000781c */ /* 0x000fe20003f2f038 */
[----:B------:R-:W-:-:S02]  /*15560*/  UIADD3 UR16, -UR6, 0x1, URZ ;  /* 0x0000000106107890 */ /* 0x000fc4000fffe13f */
[----:B------:R-:W-:Y:S02]  /*15570*/  UIMAD.WIDE.U32 UR8, UR13, UR8, URZ ;  /* 0x000000080d0872a5 */ /* 0x000fe4000f8e003f */
[----:B------:R-:W-:Y:S01]  /*15580*/  UIMAD.WIDE.U32 UR10, UR12, UR11, URZ ;  /* 0x0000000b0c0a72a5 */ /* 0x000fe2000f8e003f */
[----:B------:R-:W-:Y:S01]  /*15590*/  ULDC UR7, c[0x0][0x2f0] ;  /* 0x0000bc0000077ab9 */ /* 0x000fe20000000800 */
[----:B------:R-:W-:Y:S01]  /*155a0*/  @UP2 ULDC UR17, c[0x0][0xc50] ;  /* 0x0003140000112ab9 */ /* 0x000fe20000000800 */
[----:B------:R-:W-:Y:S01]  /*155b0*/  @UP1 ULDC UR18, c[0x0][0x450] ;  /* 0x0001140000121ab9 */ /* 0x000fe20000000800 */
[----:B------:R-:W-:Y:S01]  /*155c0*/  UMOV UR44, UR13 ;  /* 0x0000000d002c7c82 */ /* 0x000fe20008000000 */
[----:B------:R-:W-:Y:S02]  /*155d0*/  UIMAD UR16, UR15, UR7, UR16 ;  /* 0x000000070f1072a4 */ /* 0x000fe4000f8e0210 */
[----:B------:R-:W-:Y:S02]  /*155e0*/  @UP2 USHF.R.U32.HI UR44, URZ, UR17, UR9 ;  /* 0x000000113f2c2299 */ /* 0x000fe40008011609 */
[----:B------:R-:W-:-:S02]  /*155f0*/  @UP1 USHF.R.U32.HI UR12, URZ, UR18, UR11 ;  /* 0x000000123f0c1299 */ /* 0x000fc4000801160b */
[----:B------:R-:W-:Y:S02]  /*15600*/  UIADD3 UR36, -UR44, URZ, URZ ;  /* 0x0000003f2c247290 */ /* 0x000fe4000fffe13f */
[----:B------:R-:W-:Y:S02]  /*15610*/  UIADD3 UR12, UR16, UR12, URZ ;  /* 0x0000000c100c7290 */ /* 0x000fe4000fffe03f */
[----:B------:R-:W-:Y:S02]  /*15620*/  UIMAD UR36, UR14, UR36, UR13 ;  /* 0x000000240e2472a4 */ /* 0x000fe4000f8e020d */
[----:B------:R-:W-:Y:S01]  /*15630*/  UIADD3 UR4, UR12, UR4, URZ ;  /* 0x000000040c047290 */ /* 0x000fe2000fffe03f */
[----:B------:R-:W-:Y:S11]  /*15640*/  @!P1 BRA `(.L_x_1048) ;  /* 0x0000000000449947 */ /* 0x000ff60003800000 */
        /* <DEDUP_REMOVED lines=10> */
.L_x_1049:
[----:B------:R-:W-:-:S11]  /*156f0*/  UISETP.NE.AND UP0, UPT, UR5, 0x1, UPT ;  /* 0x000000010500788c */ /* 0x000fd6000bf05270 */
[----:B------:R-:W-:Y:S02]  /*15700*/  @UP0 ULDC.64 UR12, c[0x0][0x9e8] ;  /* 0x00027a00000c0ab9 */ /* 0x000fe40000000a00 */
[----:B------:R-:W-:-:S04]  /*15710*/  UIMAD.WIDE.U32 UR8, UR10, UR12, URZ ;  /* 0x0000000c0a0872a5 */ /* 0x000fc8000f8e003f */
[----:B------:R-:W-:-:S12]  /*15720*/  @UP0 USHF.R.U32.HI UR10, URZ, UR13, UR9 ;  /* 0x0000000d3f0a0299 */ /* 0x000fd80008011609 */
.L_x_1050:
[----:B------:R-:W-:-:S04]  /*15730*/  UIMAD UR10, UR10, UR5, UR5 ;  /* 0x000000050a0a72a4 */ /* 0x000fc8000f8e0205 */
[----:B------:R-:W-:-:S04]  /*15740*/  UISETP.LT.AND UP0, UPT, UR4, UR10, UPT ;  /* 0x0000000a0400728c */ /* 0x000fc8000bf01270 */
[----:B------:R-:W-:-:S12]  /*15750*/  USEL UR4, UR4, UR10, UP0 ;  /* 0x0000000a04047287 */ /* 0x000fd80008000000 */
.L_x_1048:
[----:B------:R-:W-:Y:S02]  /*15760*/  UIMAD UR8, UR15, UR7, 0x9f ;  /* 0x0000009f0f0874a4 */ /* 0x000fe4000f8e0207 */
[----:B------:R-:W-:Y:S02]  /*15770*/  UIADD3 UR10, UR4, 0x9f, URZ ;  /* 0x0000009f040a7890 */ /* 0x000fe4000fffe03f */
[----:B------:R-:W-:Y:S02]  /*15780*/  UIMAD.WIDE UR8, UR8, 0x66666667, URZ ;  /* 0x66666667080878a5 */ /* 0x000fe4000f8e023f */
[----:B------:R-:W-:Y:S01]  /*15790*/  UIMAD.WIDE UR10, UR10, 0x66666667, URZ ;  /* 0x666666670a0a78a5 */ /* 0x000fe2000f8e023f */
[----:B------:R-:W-:Y:S01]  /*157a0*/  @UP1 ULDC UR12, c[0x0][0x44c] ;  /* 0x00011300000c1ab9 */ /* 0x000fe20000000800 */
[----:B------:R-:W-:Y:S02]  /*157b0*/  UIMAD UR7, UR15, UR7, -UR6 ;  /* 0x000000070f0772a4 */ /* 0x000fe4000f8e0a06 */
[----:B------:R-:W-:-:S02]  /*157c0*/  UIMAD.WIDE.U32 UR12, UR42, UR12, URZ ;  /* 0x0000000c2a0c72a5 */ /* 0x000fc4000f8e003f */
[----:B------:R-:W-:Y:S02]  /*157d0*/  USHF.R.U32.HI UR6, URZ, 0x1f, UR9 ;  /* 0x0000001f3f067899 */ /* 0x000fe40008011609 */
[----:B------:R-:W-:Y:S01]  /*157e0*/  USHF.R.U32.HI UR4, URZ, 0x1f, UR11 ;  /* 0x0000001f3f047899 */ /* 0x000fe2000801160b */
[----:B------:R-:W-:Y:S01]  /*157f0*/  @UP1 ULDC UR16, c[0x0][0x450] ;  /* 0x0001140000101ab9 */ /* 0x000fe20000000800 */
[----:B------:R-:W-:Y:S01]  /*15800*/  UMOV UR14, UR42 ;  /* 0x0000002a000e7c82 */ /* 0x000fe20008000000 */
[----:B------:R-:W-:Y:S02]  /*15810*/  @UP1 USHF.R.U32.HI UR14, URZ, UR16, UR13 ;  /* 0x000000103f0e1299 */ /* 0x000fe4000801160d */
[----:B------:R-:W-:Y:S02]  /*15820*/  ULEA.HI.SX32 UR9, UR9, UR6, 0x1a ;  /* 0x0000000609097291 */ /* 0x000fe4000f8fd23f */
[----:B------:R-:W-:Y:S02]  /*15830*/  ULEA.HI.SX32 UR4, UR11, UR4, 0x1a ;  /* 0x000000040b047291 */ /* 0x000fe4000f8fd23f */
[----:B------:R-:W-:-:S02]  /*15840*/  UIADD3 UR6, UR7, UR14, URZ ;  /* 0x0000000e07067290 */ /* 0x000fc4000fffe03f */
[----:B------:R-:W-:Y:S01]  /*15850*/  UISETP.LT.AND UP0, UPT, UR9, UR4, UPT ;  /* 0x000000040900728c */ /* 0x000fe2000bf01270 */
[----:B------:R-:W-:Y:S02]  /*15860*/  ULDC UR8, c[0x0][0x9dc] ;  /* 0x0002770000087ab9 */ /* 0x000fe40000000800 */
[----:B------:R-:W-:Y:S02]  /*15870*/  UIADD3 UR8, UR6, -UR8, URZ ;  /* 0x8000000806087290 */ /* 0x000fe4000fffe03f */
[----:B------:R-:W-:Y:S01]  /*15880*/  USEL UR41, UR9, UR4, UP0 ;  /* 0x0000000409297287 */ /* 0x000fe20008000000 */
[----:B------:R-:W-:Y:S11]  /*15890*/  @!P1 BRA `(.L_x_1051) ;  /* 0x0000000000489947 */ /* 0x000ff60003800000 */
[----:B------:R-:W-:Y:S02]  /*158a0*/  UMOV UR4, UR6 ;  /* 0x0000000600047c82 */ /* 0x000fe40008000000 */
        /* <DEDUP_REMOVED lines=10> */
.L_x_1052:
[----:B------:R-:W-:-:S11]  /*15950*/  UISETP.NE.AND UP0, UPT, UR5, 0x1, UPT ;  /* 0x000000010500788c */ /* 0x000fd6000bf05270 */
[----:B------:R-:W-:Y:S02]  /*15960*/  @UP0 ULDC.64 UR10, c[0x0][0x9e8] ;  /* 0x00027a00000a0ab9 */ /* 0x000fe40000000a00 */
[----:B------:R-:W-:-:S04]  /*15970*/  UIMAD.WIDE.U32 UR6, UR4, UR10, URZ ;  /* 0x0000000a040672a5 */ /* 0x000fc8000f8e003f */
[----:B------:R-:W-:-:S12]  /*15980*/  @UP0 USHF.R.U32.HI UR4, URZ, UR11, UR7 ;  /* 0x0000000b3f040299 */ /* 0x000fd80008011607 */
.L_x_1053:
[----:B------:R-:W-:-:S04]  /*15990*/  UIMAD UR4, UR4, UR5, URZ ;  /* 0x00000005040472a4 */ /* 0x000fc8000f8e023f */
[----:B------:R-:W-:-:S04]  /*159a0*/  UISETP.LT.AND UP0, UPT, UR8, UR4, UPT ;  /* 0x000000040800728c */ /* 0x000fc8000bf01270 */
[----:B------:R-:W-:-:S12]  /*159b0*/  USEL UR8, UR8, UR4, !UP0 ;  /* 0x0000000408087287 */ /* 0x000fd8000c000000 */
.L_x_1051:
[----:B------:R-:W-:Y:S01]  /*159c0*/  UIMAD.WIDE UR4, UR8, 0x66666667, URZ ;  /* 0x66666667080478a5 */ /* 0x000fe2000f8e023f */
[----:B------:R-:W-:Y:S03]  /*159d0*/  BSSY B7, `(.L_x_1054) ;  /* 0x0000317000077945 */ /* 0x000fe60003800000 */
[----:B------:R-:W-:-:S04]  /*159e0*/  USHF.R.U32.HI UR4, URZ, 0x1f, UR5 ;  /* 0x0000001f3f047899 */ /* 0x000fc80008011605 */
[----:B------:R-:W-:-:S04]  /*159f0*/  ULEA.HI.SX32 UR4, UR5, UR4, 0x1a ;  /* 0x0000000405047291 */ /* 0x000fc8000f8fd23f */
[----:B------:R-:W-:-:S04]  /*15a00*/  UISETP.LT.AND UP0, UPT, URZ, UR4, UPT ;  /* 0x000000043f00728c */ /* 0x000fc8000bf01270 */
[----:B------:R-:W-:-:S04]  /*15a10*/  USEL UR40, URZ, UR4, !UP0 ;  /* 0x000000043f287287 */ /* 0x000fc8000c000000 */
[----:B------:R-:W-:-:S06]  /*15a20*/  UISETP.GT.AND UP0, UPT, UR41, UR40, UPT ;  /* 0x000000282900728c */ /* 0x000fcc000bf04270 */
[----:B------:R-:W-:-:S13]  /*15a30*/  PLOP3.LUT P0, PT, PT, PT, UP0, 0x80, 0x0 ;  /* 0x000000000000781c */ /* 0x000fda0003f0f008 */
[----:B------:R-:W-:Y:S05]  /*15a40*/  @P0 BRA `(.L_x_1055) ;  /* 0x0000000000480947 */ /* 0x000fea0003800000 */
        /* <DEDUP_REMOVED lines=10> */
[----:B-1----:R-:W2:Y:S01]  /*15af0*/  @P1 ATOMG.E.ADD.STRONG.GPU PT, R3, desc[UR50][R2.64], R5 ;  /* 0x00000005020319a8 */ /* 0x002ea200081ee1f2 */
[----:B------:R-:W0:Y:S02]  /*15b00*/  S2R R4, SR_LTMASK ;  /* 0x0000000000047919 */ /* 0x000e240000003900 */
[----:B0-----:R-:W-:-:S04]  /*15b10*/  LOP3.LUT R4, R4, UR4, RZ, 0xc0, !PT ;  /* 0x0000000404047c12 */ /* 0x001fc8000f8ec0ff */
[----:B------:R-:W0:Y:S01]  /*15b20*/  POPC R7, R4 ;  /* 0x0000000400077309 */ /* 0x000e220000000000 */
[----:B--2---:R-:W0:Y:S02]  /*15b30*/  SHFL.IDX PT, R0, R3, R0, 0x1f ;  /* 0x00001f0003007589 */ /* 0x004e2400000e0000 */
[----:B0-----:R-:W-:-:S05]  /*15b40*/  IADD3 R0, R0, UR43, R7 ;  /* 0x0000002b00007c10 */ /* 0x001fca000fffe007 */
[----:B------:R0:W-:Y:S01]  /*15b50*/  STL [R1+0x1c], R0 ;  /* 0x00001c0001007387 */ /* 0x0001e20000100800 */
[----:B------:R-:W-:Y:S05]  /*15b60*/  BRA `(.L_x_1056) ;  /* 0x0000002c00f47947 */ /* 0x000fea0003800000 */
.L_x_1055:
        /* <DEDUP_REMOVED lines=20> */
.L_x_1058:
[----:B------:R-:W-:Y:S05]  /*15cb0*/  BSYNC B6 ;  /* 0x0000000000067941 */ /* 0x000fea0003800000 */
.L_x_1057:
[----:B------:R-:W2:Y:S01]  /*15cc0*/  LDL.LU R16, [R1+0x4] ;  /* 0x0000040001107983 */ /* 0x000ea20000300800 */
[----:B------:R-:W-:Y:S01]  /*15cd0*/  VIADD R0, R17, 0xa400 ;  /* 0x0000a40011007836 */ /* 0x000fe20000000000 */
[----:B------:R-:W-:Y:S04]  /*15ce0*/  BSSY B6, `(.L_x_1059) ;  /* 0x0000016000067945 */ /* 0x000fe80003800000 */
[----:B------:R-:W-:Y:S02]  /*15cf0*/  LOP3.LUT P0, RZ, R0, 0x3ff, RZ, 0xc0, !PT ;  /* 0x000003ff00ff7812 */ /* 0x000fe4000780c0ff */
[----:B--2---:R-:W-:-:S11]  /*15d00*/  LOP3.LUT R16, R16, 0xfffffffe, RZ, 0xc0, !PT ;  /* 0xfffffffe10107812 */ /* 0x004fd600078ec0ff */
        /* <DEDUP_REMOVED lines=18> */
[----:B01----:R-:W-:Y:S05]  /*15e30*/  CALL.ABS.NOINC R2 ;  /* 0x0000000002007343 */ /* 0x003fea0003c00000 */
.L_x_1060:
[----:B------:R-:W-:Y:S05]  /*15e40*/  BSYNC B6 ;  /* 0x0000000000067941 */ /* 0x000fea0003800000 */
.L_x_1059:
        /* <DEDUP_REMOVED lines=20> */
.L_x_1062:
[----:B------:R-:W-:Y:S05]  /*15f90*/  BSYNC B6 ;  /* 0x0000000000067941 */ /* 0x000fea0003800000 */
.L_x_1061:
[----:B------:R-:W-:Y:S01]  /*15fa0*/  IMAD.MOV.U32 R19, RZ, RZ, R16 ;  /* 0x000000ffff137224 */ /* 0x000fe200078e0010 */
        /* <DEDUP_REMOVED lines=19> */
.L_x_1064:
[----:B------:R-:W-:Y:S05]  /*160e0*/  BSYNC B6 ;  /* 0x0000000000067941 */ /* 0x000fea0003800000 */
.L_x_1063:
        /* <DEDUP_REMOVED lines=10> */
[----:B------:R-:W-:Y:S01]  /*16190*/  LOP3.LUT R19, R19, 0xfffffffe, RZ, 0xc0, !PT ;  /* 0xfffffffe13137812 */ /* 0x000fe200078ec0ff */
[----:B------:R-:W-:Y:S01]  /*161a0*/  UMOV UR4, 0xffffffff ;  /* 0xffffffff00047882 */ /* 0x000fe20000000000 */
        /* <DEDUP_REMOVED lines=9> */
[----:B0-----:R-:W-:-:S03]  /*16240*/  SEL R16, R8, RZ, !P1 ;  /* 0x000000ff08107207 */ /* 0x001fc60004800000 */
[----:B------:R1:W-:Y:S04]  /*16250*/  STL [R1+0xc], R9 ;  /* 0x00000c0901007387 */ /* 0x0003e80000100800 */
[----:B------:R1:W-:Y:S01]  /*16260*/  STL [R1+0x4], R19 ;  /* 0x0000041301007387 */ /* 0x0003e20000100800 */
[----:B------:R-:W-:Y:S05]  /*16270*/  BRA.DIV UR4, `(.L_x_1065) ;  /* 0x0000003204747947 */ /* 0x000fea000b800000 */
[----:B------:R0:W2:Y:S02]  /*16280*/  SHFL.IDX PT, R14, R0, RZ, 0x1f ;  /* 0x00001fff000e7589 */ /* 0x0000a400000e0000 */
.L_x_1133:
[----:B------:R-:W-:Y:S01]  /*16290*/  PLOP3.LUT P2, PT, PT, PT, PT, 0x8, 0x0 ;  /* 0x000000000000781c */ /* 0x000fe20003f4e170 */
[----:B0-----:R-:W-:Y:S01]  /*162a0*/  IMAD.MOV.U32 R0, RZ, RZ, R19 ;  /* 0x000000ffff007224 */ /* 0x001fe200078e0013 */
[----:B--2---:R-:W-:-:S04]  /*162b0*/  ISETP.NE.AND P0, PT, R14, RZ, PT ;  /* 0x000000ff0e00720c */ /* 0x004fc80003f05270 */
[----:B------:R-:W-:-:S07]  /*162c0*/  LOP3.LUT R0, R0, 0xfffffffd, RZ, 0xc0, !PT ;  /* 0xfffffffd00007812 */ /* 0x000fce00078ec0ff */
        /* <DEDUP_REMOVED lines=8> */
.L_x_1136:
[----:B------:R-:W-:Y:S05]  /*16350*/  @!P6 BRA `(.L_x_1066) ;  /* 0x000000040074e947 */ /* 0x000fea0003800000 */
[----:B------:R-:W-:Y:S01]  /*16360*/  IMAD.MOV.U32 R16, RZ, RZ, R8 ;  /* 0x000000ffff107224 */ /* 0x000fe200078e0008 */
[----:B------:R-:W-:Y:S06]  /*16370*/  @!P1 BRA `(.L_x_1068) ;  /* 0x0000000000449947 */ /* 0x000fec0003800000 */
        /* <DEDUP_REMOVED lines=17> */
.L_x_1068:
[----:B0-----:R-:W2:Y:S01]  /*16490*/  LDL R3, [R1] ;  /* 0x0000000001037983 */ /* 0x001ea20000100800 */
[----:B------:R-:W0:Y:S02]  /*164a0*/  S2R R2, SR_TID.X ;  /* 0x0000000000027919 */ /* 0x000e240000002100 */
[----:B0-----:R-:W-:Y:S01]  /*164b0*/  LOP3.LUT R4, R2, 0x7f, RZ, 0xc0, !PT ;  /* 0x0000007f02047812 */ /* 0x001fe200078ec0ff */
[----:B------:R-:W-:-:S03]  /*164c0*/  IMAD R2, R18, 0x8, R17 ;  /* 0x0000000812027824 */ /* 0x000fc600078e0211 */
[----:B------:R-:W-:Y:S02]  /*164d0*/  ISETP.NE.AND P0, PT, R4, RZ, PT ;  /* 0x000000ff0400720c */ /* 0x000fe40003f05270 */
[----:B--2---:R-:W-:-:S04]  /*164e0*/  SHF.L.U32 R3, R3, 0x1f, RZ ;  /* 0x0000001f03037819 */ /* 0x004fc800000006ff */
[----:B------:R-:W0:Y:S02]  /*164f0*/  SYNCS.PHASECHK.TRANS64.TRYWAIT P1, [R2+URZ+0x29880], R3 ;  /* 0x02988003020075a7 */ /* 0x000e24000802017f */
[----:B0-----:R-:W-:Y:S05]  /*16500*/  @!P1 BRA `(.L_x_1069) ;  /* 0x0000003000109947 */ /* 0x001fea0003800000 */
.L_x_1137:
[----:B------:R-:W-:Y:S05]  /*16510*/  @P0 BRA `(.L_x_1070) ;  /* 0x00000000001c0947 */ /* 0x000fea0003800000 */
[----:B------:R-:W2:Y:S02]  /*16520*/  S2R R4, SR_TID.X ;  /* 0x0000000000047919 */ /* 0x000ea40000002100 */
[----:B--2---:R-:W-:Y:S01]  /*16530*/  LOP3.LUT R5, R4, 0x1f, RZ, 0xc0, !PT ;  /* 0x0000001f04057812 */ /* 0x004fe200078ec0ff */
[----:B------:R-:W-:-:S03]  /*16540*/  IMAD.MOV.U32 R4, RZ, RZ, 0x5000 ;  /* 0x00005000ff047424 */ /* 0x000fc600078e00ff */
[----:B------:R-:W-:Y:S01]  /*16550*/  ISETP.NE.AND P1, PT, R5, RZ, PT ;  /* 0x000000ff0500720c */ /* 0x000fe20003f25270 */
[----:B------:R2:W-:-:S12]  /*16560*/  SYNCS.ARRIVE.TRANS64 RZ, [R2+URZ+0x29870], R4 ;  /* 0x0298700402ff79a7 */ /* 0x0005d8000800003f */
[----:B--2---:R-:W-:Y:S05]  /*16570*/  @!P1 BRA `(.L_x_1070) ;  /* 0x0000000000049947 */ /* 0x004fea0003800000 */
[----:B------:R-:W-:Y:S01]  /*16580*/  BPT.TRAP 0x1 ;  /* 0x000000040000795c */ /* 0x000fe20000300000 */
.L_x_1070:
[----:B------:R-:W-:Y:S01]  /*16590*/  IMAD R4, R18, 0x5000, R17 ;  /* 0x0000500012047824 */ /* 0x000fe200078e0211 */
[----:B------:R-:W-:Y:S01]  /*165a0*/  R2UR UR33, R2 ;  /* 0x00000000022172ca */ /* 0x000fe200000e0000 */
[----:B------:R-:W-:Y:S01]  /*165b0*/  IMAD R0, R0, 0xa0, RZ ;  /* 0x000000a000007824 */ /* 0x000fe200078e02ff */
[----:B-----5:R-:W-:Y:S01]  /*165c0*/  R2UR UR37, R16 ;  /* 0x00000000102572ca */ /* 0x020fe200000e0000 */
[----:B------:R-:W-:Y:S01]  /*165d0*/  UIADD3 UR4, UP0, UR46, 0x470, URZ ;  /* 0x000004702e047890 */ /* 0x000fe2000ff1e03f */
[----:B------:R-:W-:Y:S01]  /*165e0*/  R2UR UR32, R4 ;  /* 0x00000000042072ca */ /* 0x000fe200000e0000 */
[----:B------:R-:W-:Y:S01]  /*165f0*/  UMOV UR6, 0x0 ;  /* 0x0000000000067882 */ /* 0x000fe20000000000 */
[----:B------:R-:W-:Y:S01]  /*16600*/  R2UR UR35, R0 ;  /* 0x00000000002372ca */ /* 0x000fe200000e0000 */
[----:B------:R-:W-:Y:S01]  /*16610*/  UIADD3.X UR5, URZ, UR47, URZ, UP0, !UPT ;  /* 0x0000002f3f057290 */ /* 0x000fe200087fe43f */
[----:B------:R-:W-:Y:S01]  /*16620*/  UMOV UR7, 0x14f00000 ;  /* 0x14f0000000077882 */ /* 0x000fe20000000000 */
[----:B------:R-:W-:-:S04]  /*16630*/  UMOV UR34, URZ ;  /* 0x0000003f00227c82 */ /* 0x000fc80008000000 */
[----:B------:R-:W-:-:S04]  /*16640*/  UIADD3 UR33, UR33, 0x29870, URZ ;  /* 0x0002987021217890 */ /* 0x000fc8000fffe03f */
[----:B------:R-:W-:-:S09]  /*16650*/  UIADD3 UR32, UR32, 0xa400, URZ ;  /* 0x0000a40020207890 */ /* 0x000fd2000fffe03f */
[----:B------:R2:W-:Y:S01]  /*16660*/  UTMALDG.4D [UR32], [UR4], desc[UR6] ;  /* 0x00000620040075b4 */ /* 0x0005e20008019000 */
[----:B------:R-:W3:Y:S02]  /*16670*/  SYNCS.PHASECHK.TRANS64.TRYWAIT P1, [R2+URZ+0x29840], R3 ;  /* 0x02984003020075a7 */ /* 0x000ee4000802017f */
[----:B--23--:R-:W-:Y:S05]  /*16680*/  @!P1 BRA `(.L_x_1071) ;  /* 0x0000002c00c49947 */ /* 0x00cfea0003800000 */
.L_x_1138:
[----:B------:R-:W-:Y:S05]  /*16690*/  @P0 BRA `(.L_x_1072) ;  /* 0x00000000001c0947 */ /* 0x000fea0003800000 */
[----:B------:R-:W3:Y:S01]  /*166a0*/  S2R R4, SR_TID.X ;  /* 0x0000000000047919 */ /* 0x000ee20000002100 */
[----:B0-2---:R-:W-:-:S04]  /*166b0*/  IMAD.MOV.U32 R3, RZ, RZ, 0x7800 ;  /* 0x00007800ff037424 */ /* 0x005fc800078e00ff */
[----:B------:R4:W-:Y:S01]  /*166c0*/  SYNCS.ARRIVE.TRANS64 RZ, [R2+URZ+0x29830], R3 ;  /* 0x0298300302ff79a7 */ /* 0x0009e2000800003f */
[----:B---3--:R-:W-:-:S04]  /*166d0*/  LOP3.LUT R4, R4, 0x1f, RZ, 0xc0, !PT ;  /* 0x0000001f04047812 */ /* 0x008fc800078ec0ff */
[----:B------:R-:W-:-:S13]  /*166e0*/  ISETP.NE.AND P0, PT, R4, RZ, PT ;  /* 0x000000ff0400720c */ /* 0x000fda0003f05270 */
[----:B----4-:R-:W-:Y:S05]  /*166f0*/  @!P0 BRA `(.L_x_1072) ;  /* 0x0000000000048947 */ /* 0x010fea0003800000 */
[----:B------:R-:W-:Y:S01]  /*16700*/  BPT.TRAP 0x1 ;  /* 0x000000040000795c */ /* 0x000fe20000300000 */
.L_x_1072:
[----:B0-2---:R-:W2:Y:S01]  /*16710*/  LDL.LU R3, [R1+0x4] ;  /* 0x0000040001037983 */ /* 0x005ea20000300800 */
        /* <DEDUP_REMOVED lines=29> */
[----:B--2---:R-:W-:-:S04]  /*168f0*/  LOP3.LUT R3, R3, 0xfffffffd, RZ, 0xc0, !PT ;  /* 0xfffffffd03037812 */ /* 0x004fc800078ec0ff */
[----:B------:R-:W-:-:S05]  /*16900*/  @P0 LOP3.LUT R3, R3, 0x2, RZ, 0xfc, !PT ;  /* 0x0000000203030812 */ /* 0x000fca00078efcff */
[----:B------:R3:W-:Y:S01]  /*16910*/  STL [R1+0x4], R3 ;  /* 0x0000040301007387 */ /* 0x0007e20000100800 */
[----:B------:R-:W-:Y:S01]  /*16920*/  NOP ;  /* 0x0000000000007918 */ /* 0x000fe20000000000 */
.L_x_1066:
[----:B0-----:R-:W-:Y:S01]  /*16930*/  VIADD R0, R17, 0x14400 ;  /* 0x0001440011007836 */ /* 0x001fe20000000000 */
[----:B------:R-:W-:Y:S05]  /*16940*/  WARPSYNC.ALL ;  /* 0x0000000000007948 */ /* 0x000fea0003800000 */
[----:B------:R-:W-:Y:S01]  /*16950*/  BAR.SYNC.DEFER_BLOCKING 0x8, 0x180 ;  /* 0x0206000000007b1d */ /* 0x000fe20000010000 */
[----:B------:R-:W-:-:S05]  /*16960*/  LOP3.LUT P0, RZ, R0, 0x1bf, RZ, 0xc0, !PT ;  /* 0x000001bf00ff7812 */ /* 0x000fca000780c0ff */
[----:B------:R-:W-:Y:S08]  /*16970*/  BSSY B6, `(.L_x_1073) ;  /* 0x0000012000067945 */ /* 0x000ff00003800000 */
[----:B------:R-:W-:Y:S05]  /*16980*/  @!P0 BRA `(.L_x_1074) ;  /* 0x0000000000408947 */ /* 0x000fea0003800000 */
[----:B------:R-:W-:Y:S01]  /*16990*/  MOV R2, 0x0 ;  /* 0x0000000000027802 */ /* 0x000fe20000000f00 */
[----:B---3--:R-:W-:Y:S01]  /*169a0*/  ULDC.64 UR6, c[0x4][0xa0] ;  /* 0x0100280000067ab9 */ /* 0x008fe20000000a00 */
        /* <DEDUP_REMOVED lines=13> */
[----:B0-----:R-:W-:Y:S05]  /*16a80*/  CALL.ABS.NOINC R2 ;  /* 0x0000000002007343 */ /* 0x001fea0003c00000 */
.L_x_1074:
[----:B---3--:R-:W-:Y:S05]  /*16a90*/  BSYNC B6 ;  /* 0x0000000000067941 */ /* 0x008fea0003800000 */
.L_x_1073:
[----:B------:R-:W0:Y:S01]  /*16aa0*/  LDC R7, c[0x0][0x448] ;  /* 0x00011200ff077b82 */ /* 0x000e220000000800 */
[----:B------:R-:W2:Y:S01]  /*16ab0*/  S2R R2, SR_TID.X ;  /* 0x0000000000027919 */ /* 0x000ea20000002100 */
[----:B------:R-:W-:Y:S01]  /*16ac0*/  USHF.R.S32.HI UR4, URZ, 0x1f, UR36 ;  /* 0x0000001f3f047899 */ /* 0x000fe20008011424 */
[----:B------:R-:W-:Y:S01]  /*16ad0*/  ULDC.64 UR8, c[0x0][0x2d8] ;  /* 0x0000b60000087ab9 */ /* 0x000fe20000000a00 */
[----:B-1----:R-:W1:Y:S02]  /*16ae0*/  S2R R8, SR_TID.X ;  /* 0x0000000000087919 */ /* 0x002e640000002100 */
[----:B------:R-:W-:Y:S02]  /*16af0*/  UIMAD UR6, UR4, UR8, URZ ;  /* 0x00000008040672a4 */ /* 0x000fe4000f8e023f */
[----:B------:R-:W-:Y:S02]  /*16b00*/  UIMAD.WIDE.U32 UR4, UR36, UR8, URZ ;  /* 0x00000008240472a5 */ /* 0x000fe4000f8e003f */
[----:B------:R-:W-:-:S02]  /*16b10*/  UIMAD UR6, UR36, UR9, UR6 ;  /* 0x00000009240672a4 */ /* 0x000fc4000f8e0206 */
[----:B------:R-:W-:Y:S02]  /*16b20*/  USHF.R.S32.HI UR7, URZ, 0x1f, UR44 ;  /* 0x0000001f3f077899 */ /* 0x000fe4000801142c */
[----:B------:R-:W-:Y:S01]  /*16b30*/  UIADD3 UR5, UR5, UR6, URZ ;  /* 0x0000000605057290 */ /* 0x000fe2000fffe03f */
[----:B------:R-:W-:-:S03]  /*16b40*/  ULDC.64 UR8, c[0x0][0x2e0] ;  /* 0x0000b80000087ab9 */ /* 0x000fc60000000a00 */
[----:B------:R-:W-:Y:S02]  /*16b50*/  UIMAD.WIDE.U32 UR4, UR44, UR8, UR4 ;  /* 0x000000082c0472a5 */ /* 0x000fe4000f8e0004 */
[----:B------:R-:W-:Y:S01]  /*16b60*/  UIMAD UR6, UR7, UR8, URZ ;  /* 0x00000008070672a4 */ /* 0x000fe2000f8e023f */
[----:B0-----:R-:W-:-:S03]  /*16b70*/  ISETP.NE.AND P0, PT, R7, 0x1, PT ;  /* 0x000000010700780c */ /* 0x001fc60003f05270 */
[----:B------:R-:W-:Y:S01]  /*16b80*/  UIMAD UR6, UR44, UR9, UR6 ;  /* 0x000000092c0672a4 */ /* 0x000fe2000f8e0206 */
[----:B------:R-:W-:Y:S02]  /*16b90*/  IMAD.U32 R4, RZ, RZ, UR4 ;  /* 0x00000004ff047e24 */ /* 0x000fe4000f8e00ff */
[----:B------:R-:W-:Y:S01]  /*16ba0*/  IMAD.U32 R5, RZ, RZ, UR5 ;  /* 0x00000005ff057e24 */ /* 0x000fe2000f8e00ff */
[----:B------:R-:W-:-:S03]  /*16bb0*/  UIADD3 UR6, UR5, UR6, URZ ;  /* 0x0000000605067290 */ /* 0x000fc6000fffe03f */
[----:B------:R-:W-:Y:S01]  /*16bc0*/  ULDC.64 UR4, c[0x0][0x2d0] ;  /* 0x0000b40000047ab9 */ /* 0x000fe20000000a00 */
[C---:B--2---:R-:W-:Y:S01]  /*16bd0*/  LOP3.LUT R19, R2.reuse, 0x7f, RZ, 0xc0, !PT ;  /* 0x0000007f02137812 */ /* 0x044fe200078ec0ff */
[----:B------:R-:W-:Y:S01]  /*16be0*/  IMAD.SHL.U32 R2, R2, 0x20, RZ ;  /* 0x0000002002027824 */ /* 0x000fe200078e00ff */
[----:B------:R-:W0:Y:S02]  /*16bf0*/  @P0 LDC R3, c[0x0][0x44c] ;  /* 0x00011300ff030b82 */ /* 0x000e240000000800 */
[----:B------:R-:W-:Y:S01]  /*16c00*/  SHF.R.U32.HI R19, RZ, 0x2, R19 ;  /* 0x00000002ff137819 */ /* 0x000fe20000011613 */
[----:B-1----:R-:W-:-:S03]  /*16c10*/  IMAD.SHL.U32 R10, R8, 0x10, RZ ;  /* 0x00000010080a7824 */ /* 0x002fc600078e00ff */
[----:B------:R-:W-:Y:S02]  /*16c20*/  LOP3.LUT R2, R19, 0x60, R2, 0xf8, !PT ;  /* 0x0000006013027812 */ /* 0x000fe400078ef802 */
[----:B------:R-:W-:Y:S01]  /*16c30*/  LOP3.LUT R10, R10, 0x30, RZ, 0xc0, !PT ;  /* 0x000000300a0a7812 */ /* 0x000fe200078ec0ff */
[----:B------:R-:W1:Y:S01]  /*16c40*/  @P0 LDC R0, c[0x0][0x450] ;  /* 0x00011400ff000b82 */ /* 0x000e620000000800 */
[----:B------:R-:W2:Y:S01]  /*16c50*/  S2R R19, SR_TID.X ;  /* 0x0000000000137919 */ /* 0x000ea20000002100 */
[----:B------:R-:W-:Y:S01]  /*16c60*/  VIADD R2, R2, UR42 ;  /* 0x0000002a02027c36 */ /* 0x000fe20008000000 */
[C---:B------:R-:W-:Y:S02]  /*16c70*/  LOP3.LUT R8, R10.reuse, 0x40, RZ, 0xfc, !PT ;  /* 0x000000400a087812 */ /* 0x040fe400078efcff */
[----:B------:R-:W-:Y:S01]  /*16c80*/  LOP3.LUT R10, R10, 0x80, RZ, 0xfc, !PT ;  /* 0x000000800a0a7812 */ /* 0x000fe200078efcff */
[----:B------:R-:W-:Y:S02]  /*16c90*/  IMAD.MOV.U32 R6, RZ, RZ, R2 ;  /* 0x000000ffff067224 */ /* 0x000fe400078e0002 */
[----:B0-----:R-:W-:-:S05]  /*16ca0*/  @P0 IMAD.HI.U32 R3, R2, R3, RZ ;  /* 0x0000000302030227 */ /* 0x001fca00078e00ff */
[----:B-1----:R-:W-:Y:S01]  /*16cb0*/  @P0 SHF.R.U32.HI R6, RZ, R0, R3 ;  /* 0x00000000ff060219 */ /* 0x002fe20000011603 */
[----:B------:R-:W-:Y:S01]  /*16cc0*/  IMAD.U32 R3, RZ, RZ, UR6 ;  /* 0x00000006ff037e24 */ /* 0x000fe2000f8e00ff */
[----:B------:R-:W-:-:S03]  /*16cd0*/  ULDC.64 UR6, c[0x0][0x280] ;  /* 0x0000a00000067ab9 */ /* 0x000fc60000000a00 */
[----:B------:R-:W-:-:S04]  /*16ce0*/  IMAD.MOV R0, RZ, RZ, -R6 ;  /* 0x000000ffff007224 */ /* 0x000fc800078e0a06 */
[----:B------:R-:W-:Y:S02]  /*16cf0*/  IMAD R0, R7, R0, R2 ;  /* 0x0000000007007224 */ /* 0x000fe400078e0202 */
[----:B------:R-:W-:Y:S01]  /*16d00*/  IMAD.MOV.U32 R2, RZ, RZ, R4 ;  /* 0x000000ffff027224 */ /* 0x000fe200078e0004 */
[----:B------:R-:W-:Y:S01]  /*16d10*/  SHF.R.S32.HI R4, RZ, 0x1f, R6 ;  /* 0x0000001fff047819 */ /* 0x000fe20000011406 */
[----:B--2---:R-:W-:Y:S02]  /*16d20*/  IMAD.SHL.U32 R9, R19, 0x10, RZ ;  /* 0x0000001013097824 */ /* 0x004fe400078e00ff */
[----:B------:R-:W-:-:S03]  /*16d30*/  IMAD.WIDE.U32 R2, R6, UR4, R2 ;  /* 0x0000000406027c25 */ /* 0x000fc6000f8e0002 */
[----:B------:R-:W-:Y:S01]  /*16d40*/  LOP3.LUT R9, R9, 0x30, RZ, 0xc0, !PT ;  /* 0x0000003009097812 */ /* 0x000fe200078ec0ff */
        /* <DEDUP_REMOVED lines=10> */
[----:B------:R0:W5:Y:S01]  /*16df0*/  LDL R8, [R1+0x18] ;  /* 0x0000180001087983 */ /* 0x0001620000100800 */
[----:B------:R-:W-:Y:S02]  /*16e00*/  IADD3 R4, P3, R2, UR6, RZ ;  /* 0x0000000602047c10 */ /* 0x000fe4000ff7e0ff */
[----:B------:R-:W-:Y:S02]  /*16e10*/  ISETP.GE.AND P0, PT, R9, UR4, PT ;  /* 0x0000000409007c0c */ /* 0x000fe4000bf06270 */
[----:B------:R-:W-:Y:S01]  /*16e20*/  ISETP.GE.AND P2, PT, R10, UR4, PT ;  /* 0x000000040a007c0c */ /* 0x000fe2000bf46270 */
[----:B------:R-:W-:Y:S01]  /*16e30*/  UMOV UR4, 0xffffffff ;  /* 0xffffffff00047882 */ /* 0x000fe20000000000 */
[----:B------:R-:W-:-:S02]  /*16e40*/  LOP3.LUT R19, R19, 0x7f, RZ, 0xc0, !PT ;  /* 0x0000007f13137812 */ /* 0x000fc400078ec0ff */
[----:B------:R-:W-:Y:S02]  /*16e50*/  IADD3.X R3, R3, UR7, R0, P3, !PT ;  /* 0x0000000703037c10 */ /* 0x000fe40009ffe400 */
[----:B------:R-:W-:Y:S01]  /*16e60*/  SHF.R.U32.HI R10, RZ, 0x2, R19 ;  /* 0x00000002ff0a7819 */ /* 0x000fe20000011613 */
[----:B0-----:R-:W-:Y:S06]  /*16e70*/  BRA.DIV UR4, `(.L_x_1075) ;  /* 0x0000002604dc7947 */ /* 0x001fec000b800000 */
[----:B------:R-:W0:Y:S01]  /*16e80*/  SHFL.IDX PT, R6, R4, RZ, 0x1c1f ;  /* 0x001c1fff04067589 */ /* 0x000e2200000e0000 */
[----:B------:R-:W-:Y:S01]  /*16e90*/  ULDC UR4, c[0x0][0x288] ;  /* 0x0000a20000047ab9 */ /* 0x000fe20000000800 */
[----:B------:R-:W-:Y:S02]  /*16ea0*/  VIADD R0, R10, UR42 ;  /* 0x0000002a0a007c36 */ /* 0x000fe40008000000 */
[----:B------:R-:W1:Y:S01]  /*16eb0*/  SHFL.IDX PT, R5, R3, RZ, 0x1c1f ;  /* 0x001c1fff03057589 */ /* 0x000e6200000e0000 */
[----:B------:R-:W-:-:S05]  /*16ec0*/  IMAD R2, R7, UR4, RZ ;  /* 0x0000000407027c24 */ /* 0x000fca000f8e02ff */
[----:B------:R-:W-:-:S13]  /*16ed0*/  ISETP.GE.AND P4, PT, R0, R2, PT ;  /* 0x000000020000720c */ /* 0x000fda0003f86270 */
[----:B0-----:R-:W-:-:S05]  /*16ee0*/  @!P4 IADD3 R6, P3, R9, R6, RZ ;  /* 0x000000060906c210 */ /* 0x001fca0007f7e0ff */
[----:B-1----:R-:W-:-:S04]  /*16ef0*/  @!P4 IMAD.X R5, RZ, RZ, R5, P3 ;  /* 0x000000ffff05c224 */ /* 0x002fc800018e0605 */
[----:B------:R-:W-:Y:S02]  /*16f00*/  @!P4 IMAD.MOV.U32 R7, RZ, RZ, R5 ;  /* 0x000000ffff07c224 */ /* 0x000fe400078e0005 */
[----:B------:R-:W-:-:S03]  /*16f10*/  VIADD R5, R0, 0x20 ;  /* 0x0000002000057836 */ /* 0x000fc60000000000 */
[----:B------:R-:W-:Y:S01]  /*16f20*/  @!PT LDS RZ, [RZ] ;  /* 0x00000000fffff984 */ /* 0x000fe20000000800 */
[----:B-----5:R-:W-:Y:S04]  /*16f30*/  @!P4 LDGSTS.E.BYPASS.LTC128B.128 [R8+0x14400], desc[UR50][R6.64], !P0 ;  /* 0x144000000608cfae */ /* 0x020fe8000c101d72 */
[----:B------:R-:W-:Y:S04]  /*16f40*/  @!P4 LDGSTS.E.BYPASS.LTC128B.128 [R8+0x16400], desc[UR50][R6.64+0x40], !P1 ;  /* 0x164000400608cfae */ /* 0x000fe8000c901d72 */
[----:B------:R0:W-:Y:S01]  /*16f50*/  @!P4 LDGSTS.E.BYPASS.LTC128B.128 [R8+0x18400], desc[UR50][R6.64+0x80], !P2 ;  /* 0x184000800608cfae */ /* 0x0001e2000d101d72 */
[----:B------:R-:W-:-:S03]  /*16f60*/  ISETP.GE.AND P4, PT, R5, R2, PT ;  /* 0x000000020500720c */ /* 0x000fc60003f86270 */
[----:B------:R-:W-:Y:S04]  /*16f70*/  SHFL.IDX PT, R5, R3, 0x1, 0x1c1f ;  /* 0x003c1f0003057f89 */ /* 0x000fe800000e0000 */
[----:B0-----:R-:W0:Y:S06]  /*16f80*/  SHFL.IDX PT, R6, R4, 0x1, 0x1c1f ;  /* 0x003c1f0004067f89 */ /* 0x001e2c00000e0000 */
        /* <DEDUP_REMOVED lines=10> */
[----:B0-----:R-:W0:Y:S04]  /*17030*/  SHFL.IDX PT, R6, R4, 0x2, 0x1c1f ;  /* 0x005c1f0004067f89 */ /* 0x001e2800000e0000 */
[----:B------:R-:W1:Y:S01]  /*17040*/  SHFL.IDX PT, R4, R4, 0x3, 0x1c1f ;  /* 0x007c1f0004047f89 */ /* 0x000e6200000e0000 */
[----:B0-----:R-:W-:-:S05]  /*17050*/  @!P4 IADD3 R6, P3, R9, R6, RZ ;  /* 0x000000060906c210 */ /* 0x001fca0007f7e0ff */
[----:B------:R-:W-:-:S04]  /*17060*/  @!P4 IMAD.X R5, RZ, RZ, R5, P3 ;  /* 0x000000ffff05c224 */ /* 0x000fc800018e0605 */
[----:B------:R-:W-:-:S05]  /*17070*/  @!P4 IMAD.MOV.U32 R7, RZ, RZ, R5 ;  /* 0x000000ffff07c224 */ /* 0x000fca00078e0005 */
[----:B------:R0:W-:Y:S04]  /*17080*/  @!P4 LDGSTS.E.BYPASS.LTC128B.128 [R8+0x15400], desc[UR50][R6.64], !P0 ;  /* 0x154000000608cfae */ /* 0x0001e8000c101d72 */
[----:B------:R0:W-:Y:S04]  /*17090*/  @!P4 LDGSTS.E.BYPASS.LTC128B.128 [R8+0x17400], desc[UR50][R6.64+0x40], !P1 ;  /* 0x174000400608cfae */ /* 0x0001e8000c901d72 */
[----:B-1----:R0:W-:Y:S02]  /*170a0*/  @!P4 LDGSTS.E.BYPASS.LTC128B.128 [R8+0x19400], desc[UR50][R6.64+0x80], !P2 ;  /* 0x194000800608cfae */ /* 0x0021e4000d101d72 */
.L_x_1147:
        /* <DEDUP_REMOVED lines=12> */
.L_x_1077:
[----:B------:R-:W-:Y:S05]  /*17170*/  BSYNC B0 ;  /* 0x0000000000007941 */ /* 0x000fea0003800000 */
.L_x_1076:
[----:B------:R-:W-:Y:S01]  /*17180*/  NOP ;  /* 0x0000000000007918 */ /* 0x000fe20000000000 */
[----:B------:R-:W-:-:S13]  /*17190*/  PLOP3.LUT P0, PT, PT, PT, PT, 0x80, 0x0 ;  /* 0x000000000000781c */ /* 0x000fda0003f0f070 */
.L_x_1078:
[----:B------:R-:W-:Y:S02]  /*171a0*/  PLOP3.LUT P1, PT, P1, P0, PT, 0xa2, 0x0 ;  /* 0x000000000000781c */ /* 0x000fe40000f21472 */
[----:B------:R-:W-:-:S08]  /*171b0*/  @P0 R2UR P1, UR4, R17 ;  /* 0x00000000110402ca */ /* 0x000fd00000020000 */
[----:B------:R-:W-:-:S05]  /*171c0*/  @P0 PLOP3.LUT P0, PT, P1, PT, PT, 0x80, 0x0 ;  /* 0x000000000000081c */ /* 0x000fca0000f0f070 */
[----:B------:R-:W-:Y:S01]  /*171d0*/  @!P1 SYNCS.ARRIVE.TRANS64.RED.A0T1 RZ, [UR4+0x29800], RZ ;  /* 0x029800ffffff99a7 */ /* 0x000fe20008200404 */
[----:B------:R-:W-:Y:S07]  /*171e0*/  @!P1 ARRIVES.LDGSTSBAR.64.TRANSCNT [UR4+0x29800] ;  /* 0x02980000ff0099b0 */ /* 0x000fee0008000a84 */
[----:B------:R-:W-:Y:S05]  /*171f0*/  @P0 BRA.U.ANY `(.L_x_1078) ;  /* 0xfffffffd00e80947 */ /* 0x000fea000393ffff */
[----:B-1----:R-:W2:Y:S02]  /*17200*/  LDL.LU R2, [R1+0x20] ;  /* 0x0000200001027983 */ /* 0x002ea40000300800 */
        /* <DEDUP_REMOVED lines=9> */
[----:B------:R-:W2:Y:S03]  /*172a0*/  SYNCS.PHASECHK.TRANS64.TRYWAIT P0, [R17+URZ+0x29820], R0 ;  /* 0x02982000110075a7 */ /* 0x000ea6000800017f */
[----:B-12---:R-:W-:Y:S05]  /*172b0*/  @!P0 BRA `(.L_x_1080) ;  /* 0x0000002800148947 */ /* 0x006fea0003800000 */
.L_x_1148:
[----:B------:R-:W-:Y:S05]  /*172c0*/  BSYNC B0 ;  /* 0x0000000000007941 */ /* 0x000fea0003800000 */
.L_x_1079:
[----:B------:R-:W-:-:S04]  /*172d0*/  UIADD3 UR4, UR41, -0x2, URZ ;  /* 0xfffffffe29047890 */ /* 0x000fc8000fffe03f */
[----:B------:R-:W-:-:S06]  /*172e0*/  UISETP.GE.AND UP0, UPT, UR4, UR40, UPT ;  /* 0x000000280400728c */ /* 0x000fcc000bf06270 */
[----:B------:R-:W-:-:S13]  /*172f0*/  PLOP3.LUT P0, PT, PT, PT, UP0, 0x80, 0x0 ;  /* 0x000000000000781c */ /* 0x000fda0003f0f008 */
[----:B------:R-:W-:Y:S05]  /*17300*/  @!P0 BRA `(.L_x_1081) ;  /* 0x0000000c00fc8947 */ /* 0x000fea0003800000 */
[----:B------:R2:W5:Y:S01]  /*17310*/  LDL.LU R3, [R1] ;  /* 0x0000000001037983 */ /* 0x0005620000300800 */
[----:B-1----:R-:W-:Y:S02]  /*17320*/  IMAD.MOV.U32 R0, RZ, RZ, R18 ;  /* 0x000000ffff007224 */ /* 0x002fe400078e0012 */
[----:B------:R-:W-:-:S07]  /*17330*/  IMAD.U32 R2, RZ, RZ, UR4 ;  /* 0x00000004ff027e24 */ /* 0x000fce000f8e00ff */
.L_x_1103:
[----:B0-----:R-:W3:Y:S01]  /*17340*/  LDL R5, [R1+0x4] ;  /* 0x0000040001057983 */ /* 0x001ee20000100800 */
[----:B------:R-:W-:Y:S01]  /*17350*/  VIADD R18, R0, 0x1 ;  /* 0x0000000100127836 */ /* 0x000fe20000000000 */
[----:B------:R-:W-:Y:S05]  /*17360*/  YIELD ;  /* 0x0000000000007946 */ /* 0x000fea0003800000 */
[----:B------:R-:W-:Y:S01]  /*17370*/  ISETP.NE.AND P0, PT, R18, 0x2, PT ;  /* 0x000000021200780c */ /* 0x000fe20003f05270 */
[----:B------:R-:W-:Y:S03]  /*17380*/  BSSY B0, `(.L_x_1082) ;  /* 0x0000087000007945 */ /* 0x000fe60003800000 */
[----:B------:R-:W-:-:S02]  /*17390*/  SEL R4, RZ, 0x1, P0 ;  /* 0x00000001ff047807 */ /* 0x000fc40000000000 */
[----:B------:R-:W-:Y:S02]  /*173a0*/  SEL R18, R18, RZ, P0 ;  /* 0x000000ff12127207 */ /* 0x000fe40000000000 */
[----:B-----5:R-:W-:-:S05]  /*173b0*/  LOP3.LUT R9, R3, R4, RZ, 0x3c, !PT ;  /* 0x0000000403097212 */ /* 0x020fca00078e3cff */
[----:B------:R1:W-:Y:S01]  /*173c0*/  STL [R1], R9 ;  /* 0x0000000901007387 */ /* 0x0003e20000100800 */
[----:B---3--:R-:W-:-:S13]  /*173d0*/  LOP3.LUT P1, RZ, R5, 0x2, RZ, 0xc0, !PT ;  /* 0x0000000205ff7812 */ /* 0x008fda000782c0ff */
[----:B-1----:R-:W-:Y:S05]  /*173e0*/  @!P1 BRA `(.L_x_1083) ;  /* 0x0000000800009947 */ /* 0x002fea0003800000 */
[----:B------:R-:W-:Y:S01]  /*173f0*/  LOP3.LUT P1, RZ, R5, 0x1, RZ, 0xc0, !PT ;  /* 0x0000000105ff7812 */ /* 0x000fe2000782c0ff */
[----:B0-----:R-:W-:-:S12]  /*17400*/  IMAD.MOV.U32 R8, RZ, RZ, R2 ;  /* 0x000000ffff087224 */ /* 0x001fd800078e0002 */
[----:B------:R-:W-:Y:S05]  /*17410*/  @!P1 BRA `(.L_x_1084) ;  /* 0x0000000000509947 */ /* 0x000fea0003800000 */
[----:B------:R-:W3:Y:S01]  /*17420*/  LDL R10, [R1+0xc] ;  /* 0x00000c00010a7983 */ /* 0x000ee20000100800 */
[----:B------:R-:W0:Y:S01]  /*17430*/  LDC R8, c[0x0][0x43c] ;  /* 0x00010f00ff087b82 */ /* 0x000e220000000800 */
[----:B------:R-:W-:Y:S02]  /*17440*/  ULDC.64 UR4, c[0x0][0x428] ;  /* 0x00010a0000047ab9 */ /* 0x000fe40000000a00 */
[----:B------:R-:W4:Y:S01]  /*17450*/  LDL R7, [R1+0x8] ;  /* 0x0000080001077983 */ /* 0x000f220000100800 */
[----:B0-----:R-:W-:-:S13]  /*17460*/  ISETP.NE.AND P0, PT, R8, 0x1, PT ;  /* 0x000000010800780c */ /* 0x001fda0003f05270 */
        /* <DEDUP_REMOVED lines=15> */
.L_x_1084:
[----:B------:R-:W0:Y:S01]  /*17560*/  S2R R4, SR_TID.X ;  /* 0x0000000000047919 */ /* 0x000e220000002100 */
[----:B------:R-:W-:Y:S01]  /*17570*/  SHF.L.U32 R5, R9, 0x1f, RZ ;  /* 0x0000001f09057819 */ /* 0x000fe200000006ff */
[----:B------:R-:W-:Y:S01]  /*17580*/  BSSY B1, `(.L_x_1085) ;  /* 0x0000006000017945 */ /* 0x000fe20003800000 */
[----:B0-----:R-:W-:Y:S01]  /*17590*/  LOP3.LUT R6, R4, 0x7f, RZ, 0xc0, !PT ;  /* 0x0000007f04067812 */ /* 0x001fe200078ec0ff */
[----:B------:R-:W-:-:S03]  /*175a0*/  IMAD R4, R18, 0x8, R17 ;  /* 0x0000000812047824 */ /* 0x000fc600078e0211 */
[----:B------:R-:W-:Y:S01]  /*175b0*/  ISETP.NE.AND P1, PT, R6, RZ, PT ;  /* 0x000000ff0600720c */ /* 0x000fe20003f25270 */
[----:B------:R-:W0:Y:S02]  /*175c0*/  SYNCS.PHASECHK.TRANS64.TRYWAIT P0, [R4+URZ+0x29880], R5 ;  /* 0x02988005040075a7 */ /* 0x000e24000800017f */
[----:B0-----:R-:W-:Y:S10]  /*175d0*/  @!P0 BRA `(.L_x_1086) ;  /* 0x0000002400608947 */ /* 0x001ff40003800000 */
.L_x_1149:
[----:B------:R-:W-:Y:S05]  /*175e0*/  BSYNC B1 ;  /* 0x0000000000017941 */ /* 0x000fea0003800000 */
.L_x_1085:
        /* <DEDUP_REMOVED lines=9> */
.L_x_1088:
[----:B------:R-:W-:Y:S05]  /*17680*/  BSYNC B1 ;  /* 0x0000000000017941 */ /* 0x000fea0003800000 */
.L_x_1087:
[----:B------:R-:W-:Y:S01]  /*17690*/  IMAD.MOV.U32 R10, RZ, RZ, RZ ;  /* 0x000000ffff0a7224 */ /* 0x000fe200078e00ff */
[----:B------:R-:W-:Y:S01]  /*176a0*/  UIADD3 UR4, UP0, UR46, 0x470, URZ ;  /* 0x000004702e047890 */ /* 0x000fe2000ff1e03f */
[----:B------:R-:W-:Y:S01]  /*176b0*/  IMAD R7, R18, 0x5000, R17 ;  /* 0x0000500012077824 */ /* 0x000fe200078e0211 */
[----:B------:R-:W-:Y:S01]  /*176c0*/  PLOP3.LUT P0, PT, PT, PT, PT, 0x80, 0x0 ;  /* 0x000000000000781c */ /* 0x000fe20003f0f070 */
[----:B------:R-:W-:Y:S01]  /*176d0*/  IMAD R6, R8, 0xa0, RZ ;  /* 0x000000a008067824 */ /* 0x000fe200078e02ff */
[----:B------:R-:W-:Y:S01]  /*176e0*/  R2UR UR10, R10 ;  /* 0x000000000a0a72ca */ /* 0x000fe200000e0000 */
[----:B------:R-:W-:Y:S01]  /*176f0*/  VIADD R7, R7, 0xa400 ;  /* 0x0000a40007077836 */ /* 0x000fe20000000000 */
[----:B------:R-:W-:Y:S01]  /*17700*/  UIADD3.X UR5, URZ, UR47, URZ, UP0, !UPT ;  /* 0x0000002f3f057290 */ /* 0x000fe200087fe43f */
[----:B------:R-:W-:Y:S01]  /*17710*/  VIADD R8, R4, 0x29870 ;  /* 0x0002987004087836 */ /* 0x000fe20000000000 */
[----:B------:R-:W-:Y:S01]  /*17720*/  UMOV UR6, 0x0 ;  /* 0x0000000000067882 */ /* 0x000fe20000000000 */
[----:B------:R-:W-:-:S10]  /*17730*/  UMOV UR7, 0x14f00000 ;  /* 0x14f0000000077882 */ /* 0x000fd40000000000 */
.L_x_1089:
        /* <DEDUP_REMOVED lines=13> */
.L_x_1150:
[----:B------:R-:W-:Y:S05]  /*17810*/  BSYNC B1 ;  /* 0x0000000000017941 */ /* 0x000fea0003800000 */
.L_x_1090:
[----:B------:R-:W-:Y:S01]  /*17820*/  BSSY B1, `(.L_x_1092) ;  /* 0x000000b000017945 */ /* 0x000fe20003800000 */
[----:B------:R-:W-:Y:S02]  /*17830*/  IMAD.MOV.U32 R8, RZ, RZ, 0x0 ;  /* 0x00000000ff087424 */ /* 0x000fe400078e00ff */
[----:B------:R-:W-:Y:S01]  /*17840*/  IMAD.MOV.U32 R9, RZ, RZ, 0x14f00000 ;  /* 0x14f00000ff097424 */ /* 0x000fe200078e00ff */
[----:B------:R-:W-:Y:S06]  /*17850*/  @P1 BRA `(.L_x_1093) ;  /* 0x00000000001c1947 */ /* 0x000fec0003800000 */
[----:B------:R-:W3:Y:S01]  /*17860*/  S2R R7, SR_TID.X ;  /* 0x0000000000077919 */ /* 0x000ee20000002100 */
[----:B01----:R-:W-:-:S04]  /*17870*/  IMAD.MOV.U32 R5, RZ, RZ, 0x7800 ;  /* 0x00007800ff057424 */ /* 0x003fc800078e00ff */
[----:B------:R4:W-:Y:S01]  /*17880*/  SYNCS.ARRIVE.TRANS64 RZ, [R4+URZ+0x29830], R5 ;  /* 0x0298300504ff79a7 */ /* 0x0009e2000800003f */
[----:B---3--:R-:W-:-:S04]  /*17890*/  LOP3.LUT R7, R7, 0x1f, RZ, 0xc0, !PT ;  /* 0x0000001f07077812 */ /* 0x008fc800078ec0ff */
[----:B------:R-:W-:-:S13]  /*178a0*/  ISETP.NE.AND P0, PT, R7, RZ, PT ;  /* 0x000000ff0700720c */ /* 0x000fda0003f05270 */
[----:B----4-:R-:W-:Y:S05]  /*178b0*/  @!P0 BRA `(.L_x_1093) ;  /* 0x0000000000048947 */ /* 0x010fea0003800000 */
[----:B------:R-:W-:Y:S01]  /*178c0*/  BPT.TRAP 0x1 ;  /* 0x000000040000795c */ /* 0x000fe20000300000 */
.L_x_1093:
[----:B------:R-:W-:Y:S05]  /*178d0*/  BSYNC B1 ;  /* 0x0000000000017941 */ /* 0x000fea0003800000 */
.L_x_1092:
[----:B------:R-:W-:Y:S01]  /*178e0*/  R2UR UR10, R10 ;  /* 0x000000000a0a72ca */ /* 0x000fe200000e0000 */
[----:B01----:R-:W-:Y:S01]  /*178f0*/  IMAD R5, R18, 0x7800, R17 ;  /* 0x0000780012057824 */ /* 0x003fe200078e0211 */
[----:B------:R-:W-:Y:S01]  /*17900*/  R2UR UR6, R8 ;  /* 0x00000000080672ca */ /* 0x000fe200000e0000 */
[----:B------:R-:W-:Y:S01]  /*17910*/  UIADD3 UR4, UP0, UR46, 0x370, URZ ;  /* 0x000003702e047890 */ /* 0x000fe2000ff1e03f */
[----:B------:R-:W-:Y:S01]  /*17920*/  R2UR UR7, R9 ;  /* 0x00000000090772ca */ /* 0x000fe200000e0000 */
[----:B------:R-:W-:Y:S01]  /*17930*/  VIADD R4, R4, 0x29830 ;  /* 0x0002983004047836 */ /* 0x000fe20000000000 */
[----:B------:R-:W-:Y:S01]  /*17940*/  PLOP3.LUT P0, PT, PT, PT, PT, 0x80, 0x0 ;  /* 0x000000000000781c */ /* 0x000fe20003f0f070 */
[----:B------:R-:W-:Y:S01]  /*17950*/  VIADD R7, R5, 0x1a400 ;  /* 0x0001a40005077836 */ /* 0x000fe20000000000 */
[----:B------:R-:W-:-:S12]  /*17960*/  UIADD3.X UR5, URZ, UR47, URZ, UP0, !UPT ;  /* 0x0000002f3f057290 */ /* 0x000fd800087fe43f */
.L_x_1094:
        /* <DEDUP_REMOVED lines=15> */
.L_x_1095:
        /* <DEDUP_REMOVED lines=15> */
.L_x_1096:
        /* <DEDUP_REMOVED lines=10> */
.L_x_1083:
[----:B------:R-:W-:Y:S05]  /*17bf0*/  BSYNC B0 ;  /* 0x0000000000007941 */ /* 0x000fea0003800000 */
.L_x_1082:
[----:B------:R-:W-:-:S06]  /*17c00*/  UISETP.NE.AND UP0, UPT, UR39, 0x3, UPT ;  /* 0x000000032700788c */ /* 0x000fcc000bf05270 */
[----:B------:R-:W-:-:S13]  /*17c10*/  PLOP3.LUT P0, PT, PT, PT, UP0, 0x80, 0x0 ;  /* 0x000000000000781c */ /* 0x000fda0003f0f008 */
[----:B------:R-:W-:Y:S05]  /*17c20*/  @!P0 BRA `(.L_x_1097) ;  /* 0x0000000000048947 */ /* 0x000fea0003800000 */
[----:B------:R-:W-:Y:S01]  /*17c30*/  BPT.TRAP 0x1 ;  /* 0x000000040000795c */ /* 0x000fe20000300000 */
.L_x_1097:
[----:B------:R-:W-:Y:S01]  /*17c40*/  IMAD.U32 R4, RZ, RZ, UR45 ;  /* 0x0000002dff047e24 */ /* 0x000fe2000f8e00ff */
[----:B------:R-:W-:Y:S01]  /*17c50*/  BSSY B0, `(.L_x_1098) ;  /* 0x0000007000007945 */ /* 0x000fe20003800000 */
[----:B------:R-:W-:-:S03]  /*17c60*/  IMAD R19, R0, 0x8, R17 ;  /* 0x0000000800137824 */ /* 0x000fc600078e0211 */
[----:B------:R-:W-:Y:S02]  /*17c70*/  ISETP.NE.AND P0, PT, R4, 0x3, PT ;  /* 0x000000030400780c */ /* 0x000fe40003f05270 */
[----:B------:R-:W-:-:S04]  /*17c80*/  LOP3.LUT R4, R3, 0x1, RZ, 0x3c, !PT ;  /* 0x0000000103047812 */ /* 0x000fc800078e3cff */
[----:B------:R-:W-:-:S04]  /*17c90*/  SHF.L.U32 R4, R4, 0x1f, RZ ;  /* 0x0000001f04047819 */ /* 0x000fc800000006ff */
[----:B------:R-:W1:Y:S02]  /*17ca0*/  SYNCS.PHASECHK.TRANS64.TRYWAIT P1, [R19+URZ+0x29870], R4 ;  /* 0x02987004130075a7 */ /* 0x000e64000802017f */
[----:B-1----:R-:W-:Y:S05]  /*17cb0*/  @!P1 BRA `(.L_x_1099) ;  /* 0x0000001c00d09947 */ /* 0x002fea0003800000 */
.L_x_1151:
[----:B------:R-:W-:Y:S05]  /*17cc0*/  BSYNC B0 ;  /* 0x0000000000007941 */ /* 0x000fea0003800000 */
.L_x_1098:
[----:B------:R-:W-:Y:S05]  /*17cd0*/  @!P0 BRA `(.L_x_1100) ;  /* 0x0000000000048947 */ /* 0x000fea0003800000 */
[----:B------:R-:W-:Y:S01]  /*17ce0*/  BPT.TRAP 0x1 ;  /* 0x000000040000795c */ /* 0x000fe20000300000 */
.L_x_1100:
[----:B------:R-:W-:Y:S01]  /*17cf0*/  SHF.L.U32 R3, R3, 0x1f, RZ ;  /* 0x0000001f03037819 */ /* 0x000fe200000006ff */
[----:B------:R-:W-:-:S03]  /*17d00*/  IMAD R12, R0, 0x5000, RZ ;  /* 0x00005000000c7824 */ /* 0x000fc600078e02ff */
[----:B------:R-:W3:Y:S02]  /*17d10*/  SYNCS.PHASECHK.TRANS64.TRYWAIT P1, [R19+URZ+0x29860], R3 ;  /* 0x02986003130075a7 */ /* 0x000ee4000802017f */
[----:B---3--:R-:W-:Y:S05]  /*17d20*/  @!P1 BRA `(.L_x_1101) ;  /* 0x0000001c00c89947 */ /* 0x008fea0003800000 */
.L_x_1152:
[----:B------:R-:W4:Y:S04]  /*17d30*/  LDL R0, [R1+0x14] ;  /* 0x0000140001007983 */ /* 0x000f280000100800 */
[----:B------:R-:W5:Y:S01]  /*17d40*/  LDL R13, [R1+0x10] ;  /* 0x00001000010d7983 */ /* 0x000f620000100800 */
[----:B------:R-:W-:Y:S05]  /*17d50*/  WARPSYNC.ALL ;  /* 0x0000000000007948 */ /* 0x000fea0003800000 */
[----:B------:R-:W0:Y:S01]  /*17d60*/  S2R R5, SR_TID.X ;  /* 0x0000000000057919 */ /* 0x000e220000002100 */
[----:B------:R-:W-:Y:S01]  /*17d70*/  IMAD.MOV.U32 R14, RZ, RZ, 0x40 ;  /* 0x00000040ff0e7424 */ /* 0x000fe200078e00ff */
[----:B0-----:R-:W-:-:S04]  /*17d80*/  LOP3.LUT P1, RZ, R5, 0x4, RZ, 0xc0, !PT ;  /* 0x0000000405ff7812 */ /* 0x001fc8000782c0ff */
[----:B------:R-:W-:Y:S02]  /*17d90*/  SEL R14, R14, 0xffffffc0, !P1 ;  /* 0xffffffc00e0e7807 */ /* 0x000fe40004800000 */
[C---:B----4-:R-:W-:Y:S02]  /*17da0*/  LOP3.LUT R0, R12.reuse, R0, RZ, 0xfc, !PT ;  /* 0x000000000c007212 */ /* 0x050fe400078efcff */
[----:B-----5:R-:W-:-:S03]  /*17db0*/  LOP3.LUT R20, R12, R13, RZ, 0xfc, !PT ;  /* 0x0000000d0c147212 */ /* 0x020fc600078efcff */
[----:B------:R-:W-:-:S04]  /*17dc0*/  IMAD.IADD R0, R17, 0x1, R0 ;  /* 0x0000000111007824 */ /* 0x000fc800078e0200 */
[----:B---3--:R-:W-:Y:S01]  /*17dd0*/  IMAD.IADD R3, R14, 0x1, R0 ;  /* 0x000000010e037824 */ /* 0x008fe200078e0200 */
[----:B------:R-:W1:Y:S01]  /*17de0*/  LDSM.16.MT88.4 R8, [R0+0xa400] ;  /* 0x00a400000008783b */ /* 0x000e620000004200 */
[----:B------:R-:W-:Y:S01]  /*17df0*/  IMAD.IADD R20, R17, 0x1, R20 ;  /* 0x0000000111147824 */ /* 0x000fe200078e0214 */
        /* <DEDUP_REMOVED lines=67> */
.L_x_1102:
[----:B------:R3:W5:Y:S01]  /*18230*/  LDL R3, [R1] ;  /* 0x0000000001037983 */ /* 0x0007620000100800 */
[----:B-1----:R1:W-:Y:S01]  /*18240*/  SYNCS.ARRIVE.TRANS64.A1T0 RZ, [R19+URZ+0x29850], RZ ;  /* 0x029850ff13ff79a7 */ /* 0x0023e2000810003f */
[----:B------:R-:W4:Y:S02]  /*18250*/  S2R R0, SR_TID.X ;  /* 0x0000000000007919 */ /* 0x000f240000002100 */
[----:B----4-:R-:W-:Y:S01]  /*18260*/  LOP3.LUT R0, R0, 0x7f, RZ, 0xc0, !PT ;  /* 0x0000007f00007812 */ /* 0x010fe200078ec0ff */
[----:B------:R-:W-:Y:S03]  /*18270*/  BAR.SYNC.DEFER_BLOCKING 0x2, 0x80 ;  /* 0x0082000000007b1d */ /* 0x000fe60000010000 */
[----:B------:R-:W-:Y:S01]  /*18280*/  ISETP.NE.AND P0, PT, R0, RZ, PT ;  /* 0x000000ff0000720c */ /* 0x000fe20003f05270 */
[----:B------:R-:W-:-:S12]  /*18290*/  IMAD.MOV.U32 R0, RZ, RZ, R18 ;  /* 0x000000ffff007224 */ /* 0x000fd800078e0012 */
[----:B-1----:R-:W-:-:S05]  /*182a0*/  @!P0 VIADD R19, R19, 0x29880 ;  /* 0x0002988013138836 */ /* 0x002fca0000000000 */
[----:B------:R-:W-:-:S04]  /*182b0*/  @!P0 PRMT R19, RZ, 0x654, R19 ;  /* 0x00000654ff138816 */ /* 0x000fc80000000013 */
[----:B------:R3:W-:Y:S01]  /*182c0*/  @!P0 SYNCS.ARRIVE.TRANS64.RED.A1T0 RZ, [R19+URZ], RZ ;  /* 0x000000ff13ff89a7 */ /* 0x0007e2000810043f */
[C---:B------:R-:W-:Y:S01]  /*182d0*/  ISETP.GT.AND P0, PT, R2.reuse, UR40, PT ;  /* 0x0000002802007c0c */ /* 0x040fe2000bf04270 */
[----:B------:R-:W-:-:S12]  /*182e0*/  VIADD R2, R2, 0xffffffff ;  /* 0xffffffff02027836 */ /* 0x000fd80000000000 */
[----:B---3--:R-:W-:Y:S05]  /*182f0*/  @P0 BRA `(.L_x_1103) ;  /* 0xfffffff000100947 */ /* 0x008fea000383ffff */
.L_x_1081:
[----:B0-----:R-:W0:Y:S01]  /*18300*/  S2R R4, SR_TID.X ;  /* 0x0000000000047919 */ /* 0x001e220000002100 */
[----:B------:R-:W-:Y:S01]  /*18310*/  BSSY B0, `(.L_x_1104) ;  /* 0x0000011000007945 */ /* 0x000fe20003800000 */
[----:B0-----:R-:W-:-:S04]  /*18320*/  LOP3.LUT R4, R4, 0x7f, RZ, 0xc0, !PT ;  /* 0x0000007f04047812 */ /* 0x001fc800078ec0ff */
[----:B------:R-:W-:-:S13]  /*18330*/  ISETP.NE.AND P0, PT, R4, RZ, PT ;  /* 0x000000ff0400720c */ /* 0x000fda0003f05270 */
[----:B------:R-:W-:Y:S05]  /*18340*/  @P0 BRA `(.L_x_1105) ;  /* 0x0000000000340947 */ /* 0x000fea0003800000 */
[----:B-----5:R-:W0:Y:S01]  /*18350*/  S2R R3, SR_LANEID ;  /* 0x0000000000037919 */ /* 0x020e220000000000 */
[----:B------:R-:W-:Y:S02]  /*18360*/  VOTEU.ANY UR4, UPT, PT ;  /* 0x0000000000047886 */ /* 0x000fe400038e0100 */
[----:B-1----:R-:W0:Y:S08]  /*18370*/  FLO.U32 R0, UR4 ;  /* 0x0000000400007d00 */ /* 0x002e3000080e0000 */
        /* <DEDUP_REMOVED lines=9> */
[----:B------:R0:W-:Y:S02]  /*18410*/  STL [R1+0x1c], R0 ;  /* 0x00001c0001007387 */ /* 0x0001e40000100800 */
.L_x_1105:
[----:B------:R-:W-:Y:S05]  /*18420*/  BSYNC B0 ;  /* 0x0000000000007941 */ /* 0x000fea0003800000 */
.L_x_1104:
[----:B------:R-:W-:-:S06]  /*18430*/  UISETP.NE.AND UP0, UPT, UR39, 0x3, UPT ;  /* 0x000000032700788c */ /* 0x000fcc000bf05270 */
[----:B------:R-:W-:-:S13]  /*18440*/  PLOP3.LUT P1, PT, PT, PT, UP0, 0x80, 0x0 ;  /* 0x000000000000781c */ /* 0x000fda0003f2f008 */
[----:B------:R-:W-:Y:S05]  /*18450*/  @!P1 BRA `(.L_x_1106) ;  /* 0x0000000000049947 */ /* 0x000fea0003800000 */
[----:B------:R-:W-:Y:S01]  /*18460*/  BPT.TRAP 0x1 ;  /* 0x000000040000795c */ /* 0x000fe20000300000 */
.L_x_1106:
[----:B------:R-:W3:Y:S01]  /*18470*/  LDL R2, [R1] ;  /* 0x0000000001027983 */ /* 0x000ee20000100800 */
[----:B------:R-:W-:Y:S01]  /*18480*/  IMAD R16, R18, 0x8, R17 ;  /* 0x0000000812107824 */ /* 0x000fe200078e0211 */
[----:B------:R-:W-:Y:S01]  /*18490*/  BSSY B0, `(.L_x_1107) ;  /* 0x0000007000007945 */ /* 0x000fe20003800000 */
[----:B01----:R-:W-:-:S05]  /*184a0*/  IMAD.U32 R0, RZ, RZ, UR45 ;  /* 0x0000002dff007e24 */ /* 0x003fca000f8e00ff */
[----:B------:R-:W-:Y:S02]  /*184b0*/  ISETP.NE.AND P2, PT, R0, 0x3, PT ;  /* 0x000000030000780c */ /* 0x000fe40003f45270 */
[----:B---3-5:R-:W-:-:S04]  /*184c0*/  LOP3.LUT R3, R2, 0x1, RZ, 0x3c, !PT ;  /* 0x0000000102037812 */ /* 0x028fc800078e3cff */
[----:B------:R-:W-:-:S04]  /*184d0*/  SHF.L.U32 R3, R3, 0x1f, RZ ;  /* 0x0000001f03037819 */ /* 0x000fc800000006ff */
[----:B------:R-:W0:Y:S02]  /*184e0*/  SYNCS.PHASECHK.TRANS64.TRYWAIT P1, [R16+URZ+0x29870], R3 ;  /* 0x02987003100075a7 */ /* 0x000e24000802017f */
[----:B0-----:R-:W-:Y:S05]  /*184f0*/  @!P1 BRA `(.L_x_1108) ;  /* 0x0000001400e89947 */ /* 0x001fea0003800000 */
.L_x_1153:
[----:B------:R-:W-:Y:S05]  /*18500*/  BSYNC B0 ;  /* 0x0000000000007941 */ /* 0x000fea0003800000 */
.L_x_1107:
[----:B------:R-:W-:Y:S05]  /*18510*/  @!P2 BRA `(.L_x_1109) ;  /* 0x000000000004a947 */ /* 0x000fea0003800000 */
[----:B------:R-:W-:Y:S01]  /*18520*/  BPT.TRAP 0x1 ;  /* 0x000000040000795c */ /* 0x000fe20000300000 */
.L_x_1109:
[----:B------:R-:W0:Y:S02]  /*18530*/  LDL R0, [R1] ;  /* 0x0000000001007983 */ /* 0x000e240000100800 */
[----:B0-----:R-:W-:-:S04]  /*18540*/  SHF.L.U32 R3, R0, 0x1f, RZ ;  /* 0x0000001f00037819 */ /* 0x001fc800000006ff */
[----:B------:R-:W0:Y:S02]  /*18550*/  SYNCS.PHASECHK.TRANS64.TRYWAIT P1, [R16+URZ+0x29860], R3 ;  /* 0x02986003100075a7 */ /* 0x000e24000802017f */
[----:B0-----:R-:W-:Y:S05]  /*18560*/  @!P1 BRA `(.L_x_1110) ;  /* 0x0000001400e09947 */ /* 0x001fea0003800000 */
.L_x_1154:
[----:B------:R-:W3:Y:S04]  /*18570*/  LDL R2, [R1+0x14] ;  /* 0x0000140001027983 */ /* 0x000ee80000100800 */
[----:B------:R-:W4:Y:S01]  /*18580*/  LDL R12, [R1+0x10] ;  /* 0x00001000010c7983 */ /* 0x000f220000100800 */
[----:B------:R-:W-:Y:S01]  /*18590*/  IMAD R0, R18, 0x5000, RZ ;  /* 0x0000500012007824 */ /* 0x000fe200078e02ff */
[----:B------:R-:W-:Y:S05]  /*185a0*/  WARPSYNC.ALL ;  /* 0x0000000000007948 */ /* 0x000fea0003800000 */
[----:B------:R-:W1:Y:S01]  /*185b0*/  S2R R9, SR_TID.X ;  /* 0x0000000000097919 */ /* 0x000e620000002100 */
[----:B------:R-:W-:Y:S01]  /*185c0*/  IMAD.MOV.U32 R13, RZ, RZ, 0x40 ;  /* 0x00000040ff0d7424 */ /* 0x000fe200078e00ff */
[----:B-1----:R-:W-:-:S04]  /*185d0*/  LOP3.LUT P1, RZ, R9, 0x4, RZ, 0xc0, !PT ;  /* 0x0000000409ff7812 */ /* 0x002fc8000782c0ff */
[----:B------:R-:W-:Y:S02]  /*185e0*/  SEL R13, R13, 0xffffffc0, !P1 ;  /* 0xffffffc00d0d7807 */ /* 0x000fe40004800000 */
[C---:B---3--:R-:W-:Y:S02]  /*185f0*/  LOP3.LUT R2, R0.reuse, R2, RZ, 0xfc, !PT ;  /* 0x0000000200027212 */ /* 0x048fe400078efcff */
[----:B----4-:R-:W-:-:S03]  /*18600*/  LOP3.LUT R0, R0, R12, RZ, 0xfc, !PT ;  /* 0x0000000c00007212 */ /* 0x010fc600078efcff */
[----:B------:R-:W-:-:S04]  /*18610*/  IMAD.IADD R2, R17, 0x1, R2 ;  /* 0x0000000111027824 */ /* 0x000fc800078e0202 */
[----:B0-----:R-:W-:Y:S01]  /*18620*/  IMAD.IADD R3, R13, 0x1, R2 ;  /* 0x000000010d037824 */ /* 0x001fe200078e0202 */
[----:B------:R-:W0:Y:S01]  /*18630*/  LDSM.16.MT88.4 R4, [R2+0xa400] ;  /* 0x00a400000204783b */ /* 0x000e220000004200 */
        /* <DEDUP_REMOVED lines=68> */
.L_x_1111:
[----:B------:R-:W3:Y:S01]  /*18a80*/  LDL.LU R2, [R1] ;  /* 0x0000000001027983 */ /* 0x000ee20000300800 */
[----:B0-----:R0:W-:Y:S01]  /*18a90*/  SYNCS.ARRIVE.TRANS64.A1T0 RZ, [R16+URZ+0x29850], RZ ;  /* 0x029850ff10ff79a7 */ /* 0x0011e2000810003f */
[----:B------:R-:W-:Y:S01]  /*18aa0*/  VIADD R18, R18, 0x1 ;  /* 0x0000000112127836 */ /* 0x000fe20000000000 */
[----:B------:R-:W-:Y:S04]  /*18ab0*/  BAR.SYNC.DEFER_BLOCKING 0x2, 0x80 ;  /* 0x0082000000007b1d */ /* 0x000fe80000010000 */
[----:B------:R-:W-:Y:S01]  /*18ac0*/  ISETP.NE.AND P1, PT, R18, 0x2, PT ;  /* 0x000000021200780c */ /* 0x000fe20003f25270 */
[----:B0-----:R-:W-:-:S03]  /*18ad0*/  @!P0 VIADD R16, R16, 0x29880 ;  /* 0x0002988010108836 */ /* 0x001fc60000000000 */
[----:B-1----:R-:W-:Y:S02]  /*18ae0*/  SEL R0, RZ, 0x1, P1 ;  /* 0x00000001ff007807 */ /* 0x002fe40000800000 */
[----:B------:R-:W-:Y:S02]  /*18af0*/  SEL R18, R18, RZ, P1 ;  /* 0x000000ff12127207 */ /* 0x000fe40000800000 */
[----:B------:R-:W-:-:S04]  /*18b00*/  @!P0 PRMT R16, RZ, 0x654, R16 ;  /* 0x00000654ff108816 */ /* 0x000fc80000000010 */
[----:B------:R1:W-:Y:S01]  /*18b10*/  @!P0 SYNCS.ARRIVE.TRANS64.RED.A1T0 RZ, [R16+URZ], RZ ;  /* 0x000000ff10ff89a7 */ /* 0x0003e2000810043f */
[----:B---3--:R-:W-:-:S05]  /*18b20*/  LOP3.LUT R2, R2, R0, RZ, 0x3c, !PT ;  /* 0x0000000002027212 */ /* 0x008fca00078e3cff */
[----:B------:R1:W-:Y:S02]  /*18b30*/  STL [R1], R2 ;  /* 0x0000000201007387 */ /* 0x0003e40000100800 */
.L_x_1056:
[----:B------:R-:W-:Y:S05]  /*18b40*/  BSYNC B7 ;  /* 0x0000000000077941 */ /* 0x000fea0003800000 */
.L_x_1054:
[----:B0-----:R-:W3:Y:S04]  /*18b50*/  LDL R0, [R1+0x4] ;  /* 0x0000040001007983 */ /* 0x001ee80000100800 */
[----:B-1----:R0:W5:Y:S01]  /*18b60*/  LDL R2, [R1+0x1c] ;  /* 0x00001c0001027983 */ /* 0x0021620000100800 */
[----:B---3--:R-:W-:-:S13]  /*18b70*/  LOP3.LUT P1, RZ, R0, 0x4, RZ, 0xc0, !PT ;  /* 0x0000000400ff7812 */ /* 0x008fda000782c0ff */
[----:B0-----:R-:W-:Y:S05]  /*18b80*/  @!P1 BRA `(.L_x_1112) ;  /* 0x0000000000249947 */ /* 0x001fea0003800000 */
[----:B------:R-:W0:Y:S08]  /*18b90*/  S2UR UR5, SR_CgaCtaId ;  /* 0x00000000000579c3 */ /* 0x000e300000008800 */
[----:B------:R-:W-:Y:S06]  /*18ba0*/  BAR.SYNC.DEFER_BLOCKING 0x5, 0x180 ;  /* 0x0146000000007b1d */ /* 0x000fec0000010000 */
[----:B------:R-:W-:-:S02]  /*18bb0*/  UMOV UR4, 0x400 ;  /* 0x0000040000047882 */ /* 0x000fc40000000000 */
[----:B0-----:R-:W-:-:S06]  /*18bc0*/  ULEA UR4, UR5, UR4, 0x18 ;  /* 0x0000000405047291 */ /* 0x001fcc000f8ec03f */
[----:B------:R-:W-:-:S05]  /*18bd0*/  IMAD.U32 R17, RZ, RZ, UR4 ;  /* 0x00000004ff117e24 */ /* 0x000fca000f8e00ff */
[----:B-----5:R-:W0:Y:S04]  /*18be0*/  LDS R2, [R17+0x298d0] ;  /* 0x0298d00011027984 */ /* 0x020e280000000800 */
[----:B0-----:R0:W-:Y:S01]  /*18bf0*/  STL [R1+0x1c], R2 ;  /* 0x00001c0201007387 */ /* 0x0011e20000100800 */
[----:B------:R-:W-:Y:S06]  /*18c00*/  BAR.ARV 0x4, 0x180 ;  /* 0x0106000000007b1d */ /* 0x000fec0000002000 */
[----:B------:R-:W-:Y:S05]  /*18c10*/  BRA `(.L_x_1113) ;  /* 0x0000000000207947 */ /* 0x000fea0003800000 */
.L_x_1112:
[----:B------:R-:W0:Y:S01]  /*18c20*/  @!P0 S2R R3, SR_CgaCtaId ;  /* 0x0000000000038919 */ /* 0x000e220000008800 */
[----:B------:R-:W-:Y:S01]  /*18c30*/  @!P0 MOV R0, 0x400 ;  /* 0x0000040000008802 */ /* 0x000fe20000000f00 */
[----:B------:R-:W-:Y:S03]  /*18c40*/  BAR.SYNC.DEFER_BLOCKING 0x4, 0x180 ;  /* 0x0106000000007b1d */ /* 0x000fe60000010000 */
[----:B0-----:R-:W-:-:S03]  /*18c50*/  @!P0 LEA R17, R3, R0, 0x18 ;  /* 0x0000000003118211 */ /* 0x001fc600078ec0ff */
[----:B-----5:R-:W0:Y:S04]  /*18c60*/  SHFL.IDX PT, R0, R2, RZ, 0x1f ;  /* 0x00001fff02007589 */ /* 0x020e2800000e0000 */
[----:B------:R1:W-:Y:S04]  /*18c70*/  @!P0 STS [R17+0x298d0], R2 ;  /* 0x0298d00211008388 */ /* 0x0003e80000000800 */
[----:B0-----:R1:W-:Y:S01]  /*18c80*/  STL [R1+0x1c], R0 ;  /* 0x00001c0001007387 */ /* 0x0013e20000100800 */
[----:B------:R-:W-:Y:S06]  /*18c90*/  BAR.ARV 0x5, 0x180 ;  /* 0x0146000000007b1d */ /* 0x000fec0000002000 */
.L_x_1113:
[----:B-1----:R-:W3:Y:S01]  /*18ca0*/  LDL R0, [R1+0x1c] ;  /* 0x00001c0001007983 */ /* 0x002ee20000100800 */
[----:B------:R-:W-:Y:S02]  /*18cb0*/  ULDC UR4, c[0x0][0xc38] ;  /* 0x00030e0000047ab9 */ /* 0x000fe40000000800 */
[----:B---3--:R-:W-:-:S13]  /*18cc0*/  ISETP.GE.AND P0, PT, R0, UR4, PT ;  /* 0x0000000400007c0c */ /* 0x008fda000bf06270 */
[----:B------:R-:W-:Y:S05]  /*18cd0*/  @!P0 BRA `(.L_x_1114) ;  /* 0xffffffc4004c8947 */ /* 0x000fea000383ffff */
.L_x_1045:
[----:B0-----:R-:W3:Y:S01]  /*18ce0*/  LDL.LU R0, [R1+0x20] ;  /* 0x0000200001007983 */ /* 0x001ee20000300800 */
[----:B------:R-:W-:Y:S01]  /*18cf0*/  BSSY B0, `(.L_x_1115) ;  /* 0x000000b000007945 */ /* 0x000fe20003800000 */
[----:B------:R-:W0:Y:S01]  /*18d00*/  S2R R4, SR_CgaCtaId ;  /* 0x0000000000047919 */ /* 0x000e220000008800 */
        /* <DEDUP_REMOVED lines=9> */
.L_x_1155:
[----:B------:R-:W-:Y:S05]  /*18da0*/  BSYNC B0 ;  /* 0x0000000000007941 */ /* 0x000fea0003800000 */
.L_x_1115:
[----:B------:R-:W-:-:S03]  /*18db0*/  UMOV UR4, 0xffffffff ;  /* 0xffffffff00047882 */ /* 0x000fc60000000000 */
[----:B------:R-:W-:Y:S05]  /*18dc0*/  BRA.DIV UR4, `(.L_x_1117) ;  /* 0x0000000e04f07947 */ /* 0x000fea000b800000 */
[----:B0-----:R-:W0:Y:S02]  /*18dd0*/  S2R R0, SR_TID.X ;  /* 0x0000000000007919 */ /* 0x001e240000002100 */
[----:B0-----:R-:W-:-:S04]  /*18de0*/  SHF.R.U32.HI R0, RZ, 0x5, R0 ;  /* 0x00000005ff007819 */ /* 0x001fc80000011600 */
[----:B------:R-:W-:-:S05]  /*18df0*/  LOP3.LUT R0, R0, 0x3, RZ, 0xc0, !PT ;  /* 0x0000000300007812 */ /* 0x000fca00078ec0ff */
[----:B------:R0:W1:Y:S02]  /*18e00*/  SHFL.IDX PT, R14, R0, RZ, 0x1f ;  /* 0x00001fff000e7589 */ /* 0x00006400000e0000 */
.L_x_1158:
[----:B-1----:R-:W-:Y:S01]  /*18e10*/  ISETP.NE.AND P0, PT, R14, RZ, PT ;  /* 0x000000ff0e00720c */ /* 0x002fe20003f05270 */
[----:B------:R-:W-:-:S12]  /*18e20*/  BSSY B0, `(.L_x_1118) ;  /* 0x000002c000007945 */ /* 0x000fd80003800000 */
[----:B------:R-:W-:Y:S05]  /*18e30*/  @P0 BRA `(.L_x_1119) ;  /* 0x0000000000a80947 */ /* 0x000fea0003800000 */
[----:B------:R-:W-:-:S03]  /*18e40*/  UMOV UR4, 0xffffffff ;  /* 0xffffffff00047882 */ /* 0x000fc60000000000 */
[----:B------:R-:W-:Y:S05]  /*18e50*/  BRA.DIV UR4, `(.L_x_1120) ;  /* 0x0000001204007947 */ /* 0x000fea000b800000 */
[----:B------:R-:W-:-:S13]  /*18e60*/  ELECT P6, URZ, PT ;  /* 0x00000000003f782f */ /* 0x000fda00038c0000 */
.L_x_1161:
[----:B------:R-:W-:Y:S05]  /*18e70*/  @!P6 BRA `(.L_x_1119) ;  /* 0x000000000098e947 */ /* 0x000fea0003800000 */
[----:B------:R-:W-:-:S06]  /*18e80*/  ULOP3.LUT UR4, UR38, 0x2, URZ, 0xfc, !UPT ;  /* 0x0000000226047892 */ /* 0x000fcc000f8efc3f */
[----:B0-----:R-:W-:-:S05]  /*18e90*/  IMAD.U32 R0, RZ, RZ, UR4 ;  /* 0x00000004ff007e24 */ /* 0x001fca000f8e00ff */
[----:B------:R-:W-:-:S13]  /*18ea0*/  ISETP.NE.AND P0, PT, R0, 0x3, PT ;  /* 0x000000030000780c */ /* 0x000fda0003f05270 */
[----:B------:R-:W-:Y:S05]  /*18eb0*/  @!P0 BRA `(.L_x_1121) ;  /* 0x0000000000048947 */ /* 0x000fea0003800000 */
[----:B------:R-:W-:Y:S01]  /*18ec0*/  BPT.TRAP 0x1 ;  /* 0x000000040000795c */ /* 0x000fe20000300000 */
.L_x_1121:
        /* <DEDUP_REMOVED lines=13> */
.L_x_1162:
[----:B------:R-:W1:Y:S02]  /*18fa0*/  SYNCS.PHASECHK.TRANS64.TRYWAIT P1, [R5+URZ], R0 ;  /* 0x00000000050075a7 */ /* 0x000e64000802017f */
[----:B-1----:R-:W-:Y:S05]  /*18fb0*/  @!P1 BRA `(.L_x_1123) ;  /* 0x0000000c00dc9947 */ /* 0x002fea0003800000 */
.L_x_1163:
[----:B------:R-:W-:Y:S05]  /*18fc0*/  @!P0 BRA `(.L_x_1124) ;  /* 0x0000000000048947 */ /* 0x000fea0003800000 */
[----:B------:R-:W-:Y:S01]  /*18fd0*/  BPT.TRAP 0x1 ;  /* 0x000000040000795c */ /* 0x000fe20000300000 */
.L_x_1124:
[----:B-1----:R-:W-:-:S04]  /*18fe0*/  IMAD R5, R18, 0x8, R3 ;  /* 0x0000000812057824 */ /* 0x002fc800078e0203 */
[----:B------:R-:W1:Y:S02]  /*18ff0*/  SYNCS.PHASECHK.TRANS64.TRYWAIT P1, [R5+URZ+0x29860], R4 ;  /* 0x02986004050075a7 */ /* 0x000e64000802017f */
[----:B-1----:R-:W-:Y:S05]  /*19000*/  @!P1 BRA `(.L_x_1125) ;  /* 0x0000000c00dc9947 */ /* 0x002fea0003800000 */
.L_x_1164:
[----:B------:R-:W-:Y:S05]  /*19010*/  @!P0 BRA `(.L_x_1126) ;  /* 0x0000000000048947 */ /* 0x000fea0003800000 */
[----:B------:R-:W-:Y:S01]  /*19020*/  BPT.TRAP 0x1 ;  /* 0x000000040000795c */ /* 0x000fe20000300000 */
.L_x_1126:
[----:B------:R-:W-:-:S04]  /*19030*/  IMAD R3, R2, 0x8, R3 ;  /* 0x0000000802037824 */ /* 0x000fc800078e0203 */
[----:B------:R-:W3:Y:S02]  /*19040*/  SYNCS.PHASECHK.TRANS64.TRYWAIT P1, [R3+URZ+0x29860], R0 ;  /* 0x02986000030075a7 */ /* 0x000ee4000802017f */
[----:B---3--:R-:W-:Y:S05]  /*19050*/  @!P1 BRA `(.L_x_1127) ;  /* 0x0000000c00dc9947 */ /* 0x008fea0003800000 */
.L_x_1165:
[----:B------:R-:W-:Y:S05]  /*19060*/  @!P0 BRA `(.L_x_1128) ;  /* 0x0000000000048947 */ /* 0x000fea0003800000 */
[----:B------:R-:W-:Y:S01]  /*19070*/  BPT.TRAP 0x1 ;  /* 0x000000040000795c */ /* 0x000fe20000300000 */
.L_x_1128:
[----:B------:R-:W4:Y:S02]  /*19080*/  SYNCS.PHASECHK.TRANS64.TRYWAIT P0, [R5+URZ+0x29880], R4 ;  /* 0x02988004050075a7 */ /* 0x000f24000800017f */
[----:B----4-:R-:W-:Y:S05]  /*19090*/  @!P0 BRA `(.L_x_1129) ;  /* 0x0000000c00e08947 */ /* 0x010fea0003800000 */
.L_x_1130:
[----:B------:R0:W0:Y:S02]  /*190a0*/  SYNCS.PHASECHK.TRANS64.TRYWAIT P0, [R3+URZ+0x29880], R0 ;  /* 0x02988000030075a7 */ /* 0x000024000800017f */
[----:B0-----:R-:W-:Y:S05]  /*190b0*/  @!P0 NANOSLEEP.SYNCS 0x989680 ;  /* 0x009896800000895d */ /* 0x001fea0003900000 */
[----:B------:R-:W0:Y:S02]  /*190c0*/  @!P0 SYNCS.PHASECHK.TRANS64 P0, [R3+URZ+0x29880], R0 ;  /* 0x02988000030085a7 */ /* 0x000e24000800007f */
[----:B0-----:R-:W-:Y:S05]  /*190d0*/  @!P0 BRA `(.L_x_1130) ;  /* 0xfffffffc00f08947 */ /* 0x001fea000383ffff */
.L_x_1119:
[----:B------:R-:W-:Y:S05]  /*190e0*/  BSYNC B0 ;  /* 0x0000000000007941 */ /* 0x000fea0003800000 */
.L_x_1118:
[----:B------:R-:W-:Y:S05]  /*190f0*/  EXIT ;  /* 0x000000000000794d */ /* 0x000fea0003800000 */
.L_x_954:
[----:B0-----:R-:W-:-:S04]  /*19100*/  IMAD.U32 R3, RZ, RZ, UR41 ;  /* 0x00000029ff037e24 */ /* 0x001fc8000f8e00ff */
[----:B------:R0:W1:Y:S03]  /*19110*/  SYNCS.PHASECHK.TRANS64.TRYWAIT P1, [R3+URZ+0x29800], R0 ;  /* 0x02980000030075a7 */ /* 0x000066000802017f */
[----:B-1----:R-:W-:Y:S05]  /*19120*/  @!P1 NANOSLEEP.SYNCS 0x989680 ;  /* 0x009896800000995d */ /* 0x002fea0003900000 */
[----:B------:R-:W1:Y:S02]  /*19130*/  @!P1 SYNCS.PHASECHK.TRANS64 P1, [R3+URZ+0x29800], R0 ;  /* 0x02980000030095a7 */ /* 0x000e64000802007f */
[----:B-1----:R-:W-:Y:S05]  /*19140*/  @!P1 BRA `(.L_x_954) ;  /* 0xfffffffc00ec9947 */ /* 0x002fea000383ffff */
[----:B------:R-:W-:Y:S05]  /*19150*/  BRA `(.L_x_1131) ;  /* 0xfffffe8800f87947 */ /* 0x000fea000383ffff */
.L_x_958:
[----:B-1----:R1:W2:Y:S02]  /*19160*/  SYNCS.PHASECHK.TRANS64.TRYWAIT P1, [R3+URZ+0x29830], R0 ;  /* 0x02983000030075a7 */ /* 0x0022a4000802017f */
[----:B--2---:R-:W-:Y:S05]  /*19170*/  @!P1 NANOSLEEP.SYNCS 0x989680 ;  /* 0x009896800000995d */ /* 0x004fea0003900000 */
[----:B------:R-:W2:Y:S02]  /*19180*/  @!P1 SYNCS.PHASECHK.TRANS64 P1, [R3+URZ+0x29830], R0 ;  /* 0x02983000030095a7 */ /* 0x000ea4000802007f */
[----:B--2---:R-:W-:Y:S05]  /*19190*/  @!P1 BRA `(.L_x_958) ;  /* 0xfffffffc00f09947 */ /* 0x004fea000383ffff */
[----:B------:R-:W-:Y:S05]  /*191a0*/  BRA `(.L_x_957) ;  /* 0xfffffe8c001c7947 */ /* 0x000fea000383ffff */
.L_x_974:
[----:B-1----:R-:W-:-:S04]  /*191b0*/  IMAD.U32 R7, RZ, RZ, UR6 ;  /* 0x00000006ff077e24 */ /* 0x002fc8000f8e00ff */
[----:B------:R1:W2:Y:S03]  /*191c0*/  SYNCS.PHASECHK.TRANS64.TRYWAIT P1, [R7+URZ+0x29830], R6 ;  /* 0x02983006070075a7 */ /* 0x0002a6000802017f */
[----:B--2---:R-:W-:Y:S05]  /*191d0*/  @!P1 NANOSLEEP.SYNCS 0x989680 ;  /* 0x009896800000995d */ /* 0x004fea0003900000 */
[----:B------:R-:W2:Y:S02]  /*191e0*/  @!P1 SYNCS.PHASECHK.TRANS64 P1, [R7+URZ+0x29830], R6 ;  /* 0x02983006070095a7 */ /* 0x000ea4000802007f */
[----:B--2---:R-:W-:Y:S05]  /*191f0*/  @!P1 BRA `(.L_x_974) ;  /* 0xfffffffc00ec9947 */ /* 0x004fea000383ffff */
[----:B------:R-:W-:Y:S05]  /*19200*/  BRA `(.L_x_971) ;  /* 0xfffffed000087947 */ /* 0x000fea000383ffff */
.L_x_978:
[----:B-1----:R-:W-:-:S04]  /*19210*/  IMAD.U32 R7, RZ, RZ, UR6 ;  /* 0x00000006ff077e24 */ /* 0x002fc8000f8e00ff */
[----:B------:R1:W2:Y:S03]  /*19220*/  SYNCS.PHASECHK.TRANS64.TRYWAIT P1, [R7+URZ+0x29850], R6 ;  /* 0x02985006070075a7 */ /* 0x0002a6000802017f */
[----:B--2---:R-:W-:Y:S05]  /*19230*/  @!P1 NANOSLEEP.SYNCS 0x989680 ;  /* 0x009896800000995d */ /* 0x004fea0003900000 */
[----:B------:R-:W2:Y:S02]  /*19240*/  @!P1 SYNCS.PHASECHK.TRANS64 P1, [R7+URZ+0x29850], R6 ;  /* 0x02985006070095a7 */ /* 0x000ea4000802007f */
[----:B--2---:R-:W-:Y:S05]  /*19250*/  @!P1 BRA `(.L_x_978) ;  /* 0xfffffffc00ec9947 */ /* 0x004fea000383ffff */
[----:B------:R-:W-:Y:S05]  /*19260*/  BRA `(.L_x_975) ;  /* 0xfffffedc00047947 */ /* 0x000fea000383ffff */
.L_x_996:
[----:B-1----:R-:W-:-:S04]  /*19270*/  IMAD.U32 R11, RZ, RZ, UR6 ;  /* 0x00000006ff0b7e24 */ /* 0x002fc8000f8e00ff */
[----:B------:R1:W2:Y:S03]  /*19280*/  SYNCS.PHASECHK.TRANS64.TRYWAIT P1, [R11+URZ+0x29830], R0 ;  /* 0x029830000b0075a7 */ /* 0x0002a6000802017f */
[----:B--2---:R-:W-:Y:S05]  /*19290*/  @!P1 NANOSLEEP.SYNCS 0x989680 ;  /* 0x009896800000995d */ /* 0x004fea0003900000 */
[----:B------:R-:W2:Y:S02]  /*192a0*/  @!P1 SYNCS.PHASECHK.TRANS64 P1, [R11+URZ+0x29830], R0 ;  /* 0x029830000b0095a7 */ /* 0x000ea4000802007f */
[----:B--2---:R-:W-:Y:S05]  /*192b0*/  @!P1 BRA `(.L_x_996) ;  /* 0xfffffffc00ec9947 */ /* 0x004fea000383ffff */
[----:B------:R-:W-:Y:S05]  /*192c0*/  BRA `(.L_x_993) ;  /* 0xffffff1800547947 */ /* 0x000fea000383ffff */
.L_x_1000:
[----:B-1----:R-:W-:-:S04]  /*192d0*/  IMAD.U32 R11, RZ, RZ, UR6 ;  /* 0x00000006ff0b7e24 */ /* 0x002fc8000f8e00ff */
[----:B------:R1:W2:Y:S03]  /*192e0*/  SYNCS.PHASECHK.TRANS64.TRYWAIT P1, [R11+URZ+0x29850], R0 ;  /* 0x029850000b0075a7 */ /* 0x0002a6000802017f */
[----:B--2---:R-:W-:Y:S05]  /*192f0*/  @!P1 NANOSLEEP.SYNCS 0x989680 ;  /* 0x009896800000995d */ /* 0x004fea0003900000 */
[----:B------:R-:W2:Y:S02]  /*19300*/  @!P1 SYNCS.PHASECHK.TRANS64 P1, [R11+URZ+0x29850], R0 ;  /* 0x029850000b0095a7 */ /* 0x000ea4000802007f */
[----:B--2---:R-:W-:Y:S05]  /*19310*/  @!P1 BRA `(.L_x_1000) ;  /* 0xfffffffc00ec9947 */ /* 0x004fea000383ffff */
[----:B------:R-:W-:Y:S05]  /*19320*/  BRA `(.L_x_997) ;  /* 0xffffff24005c7947 */ /* 0x000fea000383ffff */
.L_x_1007:
[----:B-1----:R-:W-:-:S04]  /*19330*/  IMAD.U32 R9, RZ, RZ, UR6 ;  /* 0x00000006ff097e24 */ /* 0x002fc8000f8e00ff */
[----:B------:R1:W2:Y:S03]  /*19340*/  SYNCS.PHASECHK.TRANS64.TRYWAIT P1, [R9+URZ+0x29830], R0 ;  /* 0x02983000090075a7 */ /* 0x0002a6000802017f */
[----:B--2---:R-:W-:Y:S05]  /*19350*/  @!P1 NANOSLEEP.SYNCS 0x989680 ;  /* 0x009896800000995d */ /* 0x004fea0003900000 */
[----:B------:R-:W2:Y:S02]  /*19360*/  @!P1 SYNCS.PHASECHK.TRANS64 P1, [R9+URZ+0x29830], R0 ;  /* 0x02983000090095a7 */ /* 0x000ea4000802007f */
[----:B--2---:R-:W-:Y:S05]  /*19370*/  @!P1 BRA `(.L_x_1007) ;  /* 0xfffffffc00ec9947 */ /* 0x004fea000383ffff */
[----:B------:R-:W-:Y:S05]  /*19380*/  BRA `(.L_x_1004) ;  /* 0xffffff4400787947 */ /* 0x000fea000383ffff */
.L_x_1011:
[----:B-1----:R-:W-:-:S04]  /*19390*/  IMAD.U32 R9, RZ, RZ, UR6 ;  /* 0x00000006ff097e24 */ /* 0x002fc8000f8e00ff */
[----:B------:R1:W2:Y:S03]  /*193a0*/  SYNCS.PHASECHK.TRANS64.TRYWAIT P1, [R9+URZ+0x29850], R0 ;  /* 0x02985000090075a7 */ /* 0x0002a6000802017f */
[----:B--2---:R-:W-:Y:S05]  /*193b0*/  @!P1 NANOSLEEP.SYNCS 0x989680 ;  /* 0x009896800000995d */ /* 0x004fea0003900000 */
[----:B------:R-:W2:Y:S02]  /*193c0*/  @!P1 SYNCS.PHASECHK.TRANS64 P1, [R9+URZ+0x29850], R0 ;  /* 0x02985000090095a7 */ /* 0x000ea4000802007f */
[----:B--2---:R-:W-:Y:S05]  /*193d0*/  @!P1 BRA `(.L_x_1011) ;  /* 0xfffffffc00ec9947 */ /* 0x004fea000383ffff */
[----:B------:R-:W-:Y:S05]  /*193e0*/  BRA `(.L_x_1008) ;  /* 0xffffff5000807947 */ /* 0x000fea000383ffff */
.L_x_1025:
[----:B-1----:R-:W-:-:S04]  /*193f0*/  IMAD.U32 R6, RZ, RZ, UR9 ;  /* 0x00000009ff067e24 */ /* 0x002fc8000f8e00ff */
[----:B------:R1:W2:Y:S03]  /*19400*/  SYNCS.PHASECHK.TRANS64.TRYWAIT P1, [R6+URZ+0x29850], R3 ;  /* 0x02985003060075a7 */ /* 0x0002a6000802017f */
[----:B--2---:R-:W-:Y:S05]  /*19410*/  @!P1 NANOSLEEP.SYNCS 0x989680 ;  /* 0x009896800000995d */ /* 0x004fea0003900000 */
[----:B------:R-:W2:Y:S02]  /*19420*/  @!P1 SYNCS.PHASECHK.TRANS64 P1, [R6+URZ+0x29850], R3 ;  /* 0x02985003060095a7 */ /* 0x000ea4000802007f */
[----:B--2---:R-:W-:Y:S05]  /*19430*/  @!P1 BRA `(.L_x_1025) ;  /* 0xfffffffc00ec9947 */ /* 0x004fea000383ffff */
[----:B------:R-:W-:Y:S05]  /*19440*/  BRA `(.L_x_1024) ;  /* 0xffffff8800f47947 */ /* 0x000fea000383ffff */
.L_x_1065:
[----:B------:R-:W-:Y:S02]  /*19450*/  IMAD.MOV.U32 R13, RZ, RZ, R0 ;  /* 0x000000ffff0d7224 */ /* 0x000fe400078e0000 */
[----:B------:R-:W-:Y:S02]  /*19460*/  IMAD.MOV.U32 R12, RZ, RZ, RZ ;  /* 0x000000ffff0c7224 */ /* 0x000fe400078e00ff */
[----:B------:R-:W-:Y:S02]  /*19470*/  IMAD.MOV.U32 R11, RZ, RZ, 0x1f ;  /* 0x0000001fff0b7424 */ /* 0x000fe400078e00ff */
[----:B------:R-:W-:-:S07]  /*19480*/  IMAD.MOV.U32 R15, RZ, RZ, -0x1 ;  /* 0xffffffffff0f7424 */ /* 0x000fce00078e00ff */
[----:B-1----:R-:W-:Y:S05]  /*19490*/  WARPSYNC.COLLECTIVE R15, `(.L_x_1132) ;  /* 0x000000000f087348 */ /* 0x002fea0003c00000 */
[----:B------:R0:W2:Y:S02]  /*194a0*/  SHFL.IDX P6, R14, R13, R12, R11 ;  /* 0x0000000c0d0e7389 */ /* 0x0000a400000c000b */
[----:B012---:R-:W-:Y:S01]  /*194b0*/  ENDCOLLECTIVE ;  /* 0x000000000000791b */ /* 0x007fe20003800000 */
.L_x_1132:
[----:B------:R-:W-:Y:S05]  /*194c0*/  BRA `(.L_x_1133) ;  /* 0xffffffcc00707947 */ /* 0x000fea000383ffff */
.L_x_1067:
[----:B------:R-:W-:Y:S01]  /*194d0*/  BSSY B0, `(.L_x_1134) ;  /* 0x0000006000007945 */ /* 0x000fe20003800000 */
[----:B------:R-:W-:-:S07]  /*194e0*/  IMAD.MOV.U32 R15, RZ, RZ, -0x1 ;  /* 0xffffffffff0f7424 */ /* 0x000fce00078e00ff */
[----:B-1----:R-:W-:Y:S05]  /*194f0*/  WARPSYNC.COLLECTIVE R15, `(.L_x_1135) ;  /* 0x000000000f0c7348 */ /* 0x002fea0003c00000 */
[----:B------:R-:W-:Y:S02]  /*19500*/  ELECT P6, UR62, PT ;  /* 0x00000000003e782f */ /* 0x000fe400038c0000 */
[----:B------:R-:W-:Y:S01]  /*19510*/  MOV R14, UR62 ;  /* 0x0000003e000e7c02 */ /* 0x000fe20008000f00 */
[----:B-1----:R-:W-:Y:S10]  /*19520*/  ENDCOLLECTIVE ;  /* 0x000000000000791b */ /* 0x002ff40003800000 */
.L_x_1135:
[----:B------:R-:W-:Y:S05]  /*19530*/  BSYNC B0 ;  /* 0x0000000000007941 */ /* 0x000fea0003800000 */
.L_x_1134:
[----:B------:R-:W-:Y:S05]  /*19540*/  BRA `(.L_x_1136) ;  /* 0xffffffcc00807947 */ /* 0x000fea000383ffff */
.L_x_1069:
[----:B0-----:R0:W2:Y:S02]  /*19550*/  SYNCS.PHASECHK.TRANS64.TRYWAIT P1, [R2+URZ+0x29880], R3 ;  /* 0x02988003020075a7 */ /* 0x0010a4000802017f */
[----:B--2---:R-:W-:Y:S05]  /*19560*/  @!P1 NANOSLEEP.SYNCS 0x989680 ;  /* 0x009896800000995d */ /* 0x004fea0003900000 */
[----:B------:R-:W2:Y:S02]  /*19570*/  @!P1 SYNCS.PHASECHK.TRANS64 P1, [R2+URZ+0x29880], R3 ;  /* 0x02988003020095a7 */ /* 0x000ea4000802007f */
[----:B--2---:R-:W-:Y:S05]  /*19580*/  @!P1 BRA `(.L_x_1069) ;  /* 0xfffffffc00f09947 */ /* 0x004fea000383ffff */
[----:B------:R-:W-:Y:S05]  /*19590*/  BRA `(.L_x_1137) ;  /* 0xffffffcc00dc7947 */ /* 0x000fea000383ffff */
.L_x_1071:
[----:B--2---:R2:W3:Y:S02]  /*195a0*/  SYNCS.PHASECHK.TRANS64.TRYWAIT P1, [R2+URZ+0x29840], R3 ;  /* 0x02984003020075a7 */ /* 0x0044e4000802017f */
[----:B---3--:R-:W-:Y:S05]  /*195b0*/  @!P1 NANOSLEEP.SYNCS 0x989680 ;  /* 0x009896800000995d */ /* 0x008fea0003900000 */
[----:B------:R-:W3:Y:S02]  /*195c0*/  @!P1 SYNCS.PHASECHK.TRANS64 P1, [R2+URZ+0x29840], R3 ;  /* 0x02984003020095a7 */ /* 0x000ee4000802007f */
[----:B---3--:R-:W-:Y:S05]  /*195d0*/  @!P1 BRA `(.L_x_1071) ;  /* 0xfffffffc00f09947 */ /* 0x008fea000383ffff */
[----:B------:R-:W-:Y:S05]  /*195e0*/  BRA `(.L_x_1138) ;  /* 0xffffffd000287947 */ /* 0x000fea000383ffff */
.L_x_1075:
[----:B------:R-:W-:Y:S02]  /*195f0*/  IMAD.MOV.U32 R13, RZ, RZ, R3 ;  /* 0x000000ffff0d7224 */ /* 0x000fe400078e0003 */
[----:B------:R-:W-:Y:S02]  /*19600*/  IMAD.MOV.U32 R12, RZ, RZ, RZ ;  /* 0x000000ffff0c7224 */ /* 0x000fe400078e00ff */
[----:B------:R-:W-:Y:S02]  /*19610*/  IMAD.MOV.U32 R11, RZ, RZ, 0x1c1f ;  /* 0x00001c1fff0b7424 */ /* 0x000fe400078e00ff */
[----:B------:R-:W-:Y:S02]  /*19620*/  IMAD.MOV.U32 R15, RZ, RZ, -0x1 ;  /* 0xffffffffff0f7424 */ /* 0x000fe400078e00ff */
[----:B------:R-:W-:-:S07]  /*19630*/  VIADD R0, R10, UR42 ;  /* 0x0000002a0a007c36 */ /* 0x000fce0008000000 */
[----:B-----5:R-:W-:Y:S05]  /*19640*/  WARPSYNC.COLLECTIVE R15, `(.L_x_1139) ;  /* 0x000000000f087348 */ /* 0x020fea0003c00000 */
[----:B------:R0:W1:Y:S02]  /*19650*/  SHFL.IDX P6, R14, R13, R12, R11 ;  /* 0x0000000c0d0e7389 */ /* 0x00006400000c000b */
[----:B01---5:R-:W-:Y:S01]  /*19660*/  ENDCOLLECTIVE ;  /* 0x000000000000791b */ /* 0x023fe20003800000 */
.L_x_1139:
[----:B------:R-:W-:Y:S02]  /*19670*/  IMAD.MOV.U32 R13, RZ, RZ, R4 ;  /* 0x000000ffff0d7224 */ /* 0x000fe400078e0004 */
[----:B------:R-:W-:-:S07]  /*19680*/  IMAD.MOV.U32 R5, RZ, RZ, R14 ;  /* 0x000000ffff057224 */ /* 0x000fce00078e000e */
[----:B------:R-:W-:Y:S05]  /*19690*/  WARPSYNC.COLLECTIVE R15, `(.L_x_1140) ;  /* 0x000000000f087348 */ /* 0x000fea0003c00000 */
[----:B------:R0:W1:Y:S02]  /*196a0*/  SHFL.IDX P6, R14, R13, R12, R11 ;  /* 0x0000000c0d0e7389 */ /* 0x00006400000c000b */
[----:B01----:R-:W-:Y:S01]  /*196b0*/  ENDCOLLECTIVE ;  /* 0x000000000000791b */ /* 0x003fe20003800000 */
.L_x_1140:
        /* <DEDUP_REMOVED lines=9> */
.L_x_1141:
        /* <DEDUP_REMOVED lines=16> */
.L_x_1142:
[----:B------:R-:W-:Y:S02]  /*19850*/  IMAD.MOV.U32 R13, RZ, RZ, R3 ;  /* 0x000000ffff0d7224 */ /* 0x000fe400078e0003 */
[----:B------:R-:W-:Y:S02]  /*19860*/  IMAD.MOV.U32 R12, RZ, RZ, 0x2 ;  /* 0x00000002ff0c7424 */ /* 0x000fe400078e00ff */
[----:B------:R-:W-:-:S07]  /*19870*/  IMAD.MOV.U32 R6, RZ, RZ, R14 ;  /* 0x000000ffff067224 */ /* 0x000fce00078e000e */
[----:B------:R-:W-:Y:S05]  /*19880*/  WARPSYNC.COLLECTIVE R15, `(.L_x_1143) ;  /* 0x000000000f087348 */ /* 0x000fea0003c00000 */
[----:B------:R0:W1:Y:S02]  /*19890*/  SHFL.IDX P6, R14, R13, R12, R11 ;  /* 0x0000000c0d0e7389 */ /* 0x00006400000c000b */
[----:B01----:R-:W-:Y:S01]  /*198a0*/  ENDCOLLECTIVE ;  /* 0x000000000000791b */ /* 0x003fe20003800000 */
.L_x_1143:
        /* <DEDUP_REMOVED lines=16> */
.L_x_1144:
[----:B------:R-:W-:Y:S02]  /*199b0*/  IMAD.MOV.U32 R13, RZ, RZ, R3 ;  /* 0x000000ffff0d7224 */ /* 0x000fe400078e0003 */
[----:B------:R-:W-:Y:S02]  /*199c0*/  IMAD.MOV.U32 R12, RZ, RZ, 0x3 ;  /* 0x00000003ff0c7424 */ /* 0x000fe400078e00ff */
[----:B------:R-:W-:-:S07]  /*199d0*/  IMAD.MOV.U32 R6, RZ, RZ, R14 ;  /* 0x000000ffff067224 */ /* 0x000fce00078e000e */
[----:B------:R-:W-:Y:S05]  /*199e0*/  WARPSYNC.COLLECTIVE R15, `(.L_x_1145) ;  /* 0x000000000f087348 */ /* 0x000fea0003c00000 */
[----:B------:R0:W1:Y:S02]  /*199f0*/  SHFL.IDX P6, R14, R13, R12, R11 ;  /* 0x0000000c0d0e7389 */ /* 0x00006400000c000b */
[----:B01----:R-:W-:Y:S01]  /*19a00*/  ENDCOLLECTIVE ;  /* 0x000000000000791b */ /* 0x003fe20003800000 */
.L_x_1145:
        /* <DEDUP_REMOVED lines=14> */
.L_x_1146:
[----:B------:R-:W-:Y:S01]  /*19af0*/  IMAD.MOV.U32 R4, RZ, RZ, R14 ;  /* 0x000000ffff047224 */ /* 0x000fe200078e000e */
[----:B------:R-:W-:Y:S06]  /*19b00*/  BRA `(.L_x_1147) ;  /* 0xffffffd400687947 */ /* 0x000fec000383ffff */
.L_x_1080:
[----:B-1----:R1:W2:Y:S02]  /*19b10*/  SYNCS.PHASECHK.TRANS64.TRYWAIT P0, [R17+URZ+0x29820], R0 ;  /* 0x02982000110075a7 */ /* 0x0022a4000800017f */
[----:B--2---:R-:W-:Y:S05]  /*19b20*/  @!P0 NANOSLEEP.SYNCS 0x989680 ;  /* 0x009896800000895d */ /* 0x004fea0003900000 */
[----:B------:R-:W2:Y:S02]  /*19b30*/  @!P0 SYNCS.PHASECHK.TRANS64 P0, [R17+URZ+0x29820], R0 ;  /* 0x02982000110085a7 */ /* 0x000ea4000800007f */
[----:B--2---:R-:W-:Y:S05]  /*19b40*/  @!P0 BRA `(.L_x_1080) ;  /* 0xfffffffc00f08947 */ /* 0x004fea000383ffff */
[----:B------:R-:W-:Y:S05]  /*19b50*/  BRA `(.L_x_1148) ;  /* 0xffffffd400d87947 */ /* 0x000fea000383ffff */
.L_x_1086:
[----:B0-----:R0:W1:Y:S02]  /*19b60*/  SYNCS.PHASECHK.TRANS64.TRYWAIT P0, [R4+URZ+0x29880], R5 ;  /* 0x02988005040075a7 */ /* 0x001064000800017f */
[----:B-1----:R-:W-:Y:S05]  /*19b70*/  @!P0 NANOSLEEP.SYNCS 0x989680 ;  /* 0x009896800000895d */ /* 0x002fea0003900000 */
[----:B------:R-:W1:Y:S02]  /*19b80*/  @!P0 SYNCS.PHASECHK.TRANS64 P0, [R4+URZ+0x29880], R5 ;  /* 0x02988005040085a7 */ /* 0x000e64000800007f */
[----:B-1----:R-:W-:Y:S05]  /*19b90*/  @!P0 BRA `(.L_x_1086) ;  /* 0xfffffffc00f08947 */ /* 0x002fea000383ffff */
[----:B------:R-:W-:Y:S05]  /*19ba0*/  BRA `(.L_x_1149) ;  /* 0xffffffd8008c7947 */ /* 0x000fea000383ffff */
.L_x_1091:
[----:B-1----:R1:W3:Y:S02]  /*19bb0*/  SYNCS.PHASECHK.TRANS64.TRYWAIT P0, [R4+URZ+0x29840], R5 ;  /* 0x02984005040075a7 */ /* 0x0022e4000800017f */
[----:B---3--:R-:W-:Y:S05]  /*19bc0*/  @!P0 NANOSLEEP.SYNCS 0x989680 ;  /* 0x009896800000895d */ /* 0x008fea0003900000 */
[----:B------:R-:W3:Y:S02]  /*19bd0*/  @!P0 SYNCS.PHASECHK.TRANS64 P0, [R4+URZ+0x29840], R5 ;  /* 0x02984005040085a7 */ /* 0x000ee4000800007f */
[----:B---3--:R-:W-:Y:S05]  /*19be0*/  @!P0 BRA `(.L_x_1091) ;  /* 0xfffffffc00f08947 */ /* 0x008fea000383ffff */
[----:B------:R-:W-:Y:S05]  /*19bf0*/  BRA `(.L_x_1150) ;  /* 0xffffffdc00047947 */ /* 0x000fea000383ffff */
.L_x_1099:
[----:B-1----:R1:W3:Y:S02]  /*19c00*/  SYNCS.PHASECHK.TRANS64.TRYWAIT P1, [R19+URZ+0x29870], R4 ;  /* 0x02987004130075a7 */ /* 0x0022e4000802017f */
[----:B---3--:R-:W-:Y:S05]  /*19c10*/  @!P1 NANOSLEEP.SYNCS 0x989680 ;  /* 0x009896800000995d */ /* 0x008fea0003900000 */
[----:B------:R-:W3:Y:S02]  /*19c20*/  @!P1 SYNCS.PHASECHK.TRANS64 P1, [R19+URZ+0x29870], R4 ;  /* 0x02987004130095a7 */ /* 0x000ee4000802007f */
[----:B---3--:R-:W-:Y:S05]  /*19c30*/  @!P1 BRA `(.L_x_1099) ;  /* 0xfffffffc00f09947 */ /* 0x008fea000383ffff */
[----:B------:R-:W-:Y:S05]  /*19c40*/  BRA `(.L_x_1151) ;  /* 0xffffffe0001c7947 */ /* 0x000fea000383ffff */
.L_x_1101:
[----:B---3--:R3:W4:Y:S02]  /*19c50*/  SYNCS.PHASECHK.TRANS64.TRYWAIT P1, [R19+URZ+0x29860], R3 ;  /* 0x02986003130075a7 */ /* 0x008724000802017f */
[----:B----4-:R-:W-:Y:S05]  /*19c60*/  @!P1 NANOSLEEP.SYNCS 0x989680 ;  /* 0x009896800000995d */ /* 0x010fea0003900000 */
[----:B------:R-:W4:Y:S02]  /*19c70*/  @!P1 SYNCS.PHASECHK.TRANS64 P1, [R19+URZ+0x29860], R3 ;  /* 0x02986003130095a7 */ /* 0x000f24000802007f */
[----:B----4-:R-:W-:Y:S05]  /*19c80*/  @!P1 BRA `(.L_x_1101) ;  /* 0xfffffffc00f09947 */ /* 0x010fea000383ffff */
[----:B------:R-:W-:Y:S05]  /*19c90*/  BRA `(.L_x_1152) ;  /* 0xffffffe000247947 */ /* 0x000fea000383ffff */
.L_x_1108:
[----:B0-----:R0:W1:Y:S02]  /*19ca0*/  SYNCS.PHASECHK.TRANS64.TRYWAIT P1, [R16+URZ+0x29870], R3 ;  /* 0x02987003100075a7 */ /* 0x001064000802017f */
[----:B-1----:R-:W-:Y:S05]  /*19cb0*/  @!P1 NANOSLEEP.SYNCS 0x989680 ;  /* 0x009896800000995d */ /* 0x002fea0003900000 */
[----:B------:R-:W1:Y:S02]  /*19cc0*/  @!P1 SYNCS.PHASECHK.TRANS64 P1, [R16+URZ+0x29870], R3 ;  /* 0x02987003100095a7 */ /* 0x000e64000802007f */
[----:B-1----:R-:W-:Y:S05]  /*19cd0*/  @!P1 BRA `(.L_x_1108) ;  /* 0xfffffffc00f09947 */ /* 0x002fea000383ffff */
[----:B------:R-:W-:Y:S05]  /*19ce0*/  BRA `(.L_x_1153) ;  /* 0xffffffe800047947 */ /* 0x000fea000383ffff */
.L_x_1110:
[----:B0-----:R0:W1:Y:S02]  /*19cf0*/  SYNCS.PHASECHK.TRANS64.TRYWAIT P1, [R16+URZ+0x29860], R3 ;  /* 0x02986003100075a7 */ /* 0x001064000802017f */
[----:B-1----:R-:W-:Y:S05]  /*19d00*/  @!P1 NANOSLEEP.SYNCS 0x989680 ;  /* 0x009896800000995d */ /* 0x002fea0003900000 */
[----:B------:R-:W1:Y:S02]  /*19d10*/  @!P1 SYNCS.PHASECHK.TRANS64 P1, [R16+URZ+0x29860], R3 ;  /* 0x02986003100095a7 */ /* 0x000e64000802007f */
[----:B-1----:R-:W-:Y:S05]  /*19d20*/  @!P1 BRA `(.L_x_1110) ;  /* 0xfffffffc00f09947 */ /* 0x002fea000383ffff */
[----:B------:R-:W-:Y:S05]  /*19d30*/  BRA `(.L_x_1154) ;  /* 0xffffffe8000c7947 */ /* 0x000fea000383ffff */
.L_x_1116:
[----:B0-----:R0:W1:Y:S02]  /*19d40*/  SYNCS.PHASECHK.TRANS64.TRYWAIT P0, [R3+URZ+0x29820], R0 ;  /* 0x02982000030075a7 */ /* 0x001064000800017f */
[----:B-1----:R-:W-:Y:S05]  /*19d50*/  @!P0 NANOSLEEP.SYNCS 0x989680 ;  /* 0x009896800000895d */ /* 0x002fea0003900000 */
[----:B------:R-:W1:Y:S02]  /*19d60*/  @!P0 SYNCS.PHASECHK.TRANS64 P0, [R3+URZ+0x29820], R0 ;  /* 0x02982000030085a7 */ /* 0x000e64000800007f */
[----:B-1----:R-:W-:Y:S05]  /*19d70*/  @!P0 BRA `(.L_x_1116) ;  /* 0xfffffffc00f08947 */ /* 0x002fea000383ffff */
[----:B------:R-:W-:Y:S05]  /*19d80*/  BRA `(.L_x_1155) ;  /* 0xfffffff000047947 */ /* 0x000fea000383ffff */
.L_x_1117:
        /* <DEDUP_REMOVED lines=11> */
.L_x_1157:
[----:B------:R-:W-:Y:S05]  /*19e40*/  BSYNC B0 ;  /* 0x0000000000007941 */ /* 0x000fea0003800000 */
.L_x_1156:
[----:B------:R-:W-:Y:S05]  /*19e50*/  BRA `(.L_x_1158) ;  /* 0xffffffec00ec7947 */ /* 0x000fea000383ffff */
.L_x_1120:
[----:B------:R-:W-:Y:S01]  /*19e60*/  BSSY B1, `(.L_x_1159) ;  /* 0x0000006000017945 */ /* 0x000fe20003800000 */
[----:B------:R-:W-:-:S07]  /*19e70*/  IMAD.MOV.U32 R15, RZ, RZ, -0x1 ;  /* 0xffffffffff0f7424 */ /* 0x000fce00078e00ff */
[----:B0-2---:R-:W-:Y:S05]  /*19e80*/  WARPSYNC.COLLECTIVE R15, `(.L_x_1160) ;  /* 0x000000000f0c7348 */ /* 0x005fea0003c00000 */
[----:B------:R-:W-:Y:S02]  /*19e90*/  ELECT P6, UR62, PT ;  /* 0x00000000003e782f */ /* 0x000fe400038c0000 */
[----:B------:R-:W-:Y:S01]  /*19ea0*/  MOV R14, UR62 ;  /* 0x0000003e000e7c02 */ /* 0x000fe20008000f00 */
[----:B0-2---:R-:W-:Y:S10]  /*19eb0*/  ENDCOLLECTIVE ;  /* 0x000000000000791b */ /* 0x005ff40003800000 */
.L_x_1160:
[----:B------:R-:W-:Y:S05]  /*19ec0*/  BSYNC B1 ;  /* 0x0000000000017941 */ /* 0x000fea0003800000 */
.L_x_1159:
[----:B------:R-:W-:Y:S05]  /*19ed0*/  BRA `(.L_x_1161) ;  /* 0xffffffec00e47947 */ /* 0x000fea000383ffff */
.L_x_1122:
[----:B0-----:R0:W1:Y:S02]  /*19ee0*/  SYNCS.PHASECHK.TRANS64.TRYWAIT P1, [R7+URZ], R4 ;  /* 0x00000004070075a7 */ /* 0x001064000802017f */
[----:B-1----:R-:W-:Y:S05]  /*19ef0*/  @!P1 NANOSLEEP.SYNCS 0x989680 ;  /* 0x009896800000995d */ /* 0x002fea0003900000 */
[----:B------:R-:W1:Y:S02]  /*19f00*/  @!P1 SYNCS.PHASECHK.TRANS64 P1, [R7+URZ], R4 ;  /* 0x00000004070095a7 */ /* 0x000e64000802007f */
[----:B-1----:R-:W-:Y:S05]  /*19f10*/  @!P1 BRA `(.L_x_1122) ;  /* 0xfffffffc00f09947 */ /* 0x002fea000383ffff */
[----:B------:R-:W-:Y:S05]  /*19f20*/  BRA `(.L_x_1162) ;  /* 0xfffffff0001c7947 */ /* 0x000fea000383ffff */
.L_x_1123:
[----:B-1----:R1:W3:Y:S02]  /*19f30*/  SYNCS.PHASECHK.TRANS64.TRYWAIT P1, [R5+URZ], R0 ;  /* 0x00000000050075a7 */ /* 0x0022e4000802017f */
[----:B---3--:R-:W-:Y:S05]  /*19f40*/  @!P1 NANOSLEEP.SYNCS 0x989680 ;  /* 0x009896800000995d */ /* 0x008fea0003900000 */
[----:B------:R-:W3:Y:S02]  /*19f50*/  @!P1 SYNCS.PHASECHK.TRANS64 P1, [R5+URZ], R0 ;  /* 0x00000000050095a7 */ /* 0x000ee4000802007f */
[----:B---3--:R-:W-:Y:S05]  /*19f60*/  @!P1 BRA `(.L_x_1123) ;  /* 0xfffffffc00f09947 */ /* 0x008fea000383ffff */
[----:B------:R-:W-:Y:S05]  /*19f70*/  BRA `(.L_x_1163) ;  /* 0xfffffff000107947 */ /* 0x000fea000383ffff */
.L_x_1125:
[----:B-1----:R1:W3:Y:S02]  /*19f80*/  SYNCS.PHASECHK.TRANS64.TRYWAIT P1, [R5+URZ+0x29860], R4 ;  /* 0x02986004050075a7 */ /* 0x0022e4000802017f */
[----:B---3--:R-:W-:Y:S05]  /*19f90*/  @!P1 NANOSLEEP.SYNCS 0x989680 ;  /* 0x009896800000995d */ /* 0x008fea0003900000 */
[----:B------:R-:W3:Y:S02]  /*19fa0*/  @!P1 SYNCS.PHASECHK.TRANS64 P1, [R5+URZ+0x29860], R4 ;  /* 0x02986004050095a7 */ /* 0x000ee4000802007f */
[----:B---3--:R-:W-:Y:S05]  /*19fb0*/  @!P1 BRA `(.L_x_1125) ;  /* 0xfffffffc00f09947 */ /* 0x008fea000383ffff */
[----:B------:R-:W-:Y:S05]  /*19fc0*/  BRA `(.L_x_1164) ;  /* 0xfffffff000107947 */ /* 0x000fea000383ffff */
.L_x_1127:
[----:B---3--:R3:W4:Y:S02]  /*19fd0*/  SYNCS.PHASECHK.TRANS64.TRYWAIT P1, [R3+URZ+0x29860], R0 ;  /* 0x02986000030075a7 */ /* 0x008724000802017f */
[----:B----4-:R-:W-:Y:S05]  /*19fe0*/  @!P1 NANOSLEEP.SYNCS 0x989680 ;  /* 0x009896800000995d */ /* 0x010fea0003900000 */
[----:B------:R-:W4:Y:S02]  /*19ff0*/  @!P1 SYNCS.PHASECHK.TRANS64 P1, [R3+URZ+0x29860], R0 ;  /* 0x02986000030095a7 */ /* 0x000f24000802007f */
[----:B----4-:R-:W-:Y:S05]  /*1a000*/  @!P1 BRA `(.L_x_1127) ;  /* 0xfffffffc00f09947 */ /* 0x010fea000383ffff */
[----:B------:R-:W-:Y:S05]  /*1a010*/  BRA `(.L_x_1165) ;  /* 0xfffffff000107947 */ /* 0x000fea000383ffff */
.L_x_1129:
[----:B----4-:R4:W0:Y:S02]  /*1a020*/  SYNCS.PHASECHK.TRANS64.TRYWAIT P0, [R5+URZ+0x29880], R4 ;  /* 0x02988004050075a7 */ /* 0x010824000800017f */
[----:B0-----:R-:W-:Y:S05]  /*1a030*/  @!P0 NANOSLEEP.SYNCS 0x989680 ;  /* 0x009896800000895d */ /* 0x001fea0003900000 */
[----:B------:R-:W0:Y:S02]  /*1a040*/  @!P0 SYNCS.PHASECHK.TRANS64 P0, [R5+URZ+0x29880], R4 ;  /* 0x02988004050085a7 */ /* 0x000e24000800007f */
[----:B0-----:R-:W-:Y:S05]  /*1a050*/  @!P0 BRA `(.L_x_1129) ;  /* 0xfffffffc00f08947 */ /* 0x001fea000383ffff */
[----:B------:R-:W-:Y:S05]  /*1a060*/  BRA `(.L_x_1130) ;  /* 0xfffffff0000c7947 */ /* 0x000fea000383ffff */
.L_x_1166:
        /* <DEDUP_REMOVED lines=9> */
.L_x_2853:


//--------------------- .text._ZN7cutlass13device_kernelIN5flash11enable_sm90INS1_16FlashAttnFwdSm90INS1_25CollectiveMainloopFwdSm90ILi2EN4cute5tupleIJNS5_1CILi1EEES8_S8_EEENS6_IJNS7_ILi128EEENS7_ILi160EEENS7_ILi192EEEEEELi128ENS_12float_e4m3_tEfNS_4arch4Sm90ELb0ELb1ELb0ELb1ELb0ELb0ELb0ELb1ELb1ELb1ELb0ELb0EEENS1_21CollectiveEpilogueFwdINS6_IJSA_SA_SB_EEES9_NS_10bfloat16_tESG_Li256ELb1ELb1ELb0ELb1EEENS1_36VarlenDynamicPersistentTileSchedulerILi128ELi160ELi256ELi128ELb0ELb1ELb1ELb1ELb0ELb1EEEEEEEEEvNT_6ParamsE --------------------------
	.section	.text._ZN7cutlass13device_kernelIN5flash11enable_sm90INS1_16FlashAttnFwdSm90INS1_25CollectiveMainloopFwdSm90ILi2EN4cute5tupleIJNS5_1CILi1EEES8_S8_EEENS6_IJNS7_ILi128EEENS7_ILi160EEENS7_ILi192EEEEEELi128ENS_12float_e4m3_tEfNS_4arch4Sm90ELb0ELb1ELb0ELb1ELb0ELb0ELb0ELb1ELb1ELb1ELb0ELb0EEENS1_21CollectiveEpilogueFwdINS6_IJSA_SA_SB_EEES9_NS_10bfloat16_tESG_Li256ELb1ELb1ELb0ELb1EEENS1_36VarlenDynamicPersistentTileSchedulerILi128ELi160ELi256ELi128ELb0ELb1ELb1ELb1ELb0ELb1EEEEEEEEEvNT_6ParamsE,"ax",@progbits
	.align	128
.text._ZN7cutlass13device_kernelIN5flash11enable_sm90INS1_16FlashAttnFwdSm90INS1_25CollectiveMainloopFwdSm90ILi2EN4cute5tupleIJNS5_1CILi1EEES8_S8_EEENS6_IJNS7_ILi128EEENS7_ILi160EEENS7_ILi192EEEEEELi128ENS_12float_e4m3_tEfNS_4arch4Sm90ELb0ELb1ELb0ELb1ELb0ELb0ELb0ELb1ELb1ELb1ELb0ELb0EEENS1_21CollectiveEpilogueFwdINS6_IJSA_SA_SB_EEES9_NS_10bfloat16_tESG_Li256ELb1ELb1ELb0ELb1EEENS1_36VarlenDynamicPersistentTileSchedulerILi128ELi160ELi256ELi128ELb0ELb1ELb1ELb1ELb0ELb1EEEEEEEEEvNT_6ParamsE:
        .type           _ZN7cutlass13device_kernelIN5flash11enable_sm90INS1_16FlashAttnFwdSm90INS1_25CollectiveMainloopFwdSm90ILi2EN4cute5tupleIJNS5_1CILi1EEES8_S8_EEENS6_IJNS7_ILi128EEENS7_ILi160EEENS7_ILi192EEEEEELi128ENS_12float_e4m3_tEfNS_4arch4Sm90ELb0ELb1ELb0ELb1ELb0ELb0ELb0ELb1ELb1ELb1ELb0ELb0EEENS1_21CollectiveEpilogueFwdINS6_IJSA_SA_SB_EEES9_NS_10bfloat16_tESG_Li256ELb1ELb1ELb0ELb1EEENS1_36VarlenDynamicPersistentTileSchedulerILi128ELi160ELi256ELi128ELb0ELb1ELb1ELb1ELb0ELb1EEEEEEEEEvNT_6ParamsE,@function
        .size           _ZN7cutlass13device_kernelIN5flash11enable_sm90INS1_16FlashAttnFwdSm90INS1_25CollectiveMainloopFwdSm90ILi2EN4cute5tupleIJNS5_1CILi1EEES8_S8_EEENS6_IJNS7_ILi128EEENS7_ILi160EEENS7_ILi192EEEEEELi128ENS_12float_e4m3_tEfNS_4arch4Sm90ELb0ELb1ELb0ELb1ELb0ELb0ELb0ELb1ELb1ELb1ELb0ELb0EEENS1_21CollectiveEpilogueFwdINS6_IJSA_SA_SB_EEES9_NS_10bfloat16_tESG_Li256ELb1ELb1ELb0ELb1EEENS1_36VarlenDynamicPersistentTileSchedulerILi128ELi160ELi256ELi128ELb0ELb1ELb1ELb1ELb0ELb1EEEEEEEEEvNT_6ParamsE,(.L_x_2854 - _ZN7cutlass13device_kernelIN5flash11enable_sm90INS1_16FlashAttnFwdSm90INS1_25CollectiveMainloopFwdSm90ILi2EN4cute5tupleIJNS5_1CILi1EEES8_S8_EEENS6_IJNS7_ILi128EEENS7_ILi160EEENS7_ILi192EEEEEELi128ENS_12float_e4m3_tEfNS_4arch4Sm90ELb0ELb1ELb0ELb1ELb0ELb0ELb0ELb1ELb1ELb1ELb0ELb0EEENS1_21CollectiveEpilogueFwdINS6_IJSA_SA_SB_EEES9_NS_10bfloat16_tESG_Li256ELb1ELb1ELb0ELb1EEENS1_36VarlenDynamicPersistentTileSchedulerILi128ELi160ELi256ELi128ELb0ELb1ELb1ELb1ELb0ELb1EEEEEEEEEvNT_6ParamsE)
        .other          _ZN7cutlass13device_kernelIN5flash11enable_sm90INS1_16FlashAttnFwdSm90INS1_25CollectiveMainloopFwdSm90ILi2EN4cute5tupleIJNS5_1CILi1EEES8_S8_EEENS6_IJNS7_ILi128EEENS7_ILi160EEENS7_ILi192EEEEEELi128ENS_12float_e4m3_tEfNS_4arch4Sm90ELb0ELb1ELb0ELb1ELb0ELb0ELb0ELb1ELb1ELb1ELb0ELb0EEENS1_21CollectiveEpilogueFwdINS6_IJSA_SA_SB_EEES9_NS_10bfloat16_tESG_Li256ELb1ELb1ELb0ELb1EEENS1_36VarlenDynamicPersistentTileSchedulerILi128ELi160ELi256ELi128ELb0ELb1ELb1ELb1ELb0ELb1EEEEEEEEEvNT_6ParamsE,@"STO_CUDA_ENTRY STV_DEFAULT"
_ZN7cutlass13device_kernelIN5flash11enable_sm90INS1_16FlashAttnFwdSm90INS1_25CollectiveMainloopFwdSm90ILi2EN4cute5tupleIJNS5_1CILi1EEES8_S8_EEENS6_IJNS7_ILi128EEENS7_ILi160EEENS7_ILi192EEEEEELi128ENS_12float_e4m3_tEfNS_4arch4Sm90ELb0ELb1ELb0ELb1ELb0ELb0ELb0ELb1ELb1ELb1ELb0ELb0EEENS1_21CollectiveEpilogueFwdINS6_IJSA_SA_SB_EEES9_NS_10bfloat16_tESG_Li256ELb1ELb1ELb0ELb1EEENS1_36VarlenDynamicPersistentTileSchedulerILi128ELi160ELi256ELi128ELb0ELb1ELb1ELb1ELb0ELb1EEEEEEEEEvNT_6ParamsE:
        /* <DEDUP_REMOVED lines=18> */
.L_x_1168:
[----:B------:R-:W-:Y:S05]  /*0120*/  BSYNC B0 ;  /* 0x0000000000007941 */ /* 0x000fea0003800000 */
.L_x_1167:
        /* <DEDUP_REMOVED lines=41> */
.L_x_1169:
        /* <DEDUP_REMOVED lines=22> */
.L_x_1170:
        /* <DEDUP_REMOVED lines=18> */
.L_x_1171:
        /* <DEDUP_REMOVED lines=22> */
.L_x_1172:
        /* <DEDUP_REMOVED lines=22> */
.L_x_1173:
[----:B------:R-:W-:Y:S01]  /*0900*/  PLOP3.LUT P0, PT, PT, PT, UP0, 0x80, 0x0 ;  /* 0x000000000000781c */ /* 0x000fe20003f0f008 */
[----:B------:R-:W-:Y:S01]  /*0910*/  UMOV UR38, 0x1 ;  /* 0x0000000100267882 */ /* 0x000fe20000000000 */
[----:B------:R-:W-:Y:S01]  /*0920*/  NOP ;  /* 0x0000000000007918 */ /* 0x000fe20000000000 */
[----:B------:R-:W-:Y:S01]  /*0930*/  USEL UR38, UR38, 0x2, !UP0 ;  /* 0x0000000226267887 */ /* 0x000fe2000c000000 */
[----:B------:R-:W-:Y:S01]  /*0940*/  ULDC.64 UR52, c[0x0][0x208] ;  /* 0x0000820000347ab9 */ /* 0x000fe20000000a00 */
[----:B012-4-:R-:W-:Y:S08]  /*0950*/  BAR.SYNC.DEFER_BLOCKING 0x0 ;  /* 0x0000000000007b1d */ /* 0x017ff00000010000 */
[----:B------:R-:W-:Y:S05]  /*0960*/  @!P0 BRA `(.L_x_1174) ;  /* 0x0000014800788947 */ /* 0x000fea0003800000 */
.L_x_1175:
        /* <DEDUP_REMOVED lines=20> */
[----:B------:R-:W-:Y:S01]  /*0ab0*/  ULOP3.LUT UR47, UR38, 0x1, URZ, 0xfc, !UPT ;  /* 0x00000001262f7892 */ /* 0x000fe2000f8efc3f */
[----:B------:R-:W-:Y:S01]  /*0ac0*/  R2UR UR49, R10 ;  /* 0x000000000a3172ca */ /* 0x000fe200000e0000 */
[----:B------:R-:W-:Y:S01]  /*0ad0*/  UMOV UR46, URZ ;  /* 0x0000003f002e7c82 */ /* 0x000fe20008000000 */
[----:B------:R-:W-:Y:S01]  /*0ae0*/  SHF.R.S32.HI R3, RZ, 0x1f, R196 ;  /* 0x0000001fff037819 */ /* 0x000fe200000114c4 */
[----:B------:R-:W-:Y:S01]  /*0af0*/  UMOV UR45, URZ ;  /* 0x0000003f002d7c82 */ /* 0x000fe20008000000 */
[----:B------:R-:W-:Y:S01]  /*0b00*/  R2UR UR48, R11 ;  /* 0x000000000b3072ca */ /* 0x000fe200000e0000 */
[----:B------:R-:W-:Y:S01]  /*0b10*/  UMOV UR51, URZ ;  /* 0x0000003f00337c82 */ /* 0x000fe20008000000 */
[CC--:B------:R-:W-:Y:S02]  /*0b20*/  LEA.HI R0, R3.reuse, R196.reuse, RZ, 0x7 ;  /* 0x000000c403007211 */ /* 0x0c0fe400078f38ff */
[----:B------:R-:W-:-:S02]  /*0b30*/  LEA.HI R4, R3, R196, RZ, 0x5 ;  /* 0x000000c403047211 */ /* 0x000fc400078f28ff */
[----:B------:R-:W-:Y:S02]  /*0b40*/  LOP3.LUT R5, R0, 0xffffff80, RZ, 0xc0, !PT ;  /* 0xffffff8000057812 */ /* 0x000fe400078ec0ff */
[CC--:B------:R-:W-:Y:S01]  /*0b50*/  LEA.HI R2, R3.reuse, R196.reuse, RZ, 0x4 ;  /* 0x000000c403027211 */ /* 0x0c0fe200078f20ff */
[----:B------:R-:W-:Y:S01]  /*0b60*/  IMAD.SHL.U32 R4, R4, 0x20, RZ ;  /* 0x0000002004047824 */ /* 0x000fe200078e00ff */
[----:B------:R-:W-:Y:S01]  /*0b70*/  LEA.HI R10, R3, R196, RZ, 0x2 ;  /* 0x000000c4030a7211 */ /* 0x000fe200078f10ff */
[----:B------:R-:W-:Y:S01]  /*0b80*/  IMAD.IADD R190, R196, 0x1, -R5 ;  /* 0x00000001c4be7824 */ /* 0x000fe200078e0a05 */
[----:B------:R-:W-:Y:S02]  /*0b90*/  LOP3.LUT R5, R2, 0x3fffff0, RZ, 0xc0, !PT ;  /* 0x03fffff002057812 */ /* 0x000fe400078ec0ff */
[----:B------:R-:W-:Y:S02]  /*0ba0*/  LOP3.LUT R4, R4, 0xfffffc00, RZ, 0xc0, !PT ;  /* 0xfffffc0004047812 */ /* 0x000fe400078ec0ff */
[----:B------:R-:W-:Y:S01]  /*0bb0*/  SHF.R.S32.HI R9, RZ, 0x1f, R190 ;  /* 0x0000001fff097819 */ /* 0x000fe200000114be */
[----:B------:R-:W-:Y:S01]  /*0bc0*/  IMAD.IADD R5, R196, 0x1, -R5 ;  /* 0x00000001c4057824 */ /* 0x000fe200078e0a05 */
[----:B------:R-:W-:-:S02]  /*0bd0*/  SHF.R.S32.HI R7, RZ, 0x4, R2 ;  /* 0x00000004ff077819 */ /* 0x000fc40000011402 */
[----:B------:R-:W-:Y:S01]  /*0be0*/  LEA.HI R6, R9, R190, RZ, 0x2 ;  /* 0x000000be09067211 */ /* 0x000fe200078f10ff */
[----:B------:R-:W-:Y:S01]  /*0bf0*/  IMAD R193, R5, 0x40, R4 ;  /* 0x0000004005c17824 */ /* 0x000fe200078e0204 */
[----:B------:R-:W-:Y:S02]  /*0c00*/  LOP3.LUT R5, R10, 0xfffffffc, RZ, 0xc0, !PT ;  /* 0xfffffffc0a057812 */ /* 0x000fe400078ec0ff */
[--C-:B------:R-:W-:Y:S02]  /*0c10*/  SHF.R.S32.HI R8, RZ, 0x2, R6.reuse ;  /* 0x00000002ff087819 */ /* 0x100fe40000011406 */
[----:B------:R-:W-:Y:S01]  /*0c20*/  SHF.R.S32.HI R11, RZ, 0x1f, R6 ;  /* 0x0000001fff0b7819 */ /* 0x000fe20000011406 */
[----:B------:R-:W-:Y:S01]  /*0c30*/  IMAD.IADD R4, R196, 0x1, -R5 ;  /* 0x00000001c4047824 */ /* 0x000fe200078e0a05 */
[----:B------:R-:W-:Y:S02]  /*0c40*/  LEA.HI R2, R2, R7, RZ, 0x1 ;  /* 0x0000000702027211 */ /* 0x000fe400078f08ff */
[----:B------:R-:W-:-:S02]  /*0c50*/  LEA.HI R3, R3, R196, RZ, 0x3 ;  /* 0x000000c403037211 */ /* 0x000fc400078f18ff */
[----:B------:R-:W-:Y:S02]  /*0c60*/  LEA.HI R11, R11, R8, RZ, 0x3 ;  /* 0x000000080b0b7211 */ /* 0x000fe400078f18ff */
[----:B------:R-:W-:Y:S02]  /*0c70*/  SHF.R.S32.HI R191, RZ, 0x7, R0 ;  /* 0x00000007ffbf7819 */ /* 0x000fe40000011400 */
[----:B------:R-:W-:Y:S02]  /*0c80*/  LOP3.LUT R2, R2, 0x1ffffffe, RZ, 0xc0, !PT ;  /* 0x1ffffffe02027812 */ /* 0x000fe400078ec0ff */
[----:B------:R-:W-:Y:S02]  /*0c90*/  LOP3.LUT R5, R3, 0xfffffff8, RZ, 0xc0, !PT ;  /* 0xfffffff803057812 */ /* 0x000fe400078ec0ff */
[----:B------:R-:W-:Y:S01]  /*0ca0*/  LOP3.LUT R11, R11, 0xfffffff8, RZ, 0xc0, !PT ;  /* 0xfffffff80b0b7812 */ /* 0x000fe200078ec0ff */
[----:B------:R-:W-:Y:S01]  /*0cb0*/  IMAD.IADD R2, R7, 0x1, -R2 ;  /* 0x0000000107027824 */ /* 0x000fe200078e0a02 */
[----:B------:R-:W-:Y:S01]  /*0cc0*/  LEA.HI R9, R9, R190, RZ, 0x5 ;  /* 0x000000be09097211 */ /* 0x000fe200078f28ff */
[----:B------:R-:W-:Y:S01]  /*0cd0*/  IMAD.IADD R188, R196, 0x1, -R5 ;  /* 0x00000001c4bc7824 */ /* 0x000fe200078e0a05 */
[----:B------:R-:W-:Y:S01]  /*0ce0*/  LEA.HI R0, R0, R191, RZ, 0x1 ;  /* 0x000000bf00007211 */ /* 0x000fe200078f08ff */
[----:B------:R-:W-:Y:S01]  /*0cf0*/  IMAD.IADD R8, R8, 0x1, -R11 ;  /* 0x0000000108087824 */ /* 0x000fe200078e0a0b */
[----:B------:R-:W-:Y:S01]  /*0d00*/  SHF.R.S32.HI R9, RZ, 0x5, R9 ;  /* 0x00000005ff097819 */ /* 0x000fe20000011409 */
[----:B------:R-:W-:Y:S01]  /*0d10*/  IMAD.SHL.U32 R22, R188, 0x8, RZ ;  /* 0x00000008bc167824 */ /* 0x000fe200078e00ff */
[----:B------:R-:W-:Y:S01]  /*0d20*/  LEA.HI R7, R4, R4, RZ, 0x1 ;  /* 0x0000000404077211 */ /* 0x000fe200078f08ff */
[----:B------:R-:W-:Y:S01]  /*0d30*/  IMAD R193, R2, 0x8, R193 ;  /* 0x0000000802c17824 */ /* 0x000fe200078e02c1 */
[----:B------:R-:W-:Y:S01]  /*0d40*/  LOP3.LUT R0, R0, 0x3fffffe, RZ, 0xc0, !PT ;  /* 0x03fffffe00007812 */ /* 0x000fe200078ec0ff */
[----:B------:R-:W-:Y:S01]  /*0d50*/  IMAD R9, R9, 0x10, R8 ;  /* 0x0000001009097824 */ /* 0x000fe200078e0208 */
[----:B------:R-:W-:Y:S01]  /*0d60*/  LOP3.LUT R7, R7, 0x1ffffffe, RZ, 0xc0, !PT ;  /* 0x1ffffffe07077812 */ /* 0x000fe200078ec0ff */
[----:B------:R-:W-:Y:S01]  /*0d70*/  VIADD R23, R22, 0x40 ;  /* 0x0000004016177836 */ /* 0x000fe20000000000 */
        /* <DEDUP_REMOVED lines=9> */
.L_x_1279:
[----:B------:R-:W-:Y:S01]  /*0e10*/  ULDC.64 UR6, c[0x0][0xa28] ;  /* 0x00028a0000067ab9 */ /* 0x000fe20000000a00 */
[----:B-1--4-:R-:W-:Y:S01]  /*0e20*/  IMAD.MOV.U32 R7, RZ, RZ, RZ ;  /* 0x000000ffff077224 */ /* 0x012fe200078e00ff */
[----:B------:R-:W-:-:S04]  /*0e30*/  UISETP.NE.U32.AND UP0, UPT, UR6, URZ, UPT ;  /* 0x0000003f0600728c */ /* 0x000fc8000bf05070 */
[----:B------:R-:W-:-:S03]  /*0e40*/  UISETP.NE.AND.EX UP0, UPT, UR7, URZ, UPT, UP0 ;  /* 0x0000003f0700728c */ /* 0x000fc6000bf05300 */
[----:B------:R-:W-:Y:S02]  /*0e50*/  ULDC.64 UR6, c[0x0][0xa18] ;  /* 0x0002860000067ab9 */ /* 0x000fe40000000a00 */
[----:B------:R-:W-:Y:S01]  /*0e60*/  UISETP.NE.U32.AND UP1, UPT, UR6, URZ, UPT ;  /* 0x0000003f0600728c */ /* 0x000fe2000bf25070 */
[----:B------:R-:W-:-:S03]  /*0e70*/  PLOP3.LUT P0, PT, PT, PT, UP0, 0x80, 0x0 ;  /* 0x000000000000781c */ /* 0x000fc60003f0f008 */
[----:B------:R-:W-:-:S03]  /*0e80*/  UISETP.NE.AND.EX UP1, UPT, UR7, URZ, UPT, UP1 ;  /* 0x0000003f0700728c */ /* 0x000fc6000bf25310 */
[----:B------:R-:W-:Y:S02]  /*0e90*/  @UP0 ULDC.64 UR6, c[0x0][0xa28] ;  /* 0x00028a0000060ab9 */ /* 0x000fe40000000a00 */
[----:B------:R-:W-:Y:S01]  /*0ea0*/  @UP0 UIMAD.WIDE UR6, UR48, 0x4, UR6 ;  /* 0x00000004300608a5 */ /* 0x000fe2000f8e0206 */
[----:B------:R-:W-:-:S05]  /*0eb0*/  PLOP3.LUT P2, PT, PT, PT, UP1, 0x80, 0x0 ;  /* 0x000000000000781c */ /* 0x000fca0003f4f018 */
[----:B------:R-:W-:Y:S01]  /*0ec0*/  @UP1 ULDC.64 UR8, c[0x0][0xa18] ;  /* 0x0002860000081ab9 */ /* 0x000fe20000000a00 */
[----:B0-23--:R-:W-:Y:S02]  /*0ed0*/  IMAD.U32 R2, RZ, RZ, UR6 ;  /* 0x00000006ff027e24 */ /* 0x00dfe4000f8e00ff */
[----:B------:R-:W-:Y:S01]  /*0ee0*/  IMAD.U32 R3, RZ, RZ, UR7 ;  /* 0x00000007ff037e24 */ /* 0x000fe2000f8e00ff */
[----:B------:R-:W-:Y:S01]  /*0ef0*/  @UP1 UIMAD.WIDE UR6, UR48, 0x4, UR8 ;  /* 0x00000004300618a5 */ /* 0x000fe2000f8e0208 */
[----:B------:R-:W-:Y:S02]  /*0f00*/  ULDC UR4, c[0x0][0x288] ;  /* 0x0000a20000047ab9 */ /* 0x000fe40000000800 */
[----:B------:R-:W-:Y:S01]  /*0f10*/  IMAD.U32 R17, RZ, RZ, UR4 ;  /* 0x00000004ff117e24 */ /* 0x000fe2000f8e00ff */
[----:B-----5:R0:W5:Y:S02]  /*0f20*/  @P0 LDG.E R7, desc[UR52][R2.64] ;  /* 0x0000003402070981 */ /* 0x020164000c1e1900 */
[----:B------:R-:W-:Y:S01]  /*0f30*/  IMAD.U32 R4, RZ, RZ, UR6 ;  /* 0x00000006ff047e24 */ /* 0x000fe2000f8e00ff */
[----:B------:R-:W-:Y:S01]  /*0f40*/  ULDC UR4, c[0x0][0x424] ;  /* 0x0001090000047ab9 */ /* 0x000fe20000000800 */
[----:B------:R-:W-:Y:S01]  /*0f50*/  IMAD.U32 R5, RZ, RZ, UR7 ;  /* 0x00000007ff057e24 */ /* 0x000fe2000f8e00ff */
[----:B------:R-:W-:-:S04]  /*0f60*/  ULDC.64 UR6, c[0x0][0x418] ;  /* 0x0001060000067ab9 */ /* 0x000fc80000000a00 */
[----:B------:R0:W5:Y:S01]  /*0f70*/  @P2 LDG.E R17, desc[UR52][R4.64] ;  /* 0x0000003404112981 */ /* 0x000162000c1e1900 */
[----:B------:R-:W-:-:S04]  /*0f80*/  UISETP.NE.U32.AND UP0, UPT, UR6, URZ, UPT ;  /* 0x0000003f0600728c */ /* 0x000fc8000bf05070 */
[----:B------:R-:W-:-:S03]  /*0f90*/  UISETP.NE.AND.EX UP0, UPT, UR7, URZ, UPT, UP0 ;  /* 0x0000003f0700728c */ /* 0x000fc6000bf05300 */
[----:B------:R-:W-:Y:S01]  /*0fa0*/  ULDC.64 UR6, c[0x0][0xa20] ;  /* 0x0002880000067ab9 */ /* 0x000fe20000000a00 */
[----:B------:R-:W-:Y:S01]  /*0fb0*/  USEL UR4, UR4, 0x1, UP0 ;  /* 0x0000000104047887 */ /* 0x000fe20008000000 */
[----:B------:R-:W-:Y:S01]  /*0fc0*/  ISETP.NE.U32.AND P1, PT, RZ, UR6, PT ;  /* 0x00000006ff007c0c */ /* 0x000fe2000bf25070 */
[----:B------:R-:W-:Y:S02]  /*0fd0*/  ULDC UR6, c[0x0][0x2f0] ;  /* 0x0000bc0000067ab9 */ /* 0x000fe40000000800 */
[----:B------:R-:W-:Y:S01]  /*0fe0*/  UIMAD UR4, UR4, UR6, URZ ;  /* 0x00000006040472a4 */ /* 0x000fe2000f8e023f */
[----:B------:R-:W-:Y:S01]  /*0ff0*/  ISETP.NE.AND.EX P1, PT, RZ, UR7, PT, P1 ;  /* 0x00000007ff007c0c */ /* 0x000fe2000bf25310 */
[----:B0-----:R-:W-:-:S12]  /*1000*/  @P2 BRA `(.L_x_1176) ;  /* 0x00000000002c2947 */ /* 0x001fd80003800000 */
        /* <DEDUP_REMOVED lines=8> */
[----:B-----5:R-:W2:Y:S04]  /*1090*/  LDG.E R17, desc[UR52][R2.64] ;  /* 0x0000003402117981 */ /* 0x020ea8000c1e1900 */
[----:B------:R-:W2:Y:S02]  /*10a0*/  LDG.E R0, desc[UR52][R2.64+0x4] ;  /* 0x0000043402007981 */ /* 0x000ea4000c1e1900 */
[----:B--2---:R-:W-:-:S07]  /*10b0*/  IMAD.IADD R17, R0, 0x1, -R17 ;  /* 0x0000000100117824 */ /* 0x004fce00078e0a11 */
.L_x_1176:
[----:B------:R-:W-:Y:S01]  /*10c0*/  IMAD.U32 R16, RZ, RZ, UR4 ;  /* 0x00000004ff107e24 */ /* 0x000fe2000f8e00ff */
[----:B------:R-:W-:Y:S01]  /*10d0*/  UMOV UR43, UR49 ;  /* 0x00000031002b7c82 */ /* 0x000fe20008000000 */
[----:B------:R-:W-:Y:S01]  /*10e0*/  UMOV UR42, UR48 ;  /* 0x00000030002a7c82 */ /* 0x000fe20008000000 */
[----:B------:R-:W-:Y:S05]  /*10f0*/  @!P1 BRA `(.L_x_1177) ;  /* 0x0000000000189947 */ /* 0x000fea0003800000 */
[----:B------:R-:W-:Y:S02]  /*1100*/  ULDC.64 UR6, c[0x0][0xa20] ;  /* 0x0002880000067ab9 */ /* 0x000fe40000000a00 */
[----:B------:R-:W-:-:S06]  /*1110*/  UIMAD.WIDE UR6, UR48, 0x4, UR6 ;  /* 0x00000004300678a5 */ /* 0x000fcc000f8e0206 */
[----:B------:R-:W-:Y:S02]  /*1120*/  IMAD.U32 R2, RZ, RZ, UR6 ;  /* 0x00000006ff027e24 */ /* 0x000fe4000f8e00ff */
[----:B------:R-:W-:-:S05]  /*1130*/  IMAD.U32 R3, RZ, RZ, UR7 ;  /* 0x00000007ff037e24 */ /* 0x000fca000f8e00ff */
[----:B------:R0:W5:Y:S01]  /*1140*/  LDG.E R16, desc[UR52][R2.64] ;  /* 0x0000003402107981 */ /* 0x000162000c1e1900 */
[----:B------:R-:W-:Y:S05]  /*1150*/  BRA `(.L_x_1178) ;  /* 0x00000000002c7947 */ /* 0x000fea0003800000 */
.L_x_1177:
        /* <DEDUP_REMOVED lines=9> */
[----:B------:R-:W2:Y:S02]  /*11f0*/  LDG.E R5, desc[UR52][R2.64+0x4] ;  /* 0x0000043402057981 */ /* 0x000ea4000c1e1900 */
[----:B--2---:R-:W-:-:S07]  /*1200*/  IMAD.IADD R16, R5, 0x1, -R16 ;  /* 0x0000000105107824 */ /* 0x004fce00078e0a10 */
.L_x_1178:
[----:B------:R-:W-:Y:S01]  /*1210*/  ULDC.64 UR8, c[0x0][0x990] ;  /* 0x0002640000087ab9 */ /* 0x000fe20000000a00 */
[----:B------:R-:W-:Y:S01]  /*1220*/  ULDC.64 UR6, c[0x0][0x998] ;  /* 0x0002660000067ab9 */ /* 0x000fe20000000a00 */
[----:B------:R-:W-:Y:S01]  /*1230*/  UISETP.NE.U32.AND UP0, UPT, UR8, URZ, UPT ;  /* 0x0000003f0800728c */ /* 0x000fe2000bf05070 */
[----:B------:R-:W-:Y:S01]  /*1240*/  IMAD.MOV.U32 R9, RZ, RZ, 0x3f800000 ;  /* 0x3f800000ff097424 */ /* 0x000fe200078e00ff */
[----:B------:R-:W-:Y:S01]  /*1250*/  UISETP.NE.U32.AND UP1, UPT, UR6, URZ, UPT ;  /* 0x0000003f0600728c */ /* 0x000fe2000bf25070 */
[----:B------:R-:W-:Y:S01]  /*1260*/  IMAD.MOV.U32 R0, RZ, RZ, 0x3f800000 ;  /* 0x3f800000ff007424 */ /* 0x000fe200078e00ff */
[----:B------:R-:W-:Y:S01]  /*1270*/  UISETP.NE.AND.EX UP0, UPT, UR9, URZ, UPT, UP0 ;  /* 0x0000003f0900728c */ /* 0x000fe2000bf05300 */
[----:B------:R-:W1:Y:S01]  /*1280*/  LDC R6, c[0x0][0x448] ;  /* 0x00011200ff067b82 */ /* 0x000e620000000800 */
[----:B------:R-:W-:-:S04]  /*1290*/  UISETP.NE.AND.EX UP1, UPT, UR7, URZ, UPT, UP1 ;  /* 0x0000003f0700728c */ /* 0x000fc8000bf25310 */
[----:B------:R-:W-:Y:S02]  /*12a0*/  PLOP3.LUT P0, PT, PT, PT, UP0, 0x80, 0x0 ;  /* 0x000000000000781c */ /* 0x000fe40003f0f008 */
[----:B------:R-:W-:Y:S01]  /*12b0*/  PLOP3.LUT P1, PT, PT, PT, UP1, 0x80, 0x0 ;  /* 0x000000000000781c */ /* 0x000fe20003f2f018 */
[----:B------:R-:W2:Y:S02]  /*12c0*/  LDC.64 R12, c[0x0][0x9e0] ;  /* 0x00027800ff0c7b82 */ /* 0x000ea40000000a00 */
[----:B------:R-:W-:Y:S02]  /*12d0*/  @UP0 USHF.R.S32.HI UR4, URZ, 0x1f, UR48 ;  /* 0x0000001f3f040899 */ /* 0x000fe40008011430 */
[----:B------:R-:W-:Y:S01]  /*12e0*/  @UP1 USHF.R.S32.HI UR15, URZ, 0x1f, UR48 ;  /* 0x0000001f3f0f1899 */ /* 0x000fe20008011430 */
[----:B------:R-:W-:Y:S01]  /*12f0*/  @UP0 ULDC.64 UR12, c[0x0][0x9a8] ;  /* 0x00026a00000c0ab9 */ /* 0x000fe20000000a00 */
[----:B------:R-:W-:Y:S01]  /*1300*/  @UP1 ULDC.64 UR16, c[0x0][0x9b8] ;  /* 0x00026e0000101ab9 */ /* 0x000fe20000000a00 */
[----:B------:R-:W-:-:S02]  /*1310*/  @UP0 UIMAD UR4, UR4, UR12, URZ ;  /* 0x0000000c040402a4 */ /* 0x000fc4000f8e023f */
[----:B------:R-:W-:Y:S02]  /*1320*/  @UP1 UIMAD UR15, UR15, UR16, URZ ;  /* 0x000000100f0f12a4 */ /* 0x000fe4000f8e023f */
[----:B------:R-:W-:Y:S02]  /*1330*/  @UP0 UIMAD UR14, UR48, UR13, UR4 ;  /* 0x0000000d300e02a4 */ /* 0x000fe4000f8e0204 */
[----:B------:R-:W-:Y:S02]  /*1340*/  @UP0 UIMAD.WIDE.U32 UR10, UR48, UR12, URZ ;  /* 0x0000000c300a02a5 */ /* 0x000fe4000f8e003f */
[----:B------:R-:W-:Y:S02]  /*1350*/  @UP0 USHF.R.S32.HI UR4, URZ, 0x1f, UR49 ;  /* 0x0000001f3f040899 */ /* 0x000fe40008011431 */
[----:B------:R-:W-:Y:S02]  /*1360*/  @UP1 UIMAD.WIDE.U32 UR12, UR48, UR16, URZ ;  /* 0x00000010300c12a5 */ /* 0x000fe4000f8e003f */
[----:B------:R-:W-:-:S02]  /*1370*/  @UP1 UIMAD UR15, UR48, UR17, UR15 ;  /* 0x00000011300f12a4 */ /* 0x000fc4000f8e020f */
[----:B------:R-:W-:Y:S01]  /*1380*/  @UP1 USHF.R.S32.HI UR20, URZ, 0x1f, UR49 ;  /* 0x0000001f3f141899 */ /* 0x000fe20008011431 */
[----:B------:R-:W-:Y:S01]  /*1390*/  @UP0 ULDC.64 UR16, c[0x0][0x9b0] ;  /* 0x00026c0000100ab9 */ /* 0x000fe20000000a00 */
[----:B------:R-:W-:Y:S01]  /*13a0*/  @UP1 ULDC.64 UR18, c[0x0][0x9c0] ;  /* 0x0002700000121ab9 */ /* 0x000fe20000000a00 */
[----:B------:R-:W-:Y:S02]  /*13b0*/  @UP0 UIMAD UR4, UR4, UR16, URZ ;  /* 0x00000010040402a4 */ /* 0x000fe4000f8e023f */
[----:B------:R-:W-:Y:S02]  /*13c0*/  @UP0 UIADD3 UR11, UR11, UR14, URZ ;  /* 0x0000000e0b0b0290 */ /* 0x000fe4000fffe03f */
[----:B------:R-:W-:Y:S02]  /*13d0*/  @UP1 UIMAD UR14, UR20, UR18, URZ ;  /* 0x00000012140e12a4 */ /* 0x000fe4000f8e023f */
[----:B------:R-:W-:Y:S02]  /*13e0*/  @UP1 UIADD3 UR13, UR13, UR15, URZ ;  /* 0x0000000f0d0d1290 */ /* 0x000fe4000fffe03f */
[----:B------:R-:W-:-:S02]  /*13f0*/  @UP0 UIMAD UR4, UR49, UR17, UR4 ;  /* 0x00000011310402a4 */ /* 0x000fc4000f8e0204 */
[----:B------:R-:W-:Y:S02]  /*1400*/  @UP0 UIMAD.WIDE.U32 UR10, UR49, UR16, UR10 ;  /* 0x00000010310a02a5 */ /* 0x000fe4000f8e000a */
[----:B------:R-:W-:Y:S02]  /*1410*/  @UP1 UIMAD UR14, UR49, UR19, UR14 ;  /* 0x00000013310e12a4 */ /* 0x000fe4000f8e020e */
[----:B------:R-:W-:Y:S02]  /*1420*/  @UP1 UIMAD.WIDE.U32 UR12, UR49, UR18, UR12 ;  /* 0x00000012310c12a5 */ /* 0x000fe4000f8e000c */
[----:B------:R-:W-:Y:S02]  /*1430*/  @UP0 UIADD3 UR11, UR11, UR4, URZ ;  /* 0x000000040b0b0290 */ /* 0x000fe4000fffe03f */
[----:B------:R-:W-:Y:S02]  /*1440*/  @UP0 ULEA UR8, UP2, UR10, UR8, 0x2 ;  /* 0x000000080a080291 */ /* 0x000fe4000f84103f */
[----:B------:R-:W-:-:S02]  /*1450*/  @UP1 UIADD3 UR4, UR13, UR14, URZ ;  /* 0x0000000e0d041290 */ /* 0x000fc4000fffe03f */
[----:B------:R-:W-:Y:S02]  /*1460*/  @UP1 ULEA UR6, UP3, UR12, UR6, 0x2 ;  /* 0x000000060c061291 */ /* 0x000fe4000f86103f */
[----:B------:R-:W-:Y:S01]  /*1470*/  @UP0 ULEA.HI.X UR9, UR10, UR9, UR11, 0x2, UP2 ;  /* 0x000000090a090291 */ /* 0x000fe200090f140b */
[----:B0-----:R-:W-:Y:S01]  /*1480*/  IMAD.U32 R2, RZ, RZ, UR8 ;  /* 0x00000008ff027e24 */ /* 0x001fe2000f8e00ff */
[----:B------:R-:W-:Y:S02]  /*1490*/  @UP1 ULEA.HI.X UR7, UR12, UR7, UR4, 0x2, UP3 ;  /* 0x000000070c071291 */ /* 0x000fe400098f1404 */
[----:B------:R-:W-:Y:S02]  /*14a0*/  IMAD.U32 R4, RZ, RZ, UR6 ;  /* 0x00000006ff047e24 */ /* 0x000fe4000f8e00ff */
[----:B------:R-:W-:Y:S02]  /*14b0*/  IMAD.U32 R3, RZ, RZ, UR9 ;  /* 0x00000009ff037e24 */ /* 0x000fe4000f8e00ff */
[----:B------:R-:W-:-:S03]  /*14c0*/  IMAD.U32 R5, RZ, RZ, UR7 ;  /* 0x00000007ff057e24 */ /* 0x000fc6000f8e00ff */
[----:B------:R0:W3:Y:S04]  /*14d0*/  @P0 LDG.E R9, desc[UR52][R2.64] ;  /* 0x0000003402090981 */ /* 0x0000e8000c1e1900 */
[----:B------:R-:W3:Y:S01]  /*14e0*/  @P1 LDG.E R0, desc[UR52][R4.64] ;  /* 0x0000003404001981 */ /* 0x000ee2000c1e1900 */
[----:B-1----:R-:W-:Y:S01]  /*14f0*/  ISETP.NE.AND P1, PT, R6, 0x1, PT ;  /* 0x000000010600780c */ /* 0x002fe20003f25270 */
[----:B------:R-:W-:Y:S01]  /*1500*/  USHF.L.U32 UR36, UR5, 0x7, URZ ;  /* 0x0000000705247899 */ /* 0x000fe2000800063f */
[----:B--2---:R-:W-:Y:S01]  /*1510*/  ISETP.GE.AND P2, PT, R13, 0x1, PT ;  /* 0x000000010d00780c */ /* 0x004fe20003f46270 */
[----:B-----5:R-:W-:Y:S01]  /*1520*/  IMAD.IADD R16, R16, 0x1, -R7 ;  /* 0x0000000110107824 */ /* 0x020fe200078e0a07 */
[----:B------:R-:W-:Y:S01]  /*1530*/  ULDC UR5, c[0x0][0x988] ;  /* 0x0002620000057ab9 */ /* 0x000fe20000000800 */
[----:B------:R-:W-:-:S08]  /*1540*/  UIADD3 UR4, UR36, 0x7f, URZ ;  /* 0x0000007f24047890 */ /* 0x000fd0000fffe03f */
[----:B------:R-:W0:Y:S08]  /*1550*/  @P1 LDC R6, c[0x0][0x44c] ;  /* 0x00011300ff061b82 */ /* 0x000e300000000800 */
[----:B------:R-:W1:Y:S01]  /*1560*/  @P1 LDC R11, c[0x0][0x450] ;  /* 0x00011400ff0b1b82 */ /* 0x000e620000000800 */
[----:B0-----:R-:W-:-:S04]  /*1570*/  @P1 IMAD.HI.U32 R2, R6, UR4, RZ ;  /* 0x0000000406021c27 */ /* 0x001fc8000f8e00ff */
[----:B---3--:R-:W-:-:S04]  /*1580*/  FMUL.FTZ R0, R9, R0 ;  /* 0x0000000009007220 */ /* 0x008fc80000410000 */
[----:B------:R-:W-:Y:S01]  /*1590*/  FMUL.FTZ R3, R0, UR5 ;  /* 0x0000000500037c20 */ /* 0x000fe20008410000 */
[----:B------:R-:W-:Y:S01]  /*15a0*/  IMAD.U32 R0, RZ, RZ, UR4 ;  /* 0x00000004ff007e24 */ /* 0x000fe2000f8e00ff */
[----:B-1----:R-:W-:-:S03]  /*15b0*/  @P1 SHF.R.U32.HI R0, RZ, R11, R2 ;  /* 0x0000000bff001219 */ /* 0x002fc60000011602 */
[----:B------:R-:W-:Y:S02]  /*15c0*/  R2UR UR37, R3 ;  /* 0x00000000032572ca */ /* 0x000fe400000e0000 */
[----:B------:R-:W-:-:S05]  /*15d0*/  IADD3 R3, R16, 0x1, -R17 ;  /* 0x0000000110037810 */ /* 0x000fca0007ffe811 */
        /* <DEDUP_REMOVED lines=13> */
.L_x_1180:
[----:B------:R-:W-:-:S13]  /*16b0*/  ISETP.NE.AND P0, PT, R13, 0x1, PT ;  /* 0x000000010d00780c */ /* 0x000fda0003f05270 */
[----:B------:R-:W0:Y:S02]  /*16c0*/  @P0 LDC.64 R4, c[0x0][0x9e8] ;  /* 0x00027a00ff040b82 */ /* 0x000e240000000a00 */
[----:B0-----:R-:W-:-:S05]  /*16d0*/  @P0 IMAD.HI.U32 R4, R2, R4, RZ ;  /* 0x0000000402040227 */ /* 0x001fca00078e00ff */
[----:B------:R-:W-:-:S07]  /*16e0*/  @P0 SHF.R.U32.HI R2, RZ, R5, R4 ;  /* 0x00000005ff020219 */ /* 0x000fce0000011604 */
.L_x_1181:
[----:B------:R-:W-:-:S05]  /*16f0*/  IMAD R3, R2, R13, R13 ;  /* 0x0000000d02037224 */ /* 0x000fca00078e020d */
[----:B------:R-:W-:-:S07]  /*1700*/  VIMNMX R0, R0, R3, PT ;  /* 0x0000000300007248 */ /* 0x000fce0003fe0100 */
.L_x_1179:
[----:B------:R-:W0:Y:S01]  /*1710*/  @P1 LDC R4, c[0x0][0x44c] ;  /* 0x00011300ff041b82 */ /* 0x000e220000000800 */
[----:B------:R-:W-:Y:S01]  /*1720*/  IMAD.U32 R3, RZ, RZ, UR36 ;  /* 0x00000024ff037e24 */ /* 0x000fe2000f8e00ff */
[----:B------:R-:W-:Y:S01]  /*1730*/  ULDC UR4, c[0x0][0x9dc] ;  /* 0x0002770000047ab9 */ /* 0x000fe20000000800 */
[----:B------:R-:W-:Y:S02]  /*1740*/  VIADD R2, R0, 0x9f ;  /* 0x0000009f00027836 */ /* 0x000fe40000000000 */
[C---:B------:R-:W-:Y:S02]  /*1750*/  VIADD R0, R16.reuse, 0x9f ;  /* 0x0000009f10007836 */ /* 0x040fe40000000000 */
[----:B------:R-:W-:Y:S01]  /*1760*/  IMAD.IADD R104, R16, 0x1, -R17 ;  /* 0x0000000110687824 */ /* 0x000fe200078e0a11 */
        /* <DEDUP_REMOVED lines=23> */
.L_x_1183:
[----:B------:R-:W-:-:S13]  /*18e0*/  ISETP.NE.AND P0, PT, R13, 0x1, PT ;  /* 0x000000010d00780c */ /* 0x000fda0003f05270 */
[----:B------:R-:W0:Y:S02]  /*18f0*/  @P0 LDC.64 R2, c[0x0][0x9e8] ;  /* 0x00027a00ff020b82 */ /* 0x000e240000000a00 */
[----:B0-----:R-:W-:-:S05]  /*1900*/  @P0 IMAD.HI.U32 R0, R4, R2, RZ ;  /* 0x0000000204000227 */ /* 0x001fca00078e00ff */
[----:B------:R-:W-:-:S07]  /*1910*/  @P0 SHF.R.U32.HI R4, RZ, R3, R0 ;  /* 0x00000003ff040219 */ /* 0x000fce0000011600 */
.L_x_1184:
[----:B------:R-:W-:-:S05]  /*1920*/  IMAD R4, R4, R13, RZ ;  /* 0x0000000d04047224 */ /* 0x000fca00078e02ff */
[----:B------:R-:W-:-:S13]  /*1930*/  R2UR UR5, R4 ;  /* 0x00000000040572ca */ /* 0x000fda00000e0000 */
[----:B------:R-:W-:-:S04]  /*1940*/  UISETP.LT.AND UP0, UPT, UR4, UR5, UPT ;  /* 0x000000050400728c */ /* 0x000fc8000bf01270 */
[----:B------:R-:W-:-:S12]  /*1950*/  USEL UR4, UR4, UR5, !UP0 ;  /* 0x0000000504047287 */ /* 0x000fd8000c000000 */
.L_x_1182:
[----:B------:R-:W-:Y:S01]  /*1960*/  UIMAD.WIDE UR4, UR4, 0x66666667, URZ ;  /* 0x66666667040478a5 */ /* 0x000fe2000f8e023f */
[----:B------:R-:W-:Y:S02]  /*1970*/  PLOP3.LUT P0, PT, PT, PT, PT, 0x80, 0x0 ;  /* 0x000000000000781c */ /* 0x000fe40003f0f070 */
        /* <DEDUP_REMOVED lines=37> */
[----:B------:R-:W-:Y:S02]  /*1bd0*/  IMAD.MOV.U32 R64, RZ, RZ, RZ ;  /* 0x000000ffff407224 */ /* 0x000fe400078e00ff */
[----:B------:R-:W-:Y:S01]  /*1be0*/  IMAD.MOV.U32 R97, RZ, RZ, RZ ;  /* 0x000000ffff617224 */ /* 0x000fe200078e00ff */
        /* <DEDUP_REMOVED lines=32> */
.L_x_1186:
        /* <DEDUP_REMOVED lines=9> */
.L_x_1383:
[----:B------:R-:W-:Y:S05]  /*1e80*/  @!P0 BRA `(.L_x_1188) ;  /* 0x0000000000048947 */ /* 0x000fea0003800000 */
[----:B------:R-:W-:Y:S01]  /*1e90*/  BPT.TRAP 0x1 ;  /* 0x000000040000795c */ /* 0x000fe20000300000 */
.L_x_1188:
[----:B0-----:R-:W-:Y:S02]  /*1ea0*/  IMAD.U32 R3, RZ, RZ, UR51 ;  /* 0x00000033ff037e24 */ /* 0x001fe4000f8e00ff */
[----:B------:R-:W-:-:S03]  /*1eb0*/  IMAD.U32 R0, RZ, RZ, UR45 ;  /* 0x0000002dff007e24 */ /* 0x000fc6000f8e00ff */
[----:B------:R-:W-:Y:S02]  /*1ec0*/  LEA R3, R3, UR41, 0x3 ;  /* 0x0000002903037c11 */ /* 0x000fe4000f8e18ff */
[----:B------:R-:W-:-:S04]  /*1ed0*/  SHF.L.U32 R0, R0, 0x1f, RZ ;  /* 0x0000001f00007819 */ /* 0x000fc800000006ff */
[----:B------:R0:W1:Y:S01]  /*1ee0*/  SYNCS.PHASECHK.TRANS64.TRYWAIT P1, [R3+URZ+0x29830], R0 ;  /* 0x02983000030075a7 */ /* 0x000062000802017f */
[----:B------:R-:W-:Y:S05]  /*1ef0*/  @!P0 BRA `(.L_x_1189) ;  /* 0x0000000000048947 */ /* 0x000fea0003800000 */
[----:B------:R-:W-:Y:S01]  /*1f00*/  BPT.TRAP 0x1 ;  /* 0x000000040000795c */ /* 0x000fe20000300000 */
.L_x_1189:
[----:B------:R-:W2:Y:S02]  /*1f10*/  S2R R2, SR_TID.X ;  /* 0x0000000000027919 */ /* 0x000ea40000002100 */
[----:B--2---:R-:W-:Y:S01]  /*1f20*/  LOP3.LUT P2, RZ, R2, 0x7f, RZ, 0xc0, !PT ;  /* 0x0000007f02ff7812 */ /* 0x004fe2000784c0ff */
[----:B-1----:R-:W-:-:S12]  /*1f30*/  @P1 BRA `(.L_x_1190) ;  /* 0x0000000000081947 */ /* 0x002fd80003800000 */
[----:B------:R-:W1:Y:S02]  /*1f40*/  SYNCS.PHASECHK.TRANS64.TRYWAIT P1, [R3+URZ+0x29830], R0 ;  /* 0x02983000030075a7 */ /* 0x000e64000802017f */
[----:B-1----:R-:W-:Y:S05]  /*1f50*/  @!P1 BRA `(.L_x_1191) ;  /* 0x0000019000309947 */ /* 0x002fea0003800000 */
.L_x_1190:
        /* <DEDUP_REMOVED lines=10> */
[----:B------:R-:W-:Y:S01]  /*2000*/  UMOV UR24, UR20 ;  /* 0x0000001400187c82 */ /* 0x000fe20008000000 */
[----:B------:R-:W-:Y:S02]  /*2010*/  UMOV UR7, 0x80000020 ;  /* 0x8000002000077882 */ /* 0x000fe40000000000 */
[----:B------:R-:W-:Y:S01]  /*2020*/  ULOP3.LUT UR50, UR4, 0x10000, URZ, 0xfc, !UPT ;  /* 0x0001000004327892 */ /* 0x000fe2000f8efc3f */
        /* <DEDUP_REMOVED lines=16> */
[----:B------:R-:W-:Y:S01]  /*2130*/  UIADD3 UR10, UR28, 0x280, URZ ;  /* 0x000002801c0a7890 */ /* 0x000fe2000fffe03f */
[----:B------:R-:W-:Y:S01]  /*2140*/  IMAD.MOV.U32 R2, RZ, RZ, R0 ;  /* 0x000000ffff027224 */ /* 0x000fe200078e0000 */
        /* <DEDUP_REMOVED lines=171> */
[----:B------:R-:W0:Y:S01]  /*2c00*/  SHFL.IDX PT, R11, R2, RZ, 0x1c1f ;  /* 0x001c1fff020b7589 */ /* 0x000e2200000e0000 */
[----:B------:R-:W-:Y:S01]  /*2c10*/  @!P3 PRMT R0, RZ, 0x654, R0 ;  /* 0x00000654ff00b816 */ /* 0x000fe20000000000 */
[----:B------:R-:W-:-:S03]  /*2c20*/  IMAD R5, R105, R4, 0xa1 ;  /* 0x000000a169057424 */ /* 0x000fc600078e0204 */
[----:B------:R-:W-:Y:S01]  /*2c30*/  PLOP3.LUT P1, PT, PT, PT, UP1, 0x40, 0x0 ;  /* 0x000000000000781c */ /* 0x000fe20003f2e818 */
[----:B------:R-:W-:Y:S02]  /*2c40*/  IMAD R4, R18, -0x2, R5 ;  /* 0xfffffffe12047824 */ /* 0x000fe400078e0205 */
[----:B------:R-:W-:Y:S02]  /*2c50*/  VIADD R5, R5, 0xffffffff ;  /* 0xffffffff05057836 */ /* 0x000fe40000000000 */
[----:B------:R-:W-:Y:S01]  /*2c60*/  VIADD R9, R4, 0xffffffff ;  /* 0xffffffff04097836 */ /* 0x000fe20000000000 */
        /* <DEDUP_REMOVED lines=10> */
[----:B-1----:R-:W-:-:S04]  /*2d10*/  IMAD R0, R105, -0xa0, R16 ;  /* 0xffffff6069007824 */ /* 0x002fc800078e0210 */
[----:B------:R-:W-:Y:S01]  /*2d20*/  VIADD R3, R0, 0xa0 ;  /* 0x000000a000037836 */ /* 0x000fe20000000000 */
[----:B------:R-:W-:-:S03]  /*2d30*/  IADD3 R0, -R17, R4, R16 ;  /* 0x0000000411007210 */ /* 0x000fc60007ffe110 */
[----:B------:R-:W-:Y:S02]  /*2d40*/  IMAD R6, R18, -0x2, R3 ;  /* 0xfffffffe12067824 */ /* 0x000fe400078e0203 */
[C---:B------:R-:W-:Y:S02]  /*2d50*/  VIADD R7, R0.reuse, UR6 ;  /* 0x0000000600077c36 */ /* 0x040fe40008000000 */
[----:B------:R-:W-:-:S03]  /*2d60*/  VIADD R8, R0, UR10 ;  /* 0x0000000a00087c36 */ /* 0x000fc60008000000 */
[----:B0-----:R-:W-:Y:S01]  /*2d70*/  VIADDMNMX R0, R11, R7, R6, PT ;  /* 0x000000070b007246 */ /* 0x001fe20003800106 */
[----:B------:R-:W-:Y:S01]  /*2d80*/  IMAD.IADD R3, R8, 0x1, R11 ;  /* 0x0000000108037824 */ /* 0x000fe200078e020b */
[----:B------:R-:W-:Y:S06]  /*2d90*/  @P1 BRA `(.L_x_1192) ;  /* 0x0000000000541947 */ /* 0x000fec0003800000 */
[----:B------:R-:W-:Y:S01]  /*2da0*/  IADD3 R4, -R17, R16, R11 ;  /* 0x0000001011047210 */ /* 0x000fe20007ffe10b */
        /* <DEDUP_REMOVED lines=11> */
.L_x_1194:
[----:B------:R-:W-:-:S06]  /*2e60*/  UISETP.NE.AND UP2, UPT, UR7, 0x1, UPT ;  /* 0x000000010700788c */ /* 0x000fcc000bf45270 */
[----:B------:R-:W-:-:S05]  /*2e70*/  PLOP3.LUT P1, PT, PT, PT, UP2, 0x80, 0x0 ;  /* 0x000000000000781c */ /* 0x000fca0003f2f028 */
[----:B------:R-:W-:-:S08]  /*2e80*/  @UP2 ULDC.64 UR10, c[0x0][0x9e8] ;  /* 0x00027a00000a2ab9 */ /* 0x000fd00000000a00 */
[----:B------:R-:W-:-:S05]  /*2e90*/  @P1 IMAD.HI.U32 R10, R4, UR10, RZ ;  /* 0x0000000a040a1c27 */ /* 0x000fca000f8e00ff */
[----:B------:R-:W-:-:S07]  /*2ea0*/  @P1 SHF.R.U32.HI R4, RZ, UR11, R10 ;  /* 0x0000000bff041c19 */ /* 0x000fce000801160a */
.L_x_1195:
[----:B------:R-:W-:Y:S05]  /*2eb0*/  BSYNC B0 ;  /* 0x0000000000007941 */ /* 0x000fea0003800000 */
.L_x_1193:
[----:B------:R-:W-:-:S05]  /*2ec0*/  IMAD R4, R4, UR7, R9 ;  /* 0x0000000704047c24 */ /* 0x000fca000f8e0209 */
[----:B------:R-:W-:Y:S02]  /*2ed0*/  VIMNMX R3, R3, R4, !PT ;  /* 0x0000000403037248 */ /* 0x000fe40007fe0100 */
[----:B------:R-:W-:-:S07]  /*2ee0*/  VIADDMNMX R0, R4, UR7, R0, PT ;  /* 0x0000000704007c46 */ /* 0x000fce000b800100 */
.L_x_1192:
        /* <DEDUP_REMOVED lines=213> */
.L_x_1198:
[----:B------:R-:W-:-:S06]  /*3c40*/  UISETP.NE.AND UP2, UPT, UR7, 0x1, UPT ;  /* 0x000000010700788c */ /* 0x000fcc000bf45270 */
[----:B------:R-:W-:-:S05]  /*3c50*/  PLOP3.LUT P6, PT, PT, PT, UP2, 0x80, 0x0 ;  /* 0x000000000000781c */ /* 0x000fca0003fcf028 */
[----:B------:R-:W-:-:S08]  /*3c60*/  @UP2 ULDC.64 UR10, c[0x0][0x9e8] ;  /* 0x00027a00000a2ab9 */ /* 0x000fd00000000a00 */
[----:B------:R-:W-:Y:S01]  /*3c70*/  @P6 IMAD.HI.U32 R5, R2, UR10, RZ ;  /* 0x0000000a02056c27 */ /* 0x000fe2000f8e00ff */
[----:B------:R-:W-:-:S13]  /*3c80*/  PLOP3.LUT P6, PT, PT, PT, UP2, 0x80, 0x0 ;  /* 0x000000000000781c */ /* 0x000fda0003fcf028 */
[----:B------:R-:W-:-:S07]  /*3c90*/  @P6 SHF.R.U32.HI R2, RZ, UR11, R5 ;  /* 0x0000000bff026c19 */ /* 0x000fce0008011605 */
.L_x_1199:
[----:B------:R-:W-:Y:S05]  /*3ca0*/  BSYNC B0 ;  /* 0x0000000000007941 */ /* 0x000fea0003800000 */
.L_x_1197:
[----:B------:R-:W-:-:S05]  /*3cb0*/  IMAD R2, R2, UR7, R9 ;  /* 0x0000000702027c24 */ /* 0x000fca000f8e0209 */
[----:B------:R-:W-:Y:S02]  /*3cc0*/  VIMNMX R3, R3, R2, !PT ;  /* 0x0000000203037248 */ /* 0x000fe40007fe0100 */
[----:B------:R-:W-:-:S07]  /*3cd0*/  VIADDMNMX R0, R2, UR7, R0, PT ;  /* 0x0000000702007c46 */ /* 0x000fce000b800100 */
.L_x_1196:
        /* <DEDUP_REMOVED lines=67> */
[----:B------:R-:W-:Y:S02]  /*4110*/  ISETP.GT.AND P1, PT, R3, 0x48, !P2 ;  /* 0x000000480300780c */ /* 0x000fe40005724270 */
        /* <DEDUP_REMOVED lines=48> */
[----:B------:R-:W-:Y:S02]  /*4420*/  ISETP.LT.OR P1, PT, R0, 0x62, P1 ;  /* 0x000000620000780c */ /* 0x000fe40000f21670 */
        /* <DEDUP_REMOVED lines=69> */
[----:B------:R-:W-:Y:S02]  /*4880*/  FMNMX.FTZ R13, R90, R91, !PT ;  /* 0x0000005b5a0d7209 */ /* 0x000fe40007810000 */
[----:B------:R-:W-:Y:S02]  /*4890*/  ISETP.LT.OR P1, PT, R0, 0x81, P1 ;  /* 0x000000810000780c */ /* 0x000fe40000f21670 */
[----:B------:R-:W-:Y:S02]  /*48a0*/  FMNMX.FTZ R14, R94, R13, !PT ;  /* 0x0000000d5e0e7209 */ /* 0x000fe40007810000 */
[----:B------:R-:W-:-:S02]  /*48b0*/  FSEL R26, R26, -INF , !P1 ;  /* 0xff8000001a1a7808 */ /* 0x000fc40004800000 */
[----:B------:R-:W-:Y:S02]  /*48c0*/  FMNMX.FTZ R13, R95, R14, !PT ;  /* 0x0000000e5f0d7209 */ /* 0x000fe40007810000 */
[----:B------:R-:W-:Y:S02]  /*48d0*/  ISETP.GT.AND P1, PT, R3, 0x81, !P6 ;  /* 0x000000810300780c */ /* 0x000fe40007724270 */
[----:B------:R-:W-:Y:S02]  /*48e0*/  FMNMX.FTZ R14, R98, R13, !PT ;  /* 0x0000000d620e7209 */ /* 0x000fe40007810000 */
[----:B------:R-:W-:Y:S02]  /*48f0*/  ISETP.LT.OR P1, PT, R0, 0x82, P1 ;  /* 0x000000820000780c */ /* 0x000fe40000f21670 */
[----:B0-----:R-:W-:Y:S02]  /*4900*/  FMNMX.FTZ R5, R4, R5, !PT ;  /* 0x0000000504057209 */ /* 0x001fe40007810000 */
[----:B------:R-:W-:-:S02]  /*4910*/  FMNMX.FTZ R15, R99, R14, !PT ;  /* 0x0000000e630f7209 */ /* 0x000fc40007810000 */
[----:B------:R-:W-:Y:S01]  /*4920*/  FSEL R27, R27, -INF , !P1 ;  /* 0xff8000001b1b7808 */ /* 0x000fe20004800000 */
[----:B------:R-:W0:Y:S01]  /*4930*/  SHFL.BFLY PT, R2, R5, 0x1, 0x1f ;  /* 0x0c201f0005027f89 */ /* 0x000e2200000e0000 */
[----:B------:R-:W-:Y:S02]  /*4940*/  FMNMX.FTZ R20, R102, R15, !PT ;  /* 0x0000000f66147209 */ /* 0x000fe40007810000 */
[----:B------:R-:W-:Y:S02]  /*4950*/  ISETP.NE.AND P6, PT, R130, RZ, PT ;  /* 0x000000ff8200720c */ /* 0x000fe40003fc5270 */
[----:B------:R-:W-:Y:S02]  /*4960*/  FMNMX.FTZ R15, R103, R20, !PT ;  /* 0x00000014670f7209 */ /* 0x000fe40007810000 */
[----:B------:R-:W-:Y:S02]  /*4970*/  ISETP.NE.AND P2, PT, R131, RZ, PT ;  /* 0x000000ff8300720c */ /* 0x000fe40003f45270 */
[----:B------:R-:W-:-:S04]  /*4980*/  FMNMX.FTZ R20, R74, R15, !PT ;  /* 0x0000000f4a147209 */ /* 0x000fc80007810000 */
[----:B------:R-:W-:Y:S02]  /*4990*/  FMNMX.FTZ R21, R75, R20, !PT ;  /* 0x000000144b157209 */ /* 0x000fe40007810000 */
        /* <DEDUP_REMOVED lines=12> */
[----:B------:R0:W-:Y:S01]  /*4a60*/  MUFU.EX2 R13, R73 ;  /* 0x00000049000d7308 */ /* 0x0001e20000000800 */
[----:B------:R-:W-:-:S01]  /*4a70*/  FFMA.FTZ R20, R80, UR37, -R88 ;  /* 0x0000002550147c23 */ /* 0x000fc20008010858 */
[--C-:B------:R-:W-:Y:S01]  /*4a80*/  FFMA.FTZ R80, R61, UR37, -R88.reuse ;  /* 0x000000253d507c23 */ /* 0x100fe20008010858 */
[----:B------:R-:W-:Y:S01]  /*4a90*/  FMNMX.FTZ R72, R82, R21, !PT ;  /* 0x0000001552487209 */ /* 0x000fe20007810000 */
[--C-:B------:R-:W-:Y:S01]  /*4aa0*/  FFMA.FTZ R81, R81, UR37, -R88.reuse ;  /* 0x0000002551517c23 */ /* 0x100fe20008010858 */
[----:B------:R-:W-:Y:S01]  /*4ab0*/  ISETP.LT.OR P1, PT, R0, 0x89, P1 ;  /* 0x000000890000780c */ /* 0x000fe20000f21670 */
[--C-:B------:R-:W-:Y:S01]  /*4ac0*/  FFMA.FTZ R4, R11, UR37, -R88.reuse ;  /* 0x000000250b047c23 */ /* 0x100fe20008010858 */
[----:B------:R-:W-:-:S01]  /*4ad0*/  FFMA.FTZ R5, R89, UR37, -R88 ;  /* 0x0000002559057c23 */ /* 0x000fc20008010858 */
[----:B------:R1:W-:Y:S01]  /*4ae0*/  MUFU.EX2 R15, R77 ;  /* 0x0000004d000f7308 */ /* 0x0003e20000000800 */
[----:B0-----:R-:W-:Y:S01]  /*4af0*/  FMNMX.FTZ R73, R83, R72, !PT ;  /* 0x0000004853497209 */ /* 0x001fe20007810000 */
[--C-:B------:R-:W-:Y:S01]  /*4b00*/  FFMA.FTZ R72, R84, UR37, -R88.reuse ;  /* 0x0000002554487c23 */ /* 0x100fe20008010858 */
[----:B------:R-:W-:-:S01]  /*4b10*/  FFMA.FTZ R84, R68, UR37, -R88 ;  /* 0x0000002544547c23 */ /* 0x000fc20008010858 */
[----:B------:R-:W-:Y:S01]  /*4b20*/  FSEL R30, R30, -INF , !P1 ;  /* 0xff8000001e1e7808 */ /* 0x000fe20004800000 */
[----:B------:R-:W-:-:S01]  /*4b30*/  FFMA.FTZ R6, R92, UR37, -R88 ;  /* 0x000000255c067c23 */ /* 0x000fc20008010858 */
[----:B------:R-:W-:Y:S01]  /*4b40*/  FMNMX.FTZ R76, R86, R73, !PT ;  /* 0x00000049564c7209 */ /* 0x000fe20007810000 */
[----:B------:R-:W-:-:S01]  /*4b50*/  FFMA.FTZ R7, R93, UR37, -R88 ;  /* 0x000000255d077c23 */ /* 0x000fc20008010858 */
        /* <DEDUP_REMOVED lines=8> */
[----:B------:R-:W-:Y:S01]  /*4be0*/  MUFU.EX2 R4, R4 ;  /* 0x0000000400047308 */ /* 0x000fe20000000800 */
[----:B------:R-:W-:Y:S01]  /*4bf0*/  ISETP.LT.OR P1, PT, R0, 0x8a, P1 ;  /* 0x0000008a0000780c */ /* 0x000fe20000f21670 */
[--C-:B------:R-:W-:Y:S01]  /*4c00*/  FFMA.FTZ R10, R100, UR37, -R88.reuse ;  /* 0x00000025640a7c23 */ /* 0x100fe20008010858 */
[----:B-1----:R-:W-:Y:S01]  /*4c10*/  FMNMX.FTZ R77, R59, R76, !PT ;  /* 0x0000004c3b4d7209 */ /* 0x002fe20007810000 */
[--C-:B------:R-:W-:Y:S01]  /*4c20*/  FFMA.FTZ R11, R101, UR37, -R88.reuse ;  /* 0x00000025650b7c23 */ /* 0x100fe20008010858 */
[----:B------:R-:W-:Y:S01]  /*4c30*/  FSEL R31, R31, -INF , !P1 ;  /* 0xff8000001f1f7808 */ /* 0x000fe20004800000 */
[--C-:B------:R-:W-:Y:S01]  /*4c40*/  FFMA.FTZ R56, R56, UR37, -R88.reuse ;  /* 0x0000002538387c23 */ /* 0x100fe20008010858 */
[----:B------:R-:W-:Y:S01]  /*4c50*/  FMNMX.FTZ R76, R62, R77, !PT ;  /* 0x0000004d3e4c7209 */ /* 0x000fe20007810000 */
[----:B------:R-:W0:Y:S01]  /*4c60*/  MUFU.EX2 R5, R5 ;  /* 0x0000000500057308 */ /* 0x000e220000000800 */
[----:B------:R-:W-:Y:S01]  /*4c70*/  ISETP.LT.OR P2, PT, R0, 0x9a, P2 ;  /* 0x0000009a0000780c */ /* 0x000fe20001741670 */
        /* <DEDUP_REMOVED lines=18> */
[----:B------:R-:W-:-:S03]  /*4da0*/  FFMA.FTZ R37, R37, UR37, -R88 ;  /* 0x0000002525257c23 */ /* 0x000fc60008010858 */
[----:B------:R-:W-:Y:S01]  /*4db0*/  FMNMX.FTZ R76, R42, R77, !PT ;  /* 0x0000004d2a4c7209 */ /* 0x000fe20007810000 */
[----:B------:R-:W3:Y:S03]  /*4dc0*/  MUFU.EX2 R8, R8 ;  /* 0x0000000800087308 */ /* 0x000ee60000000800 */
[----:B------:R-:W-:-:S04]  /*4dd0*/  FMNMX.FTZ R61, R43, R76, !PT ;  /* 0x0000004c2b3d7209 */ /* 0x000fc80007810000 */
[----:B------:R-:W-:Y:S01]  /*4de0*/  FMNMX.FTZ R76, R46, R61, !PT ;  /* 0x0000003d2e4c7209 */ /* 0x000fe20007810000 */
[----:B------:R4:W-:Y:S03]  /*4df0*/  MUFU.EX2 R77, R80 ;  /* 0x00000050004d7308 */ /* 0x0009e60000000800 */
[----:B------:R-:W-:-:S04]  /*4e00*/  FMNMX.FTZ R61, R47, R76, !PT ;  /* 0x0000004c2f3d7209 */ /* 0x000fc80007810000 */
[----:B------:R-:W-:Y:S01]  /*4e10*/  FMNMX.FTZ R76, R50, R61, !PT ;  /* 0x0000003d324c7209 */ /* 0x000fe20007810000 */
[----:B------:R-:W-:Y:S01]  /*4e20*/  MUFU.EX2 R73, R85 ;  /* 0x0000005500497308 */ /* 0x000fe20000000800 */
[----:B----4-:R-:W-:-:S02]  /*4e30*/  FFMA.FTZ R80, R40, UR37, -R88 ;  /* 0x0000002528507c23 */ /* 0x010fc40008010858 */
[----:B------:R-:W-:-:S04]  /*4e40*/  FMNMX.FTZ R61, R51, R76, !PT ;  /* 0x0000004c333d7209 */ /* 0x000fc80007810000 */
[----:B------:R-:W-:Y:S01]  /*4e50*/  FMNMX.FTZ R68, R54, R61, !PT ;  /* 0x0000003d36447209 */ /* 0x000fe20007810000 */
[----:B------:R-:W4:Y:S03]  /*4e60*/  MUFU.EX2 R9, R9 ;  /* 0x0000000900097308 */ /* 0x000f260000000800 */
[----:B------:R-:W-:Y:S01]  /*4e70*/  FMNMX.FTZ R81, R55, R68, !PT ;  /* 0x0000004437517209 */ /* 0x000fe20007810000 */
[----:B------:R-:W-:-:S03]  /*4e80*/  FFMA.FTZ R68, R69, UR37, -R88 ;  /* 0x0000002545447c23 */ /* 0x000fc60008010858 */
[----:B------:R-:W-:Y:S01]  /*4e90*/  FMNMX.FTZ R76, R26, R81, !PT ;  /* 0x000000511a4c7209 */ /* 0x000fe20007810000 */
[----:B------:R-:W-:-:S01]  /*4ea0*/  FFMA.FTZ R81, R41, UR37, -R88 ;  /* 0x0000002529517c23 */ /* 0x000fc20008010858 */
[----:B------:R-:W-:Y:S01]  /*4eb0*/  FSEL R41, R39, -INF , !P2 ;  /* 0xff80000027297808 */ /* 0x000fe20005000000 */
[----:B------:R-:W-:-:S01]  /*4ec0*/  FFMA.FTZ R39, R44, UR37, -R88 ;  /* 0x000000252c277c23 */ /* 0x000fc20008010858 */
[----:B------:R-:W-:Y:S01]  /*4ed0*/  FMNMX.FTZ R3, R27, R76, !PT ;  /* 0x0000004c1b037209 */ /* 0x000fe20007810000 */
[----:B------:R-:W-:-:S01]  /*4ee0*/  FFMA.FTZ R44, R45, UR37, -R88 ;  /* 0x000000252d2c7c23 */ /* 0x000fc20008010858 */
[--C-:B------:R-:W-:Y:S01]  /*4ef0*/  FFMA.FTZ R45, R48, UR37, -R88.reuse ;  /* 0x00000025302d7c23 */ /* 0x100fe20008010858 */
[----:B------:R-:W-:-:S01]  /*4f00*/  FFMA.FTZ R48, R49, UR37, -R88 ;  /* 0x0000002531307c23 */ /* 0x000fc20008010858 */
[----:B------:R-:W-:Y:S01]  /*4f10*/  FMNMX.FTZ R40, R30, R3, !PT ;  /* 0x000000031e287209 */ /* 0x000fe20007810000 */
[----:B------:R-:W-:-:S01]  /*4f20*/  FFMA.FTZ R49, R52, UR37, -R88 ;  /* 0x0000002534317c23 */ /* 0x000fc20008010858 */
[----:B------:R-:W-:Y:S01]  /*4f30*/  FFMA.FTZ R52, R53, UR37, -R88 ;  /* 0x0000002535347c23 */ /* 0x000fe20008010858 */
[----:B------:R-:W-:Y:S01]  /*4f40*/  IMAD.U32 R53, RZ, RZ, UR37 ;  /* 0x00000025ff357e24 */ /* 0x000fe2000f8e00ff */
[----:B------:R-:W-:Y:S01]  /*4f50*/  FMNMX.FTZ R69, R31, R40, !PT ;  /* 0x000000281f457209 */ /* 0x000fe20007810000 */
[----:B------:R-:W-:Y:S01]  /*4f60*/  MUFU.EX2 R61, R84 ;  /* 0x00000054003d7308 */ /* 0x000fe20000000800 */
[----:B------:R-:W-:-:S02]  /*4f70*/  FSEL R40, R38, -INF , !P5 ;  /* 0xff80000026287808 */ /* 0x000fc40006800000 */
[----:B------:R-:W-:-:S04]  /*4f80*/  FMNMX.FTZ R76, R34, R69, !PT ;  /* 0x00000045224c7209 */ /* 0x000fc80007810000 */
[----:B------:R-:W-:Y:S01]  /*4f90*/  FMNMX.FTZ R69, R35, R76, !PT ;  /* 0x0000004c23457209 */ /* 0x000fe20007810000 */
[----:B------:R5:W-:Y:S03]  /*4fa0*/  MUFU.EX2 R38, R81 ;  /* 0x0000005100267308 */ /* 0x000be60000000800 */
[----:B------:R-:W-:-:S04]  /*4fb0*/  FMNMX.FTZ R0, R40, R69, !PT ;  /* 0x0000004528007209 */ /* 0x000fc80007810000 */
[----:B------:R-:W-:Y:S01]  /*4fc0*/  FMNMX.FTZ R0, R41, R0, !PT ;  /* 0x0000000029007209 */ /* 0x000fe20007810000 */
[----:B------:R-:W4:Y:S04]  /*4fd0*/  MUFU.EX2 R10, R10 ;  /* 0x0000000a000a7308 */ /* 0x000f280000000800 */
[----:B------:R-:W0:Y:S04]  /*4fe0*/  SHFL.BFLY PT, R69, R0, 0x2, 0x1f ;  /* 0x0c401f0000457f89 */ /* 0x000e2800000e0000 */
[----:B------:R-:W4:Y:S08]  /*4ff0*/  MUFU.EX2 R11, R11 ;  /* 0x0000000b000b7308 */ /* 0x000f300000000800 */
[----:B------:R-:W4:Y:S08]  /*5000*/  MUFU.EX2 R12, R12 ;  /* 0x0000000c000c7308 */ /* 0x000f300000000800 */
[----:B------:R3:W-:Y:S01]  /*5010*/  MUFU.EX2 R3, R80 ;  /* 0x0000005000037308 */ /* 0x0007e20000000800 */
[----:B0-----:R-:W-:-:S07]  /*5020*/  FMNMX.FTZ R69, R0, R69, !PT ;  /* 0x0000004500457209 */ /* 0x001fce0007810000 */
[----:B------:R-:W-:Y:S01]  /*5030*/  MUFU.EX2 R14, R14 ;  /* 0x0000000e000e7308 */ /* 0x000fe20000000800 */
[----:B------:R-:W0:Y:S07]  /*5040*/  SHFL.BFLY PT, R0, R69, 0x1, 0x1f ;  /* 0x0c201f0045007f89 */ /* 0x000e2e00000e0000 */
[----:B------:R-:W-:Y:S08]  /*5050*/  MUFU.EX2 R20, R20 ;  /* 0x0000001400147308 */ /* 0x000ff00000000800 */
[----:B------:R-:W-:Y:S08]  /*5060*/  MUFU.EX2 R72, R72 ;  /* 0x0000004800487308 */ /* 0x000ff00000000800 */
[----:B------:R-:W-:Y:S01]  /*5070*/  MUFU.EX2 R56, R56 ;  /* 0x0000003800387308 */ /* 0x000fe20000000800 */
[----:B0-----:R-:W-:-:S04]  /*5080*/  FMNMX.FTZ R0, R69, R0, !PT ;  /* 0x0000000045007209 */ /* 0x001fc80007810000 */
[C---:B------:R-:W-:Y:S01]  /*5090*/  FSETP.NEU.FTZ.AND P1, PT, R0.reuse, -INF , PT ;  /* 0xff8000000000780b */ /* 0x040fe20003f3d000 */
[----:B------:R-:W-:-:S02]  /*50a0*/  FFMA.FTZ R53, R0, R53, -8 ;  /* 0xc100000000357423 */ /* 0x000fc40000010035 */
[----:B------:R-:W-:Y:S03]  /*50b0*/  MUFU.EX2 R57, R57 ;  /* 0x0000003900397308 */ /* 0x000fe60000000800 */
[----:B-----5:R-:W-:Y:S02]  /*50c0*/  FSEL R81, R53, RZ, P1 ;  /* 0x000000ff35517208 */ /* 0x020fe40000800000 */
        /* <DEDUP_REMOVED lines=9> */
[----:B-1----:R-:W-:Y:S01]  /*5160*/  FADD.FTZ R82, R6, R83 ;  /* 0x0000005306527221 */ /* 0x002fe20000010000 */
[----:B------:R-:W-:Y:S01]  /*5170*/  MUFU.EX2 R53, R53 ;  /* 0x0000003500357308 */ /* 0x000fe20000000800 */
[----:B------:R-:W-:-:S01]  /*5180*/  FFMA.FTZ R95, R95, UR37, -R81 ;  /* 0x000000255f5f7c23 */ /* 0x000fc20008010851 */
[----:B------:R-:W-:Y:S01]  /*5190*/  FFMA.FTZ R69, R98, UR37, -R81 ;  /* 0x0000002562457c23 */ /* 0x000fe20008010851 */
[----:B--2---:R-:W-:-:S01]  /*51a0*/  FADD.FTZ R83, R7, R82 ;  /* 0x0000005207537221 */ /* 0x004fc20000010000 */
[--C-:B---3--:R-:W-:Y:S01]  /*51b0*/  FFMA.FTZ R80, R99, UR37, -R81.reuse ;  /* 0x0000002563507c23 */ /* 0x108fe20008010851 */
[----:B------:R-:W-:-:S01]  /*51c0*/  FFMA.FTZ R102, R102, UR37, -R81 ;  /* 0x0000002566667c23 */ /* 0x000fc20008010851 */
[----:B------:R-:W-:Y:S01]  /*51d0*/  FFMA.FTZ R103, R103, UR37, -R81 ;  /* 0x0000002567677c23 */ /* 0x000fe20008010851 */
[----:B------:R-:W-:-:S01]  /*51e0*/  FADD.FTZ R82, R8, R83 ;  /* 0x0000005308527221 */ /* 0x000fc20000010000 */
[----:B------:R-:W0:Y:S01]  /*51f0*/  MUFU.EX2 R76, R76 ;  /* 0x0000004c004c7308 */ /* 0x000e220000000800 */
[----:B------:R-:W-:-:S01]  /*5200*/  FFMA.FTZ R74, R74, UR37, -R81 ;  /* 0x000000254a4a7c23 */ /* 0x000fc20008010851 */
[----:B------:R-:W-:Y:S01]  /*5210*/  FFMA.FTZ R75, R75, UR37, -R81 ;  /* 0x000000254b4b7c23 */ /* 0x000fe20008010851 */
[----:B----4-:R-:W-:-:S01]  /*5220*/  FADD.FTZ R83, R9, R82 ;  /* 0x0000005209537221 */ /* 0x010fc20000010000 */
[--C-:B------:R-:W-:Y:S01]  /*5230*/  FFMA.FTZ R86, R86, UR37, -R81.reuse ;  /* 0x0000002556567c23 */ /* 0x100fe20008010851 */
[----:B------:R-:W-:-:S01]  /*5240*/  FFMA.FTZ R87, R87, UR37, -R81 ;  /* 0x0000002557577c23 */ /* 0x000fc20008010851 */
[----:B------:R-:W-:Y:S01]  /*5250*/  FFMA.FTZ R58, R58, UR37, -R81 ;  /* 0x000000253a3a7c23 */ /* 0x000fe20008010851 */
[----:B------:R-:W-:-:S01]  /*5260*/  FADD.FTZ R82, R10, R83 ;  /* 0x000000530a527221 */ /* 0x000fc20000010000 */
[----:B------:R-:W1:Y:S01]  /*5270*/  MUFU.EX2 R94, R94 ;  /* 0x0000005e005e7308 */ /* 0x000e620000000800 */
[----:B------:R-:W-:-:S01]  /*5280*/  FFMA.FTZ R59, R59, UR37, -R81 ;  /* 0x000000253b3b7c23 */ /* 0x000fc20008010851 */
[----:B------:R-:W-:Y:S01]  /*5290*/  FFMA.FTZ R62, R62, UR37, -R81 ;  /* 0x000000253e3e7c23 */ /* 0x000fe20008010851 */
[----:B------:R-:W-:-:S01]  /*52a0*/  FADD.FTZ R89, R11, R82 ;  /* 0x000000520b597221 */ /* 0x000fc20000010000 */
[--C-:B------:R-:W-:Y:S01]  /*52b0*/  FFMA.FTZ R63, R63, UR37, -R81.reuse ;  /* 0x000000253f3f7c23 */ /* 0x100fe20008010851 */
[----:B------:R-:W-:-:S01]  /*52c0*/  FFMA.FTZ R66, R66, UR37, -R81 ;  /* 0x0000002542427c23 */ /* 0x000fc20008010851 */
[----:B------:R-:W-:Y:S01]  /*52d0*/  FFMA.FTZ R67, R67, UR37, -R81 ;  /* 0x0000002543437c23 */ /* 0x000fe20008010851 */
[----:B------:R-:W-:-:S01]  /*52e0*/  FADD.FTZ R88, R12, R89 ;  /* 0x000000590c587221 */ /* 0x000fc20000010000 */
        /* <DEDUP_REMOVED lines=10> */
[----:B------:R-:W-:Y:S01]  /*5390*/  FADD.FTZ R83, R13, R88 ;  /* 0x000000580d537221 */ /* 0x000fe20000010000 */
[----:B------:R-:W-:Y:S01]  /*53a0*/  F2FP.SATFINITE.E4M3.F32.PACK_AB_MERGE_C R88, R7, R6, RZ ;  /* 0x000000060758723e */ /* 0x000fe200048070ff */
[--C-:B------:R-:W-:Y:S01]  /*53b0*/  FFMA.FTZ R50, R50, UR37, -R81.reuse ;  /* 0x0000002532327c23 */ /* 0x100fe20008010851 */
[----:B------:R-:W-:-:S01]  /*53c0*/  FFMA.FTZ R51, R51, UR37, -R81 ;  /* 0x0000002533337c23 */ /* 0x000fc20008010851 */
[----:B------:R-:W-:Y:S01]  /*53d0*/  FADD.FTZ R6, R14, R83 ;  /* 0x000000530e067221 */ /* 0x000fe20000010000 */
[----:B------:R-:W-:Y:S01]  /*53e0*/  F2FP.SATFINITE.E4M3.F32.PACK_AB_MERGE_C R184, R5, R4, R88 ;  /* 0x0000000405b8723e */ /* 0x000fe20004807058 */
[----:B------:R-:W1:Y:S01]  /*53f0*/  MUFU.EX2 R80, R80 ;  /* 0x0000005000507308 */ /* 0x000e620000000800 */
[----:B--2---:R-:W-:-:S01]  /*5400*/  FADD.FTZ R82, R95, R82 ;  /* 0x000000525f527221 */ /* 0x004fc20000010000 */
        /* <DEDUP_REMOVED lines=8> */
[----:B------:R-:W-:Y:S01]  /*5490*/  F2FP.SATFINITE.E4M3.F32.PACK_AB_MERGE_C R82, R11, R10, RZ ;  /* 0x0000000a0b52723e */ /* 0x000fe200048070ff */
[----:B------:R-:W-:-:S01]  /*54a0*/  FADD.FTZ R11, R15, R6 ;  /* 0x000000060f0b7221 */ /* 0x000fc20000010000 */
[--C-:B------:R-:W-:Y:S01]  /*54b0*/  FFMA.FTZ R34, R34, UR37, -R81.reuse ;  /* 0x0000002522227c23 */ /* 0x100fe20008010851 */
[----:B------:R-:W-:-:S01]  /*54c0*/  FFMA.FTZ R35, R35, UR37, -R81 ;  /* 0x0000002523237c23 */ /* 0x000fc20008010851 */
[----:B------:R-:W-:Y:S01]  /*54d0*/  FFMA.FTZ R40, R40, UR37, -R81 ;  /* 0x0000002528287c23 */ /* 0x000fe20008010851 */
[----:B------:R-:W-:-:S01]  /*54e0*/  FADD.FTZ R10, R20, R11 ;  /* 0x0000000b140a7221 */ /* 0x000fc20000010000 */
[----:B------:R-:W0:Y:S01]  /*54f0*/  MUFU.EX2 R103, R103 ;  /* 0x0000006700677308 */ /* 0x000e220000000800 */
[----:B-1----:R-:W-:-:S01]  /*5500*/  FADD.FTZ R7, R80, R7 ;  /* 0x0000000750077221 */ /* 0x002fc20000010000 */
[----:B------:R-:W-:Y:S01]  /*5510*/  FFMA.FTZ R41, R41, UR37, -R81 ;  /* 0x0000002529297c23 */ /* 0x000fe20008010851 */
[----:B------:R-:W-:-:S02]  /*5520*/  F2FP.SATFINITE.E4M3.F32.PACK_AB_MERGE_C R14, R15, R14, RZ ;  /* 0x0000000e0f0e723e */ /* 0x000fc400048070ff */
[----:B------:R-:W-:Y:S02]  /*5530*/  F2FP.SATFINITE.E4M3.F32.PACK_AB_MERGE_C R94, R95, R94, RZ ;  /* 0x0000005e5f5e723e */ /* 0x000fe400048070ff */
[----:B------:R-:W-:Y:S01]  /*5540*/  F2FP.SATFINITE.E4M3.F32.PACK_AB_MERGE_C R186, R9, R8, R82 ;  /* 0x0000000809ba723e */ /* 0x000fe20004807052 */
[----:B------:R-:W1:Y:S01]  /*5550*/  MUFU.EX2 R74, R74 ;  /* 0x0000004a004a7308 */ /* 0x000e620000000800 */
[----:B--2---:R-:W-:-:S01]  /*5560*/  FADD.FTZ R6, R102, R7 ;  /* 0x0000000766067221 */ /* 0x004fc20000010000 */
[----:B------:R-:W-:Y:S01]  /*5570*/  FADD.FTZ R7, R21, R10 ;  /* 0x0000000a15077221 */ /* 0x000fe20000010000 */
[----:B------:R-:W-:Y:S02]  /*5580*/  F2FP.SATFINITE.E4M3.F32.PACK_AB_MERGE_C R180, R13, R12, R14 ;  /* 0x0000000c0db4723e */ /* 0x000fe4000480700e */
[----:B------:R-:W-:-:S03]  /*5590*/  F2FP.SATFINITE.E4M3.F32.PACK_AB_MERGE_C R185, R76, R53, R94 ;  /* 0x000000354cb9723e */ /* 0x000fc6000480705e */
[----:B------:R-:W2:Y:S01]  /*55a0*/  MUFU.EX2 R75, R75 ;  /* 0x0000004b004b7308 */ /* 0x000ea20000000800 */
[----:B0-----:R-:W-:-:S01]  /*55b0*/  FADD.FTZ R5, R103, R6 ;  /* 0x0000000667057221 */ /* 0x001fc20000010000 */
[----:B------:R-:W-:Y:S01]  /*55c0*/  FADD.FTZ R6, R72, R7 ;  /* 0x0000000748067221 */ /* 0x000fe20000010000 */
[----:B------:R-:W-:Y:S02]  /*55d0*/  F2FP.SATFINITE.E4M3.F32.PACK_AB_MERGE_C R72, R73, R72, RZ ;  /* 0x000000484948723e */ /* 0x000fe400048070ff */
[----:B------:R-:W-:Y:S01]  /*55e0*/  F2FP.SATFINITE.E4M3.F32.PACK_AB_MERGE_C R102, R103, R102, RZ ;  /* 0x000000666766723e */ /* 0x000fe200048070ff */
[----:B------:R-:W-:-:S01]  /*55f0*/  FADD.FTZ R73, R73, R6 ;  /* 0x0000000649497221 */ /* 0x000fc20000010000 */
[----:B------:R-:W-:Y:S01]  /*5600*/  F2FP.SATFINITE.E4M3.F32.PACK_AB_MERGE_C R182, R21, R20, R72 ;  /* 0x0000001415b6723e */ /* 0x000fe20004807048 */
[----:B------:R-:W0:Y:S01]  /*5610*/  MUFU.EX2 R84, R84 ;  /* 0x0000005400547308 */ /* 0x000e220000000800 */
[----:B-1----:R-:W-:-:S01]  /*5620*/  FADD.FTZ R4, R74, R5 ;  /* 0x000000054a047221 */ /* 0x002fc20000010000 */
[----:B------:R-:W-:Y:S01]  /*5630*/  FADD.FTZ R6, R56, R73 ;  /* 0x0000004938067221 */ /* 0x000fe20000010000 */
[----:B------:R-:W-:-:S03]  /*5640*/  F2FP.SATFINITE.E4M3.F32.PACK_AB_MERGE_C R187, R80, R69, R102 ;  /* 0x0000004550bb723e */ /* 0x000fc60004807066 */
[----:B------:R-:W-:Y:S02]  /*5650*/  FADD.FTZ R7, R57, R6 ;  /* 0x0000000639077221 */ /* 0x000fe40000010000 */
        /* <DEDUP_REMOVED lines=19> */
[----:B0-----:R-:W-:Y:S01]  /*5790*/  F2FP.SATFINITE.E4M3.F32.PACK_AB_MERGE_C R6, R77, R60, RZ ;  /* 0x0000003c4d06723e */ /* 0x001fe200048070ff */
[----:B------:R-:W-:-:S03]  /*57a0*/  FADD.FTZ R60, R60, R7 ;  /* 0x000000073c3c7221 */ /* 0x000fc60000010000 */
[----:B------:R-:W-:Y:S01]  /*57b0*/  F2FP.SATFINITE.E4M3.F32.PACK_AB_MERGE_C R176, R57, R56, R6 ;  /* 0x0000003839b0723e */ /* 0x000fe20004807006 */
[----:B------:R-:W-:-:S02]  /*57c0*/  FADD.FTZ R77, R77, R60 ;  /* 0x0000003c4d4d7221 */ /* 0x000fc40000010000 */
        /* <DEDUP_REMOVED lines=14> */
[----:B------:R-:W-:Y:S01]  /*58b0*/  MUFU.EX2 R39, R39 ;  /* 0x0000002700277308 */ /* 0x000fe20000000800 */
[----:B-1----:R-:W-:Y:S01]  /*58c0*/  F2FP.SATFINITE.E4M3.F32.PACK_AB_MERGE_C R7, R68, R61, RZ ;  /* 0x0000003d4407723e */ /* 0x002fe200048070ff */
[----:B------:R-:W-:-:S03]  /*58d0*/  FADD.FTZ R61, R61, R6 ;  /* 0x000000063d3d7221 */ /* 0x000fc60000010000 */
[----:B------:R-:W-:Y:S01]  /*58e0*/  F2FP.SATFINITE.E4M3.F32.PACK_AB_MERGE_C R178, R65, R64, R7 ;  /* 0x0000004041b2723e */ /* 0x000fe20004807007 */
[----:B------:R-:W-:-:S02]  /*58f0*/  FADD.FTZ R68, R68, R61 ;  /* 0x0000003d44447221 */ /* 0x000fc40000010000 */
[----:B------:R-:W0:Y:S01]  /*5900*/  MUFU.EX2 R44, R44 ;  /* 0x0000002c002c7308 */ /* 0x000e220000000800 */
[----:B--2---:R-:W-:-:S07]  /*5910*/  FADD.FTZ R4, R66, R5 ;  /* 0x0000000542047221 */ /* 0x004fce0000010000 */
[----:B------:R-:W1:Y:S08]  /*5920*/  MUFU.EX2 R67, R67 ;  /* 0x0000004300437308 */ /* 0x000e700000000800 */
[----:B------:R-:W2:Y:S01]  /*5930*/  MUFU.EX2 R70, R70 ;  /* 0x0000004600467308 */ /* 0x000ea20000000800 */
[----:B0-----:R-:W-:-:S04]  /*5940*/  F2FP.SATFINITE.E4M3.F32.PACK_AB_MERGE_C R6, R44, R39, RZ ;  /* 0x000000272c06723e */ /* 0x001fc800048070ff */
[----:B------:R-:W-:Y:S01]  /*5950*/  F2FP.SATFINITE.E4M3.F32.PACK_AB_MERGE_C R172, R38, R3, R6 ;  /* 0x0000000326ac723e */ /* 0x000fe20004807006 */
[----:B------:R-:W-:-:S02]  /*5960*/  FADD.FTZ R3, R3, R68 ;  /* 0x0000004403037221 */ /* 0x000fc40000010000 */
        /* <DEDUP_REMOVED lines=8> */
[----:B0-----:R-:W-:-:S01]  /*59f0*/  FADD.FTZ R3, R71, R4 ;  /* 0x0000000447037221 */ /* 0x001fc20000010000 */
[----:B------:R-:W-:-:S04]  /*5a00*/  F2FP.SATFINITE.E4M3.F32.PACK_AB_MERGE_C R70, R71, R70, RZ ;  /* 0x000000464746723e */ /* 0x000fc800048070ff */
[----:B------:R-:W-:Y:S02]  /*5a10*/  F2FP.SATFINITE.E4M3.F32.PACK_AB_MERGE_C R179, R67, R66, R70 ;  /* 0x0000004243b3723e */ /* 0x000fe40004807046 */
[----:B------:R-:W0:Y:S01]  /*5a20*/  MUFU.EX2 R46, R46 ;  /* 0x0000002e002e7308 */ /* 0x000e220000000800 */
[----:B-1----:R-:W-:-:S07]  /*5a30*/  FADD.FTZ R4, R42, R3 ;  /* 0x000000032a047221 */ /* 0x002fce0000010000 */
[----:B------:R-:W-:Y:S01]  /*5a40*/  MUFU.EX2 R49, R49 ;  /* 0x0000003100317308 */ /* 0x000fe20000000800 */
[----:B--2---:R-:W-:-:S07]  /*5a50*/  FADD.FTZ R3, R43, R4 ;  /* 0x000000042b037221 */ /* 0x004fce0000010000 */
[----:B------:R-:W1:Y:S01]  /*5a60*/  MUFU.EX2 R52, R52 ;  /* 0x0000003400347308 */ /* 0x000e620000000800 */
[----:B0-----:R-:W-:-:S07]  /*5a70*/  FADD.FTZ R4, R46, R3 ;  /* 0x000000032e047221 */ /* 0x001fce0000010000 */
[----:B------:R-:W0:Y:S08]  /*5a80*/  MUFU.EX2 R47, R47 ;  /* 0x0000002f002f7308 */ /* 0x000e300000000800 */
[----:B------:R-:W-:Y:S01]  /*5a90*/  MUFU.EX2 R45, R45 ;  /* 0x0000002d002d7308 */ /* 0x000fe20000000800 */
[----:B-1----:R-:W-:-:S07]  /*5aa0*/  F2FP.SATFINITE.E4M3.F32.PACK_AB_MERGE_C R5, R52, R49, RZ ;  /* 0x000000313405723e */ /* 0x002fce00048070ff */
[----:B------:R-:W1:Y:S01]  /*5ab0*/  MUFU.EX2 R48, R48 ;  /* 0x0000003000307308 */ /* 0x000e620000000800 */
[C---:B0-----:R-:W-:Y:S01]  /*5ac0*/  F2FP.SATFINITE.E4M3.F32.PACK_AB_MERGE_C R46, R47.reuse, R46, RZ ;  /* 0x0000002e2f2e723e */ /* 0x041fe200048070ff */
[----:B------:R-:W-:-:S03]  /*5ad0*/  FADD.FTZ R47, R47, R4 ;  /* 0x000000042f2f7221 */ /* 0x000fc60000010000 */
[----:B------:R-:W-:-:S03]  /*5ae0*/  F2FP.SATFINITE.E4M3.F32.PACK_AB_MERGE_C R173, R43, R42, R46 ;  /* 0x0000002a2bad723e */ /* 0x000fc6000480702e */
[----:B------:R-:W-:Y:S08]  /*5af0*/  MUFU.EX2 R28, R28 ;  /* 0x0000001c001c7308 */ /* 0x000ff00000000800 */
[----:B------:R-:W0:Y:S01]  /*5b00*/  MUFU.EX2 R29, R29 ;  /* 0x0000001d001d7308 */ /* 0x000e220000000800 */
[----:B-1----:R-:W-:Y:S01]  /*5b10*/  F2FP.SATFINITE.E4M3.F32.PACK_AB_MERGE_C R174, R48, R45, R5 ;  /* 0x0000002d30ae723e */ /* 0x002fe20004807005 */
[----:B------:R-:W-:-:S04]  /*5b20*/  FADD.FTZ R45, R45, R44 ;  /* 0x0000002c2d2d7221 */ /* 0x000fc80000010000 */
[----:B------:R-:W-:Y:S02]  /*5b30*/  FADD.FTZ R48, R48, R45 ;  /* 0x0000002d30307221 */ /* 0x000fe40000010000 */
[----:B------:R-:W1:Y:S02]  /*5b40*/  MUFU.EX2 R50, R50 ;  /* 0x0000003200327308 */ /* 0x000e640000000800 */
[----:B------:R-:W-:-:S04]  /*5b50*/  FADD.FTZ R49, R49, R48 ;  /* 0x0000003031317221 */ /* 0x000fc80000010000 */
[----:B------:R-:W-:Y:S02]  /*5b60*/  FADD.FTZ R49, R52, R49 ;  /* 0x0000003134317221 */ /* 0x000fe40000010000 */
[----:B------:R-:W-:Y:S01]  /*5b70*/  MUFU.EX2 R24, R24 ;  /* 0x0000001800187308 */ /* 0x000fe20000000800 */
[----:B0-----:R-:W-:-:S07]  /*5b80*/  F2FP.SATFINITE.E4M3.F32.PACK_AB_MERGE_C R3, R29, R28, RZ ;  /* 0x0000001c1d03723e */ /* 0x001fce00048070ff */
[----:B------:R-:W0:Y:S01]  /*5b90*/  MUFU.EX2 R25, R25 ;  /* 0x0000001900197308 */ /* 0x000e220000000800 */
[----:B-1----:R-:W-:-:S07]  /*5ba0*/  FADD.FTZ R4, R50, R47 ;  /* 0x0000002f32047221 */ /* 0x002fce0000010000 */
[----:B------:R-:W1:Y:S08]  /*5bb0*/  MUFU.EX2 R51, R51 ;  /* 0x0000003300337308 */ /* 0x000e700000000800 */
[----:B------:R-:W2:Y:S01]  /*5bc0*/  MUFU.EX2 R54, R54 ;  /* 0x0000003600367308 */ /* 0x000ea20000000800 */
[----:B0-----:R-:W-:Y:S01]  /*5bd0*/  F2FP.SATFINITE.E4M3.F32.PACK_AB_MERGE_C R168, R25, R24, R3 ;  /* 0x0000001819a8723e */ /* 0x001fe20004807003 */
[----:B------:R-:W-:-:S04]  /*5be0*/  FADD.FTZ R24, R24, R49 ;  /* 0x0000003118187221 */ /* 0x000fc80000010000 */
[----:B------:R-:W-:Y:S02]  /*5bf0*/  FADD.FTZ R25, R25, R24 ;  /* 0x0000001819197221 */ /* 0x000fe40000010000 */
[----:B------:R-:W0:Y:S01]  /*5c00*/  MUFU.EX2 R55, R55 ;  /* 0x0000003700377308 */ /* 0x000e220000000800 */
[----:B-1----:R-:W-:-:S01]  /*5c10*/  FADD.FTZ R3, R51, R4 ;  /* 0x0000000433037221 */ /* 0x002fc20000010000 */
[----:B------:R-:W-:-:S04]  /*5c20*/  FADD.FTZ R28, R28, R25 ;  /* 0x000000191c1c7221 */ /* 0x000fc80000010000 */
[----:B------:R-:W-:Y:S02]  /*5c30*/  FADD.FTZ R29, R29, R28 ;  /* 0x0000001c1d1d7221 */ /* 0x000fe40000010000 */
[----:B------:R-:W1:Y:S01]  /*5c40*/  MUFU.EX2 R26, R26 ;  /* 0x0000001a001a7308 */ /* 0x000e620000000800 */
[----:B--2---:R-:W-:-:S07]  /*5c50*/  FADD.FTZ R4, R54, R3 ;  /* 0x0000000336047221 */ /* 0x004fce0000010000 */
[----:B------:R-:W2:Y:S01]  /*5c60*/  MUFU.EX2 R27, R27 ;  /* 0x0000001b001b7308 */ /* 0x000ea20000000800 */
[C---:B0-----:R-:W-:Y:S01]  /*5c70*/  F2FP.SATFINITE.E4M3.F32.PACK_AB_MERGE_C R54, R55.reuse, R54, RZ ;  /* 0x000000363736723e */ /* 0x041fe200048070ff */
[----:B------:R-:W-:-:S03]  /*5c80*/  FADD.FTZ R55, R55, R4 ;  /* 0x0000000437377221 */ /* 0x000fc60000010000 */
[----:B------:R-:W-:-:S03]  /*5c90*/  F2FP.SATFINITE.E4M3.F32.PACK_AB_MERGE_C R175, R51, R50, R54 ;  /* 0x0000003233af723e */ /* 0x000fc60004807036 */
        /* <DEDUP_REMOVED lines=13> */
[----:B------:R-:W0:Y:S08]  /*5d70*/  MUFU.EX2 R34, R34 ;  /* 0x0000002200227308 */ /* 0x000e300000000800 */
[----:B------:R-:W2:Y:S01]  /*5d80*/  MUFU.EX2 R35, R35 ;  /* 0x0000002300237308 */ /* 0x000ea20000000800 */
[----:B-1----:R-:W-:Y:S01]  /*5d90*/  F2FP.SATFINITE.E4M3.F32.PACK_AB_MERGE_C R170, R33, R32, R5 ;  /* 0x0000002021aa723e */ /* 0x002fe20004807005 */
[----:B------:R-:W-:-:S04]  /*5da0*/  FADD.FTZ R32, R32, R29 ;  /* 0x0000001d20207221 */ /* 0x000fc80000010000 */
[----:B------:R-:W-:Y:S02]  /*5db0*/  FADD.FTZ R33, R33, R32 ;  /* 0x0000002021217221 */ /* 0x000fe40000010000 */
[----:B------:R-:W1:Y:S01]  /*5dc0*/  MUFU.EX2 R40, R40 ;  /* 0x0000002800287308 */ /* 0x000e620000000800 */
[----:B0-----:R-:W-:-:S01]  /*5dd0*/  FADD.FTZ R4, R34, R31 ;  /* 0x0000001f22047221 */ /* 0x001fc20000010000 */
[----:B------:R-:W-:-:S06]  /*5de0*/  FADD.FTZ R36, R36, R33 ;  /* 0x0000002124247221 */ /* 0x000fcc0000010000 */
[----:B------:R-:W0:Y:S01]  /*5df0*/  MUFU.EX2 R41, R41 ;  /* 0x0000002900297308 */ /* 0x000e220000000800 */
[----:B--2---:R-:W-:-:S04]  /*5e00*/  FADD.FTZ R3, R35, R4 ;  /* 0x0000000423037221 */ /* 0x004fc80000010000 */
[----:B-1----:R-:W-:Y:S01]  /*5e10*/  FADD.FTZ R4, R40, R3 ;  /* 0x0000000328047221 */ /* 0x002fe20000010000 */
[----:B------:R-:W-:Y:S01]  /*5e20*/  VIADD R3, R105, 0xfffffffe ;  /* 0xfffffffe69037836 */ /* 0x000fe20000000000 */
[C---:B0-----:R-:W-:Y:S02]  /*5e30*/  F2FP.SATFINITE.E4M3.F32.PACK_AB_MERGE_C R5, R41.reuse, R40, RZ ;  /* 0x000000282905723e */ /* 0x041fe400048070ff */
        /* <DEDUP_REMOVED lines=14> */
.L_x_1201:
[----:B------:R-:W-:-:S11]  /*5f20*/  UISETP.NE.AND UP2, UPT, UR7, 0x1, UPT ;  /* 0x000000010700788c */ /* 0x000fd6000bf45270 */
[----:B------:R-:W-:Y:S02]  /*5f30*/  @UP2 ULDC.64 UR10, c[0x0][0x9e8] ;  /* 0x00027a00000a2ab9 */ /* 0x000fe40000000a00 */
[----:B------:R-:W-:-:S04]  /*5f40*/  UIMAD.WIDE.U32 UR14, UR18, UR10, URZ ;  /* 0x0000000a120e72a5 */ /* 0x000fc8000f8e003f */
[----:B------:R-:W-:-:S12]  /*5f50*/  @UP2 USHF.R.U32.HI UR18, URZ, UR11, UR15 ;  /* 0x0000000b3f122299 */ /* 0x000fd8000801160f */
.L_x_1202:
[----:B------:R-:W-:-:S04]  /*5f60*/  UIMAD UR7, UR18, UR7, UR7 ;  /* 0x00000007120772a4 */ /* 0x000fc8000f8e0207 */
[----:B------:R-:W-:-:S04]  /*5f70*/  UISETP.LT.AND UP2, UPT, UR6, UR7, UPT ;  /* 0x000000070600728c */ /* 0x000fc8000bf41270 */
[----:B------:R-:W-:-:S12]  /*5f80*/  USEL UR6, UR6, UR7, UP2 ;  /* 0x0000000706067287 */ /* 0x000fd80009000000 */
.L_x_1200:
        /* <DEDUP_REMOVED lines=43> */
.L_x_1221:
        /* <DEDUP_REMOVED lines=9> */
.L_x_1205:
[----:B------:R-:W-:Y:S01]  /*62d0*/  ULEA UR6, UR58, UR41, 0x3 ;  /* 0x000000293a067291 */ /* 0x000fe2000f8e183f */
[----:B------:R-:W-:-:S05]  /*62e0*/  IMAD.U32 R6, RZ, RZ, UR57 ;  /* 0x00000039ff067e24 */ /* 0x000fca000f8e00ff */
[----:B------:R-:W-:-:S04]  /*62f0*/  SHF.L.U32 R6, R6, 0x1f, RZ ;  /* 0x0000001f06067819 */ /* 0x000fc800000006ff */
[----:B------:R0:W1:Y:S01]  /*6300*/  SYNCS.PHASECHK.TRANS64.TRYWAIT P1, [UR6+0x29830], R6 ;  /* 0x02983006ff0075a7 */ /* 0x0000620008020146 */
[----:B------:R-:W-:Y:S05]  /*6310*/  @!P0 BRA `(.L_x_1206) ;  /* 0x0000000000048947 */ /* 0x000fea0003800000 */
[----:B------:R-:W-:Y:S01]  /*6320*/  BPT.TRAP 0x1 ;  /* 0x000000040000795c */ /* 0x000fe20000300000 */
.L_x_1206:
[----:B-1----:R-:W-:Y:S05]  /*6330*/  @P1 BRA `(.L_x_1204) ;  /* 0x0000000000081947 */ /* 0x002fea0003800000 */
[----:B------:R-:W1:Y:S02]  /*6340*/  SYNCS.PHASECHK.TRANS64.TRYWAIT P1, [UR6+0x29830], R6 ;  /* 0x02983006ff0075a7 */ /* 0x000e640008020146 */
[----:B-1----:R-:W-:Y:S05]  /*6350*/  @!P1 BRA `(.L_x_1207) ;  /* 0x0000014c00449947 */ /* 0x002fea0003800000 */
.L_x_1204:
        /* <DEDUP_REMOVED lines=188> */
.L_x_1209:
[----:B------:R-:W-:Y:S01]  /*6f20*/  ULEA UR6, UR51, UR41, 0x3 ;  /* 0x0000002933067291 */ /* 0x000fe2000f8e183f */
[----:B------:R-:W-:-:S05]  /*6f30*/  IMAD.U32 R6, RZ, RZ, UR45 ;  /* 0x0000002dff067e24 */ /* 0x000fca000f8e00ff */
[----:B------:R-:W-:-:S04]  /*6f40*/  SHF.L.U32 R6, R6, 0x1f, RZ ;  /* 0x0000001f06067819 */ /* 0x000fc800000006ff */
[----:B------:R0:W1:Y:S01]  /*6f50*/  SYNCS.PHASECHK.TRANS64.TRYWAIT P1, [UR6+0x29850], R6 ;  /* 0x02985006ff0075a7 */ /* 0x0000620008020146 */
[----:B------:R-:W-:Y:S05]  /*6f60*/  @!P0 BRA `(.L_x_1210) ;  /* 0x0000000000048947 */ /* 0x000fea0003800000 */
[----:B------:R-:W-:Y:S01]  /*6f70*/  BPT.TRAP 0x1 ;  /* 0x000000040000795c */ /* 0x000fe20000300000 */
.L_x_1210:
[----:B-1----:R-:W-:Y:S05]  /*6f80*/  @P1 BRA `(.L_x_1208) ;  /* 0x0000000000081947 */ /* 0x002fea0003800000 */
[----:B------:R-:W1:Y:S02]  /*6f90*/  SYNCS.PHASECHK.TRANS64.TRYWAIT P1, [UR6+0x29850], R6 ;  /* 0x02985006ff0075a7 */ /* 0x000e640008020146 */
[----:B-1----:R-:W-:Y:S05]  /*6fa0*/  @!P1 BRA `(.L_x_1211) ;  /* 0x0000014000489947 */ /* 0x002fea0003800000 */
.L_x_1208:
[----:B------:R-:W-:Y:S01]  /*6fb0*/  UIADD3 UR6, UR41, 0x400, URZ ;  /* 0x0000040029067890 */ /* 0x000fe2000fffe03f */
[----:B------:R-:W-:Y:S01]  /*6fc0*/  WARPGROUP.ARRIVE ;  /* 0x00000000000079c5 */ /* 0x000fe20000000000 */
[----:B------:R-:W-:-:S05]  /*6fd0*/  UMOV UR7, 0xc0000010 ;  /* 0xc000001000077882 */ /* 0x000fca0000000000 */
[----:B------:R-:W2:Y:S01]  /*6fe0*/  S2R R9, SR_TID.X ;  /* 0x0000000000097919 */ /* 0x000ea20000002100 */
[----:B------:R-:W-:Y:S01]  /*6ff0*/  USHF.R.U32.HI UR6, URZ, 0x4, UR6 ;  /* 0x000000043f067899 */ /* 0x000fe20008011606 */
[----:B------:R-:W-:Y:S01]  /*7000*/  PLOP3.LUT P1, PT, PT, PT, UP0, 0x80, 0x0 ;  /* 0x000000000000781c */ /* 0x000fe20003f2f008 */
[----:B-1----:R-:W-:Y:S01]  /*7010*/  VIADD R7, R19, UR36 ;  /* 0x0000002413077c36 */ /* 0x002fe20008000000 */
[----:B------:R-:W-:Y:S01]  /*7020*/  PLOP3.LUT P2, PT, PT, PT, UP0, 0x80, 0x0 ;  /* 0x000000000000781c */ /* 0x000fe20003f4f008 */
[----:B------:R-:W-:Y:S01]  /*7030*/  ULOP3.LUT UR6, UR6, 0x3fff, URZ, 0xc0, !UPT ;  /* 0x00003fff06067892 */ /* 0x000fe2000f8ec03f */
[----:B0-----:R-:W-:Y:S02]  /*7040*/  IMAD.U32 R6, RZ, RZ, UR58 ;  /* 0x0000003aff067e24 */ /* 0x001fe4000f8e00ff */
        /* <DEDUP_REMOVED lines=9> */
[----:B------:R-:W-:Y:S01]  /*70e0*/  IADD3 R10, -R9, 0xb, RZ ;  /* 0x0000000b090a7810 */ /* 0x000fe20007ffe1ff */
[----:B------:R-:W-:-:S06]  /*70f0*/  VIADD R9, R197, 0x1 ;  /* 0x00000001c5097836 */ /* 0x000fcc0000000000 */
        /* <DEDUP_REMOVED lines=26> */
[----:B------:R-:W-:Y:S01]  /*72a0*/  IMAD R8, R18, -0x2, R9 ;  /* 0xfffffffe12087824 */ /* 0x000fe200078e0209 */
[----:B------:R-:W-:-:S03]  /*72b0*/  ULOP3.LUT UR6, URZ, UR55, URZ, 0x33, !UPT ;  /* 0x000000373f067292 */ /* 0x000fc6000f8e333f */
[----:B------:R-:W0:Y:S01]  /*72c0*/  SHFL.IDX PT, R13, R7, RZ, 0x1c1f ;  /* 0x001c1fff070d7589 */ /* 0x000e2200000e0000 */
[----:B------:R-:W-:Y:S02]  /*72d0*/  WARPGROUP.DEPBAR.LE gsb0, 0x0 ;  /* 0x00008000000079c5 */ /* 0x000fe40000010000 */
[----:B------:R1:W-:Y:S06]  /*72e0*/  BAR.ARV R10, 0x100 ;  /* 0x0004000a0000751d */ /* 0x0003ec0000002000 */
[----:B------:R2:W-:Y:S02]  /*72f0*/  @!P3 SYNCS.ARRIVE.TRANS64.RED.A1T0 RZ, [R6+URZ], RZ ;  /* 0x000000ff06ffb9a7 */ /* 0x0005e4000810043f */
[----:B--2---:R-:W-:Y:S01]  /*7300*/  IADD3 R6, -R17, R8, R16 ;  /* 0x0000000811067210 */ /* 0x004fe20007ffe110 */
[----:B------:R-:W-:-:S04]  /*7310*/  VIADD R8, R8, 0xffffffff ;  /* 0xffffffff08087836 */ /* 0x000fc80000000000 */
[C---:B------:R-:W-:Y:S02]  /*7320*/  VIADD R9, R6.reuse, UR56 ;  /* 0x0000003806097c36 */ /* 0x040fe40008000000 */
[----:B------:R-:W-:Y:S02]  /*7330*/  VIADD R6, R6, UR6 ;  /* 0x0000000606067c36 */ /* 0x000fe40008000000 */
[--C-:B0-----:R-:W-:Y:S02]  /*7340*/  IMAD.IADD R11, R9, 0x1, R13.reuse ;  /* 0x00000001090b7824 */ /* 0x101fe400078e020d */
[----:B-1----:R-:W-:Y:S01]  /*7350*/  IMAD.IADD R10, R6, 0x1, R13 ;  /* 0x00000001060a7824 */ /* 0x002fe200078e020d */
[----:B------:R-:W-:Y:S06]  /*7360*/  @P1 BRA `(.L_x_1212) ;  /* 0x0000000000541947 */ /* 0x000fec0003800000 */
[----:B------:R-:W-:Y:S01]  /*7370*/  IADD3 R13, -R17, R16, R13 ;  /* 0x00000010110d7210 */ /* 0x000fe20007ffe10d */
        /* <DEDUP_REMOVED lines=11> */
.L_x_1214:
[----:B------:R-:W-:-:S05]  /*7430*/  IMAD.U32 R14, RZ, RZ, UR54 ;  /* 0x00000036ff0e7e24 */ /* 0x000fca000f8e00ff */
[----:B------:R-:W-:-:S13]  /*7440*/  ISETP.NE.AND P1, PT, R14, 0x1, PT ;  /* 0x000000010e00780c */ /* 0x000fda0003f25270 */
[----:B------:R-:W0:Y:S02]  /*7450*/  @P1 LDC.64 R20, c[0x0][0x9e8] ;  /* 0x00027a00ff141b82 */ /* 0x000e240000000a00 */
[----:B0-----:R-:W-:-:S05]  /*7460*/  @P1 IMAD.HI.U32 R12, R13, R20, RZ ;  /* 0x000000140d0c1227 */ /* 0x001fca00078e00ff */
[----:B------:R-:W-:-:S07]  /*7470*/  @P1 SHF.R.U32.HI R13, RZ, R21, R12 ;  /* 0x00000015ff0d1219 */ /* 0x000fce000001160c */
.L_x_1215:
[----:B------:R-:W-:Y:S05]  /*7480*/  BSYNC B0 ;  /* 0x0000000000007941 */ /* 0x000fea0003800000 */
.L_x_1213:
[----:B------:R-:W-:-:S05]  /*7490*/  IMAD R13, R13, R14, R8 ;  /* 0x0000000e0d0d7224 */ /* 0x000fca00078e0208 */
[----:B------:R-:W-:Y:S02]  /*74a0*/  VIADDMNMX R11, R13, R14, R11, PT ;  /* 0x0000000e0d0b7246 */ /* 0x000fe4000380010b */
[----:B------:R-:W-:-:S07]  /*74b0*/  VIMNMX R10, R10, R13, !PT ;  /* 0x0000000d0a0a7248 */ /* 0x000fce0007fe0100 */
.L_x_1212:
[C---:B------:R-:W-:Y:S01]  /*74c0*/  ISETP.GE.AND P1, PT, R197.reuse, 0x2, PT ;  /* 0x00000002c500780c */ /* 0x040fe20003f26270 */
[----:B------:R-:W0:Y:S01]  /*74d0*/  SHFL.IDX PT, R7, R7, 0x1, 0x1c1f ;  /* 0x003c1f0007077f89 */ /* 0x000e2200000e0000 */
        /* <DEDUP_REMOVED lines=210> */
.L_x_1218:
[----:B------:R-:W-:-:S05]  /*8200*/  IMAD.U32 R197, RZ, RZ, UR54 ;  /* 0x00000036ffc57e24 */ /* 0x000fca000f8e00ff */
[----:B------:R-:W-:-:S13]  /*8210*/  ISETP.NE.AND P6, PT, R197, 0x1, PT ;  /* 0x00000001c500780c */ /* 0x000fda0003fc5270 */
[----:B------:R-:W0:Y:S02]  /*8220*/  @P6 LDC.64 R6, c[0x0][0x9e8] ;  /* 0x00027a00ff066b82 */ /* 0x000e240000000a00 */
[----:B0-----:R-:W-:-:S05]  /*8230*/  @P6 IMAD.HI.U32 R6, R11, R6, RZ ;  /* 0x000000060b066227 */ /* 0x001fca00078e00ff */
[----:B------:R-:W-:-:S07]  /*8240*/  @P6 SHF.R.U32.HI R11, RZ, R7, R6 ;  /* 0x00000007ff0b6219 */ /* 0x000fce0000011606 */
.L_x_1219:
[----:B------:R-:W-:Y:S05]  /*8250*/  BSYNC B0 ;  /* 0x0000000000007941 */ /* 0x000fea0003800000 */
.L_x_1217:
[----:B------:R-:W-:-:S05]  /*8260*/  IMAD R8, R11, R197, R8 ;  /* 0x000000c50b087224 */ /* 0x000fca00078e0208 */
[----:B------:R-:W-:Y:S02]  /*8270*/  VIADDMNMX R9, R8, R197, R9, PT ;  /* 0x000000c508097246 */ /* 0x000fe40003800109 */
[----:B------:R-:W-:-:S07]  /*8280*/  VIMNMX R10, R10, R8, !PT ;  /* 0x000000080a0a7248 */ /* 0x000fce0007fe0100 */
.L_x_1216:
        /* <DEDUP_REMOVED lines=72> */
[C---:B------:R-:W-:Y:S02]  /*8710*/  ISETP.LT.OR P1, PT, R9.reuse, 0x49, P1 ;  /* 0x000000490900780c */ /* 0x040fe40000f21670 */
        /* <DEDUP_REMOVED lines=23> */
[C---:B------:R-:W-:Y:S02]  /*8890*/  ISETP.GT.AND P1, PT, R10.reuse, 0x58, !P1 ;  /* 0x000000580a00780c */ /* 0x040fe40004f24270 */
        /* <DEDUP_REMOVED lines=14> */
[C---:B------:R-:W-:Y:S02]  /*8980*/  ISETP.GT.AND P1, PT, R10.reuse, 0x60, !P1 ;  /* 0x000000600a00780c */ /* 0x040fe40004f24270 */
[----:B------:R-:W-:Y:S02]  /*8990*/  ISETP.GT.AND P5, PT, R10, 0x98, !P5 ;  /* 0x000000980a00780c */ /* 0x000fe40006fa4270 */
[----:B------:R-:W-:Y:S02]  /*89a0*/  ISETP.LT.OR P1, PT, R9, 0x61, P1 ;  /* 0x000000610900780c */ /* 0x000fe40000f21670 */
[----:B0-----:R-:W-:-:S02]  /*89b0*/  FMNMX.FTZ R11, R7, R6, !PT ;  /* 0x00000006070b7209 */ /* 0x001fc40007810000 */
[----:B------:R-:W-:Y:S02]  /*89c0*/  FSEL R106, R106, -INF , !P1 ;  /* 0xff8000006a6a7808 */ /* 0x000fe40004800000 */
[----:B------:R-:W-:Y:S01]  /*89d0*/  ISETP.NE.AND P1, PT, R172, RZ, PT ;  /* 0x000000ffac00720c */ /* 0x000fe20003f25270 */
[----:B------:R-:W0:Y:S01]  /*89e0*/  SHFL.BFLY PT, R6, R11, 0x1, 0x1f ;  /* 0x0c201f000b067f89 */ /* 0x000e2200000e0000 */
[C---:B------:R-:W-:Y:S02]  /*89f0*/  ISETP.LT.OR P3, PT, R9.reuse, 0x91, P3 ;  /* 0x000000910900780c */ /* 0x040fe40001f61670 */
        /* <DEDUP_REMOVED lines=74> */
[----:B------:R-:W-:Y:S02]  /*8ea0*/  ISETP.GT.AND P1, PT, R10, RZ, !P6 ;  /* 0x000000ff0a00720c */ /* 0x000fe40007724270 */
[----:B------:R-:W-:Y:S01]  /*8eb0*/  ISETP.NE.AND P6, PT, R152, RZ, PT ;  /* 0x000000ff9800720c */ /* 0x000fe20003fc5270 */
[----:B------:R-:W-:-:S01]  /*8ec0*/  FFMA.FTZ R152, R6, R15, -8 ;  /* 0xc100000006987423 */ /* 0x000fc2000001000f */
[----:B------:R-:W-:Y:S02]  /*8ed0*/  ISETP.LT.OR P1, PT, R9, 0x1, P1 ;  /* 0x000000010900780c */ /* 0x000fe40000f21670 */
[----:B------:R-:W-:Y:S02]  /*8ee0*/  ISETP.GT.AND P2, PT, R10, 0x99, !P6 ;  /* 0x000000990a00780c */ /* 0x000fe40007744270 */
[----:B------:R-:W-:-:S02]  /*8ef0*/  FSEL R169, R154, -INF , !P1 ;  /* 0xff8000009aa97808 */ /* 0x000fc40004800000 */
[----:B------:R-:W-:Y:S02]  /*8f00*/  FSETP.NEU.FTZ.AND P1, PT, R6, -INF , PT ;  /* 0xff8000000600780b */ /* 0x000fe40003f3d000 */
[----:B------:R-:W-:Y:S02]  /*8f10*/  ISETP.LT.OR P2, PT, R9, 0x9a, P2 ;  /* 0x0000009a0900780c */ /* 0x000fe40001741670 */
[----:B------:R-:W-:Y:S02]  /*8f20*/  FSEL R152, R152, RZ, P1 ;  /* 0x000000ff98987208 */ /* 0x000fe40000800000 */
[----:B------:R-:W-:-:S03]  /*8f30*/  FSEL R103, R103, -INF , !P2 ;  /* 0xff80000067677808 */ /* 0x000fc60005000000 */
        /* <DEDUP_REMOVED lines=45> */
[----:B------:R-:W-:-:S02]  /*9210*/  FMNMX.FTZ R153, R143, R154, !PT ;  /* 0x0000009a8f997209 */ /* 0x000fc40007810000 */
[----:B------:R-:W-:Y:S01]  /*9220*/  MUFU.EX2 R8, R8 ;  /* 0x0000000800087308 */ /* 0x000fe20000000800 */
[----:B0-----:R-:W-:-:S01]  /*9230*/  FFMA.FTZ R156, R112, UR37, -R152 ;  /* 0x00000025709c7c23 */ /* 0x001fc20008010898 */
[----:B------:R-:W-:Y:S01]  /*9240*/  FMNMX.FTZ R148, R146, R153, !PT ;  /* 0x0000009992947209 */ /* 0x000fe20007810000 */
[----:B------:R-:W-:-:S01]  /*9250*/  FFMA.FTZ R153, R149, UR37, -R152 ;  /* 0x0000002595997c23 */ /* 0x000fc20008010898 */
[--C-:B------:R-:W-:Y:S01]  /*9260*/  FFMA.FTZ R112, R116, UR37, -R152.reuse ;  /* 0x0000002574707c23 */ /* 0x100fe20008010898 */
[----:B------:R-:W-:-:S01]  /*9270*/  FFMA.FTZ R116, R88, UR37, -R152 ;  /* 0x0000002558747c23 */ /* 0x000fc20008010898 */
[----:B------:R-:W-:Y:S02]  /*9280*/  FMNMX.FTZ R149, R147, R148, !PT ;  /* 0x0000009493957209 */ /* 0x000fe40007810000 */
[----:B------:R0:W-:Y:S02]  /*9290*/  MUFU.EX2 R148, R153 ;  /* 0x0000009900947308 */ /* 0x0001e40000000800 */
[----:B------:R-:W-:-:S04]  /*92a0*/  FMNMX.FTZ R154, R150, R149, !PT ;  /* 0x00000095969a7209 */ /* 0x000fc80007810000 */
[----:B------:R-:W-:Y:S02]  /*92b0*/  FMNMX.FTZ R149, R151, R154, !PT ;  /* 0x0000009a97957209 */ /* 0x000fe40007810000 */
[----:B------:R-:W-:Y:S01]  /*92c0*/  MUFU.EX2 R7, R7 ;  /* 0x0000000700077308 */ /* 0x000fe20000000800 */
[----:B0-----:R-:W-:-:S01]  /*92d0*/  FFMA.FTZ R153, R108, UR37, -R152 ;  /* 0x000000256c997c23 */ /* 0x001fc20008010898 */
        /* <DEDUP_REMOVED lines=29> */
[----:B------:R0:W-:Y:S02]  /*94b0*/  MUFU.EX2 R10, R153 ;  /* 0x00000099000a7308 */ /* 0x0001e40000000800 */
[----:B------:R-:W-:-:S04]  /*94c0*/  FMNMX.FTZ R108, R98, R149, !PT ;  /* 0x00000095626c7209 */ /* 0x000fc80007810000 */
[----:B------:R-:W-:Y:S02]  /*94d0*/  FMNMX.FTZ R109, R99, R108, !PT ;  /* 0x0000006c636d7209 */ /* 0x000fe40007810000 */
[----:B------:R-:W-:Y:S01]  /*94e0*/  MUFU.EX2 R141, R141 ;  /* 0x0000008d008d7308 */ /* 0x000fe20000000800 */
[----:B0-----:R-:W-:-:S01]  /*94f0*/  FFMA.FTZ R153, R101, UR37, -R152 ;  /* 0x0000002565997c23 */ /* 0x001fc20008010898 */
[----:B------:R-:W-:Y:S01]  /*9500*/  FMNMX.FTZ R108, R102, R109, !PT ;  /* 0x0000006d666c7209 */ /* 0x000fe20007810000 */
[----:B------:R-:W-:-:S01]  /*9510*/  FFMA.FTZ R109, R113, UR37, -R152 ;  /* 0x00000025716d7c23 */ /* 0x000fc20008010898 */
[----:B------:R-:W-:Y:S01]  /*9520*/  FFMA.FTZ R113, R117, UR37, -R152 ;  /* 0x0000002575717c23 */ /* 0x000fe20008010898 */
[----:B------:R-:W-:Y:S02]  /*9530*/  FSEL R101, R6, RZ, P1 ;  /* 0x000000ff06657208 */ /* 0x000fe40000800000 */
[----:B------:R-:W-:Y:S01]  /*9540*/  FMNMX.FTZ R149, R103, R108, !PT ;  /* 0x0000006c67957209 */ /* 0x000fe20007810000 */
[----:B------:R-:W-:Y:S02]  /*9550*/  MUFU.EX2 R145, R145 ;  /* 0x0000009100917308 */ /* 0x000fe40000000800 */
[----:B------:R-:W-:-:S02]  /*9560*/  FADD.FTZ R2, -R101, R2 ;  /* 0x0000000265027221 */ /* 0x000fc40000010100 */
[----:B------:R-:W0:Y:S04]  /*9570*/  SHFL.BFLY PT, R154, R149, 0x2, 0x1f ;  /* 0x0c401f00959a7f89 */ /* 0x000e2800000e0000 */
[----:B------:R-:W-:Y:S08]  /*9580*/  MUFU.EX2 R101, R153 ;  /* 0x0000009900657308 */ /* 0x000ff00000000800 */
[----:B------:R1:W-:Y:S08]  /*9590*/  MUFU.EX2 R108, R156 ;  /* 0x0000009c006c7308 */ /* 0x0003f00000000800 */
[----:B------:R-:W-:Y:S01]  /*95a0*/  MUFU.EX2 R120, R120 ;  /* 0x0000007800787308 */ /* 0x000fe20000000800 */
[----:B0-----:R-:W-:Y:S01]  /*95b0*/  FMNMX.FTZ R154, R149, R154, !PT ;  /* 0x0000009a959a7209 */ /* 0x001fe20007810000 */
[----:B------:R-:W-:-:S06]  /*95c0*/  IMAD.U32 R149, RZ, RZ, UR37 ;  /* 0x00000025ff957e24 */ /* 0x000fcc000f8e00ff */
[----:B------:R-:W-:Y:S01]  /*95d0*/  MUFU.EX2 R121, R121 ;  /* 0x0000007900797308 */ /* 0x000fe20000000800 */
[----:B------:R-:W0:Y:S07]  /*95e0*/  SHFL.BFLY PT, R117, R154, 0x1, 0x1f ;  /* 0x0c201f009a757f89 */ /* 0x000e2e00000e0000 */
[----:B------:R-:W-:Y:S08]  /*95f0*/  MUFU.EX2 R124, R124 ;  /* 0x0000007c007c7308 */ /* 0x000ff00000000800 */
[----:B------:R-:W-:Y:S08]  /*9600*/  MUFU.EX2 R125, R125 ;  /* 0x0000007d007d7308 */ /* 0x000ff00000000800 */
[----:B------:R-:W-:Y:S01]  /*9610*/  MUFU.EX2 R128, R128 ;  /* 0x0000008000807308 */ /* 0x000fe20000000800 */
[----:B0-----:R-:W-:Y:S01]  /*9620*/  FMNMX.FTZ R88, R154, R117, !PT ;  /* 0x000000759a587209 */ /* 0x001fe20007810000 */
[----:B------:R-:W-:-:S03]  /*9630*/  FMUL.FTZ R117, R2, UR37 ;  /* 0x0000002502757c20 */ /* 0x000fc60008410000 */
[C---:B------:R-:W-:Y:S01]  /*9640*/  FSETP.NEU.FTZ.AND P1, PT, R88.reuse, -INF , PT ;  /* 0xff8000005800780b */ /* 0x040fe20003f3d000 */
[----:B------:R-:W-:-:S02]  /*9650*/  FFMA.FTZ R149, R88, R149, -8 ;  /* 0xc100000058957423 */ /* 0x000fc40000010095 */
[----:B------:R-:W0:Y:S03]  /*9660*/  MUFU.EX2 R117, R117 ;  /* 0x0000007500757308 */ /* 0x000e260000000800 */
[----:B------:R-:W-:-:S05]  /*9670*/  FSEL R2, R149, RZ, P1 ;  /* 0x000000ff95027208 */ /* 0x000fca0000800000 */
[--C-:B------:R-:W-:Y:S01]  /*9680*/  FFMA.FTZ R154, R159, UR37, -R2.reuse ;  /* 0x000000259f9a7c23 */ /* 0x100fe20008010802 */
[----:B------:R-:W-:Y:S01]  /*9690*/  FSEL R159, R88, RZ, P1 ;  /* 0x000000ff589f7208 */ /* 0x000fe20000800000 */
[--C-:B------:R-:W-:Y:S01]  /*96a0*/  FFMA.FTZ R160, R158, UR37, -R2.reuse ;  /* 0x000000259ea07c23 */ /* 0x100fe20008010802 */
[----:B------:R-:W-:-:S01]  /*96b0*/  FFMA.FTZ R149, R169, UR37, -R2 ;  /* 0x00000025a9957c23 */ /* 0x000fc20008010802 */
[--C-:B------:R-:W-:Y:S01]  /*96c0*/  FFMA.FTZ R152, R155, UR37, -R2.reuse ;  /* 0x000000259b987c23 */ /* 0x100fe20008010802 */
[----:B------:R-:W-:-:S01]  /*96d0*/  FFMA.FTZ R155, R162, UR37, -R2 ;  /* 0x00000025a29b7c23 */ /* 0x000fc20008010802 */
[----:B------:R-:W-:Y:S01]  /*96e0*/  FADD.FTZ R159, -R159, R0 ;  /* 0x000000009f9f7221 */ /* 0x000fe20000010100 */
[----:B------:R2:W-:Y:S01]  /*96f0*/  MUFU.EX2 R153, R160 ;  /* 0x000000a000997308 */ /* 0x0005e20000000800 */
[----:B-1----:R-:W-:-:S01]  /*9700*/  FFMA.FTZ R156, R163, UR37, -R2 ;  /* 0x00000025a39c7c23 */ /* 0x002fc20008010802 */
[----:B0-----:R-:W-:Y:S01]  /*9710*/  FFMA.FTZ R162, R117, R5, R8 ;  /* 0x0000000575a27223 */ /* 0x001fe20000010008 */
[----:B------:R-:W-:-:S01]  /*9720*/  FFMA.FTZ R157, R166, UR37, -R2 ;  /* 0x00000025a69d7c23 */ /* 0x000fc20008010802 */
[--C-:B------:R-:W-:Y:S01]  /*9730*/  FFMA.FTZ R158, R167, UR37, -R2.reuse ;  /* 0x00000025a79e7c23 */ /* 0x100fe20008010802 */
[----:B------:R-:W-:-:S01]  /*9740*/  FFMA.FTZ R138, R138, UR37, -R2 ;  /* 0x000000258a8a7c23 */ /* 0x000fc20008010802 */
[----:B------:R-:W-:Y:S01]  /*9750*/  FADD.FTZ R162, R7, R162 ;  /* 0x000000a207a27221 */ /* 0x000fe20000010000 */
[----:B------:R-:W-:-:S01]  /*9760*/  FFMA.FTZ R139, R139, UR37, -R2 ;  /* 0x000000258b8b7c23 */ /* 0x000fc20008010802 */
[----:B------:R-:W-:Y:S01]  /*9770*/  MUFU.EX2 R149, R149 ;  /* 0x0000009500957308 */ /* 0x000fe20000000800 */
[----:B--2---:R-:W-:-:S01]  /*9780*/  FFMA.FTZ R160, R126, UR37, -R2 ;  /* 0x000000257ea07c23 */ /* 0x004fc20008010802 */
[----:B------:R-:W-:Y:S01]  /*9790*/  FMUL.FTZ R126, R159, UR37 ;  /* 0x000000259f7e7c20 */ /* 0x000fe20008410000 */
        /* <DEDUP_REMOVED lines=32> */
[----:B------:R-:W-:-:S01]  /*99a0*/  FFMA.FTZ R98, R98, UR37, -R2 ;  /* 0x0000002562627c23 */ /* 0x000fc20008010802 */
[----:B------:R-:W-:Y:S01]  /*99b0*/  FFMA.FTZ R99, R99, UR37, -R2 ;  /* 0x0000002563637c23 */ /* 0x000fe20008010802 */
[----:B------:R-:W-:-:S01]  /*99c0*/  FADD.FTZ R159, R153, R4 ;  /* 0x00000004999f7221 */ /* 0x000fc20000010000 */
[----:B------:R-:W-:Y:S01]  /*99d0*/  FADD.FTZ R4, R12, R5 ;  /* 0x000000050c047221 */ /* 0x000fe20000010000 */
[----:B------:R-:W-:-:S01]  /*99e0*/  FFMA.FTZ R102, R102, UR37, -R2 ;  /* 0x0000002566667c23 */ /* 0x000fc20008010802 */
[----:B------:R-:W1:Y:S01]  /*99f0*/  MUFU.EX2 R156, R156 ;  /* 0x0000009c009c7308 */ /* 0x000e620000000800 */
[----:B------:R-:W-:-:S01]  /*9a00*/  FFMA.FTZ R2, R103, UR37, -R2 ;  /* 0x0000002567027c23 */ /* 0x000fc20008010802 */
[----:B------:R-:W-:-:S04]  /*9a10*/  FADD.FTZ R5, R13, R4 ;  /* 0x000000040d057221 */ /* 0x000fc80000010000 */
[----:B------:R-:W-:Y:S02]  /*9a20*/  FADD.FTZ R4, R14, R5 ;  /* 0x000000050e047221 */ /* 0x000fe40000010000 */
[----:B------:R-:W3:Y:S02]  /*9a30*/  MUFU.EX2 R157, R157 ;  /* 0x0000009d009d7308 */ /* 0x000ee40000000800 */
[----:B------:R-:W-:-:S04]  /*9a40*/  FADD.FTZ R5, R15, R4 ;  /* 0x000000040f057221 */ /* 0x000fc80000010000 */
[----:B------:R-:W-:Y:S02]  /*9a50*/  FADD.FTZ R4, R20, R5 ;  /* 0x0000000514047221 */ /* 0x000fe40000010000 */
[----:B------:R-:W4:Y:S02]  /*9a60*/  MUFU.EX2 R158, R158 ;  /* 0x0000009e009e7308 */ /* 0x000f240000000800 */
[----:B------:R-:W-:-:S06]  /*9a70*/  FADD.FTZ R5, R21, R4 ;  /* 0x0000000415057221 */ /* 0x000fcc0000010000 */
[----:B------:R2:W-:Y:S08]  /*9a80*/  MUFU.EX2 R0, R160 ;  /* 0x000000a000007308 */ /* 0x0005f00000000800 */
[----:B------:R-:W5:Y:S01]  /*9a90*/  MUFU.EX2 R138, R138 ;  /* 0x0000008a008a7308 */ /* 0x000f620000000800 */
[----:B--2---:R-:W-:-:S04]  /*9aa0*/  FADD.FTZ R160, R154, R159 ;  /* 0x0000009f9aa07221 */ /* 0x004fc80000010000 */
[----:B0-----:R-:W-:-:S03]  /*9ab0*/  FADD.FTZ R159, R155, R160 ;  /* 0x000000a09b9f7221 */ /* 0x001fc60000010000 */
[----:B------:R-:W0:Y:S01]  /*9ac0*/  MUFU.EX2 R139, R139 ;  /* 0x0000008b008b7308 */ /* 0x000e220000000800 */
[----:B-1----:R-:W-:-:S04]  /*9ad0*/  FADD.FTZ R160, R156, R159 ;  /* 0x0000009f9ca07221 */ /* 0x002fc80000010000 */
[----:B---3--:R-:W-:Y:S01]  /*9ae0*/  FADD.FTZ R159, R157, R160 ;  /* 0x000000a09d9f7221 */ /* 0x008fe20000010000 */
[----:B------:R-:W-:-:S02]  /*9af0*/  FADD.FTZ R160, R136, R5 ;  /* 0x0000000588a07221 */ /* 0x000fc40000010000 */
[----:B------:R-:W1:Y:S01]  /*9b00*/  MUFU.EX2 R142, R142 ;  /* 0x0000008e008e7308 */ /* 0x000e620000000800 */
[----:B----4-:R-:W-:-:S04]  /*9b10*/  FADD.FTZ R159, R158, R159 ;  /* 0x0000009f9e9f7221 */ /* 0x010fc80000010000 */
        /* <DEDUP_REMOVED lines=22> */
[----:B------:R-:W0:Y:S01]  /*9c80*/  MUFU.EX2 R127, R127 ;  /* 0x0000007f007f7308 */ /* 0x000e220000000800 */
[----:B-1----:R-:W-:-:S01]  /*9c90*/  FADD.FTZ R160, R122, R5 ;  /* 0x000000057aa07221 */ /* 0x002fc20000010000 */
[----:B------:R-:W-:-:S04]  /*9ca0*/  FADD.FTZ R5, R121, R4 ;  /* 0x0000000479057221 */ /* 0x000fc80000010000 */
[----:B------:R-:W-:Y:S02]  /*9cb0*/  FADD.FTZ R4, R124, R5 ;  /* 0x000000057c047221 */ /* 0x000fe40000010000 */
[----:B------:R-:W1:Y:S01]  /*9cc0*/  MUFU.EX2 R130, R130 ;  /* 0x0000008200827308 */ /* 0x000e620000000800 */
[----:B--2---:R-:W-:-:S01]  /*9cd0*/  FADD.FTZ R159, R123, R160 ;  /* 0x000000a07b9f7221 */ /* 0x004fc20000010000 */
[----:B------:R-:W-:-:S03]  /*9ce0*/  FADD.FTZ R5, R125, R4 ;  /* 0x000000047d057221 */ /* 0x000fc60000010000 */
[----:B------:R-:W-:Y:S01]  /*9cf0*/  FADD.FTZ R160, R0, R159 ;  /* 0x0000009f00a07221 */ /* 0x000fe20000010000 */
[----:B------:R-:W-:-:S02]  /*9d00*/  FADD.FTZ R4, R128, R5 ;  /* 0x0000000580047221 */ /* 0x000fc40000010000 */
        /* <DEDUP_REMOVED lines=27> */
[----:B------:R-:W-:Y:S01]  /*9ec0*/  MUFU.EX2 R114, R114 ;  /* 0x0000007200727308 */ /* 0x000fe20000000800 */
[----:B-1----:R-:W-:-:S04]  /*9ed0*/  FADD.FTZ R5, R9, R4 ;  /* 0x0000000409057221 */ /* 0x002fc80000010000 */
[----:B------:R-:W-:-:S03]  /*9ee0*/  FADD.FTZ R4, R108, R5 ;  /* 0x000000056c047221 */ /* 0x000fc60000010000 */
        /* <DEDUP_REMOVED lines=11> */
[----:B------:R-:W-:Y:S08]  /*9fa0*/  MUFU.EX2 R90, R90 ;  /* 0x0000005a005a7308 */ /* 0x000ff00000000800 */
[----:B------:R0:W-:Y:S01]  /*9fb0*/  MUFU.EX2 R161, R94 ;  /* 0x0000005e00a17308 */ /* 0x0001e20000000800 */
[----:B-1----:R-:W-:-:S07]  /*9fc0*/  FADD.FTZ R4, R116, R5 ;  /* 0x0000000574047221 */ /* 0x002fce0000010000 */
[----:B------:R-:W1:Y:S01]  /*9fd0*/  MUFU.EX2 R89, R89 ;  /* 0x0000005900597308 */ /* 0x000e620000000800 */
[----:B0-----:R-:W-:-:S04]  /*9fe0*/  FADD.FTZ R94, R114, R159 ;  /* 0x0000009f725e7221 */ /* 0x001fc80000010000 */
[----:B------:R-:W-:-:S03]  /*9ff0*/  FADD.FTZ R159, R115, R94 ;  /* 0x0000005e739f7221 */ /* 0x000fc60000010000 */
[----:B------:R-:W-:Y:S01]  /*a000*/  MUFU.EX2 R91, R91 ;  /* 0x0000005b005b7308 */ /* 0x000fe20000000800 */
[----:B------:R-:W-:-:S07]  /*a010*/  FADD.FTZ R94, R118, R159 ;  /* 0x0000009f765e7221 */ /* 0x000fce0000010000 */
[----:B------:R-:W0:Y:S01]  /*a020*/  MUFU.EX2 R92, R92 ;  /* 0x0000005c005c7308 */ /* 0x000e220000000800 */
[----:B-1----:R-:W-:-:S07]  /*a030*/  FADD.FTZ R5, R89, R4 ;  /* 0x0000000459057221 */ /* 0x002fce0000010000 */
        /* <DEDUP_REMOVED lines=26> */
.L_x_1220:
        /* <DEDUP_REMOVED lines=80> */
[-C--:B------:R-:W-:Y:S01]  /*a6e0*/  FMUL.FTZ R27, R27, R126.reuse ;  /* 0x0000007e1b1b7220 */ /* 0x080fe20000410000 */
        /* <DEDUP_REMOVED lines=38> */
.L_x_1203:
        /* <DEDUP_REMOVED lines=25> */
.L_x_1223:
[----:B------:R-:W-:-:S11]  /*aae0*/  UISETP.NE.AND UP2, UPT, UR11, 0x1, UPT ;  /* 0x000000010b00788c */ /* 0x000fd6000bf45270 */
[----:B------:R-:W-:Y:S02]  /*aaf0*/  @UP2 ULDC.64 UR14, c[0x0][0x9e8] ;  /* 0x00027a00000e2ab9 */ /* 0x000fe40000000a00 */
[----:B------:R-:W-:-:S04]  /*ab00*/  UIMAD.WIDE.U32 UR6, UR10, UR14, URZ ;  /* 0x0000000e0a0672a5 */ /* 0x000fc8000f8e003f */
[----:B------:R-:W-:-:S12]  /*ab10*/  @UP2 USHF.R.U32.HI UR10, URZ, UR15, UR7 ;  /* 0x0000000f3f0a2299 */ /* 0x000fd80008011607 */
.L_x_1224:
[----:B------:R-:W-:-:S04]  /*ab20*/  UIMAD UR10, UR10, UR11, URZ ;  /* 0x0000000b0a0a72a4 */ /* 0x000fc8000f8e023f */
[----:B------:R-:W-:-:S04]  /*ab30*/  UISETP.LT.AND UP2, UPT, UR55, UR10, UPT ;  /* 0x0000000a3700728c */ /* 0x000fc8000bf41270 */
[----:B------:R-:W-:-:S12]  /*ab40*/  USEL UR55, UR55, UR10, !UP2 ;  /* 0x0000000a37377287 */ /* 0x000fd8000d000000 */
.L_x_1222:
        /* <DEDUP_REMOVED lines=12> */
.L_x_1235:
[----:B------:R-:W-:Y:S01]  /*ac10*/  ISETP.NE.AND P2, PT, RZ, UR44, PT ;  /* 0x0000002cff007c0c */ /* 0x000fe2000bf45270 */
[----:B------:R-:W-:-:S04]  /*ac20*/  UISETP.NE.AND UP2, UPT, UR55, 0x1, UPT ;  /* 0x000000013700788c */ /* 0x000fc8000bf45270 */
[----:B------:R-:W-:-:S04]  /*ac30*/  USEL UR45, URZ, 0x1, UP2 ;  /* 0x000000013f2d7887 */ /* 0x000fc80009000000 */
[----:B------:R-:W-:-:S04]  /*ac40*/  ULOP3.LUT UR45, UR56, UR45, URZ, 0x3c, !UPT ;  /* 0x0000002d382d7292 */ /* 0x000fc8000f8e3c3f */
[----:B------:R-:W-:Y:S08]  /*ac50*/  @P2 BRA `(.L_x_1226) ;  /* 0x0000000000382947 */ /* 0x000ff00003800000 */
[----:B------:R-:W-:Y:S05]  /*ac60*/  @!P0 BRA `(.L_x_1227) ;  /* 0x0000000000048947 */ /* 0x000fea0003800000 */
[----:B------:R-:W-:Y:S01]  /*ac70*/  BPT.TRAP 0x1 ;  /* 0x000000040000795c */ /* 0x000fe20000300000 */
.L_x_1227:
        /* <DEDUP_REMOVED lines=9> */
.L_x_1228:
[----:B-1----:R-:W-:Y:S05]  /*ad10*/  @P1 BRA `(.L_x_1226) ;  /* 0x0000000000081947 */ /* 0x002fea0003800000 */
[----:B------:R-:W1:Y:S02]  /*ad20*/  SYNCS.PHASECHK.TRANS64.TRYWAIT P1, [UR6+0x29830], R0 ;  /* 0x02983000ff0075a7 */ /* 0x000e640008020146 */
[----:B-1----:R-:W-:Y:S05]  /*ad30*/  @!P1 BRA `(.L_x_1229) ;  /* 0x0000010000fc9947 */ /* 0x002fea0003800000 */
.L_x_1226:
        /* <DEDUP_REMOVED lines=191> */
.L_x_1231:
[----:B------:R-:W-:Y:S01]  /*b930*/  ULEA UR6, UR55, UR41, 0x3 ;  /* 0x0000002937067291 */ /* 0x000fe2000f8e183f */
[----:B------:R-:W-:-:S05]  /*b940*/  IMAD.U32 R0, RZ, RZ, UR56 ;  /* 0x00000038ff007e24 */ /* 0x000fca000f8e00ff */
[----:B------:R-:W-:-:S04]  /*b950*/  SHF.L.U32 R0, R0, 0x1f, RZ ;  /* 0x0000001f00007819 */ /* 0x000fc800000006ff */
[----:B------:R0:W1:Y:S01]  /*b960*/  SYNCS.PHASECHK.TRANS64.TRYWAIT P1, [UR6+0x29850], R0 ;  /* 0x02985000ff0075a7 */ /* 0x0000620008020146 */
[----:B------:R-:W-:Y:S05]  /*b970*/  @!P0 BRA `(.L_x_1232) ;  /* 0x0000000000048947 */ /* 0x000fea0003800000 */
[----:B------:R-:W-:Y:S01]  /*b980*/  BPT.TRAP 0x1 ;  /* 0x000000040000795c */ /* 0x000fe20000300000 */
.L_x_1232:
[----:B-1----:R-:W-:Y:S05]  /*b990*/  @P1 BRA `(.L_x_1230) ;  /* 0x0000000000081947 */ /* 0x002fea0003800000 */
[----:B------:R-:W1:Y:S02]  /*b9a0*/  SYNCS.PHASECHK.TRANS64.TRYWAIT P1, [UR6+0x29850], R0 ;  /* 0x02985000ff0075a7 */ /* 0x000e640008020146 */
[----:B-1----:R-:W-:Y:S05]  /*b9b0*/  @!P1 BRA `(.L_x_1233) ;  /* 0x000000f400f49947 */ /* 0x002fea0003800000 */
.L_x_1230:
        /* <DEDUP_REMOVED lines=92> */
[----:B0-----:R-:W-:Y:S01]  /*bf80*/  SHF.R.U32.HI R198, RZ, 0x7, R198 ;  /* 0x00000007ffc67819 */ /* 0x001fe200000116c6 */
        /* <DEDUP_REMOVED lines=17> */
[----:B-1----:R-:W-:Y:S01]  /*c0a0*/  FMNMX.FTZ R0, R13, R0, !PT ;  /* 0x000000000d007209 */ /* 0x002fe20007810000 */
[----:B------:R-:W-:-:S01]  /*c0b0*/  FFMA.FTZ R137, R141, UR37, -R197 ;  /* 0x000000258d897c23 */ /* 0x000fc200080108c5 */
[----:B------:R-:W-:Y:S02]  /*c0c0*/  IMAD.U32 R153, RZ, RZ, UR37 ;  /* 0x00000025ff997e24 */ /* 0x000fe4000f8e00ff */
[----:B------:R-:W-:-:S01]  /*c0d0*/  FFMA.FTZ R141, R145, UR37, -R197 ;  /* 0x00000025918d7c23 */ /* 0x000fc200080108c5 */
[--C-:B------:R-:W-:Y:S01]  /*c0e0*/  FFMA.FTZ R145, R149, UR37, -R197.reuse ;  /* 0x0000002595917c23 */ /* 0x100fe200080108c5 */
[----:B------:R-:W-:Y:S01]  /*c0f0*/  FMUL.FTZ R6, R7, UR37 ;  /* 0x0000002507067c20 */ /* 0x000fe20008410000 */
[----:B------:R-:W-:Y:S01]  /*c100*/  FFMA.FTZ R149, R101, UR37, -R197 ;  /* 0x0000002565957c23 */ /* 0x000fe200080108c5 */
[----:B------:R-:W-:-:S01]  /*c110*/  FADD.FTZ R7, -R0, R9 ;  /* 0x0000000900077221 */ /* 0x000fc20000010100 */
[----:B------:R-:W-:Y:S01]  /*c120*/  FFMA.FTZ R20, R136, UR37, -R197 ;  /* 0x0000002588147c23 */ /* 0x000fe200080108c5 */
[----:B------:R-:W-:-:S01]  /*c130*/  FFMA.FTZ R101, R0, R153, -8 ;  /* 0xc100000000657423 */ /* 0x000fc20000010099 */
[--C-:B------:R-:W-:Y:S01]  /*c140*/  FFMA.FTZ R136, R140, UR37, -R197.reuse ;  /* 0x000000258c887c23 */ /* 0x100fe200080108c5 */
[----:B------:R-:W-:-:S01]  /*c150*/  FFMA.FTZ R140, R144, UR37, -R197 ;  /* 0x00000025908c7c23 */ /* 0x000fc200080108c5 */
[--C-:B------:R-:W-:Y:S01]  /*c160*/  FFMA.FTZ R9, R152, UR37, -R197.reuse ;  /* 0x0000002598097c23 */ /* 0x100fe200080108c5 */
[----:B------:R-:W-:-:S01]  /*c170*/  FFMA.FTZ R144, R148, UR37, -R197 ;  /* 0x0000002594907c23 */ /* 0x000fc200080108c5 */
[----:B------:R-:W-:Y:S01]  /*c180*/  FMUL.FTZ R7, R7, UR37 ;  /* 0x0000002507077c20 */ /* 0x000fe20008410000 */
        /* <DEDUP_REMOVED lines=51> */
[----:B0-----:R-:W-:-:S01]  /*c4c0*/  FADD.FTZ R5, R8, R5 ;  /* 0x0000000508057221 */ /* 0x001fc20000010000 */
[----:B------:R-:W-:Y:S01]  /*c4d0*/  FFMA.FTZ R108, R108, UR37, -R197 ;  /* 0x000000256c6c7c23 */ /* 0x000fe200080108c5 */
[----:B------:R-:W-:-:S01]  /*c4e0*/  FFMA.FTZ R110, R110, UR37, -R101 ;  /* 0x000000256e6e7c23 */ /* 0x000fc20008010865 */
[----:B------:R-:W-:Y:S01]  /*c4f0*/  IADD3 R164, -R198, 0xb, RZ ;  /* 0x0000000bc6a47810 */ /* 0x000fe20007ffe1ff */
[----:B------:R-:W-:-:S01]  /*c500*/  FFMA.FTZ R109, R109, UR37, -R197 ;  /* 0x000000256d6d7c23 */ /* 0x000fc200080108c5 */
[----:B------:R-:W0:Y:S01]  /*c510*/  S2R R198, SR_TID.X ;  /* 0x0000000000c67919 */ /* 0x000e220000002100 */
[----:B------:R-:W-:-:S01]  /*c520*/  FFMA.FTZ R111, R111, UR37, -R101 ;  /* 0x000000256f6f7c23 */ /* 0x000fc20008010865 */
[----:B------:R-:W3:Y:S01]  /*c530*/  MUFU.EX2 R152, R152 ;  /* 0x0000009800987308 */ /* 0x000ee20000000800 */
        /* <DEDUP_REMOVED lines=8> */
[----:B-1----:R-:W-:-:S01]  /*c5c0*/  FADD.FTZ R4, R10, R5 ;  /* 0x000000050a047221 */ /* 0x002fc20000010000 */
[----:B------:R-:W-:Y:S01]  /*c5d0*/  FFMA.FTZ R117, R117, UR37, -R197 ;  /* 0x0000002575757c23 */ /* 0x000fe200080108c5 */
[----:B------:R-:W-:-:S01]  /*c5e0*/  FFMA.FTZ R119, R119, UR37, -R101 ;  /* 0x0000002577777c23 */ /* 0x000fc20008010865 */
[----:B------:R-:W-:Y:S01]  /*c5f0*/  FFMA.FTZ R88, R88, UR37, -R197 ;  /* 0x0000002558587c23 */ /* 0x000fe200080108c5 */
[----:B------:R-:W-:-:S01]  /*c600*/  FFMA.FTZ R90, R90, UR37, -R101 ;  /* 0x000000255a5a7c23 */ /* 0x000fc20008010865 */
[----:B------:R-:W-:-:S02]  /*c610*/  WARPGROUP.DEPBAR.LE gsb0, 0x0 ;  /* 0x00008000000079c5 */ /* 0x000fc40000010000 */
[----:B------:R-:W-:Y:S01]  /*c620*/  WARPGROUP.ARRIVE ;  /* 0x00000000000079c5 */ /* 0x000fe20000000000 */
[----:B------:R-:W1:Y:S01]  /*c630*/  MUFU.EX2 R155, R155 ;  /* 0x0000009b009b7308 */ /* 0x000e620000000800 */
[----:B---3--:R-:W-:-:S01]  /*c640*/  FADD.FTZ R158, R152, R161 ;  /* 0x000000a1989e7221 */ /* 0x008fc20000010000 */
[----:B------:R-:W-:Y:S01]  /*c650*/  FFMA.FTZ R89, R89, UR37, -R197 ;  /* 0x0000002559597c23 */ /* 0x000fe200080108c5 */
[----:B------:R-:W-:-:S01]  /*c660*/  FFMA.FTZ R91, R91, UR37, -R101 ;  /* 0x000000255b5b7c23 */ /* 0x000fc20008010865 */
[----:B------:R-:W-:Y:S01]  /*c670*/  FFMA.FTZ R92, R92, UR37, -R197 ;  /* 0x000000255c5c7c23 */ /* 0x000fe200080108c5 */
[----:B------:R-:W-:Y:S01]  /*c680*/  QGMMA.64x128x32.F32.E4M3.E4M3 R24, R176, gdesc[UR4], R24, gsb0 ;  /* 0x01e00004b0187df3 */ /* 0x000fe20008000818 */
[----:B------:R-:W-:Y:S01]  /*c690*/  UIADD3 UR6, UR10, 0x300, URZ ;  /* 0x000003000a067890 */ /* 0x000fe2000fffe03f */
[----:B------:R-:W-:Y:S01]  /*c6a0*/  FFMA.FTZ R94, R94, UR37, -R101 ;  /* 0x000000255e5e7c23 */ /* 0x000fe20008010865 */
[----:B------:R-:W-:Y:S01]  /*c6b0*/  UMOV UR7, 0xc0000010 ;  /* 0xc000001000077882 */ /* 0x000fe20000000000 */
[----:B------:R-:W3:Y:S01]  /*c6c0*/  MUFU.EX2 R12, R12 ;  /* 0x0000000c000c7308 */ /* 0x000ee20000000800 */
[----:B--2---:R-:W-:-:S01]  /*c6d0*/  FADD.FTZ R5, R11, R4 ;  /* 0x000000040b057221 */ /* 0x004fc20000010000 */
[----:B------:R-:W-:Y:S01]  /*c6e0*/  FFMA.FTZ R93, R93, UR37, -R197 ;  /* 0x000000255d5d7c23 */ /* 0x000fe200080108c5 */
[----:B------:R-:W-:-:S01]  /*c6f0*/  FFMA.FTZ R95, R95, UR37, -R101 ;  /* 0x000000255f5f7c23 */ /* 0x000fc20008010865 */
[----:B0-----:R-:W-:Y:S01]  /*c700*/  LOP3.LUT P1, RZ, R198, 0x7f, RZ, 0xc0, !PT ;  /* 0x0000007fc6ff7812 */ /* 0x001fe2000782c0ff */
[----:B------:R-:W-:-:S01]  /*c710*/  FFMA.FTZ R96, R96, UR37, -R197 ;  /* 0x0000002560607c23 */ /* 0x000fc200080108c5 */
[----:B------:R-:W-:Y:S01]  /*c720*/  FFMA.FTZ R98, R98, UR37, -R101 ;  /* 0x0000002562627c23 */ /* 0x000fe20008010865 */
[----:B------:R-:W-:-:S01]  /*c730*/  FFMA.FTZ R97, R97, UR37, -R197 ;  /* 0x0000002561617c23 */ /* 0x000fc200080108c5 */
[----:B------:R-:W0:Y:S01]  /*c740*/  MUFU.EX2 R154, R154 ;  /* 0x0000009a009a7308 */ /* 0x000e220000000800 */
[----:B-1----:R-:W-:-:S01]  /*c750*/  FADD.FTZ R161, R155, R158 ;  /* 0x0000009e9ba17221 */ /* 0x002fc20000010000 */
[----:B------:R-:W-:Y:S01]  /*c760*/  FFMA.FTZ R99, R99, UR37, -R101 ;  /* 0x0000002563637c23 */ /* 0x000fe20008010865 */
[----:B------:R-:W-:-:S01]  /*c770*/  FFMA.FTZ R100, R100, UR37, -R197 ;  /* 0x0000002564647c23 */ /* 0x000fc200080108c5 */
[--C-:B------:R-:W-:Y:S01]  /*c780*/  FFMA.FTZ R102, R102, UR37, -R101.reuse ;  /* 0x0000002566667c23 */ /* 0x100fe20008010865 */
[----:B------:R-:W-:-:S03]  /*c790*/  FFMA.FTZ R101, R103, UR37, -R101 ;  /* 0x0000002567657c23 */ /* 0x000fc60008010865 */
[----:B------:R-:W1:Y:S01]  /*c7a0*/  MUFU.EX2 R13, R13 ;  /* 0x0000000d000d7308 */ /* 0x000e620000000800 */
[----:B---3--:R-:W-:-:S07]  /*c7b0*/  FADD.FTZ R4, R12, R5 ;  /* 0x000000050c047221 */ /* 0x008fce0000010000 */
        /* <DEDUP_REMOVED lines=30> */
[----:B------:R-:W-:Y:S02]  /*c9a0*/  WARPGROUP.DEPBAR.LE gsb0, 0x0 ;  /* 0x00008000000079c5 */ /* 0x000fe40000010000 */
[----:B------:R-:W-:-:S04]  /*c9b0*/  WARPGROUP.ARRIVE ;  /* 0x00000000000079c5 */ /* 0x000fc80000000000 */
[----:B------:R-:W2:Y:S01]  /*c9c0*/  MUFU.EX2 R141, R141 ;  /* 0x0000008d008d7308 */ /* 0x000ea20000000800 */
[----:B0-----:R-:W-:-:S01]  /*c9d0*/  FADD.FTZ R4, R140, R5 ;  /* 0x000000058c047221 */ /* 0x001fc20000010000 */
[----:B------:R-:W-:Y:S01]  /*c9e0*/  QGMMA.64x128x32.F32.E4M3.E4M3 R24, R172, gdesc[UR4], R24, gsb0 ;  /* 0x01e00004ac187df3 */ /* 0x000fe20008000818 */
[----:B------:R-:W-:Y:S01]  /*c9f0*/  UIADD3 UR6, UR10, 0x400, URZ ;  /* 0x000004000a067890 */ /* 0x000fe2000fffe03f */
[----:B------:R-:W-:-:S04]  /*ca00*/  UMOV UR7, 0xc0000010 ;  /* 0xc000001000077882 */ /* 0x000fc80000000000 */
        /* <DEDUP_REMOVED lines=39> */
[----:B-1----:R-:W-:-:S05]  /*cc80*/  FADD.FTZ R161, R131, R158 ;  /* 0x0000009e83a17221 */ /* 0x002fca0000010000 */
[----:B------:R-:W0:Y:S08]  /*cc90*/  MUFU.EX2 R134, R134 ;  /* 0x0000008600867308 */ /* 0x000e300000000800 */
        /* <DEDUP_REMOVED lines=37> */
[----:B------:R-:W-:-:S06]  /*cef0*/  IMAD.U32 R161, RZ, RZ, UR51 ;  /* 0x00000033ffa17e24 */ /* 0x000fcc000f8e00ff */
[----:B------:R-:W-:Y:S01]  /*cf00*/  MUFU.EX2 R88, R88 ;  /* 0x0000005800587308 */ /* 0x000fe20000000800 */
[----:B--2---:R-:W-:-:S01]  /*cf10*/  FADD.FTZ R5, R117, R4 ;  /* 0x0000000475057221 */ /* 0x004fc20000010000 */
[----:B------:R-:W-:-:S05]  /*cf20*/  @!P1 LEA R4, R161, UR41, 0x3 ;  /* 0x00000029a1049c11 */ /* 0x000fca000f8e18ff */
[----:B------:R-:W-:Y:S01]  /*cf30*/  @!P1 VIADD R4, R4, 0x29840 ;  /* 0x0002984004049836 */ /* 0x000fe20000000000 */
[----:B------:R-:W1:Y:S04]  /*cf40*/  MUFU.EX2 R90, R90 ;  /* 0x0000005a005a7308 */ /* 0x000e680000000800 */
        /* <DEDUP_REMOVED lines=8> */
[----:B------:R0:W2:Y:S08]  /*cfd0*/  MUFU.EX2 R160, R95 ;  /* 0x0000005f00a07308 */ /* 0x0000b00000000800 */
[----:B------:R-:W-:Y:S01]  /*cfe0*/  MUFU.EX2 R96, R96 ;  /* 0x0000006000607308 */ /* 0x000fe20000000800 */
[----:B0-----:R-:W-:-:S04]  /*cff0*/  FADD.FTZ R95, R119, R158 ;  /* 0x0000009e775f7221 */ /* 0x001fc80000010000 */
[----:B-1----:R-:W-:-:S03]  /*d000*/  FADD.FTZ R158, R90, R95 ;  /* 0x0000005f5a9e7221 */ /* 0x002fc60000010000 */
[----:B------:R0:W1:Y:S01]  /*d010*/  MUFU.EX2 R94, R98 ;  /* 0x00000062005e7308 */ /* 0x0000620000000800 */
[----:B----4-:R-:W-:-:S04]  /*d020*/  FADD.FTZ R158, R91, R158 ;  /* 0x0000009e5b9e7221 */ /* 0x010fc80000010000 */
[----:B-----5:R-:W-:-:S03]  /*d030*/  FADD.FTZ R158, R163, R158 ;  /* 0x0000009ea39e7221 */ /* 0x020fc60000010000 */
[----:B------:R-:W4:Y:S01]  /*d040*/  MUFU.EX2 R97, R97 ;  /* 0x0000006100617308 */ /* 0x000f220000000800 */
[----:B0-----:R-:W-:-:S01]  /*d050*/  FADD.FTZ R98, R88, R5 ;  /* 0x0000000558627221 */ /* 0x001fc20000010000 */
[----:B--2---:R-:W-:-:S03]  /*d060*/  FADD.FTZ R95, R160, R158 ;  /* 0x0000009ea05f7221 */ /* 0x004fc60000010000 */
[----:B------:R-:W-:-:S03]  /*d070*/  FADD.FTZ R5, R89, R98 ;  /* 0x0000006259057221 */ /* 0x000fc60000010000 */
[----:B------:R-:W0:Y:S01]  /*d080*/  MUFU.EX2 R162, R99 ;  /* 0x0000006300a27308 */ /* 0x000e220000000800 */
[----:B------:R-:W-:-:S01]  /*d090*/  FADD.FTZ R98, R92, R5 ;  /* 0x000000055c627221 */ /* 0x000fc20000010000 */
[----:B-1----:R-:W-:-:S03]  /*d0a0*/  FADD.FTZ R95, R94, R95 ;  /* 0x0000005f5e5f7221 */ /* 0x002fc60000010000 */
        /* <DEDUP_REMOVED lines=14> */
.L_x_1234:
        /* <DEDUP_REMOVED lines=115> */
.L_x_1225:
        /* <DEDUP_REMOVED lines=8> */
[----:B------:R-:W-:-:S05]  /*d940*/  ULDC UR54, c[0x0][0x9e0] ;  /* 0x0002780000367ab9 */ /* 0x000fca0000000800 */
.L_x_1254:
[----:B------:R-:W-:Y:S01]  /*d950*/  ISETP.NE.AND P2, PT, RZ, UR44, PT ;  /* 0x0000002cff007c0c */ /* 0x000fe2000bf45270 */
[----:B------:R-:W-:-:S04]  /*d960*/  UISETP.NE.AND UP2, UPT, UR57, 0x1, UPT ;  /* 0x000000013900788c */ /* 0x000fc8000bf45270 */
[----:B------:R-:W-:-:S04]  /*d970*/  USEL UR45, URZ, 0x1, UP2 ;  /* 0x000000013f2d7887 */ /* 0x000fc80009000000 */
[----:B------:R-:W-:-:S04]  /*d980*/  ULOP3.LUT UR45, UR58, UR45, URZ, 0x3c, !UPT ;  /* 0x0000002d3a2d7292 */ /* 0x000fc8000f8e3c3f */
[----:B------:R-:W-:Y:S08]  /*d990*/  @P2 BRA `(.L_x_1237) ;  /* 0x0000000000382947 */ /* 0x000ff00003800000 */
[----:B------:R-:W-:Y:S05]  /*d9a0*/  @!P0 BRA `(.L_x_1238) ;  /* 0x0000000000048947 */ /* 0x000fea0003800000 */
[----:B------:R-:W-:Y:S01]  /*d9b0*/  BPT.TRAP 0x1 ;  /* 0x000000040000795c */ /* 0x000fe20000300000 */
.L_x_1238:
        /* <DEDUP_REMOVED lines=9> */
.L_x_1239:
[----:B-1----:R-:W-:Y:S05]  /*da50*/  @P1 BRA `(.L_x_1237) ;  /* 0x0000000000081947 */ /* 0x002fea0003800000 */
[----:B------:R-:W1:Y:S02]  /*da60*/  SYNCS.PHASECHK.TRANS64.TRYWAIT P1, [UR6+0x29830], R0 ;  /* 0x02983000ff0075a7 */ /* 0x000e640008020146 */
[----:B-1----:R-:W-:Y:S05]  /*da70*/  @!P1 BRA `(.L_x_1240) ;  /* 0x000000d400dc9947 */ /* 0x002fea0003800000 */
.L_x_1237:
        /* <DEDUP_REMOVED lines=191> */
.L_x_1242:
[----:B------:R-:W-:Y:S01]  /*e670*/  ULEA UR6, UR57, UR41, 0x3 ;  /* 0x0000002939067291 */ /* 0x000fe2000f8e183f */
[----:B------:R-:W-:-:S05]  /*e680*/  IMAD.U32 R0, RZ, RZ, UR58 ;  /* 0x0000003aff007e24 */ /* 0x000fca000f8e00ff */
[----:B------:R-:W-:-:S04]  /*e690*/  SHF.L.U32 R0, R0, 0x1f, RZ ;  /* 0x0000001f00007819 */ /* 0x000fc800000006ff */
[----:B------:R0:W1:Y:S01]  /*e6a0*/  SYNCS.PHASECHK.TRANS64.TRYWAIT P1, [UR6+0x29850], R0 ;  /* 0x02985000ff0075a7 */ /* 0x0000620008020146 */
[----:B------:R-:W-:Y:S05]  /*e6b0*/  @!P0 BRA `(.L_x_1243) ;  /* 0x0000000000048947 */ /* 0x000fea0003800000 */
[----:B------:R-:W-:Y:S01]  /*e6c0*/  BPT.TRAP 0x1 ;  /* 0x000000040000795c */ /* 0x000fe20000300000 */
.L_x_1243:
[----:B-1----:R-:W-:Y:S05]  /*e6d0*/  @P1 BRA `(.L_x_1241) ;  /* 0x0000000000081947 */ /* 0x002fea0003800000 */
[----:B------:R-:W1:Y:S02]  /*e6e0*/  SYNCS.PHASECHK.TRANS64.TRYWAIT P1, [UR6+0x29850], R0 ;  /* 0x02985000ff0075a7 */ /* 0x000e640008020146 */
[----:B-1----:R-:W-:Y:S05]  /*e6f0*/  @!P1 BRA `(.L_x_1244) ;  /* 0x000000c800d49947 */ /* 0x002fea0003800000 */
.L_x_1241:
        /* <DEDUP_REMOVED lines=47> */
[----:B------:R-:W-:-:S04]  /*e9f0*/  ULOP3.LUT UR6, URZ, UR55, URZ, 0x33, !UPT ;  /* 0x000000373f067292 */ /* 0x000fc8000f8e333f */
[----:B------:R-:W0:Y:S01]  /*ea00*/  SHFL.IDX PT, R13, R8, RZ, 0x1c1f ;  /* 0x001c1fff080d7589 */ /* 0x000e2200000e0000 */
[----:B------:R-:W-:Y:S02]  /*ea10*/  WARPGROUP.DEPBAR.LE gsb0, 0x0 ;  /* 0x00008000000079c5 */ /* 0x000fe40000010000 */
[----:B------:R1:W-:Y:S06]  /*ea20*/  BAR.ARV R12, 0x100 ;  /* 0x0004000c0000751d */ /* 0x0003ec0000002000 */
[----:B------:R2:W-:Y:S02]  /*ea30*/  @!P3 SYNCS.ARRIVE.TRANS64.RED.A1T0 RZ, [R0+URZ], RZ ;  /* 0x000000ff00ffb9a7 */ /* 0x0005e4000810043f */
[----:B--2---:R-:W-:-:S05]  /*ea40*/  IMAD R0, R18, -0x2, R9 ;  /* 0xfffffffe12007824 */ /* 0x004fca00078e0209 */
[----:B------:R-:W-:Y:S01]  /*ea50*/  IADD3 R2, -R17, R0, R16 ;  /* 0x0000000011027210 */ /* 0x000fe20007ffe110 */
[----:B------:R-:W-:-:S04]  /*ea60*/  VIADD R0, R0, 0xffffffff ;  /* 0xffffffff00007836 */ /* 0x000fc80000000000 */
[C---:B------:R-:W-:Y:S02]  /*ea70*/  VIADD R9, R2.reuse, UR54 ;  /* 0x0000003602097c36 */ /* 0x040fe40008000000 */
[----:B------:R-:W-:Y:S02]  /*ea80*/  VIADD R2, R2, UR6 ;  /* 0x0000000602027c36 */ /* 0x000fe40008000000 */
[--C-:B0-----:R-:W-:Y:S02]  /*ea90*/  IMAD.IADD R11, R9, 0x1, R13.reuse ;  /* 0x00000001090b7824 */ /* 0x101fe400078e020d */
[----:B------:R-:W-:Y:S01]  /*eaa0*/  IMAD.IADD R10, R2, 0x1, R13 ;  /* 0x00000001020a7824 */ /* 0x000fe200078e020d */
[----:B-1----:R-:W-:Y:S06]  /*eab0*/  @P1 BRA `(.L_x_1245) ;  /* 0x0000000000541947 */ /* 0x002fec0003800000 */
        /* <DEDUP_REMOVED lines=12> */
.L_x_1247:
[----:B------:R-:W-:-:S05]  /*eb80*/  IMAD.U32 R14, RZ, RZ, UR51 ;  /* 0x00000033ff0e7e24 */ /* 0x000fca000f8e00ff */
[----:B------:R-:W-:-:S13]  /*eb90*/  ISETP.NE.AND P1, PT, R14, 0x1, PT ;  /* 0x000000010e00780c */ /* 0x000fda0003f25270 */
[----:B------:R-:W0:Y:S02]  /*eba0*/  @P1 LDC.64 R20, c[0x0][0x9e8] ;  /* 0x00027a00ff141b82 */ /* 0x000e240000000a00 */
[----:B0-----:R-:W-:-:S05]  /*ebb0*/  @P1 IMAD.HI.U32 R12, R13, R20, RZ ;  /* 0x000000140d0c1227 */ /* 0x001fca00078e00ff */
[----:B------:R-:W-:-:S07]  /*ebc0*/  @P1 SHF.R.U32.HI R13, RZ, R21, R12 ;  /* 0x00000015ff0d1219 */ /* 0x000fce000001160c */
.L_x_1248:
[----:B------:R-:W-:Y:S05]  /*ebd0*/  BSYNC B0 ;  /* 0x0000000000007941 */ /* 0x000fea0003800000 */
.L_x_1246:
[----:B------:R-:W-:-:S05]  /*ebe0*/  IMAD R13, R13, R14, R0 ;  /* 0x0000000e0d0d7224 */ /* 0x000fca00078e0200 */
[----:B------:R-:W-:Y:S02]  /*ebf0*/  VIADDMNMX R11, R13, R14, R11, PT ;  /* 0x0000000e0d0b7246 */ /* 0x000fe4000380010b */
[----:B------:R-:W-:-:S07]  /*ec00*/  VIMNMX R10, R10, R13, !PT ;  /* 0x0000000d0a0a7248 */ /* 0x000fce0007fe0100 */
.L_x_1245:
        /* <DEDUP_REMOVED lines=194> */
[----:B0-----:R-:W-:-:S03]  /*f830*/  IMAD.IADD R10, R9, 0x1, R8 ;  /* 0x00000001090a7824 */ /* 0x001fc600078e0208 */
[----:B------:R-:W-:Y:S01]  /*f840*/  ISETP.LT.OR P6, PT, R11, 0x9a, P6 ;  /* 0x0000009a0b00780c */ /* 0x000fe200037c1670 */
[----:B------:R-:W-:-:S03]  /*f850*/  IMAD.IADD R11, R2, 0x1, R8 ;  /* 0x00000001020b7824 */ /* 0x000fc600078e0208 */
        /* <DEDUP_REMOVED lines=15> */
.L_x_1251:
[----:B------:R-:W-:-:S05]  /*f950*/  IMAD.U32 R207, RZ, RZ, UR51 ;  /* 0x00000033ffcf7e24 */ /* 0x000fca000f8e00ff */
[----:B------:R-:W-:-:S13]  /*f960*/  ISETP.NE.AND P6, PT, R207, 0x1, PT ;  /* 0x00000001cf00780c */ /* 0x000fda0003fc5270 */
[----:B------:R-:W0:Y:S02]  /*f970*/  @P6 LDC.64 R8, c[0x0][0x9e8] ;  /* 0x00027a00ff086b82 */ /* 0x000e240000000a00 */
[----:B0-----:R-:W-:-:S05]  /*f980*/  @P6 IMAD.HI.U32 R8, R197, R8, RZ ;  /* 0x00000008c5086227 */ /* 0x001fca00078e00ff */
[----:B------:R-:W-:-:S07]  /*f990*/  @P6 SHF.R.U32.HI R197, RZ, R9, R8 ;  /* 0x00000009ffc56219 */ /* 0x000fce0000011608 */
.L_x_1252:
[----:B------:R-:W-:Y:S05]  /*f9a0*/  BSYNC B0 ;  /* 0x0000000000007941 */ /* 0x000fea0003800000 */
.L_x_1250:
[----:B------:R-:W-:-:S05]  /*f9b0*/  IMAD R0, R197, R207, R0 ;  /* 0x000000cfc5007224 */ /* 0x000fca00078e0200 */
[----:B------:R-:W-:Y:S02]  /*f9c0*/  VIADDMNMX R10, R0, R207, R10, PT ;  /* 0x000000cf000a7246 */ /* 0x000fe4000380010a */
[----:B------:R-:W-:-:S07]  /*f9d0*/  VIMNMX R11, R11, R0, !PT ;  /* 0x000000000b0b7248 */ /* 0x000fce0007fe0100 */
.L_x_1249:
        /* <DEDUP_REMOVED lines=501> */
.L_x_1253:
        /* <DEDUP_REMOVED lines=116> */
.L_x_1236:
[----:B------:R-:W-:Y:S06]  /*12070*/  BAR.ARV 0x8, 0x180 ;  /* 0x0206000000007b1d */ /* 0x000fec0000002000 */
[----:B------:R-:W-:Y:S05]  /*12080*/  @!P0 BRA `(.L_x_1255) ;  /* 0x0000000000048947 */ /* 0x000fea0003800000 */
[----:B------:R-:W-:Y:S01]  /*12090*/  BPT.TRAP 0x1 ;  /* 0x000000040000795c */ /* 0x000fe20000300000 */
.L_x_1255:
[----:B------:R-:W-:Y:S01]  /*120a0*/  ULEA UR9, UR51, UR41, 0x3 ;  /* 0x0000002933097291 */ /* 0x000fe2000f8e183f */
[----:B------:R-:W-:-:S05]  /*120b0*/  IMAD.U32 R3, RZ, RZ, UR45 ;  /* 0x0000002dff037e24 */ /* 0x000fca000f8e00ff */
[----:B------:R-:W-:-:S04]  /*120c0*/  SHF.L.U32 R3, R3, 0x1f, RZ ;  /* 0x0000001f03037819 */ /* 0x000fc800000006ff */
[----:B------:R0:W1:Y:S01]  /*120d0*/  SYNCS.PHASECHK.TRANS64.TRYWAIT P1, [UR9+0x29850], R3 ;  /* 0x02985003ff0075a7 */ /* 0x0000620008020149 */
[----:B------:R-:W-:Y:S05]  /*120e0*/  @!P0 BRA `(.L_x_1256) ;  /* 0x0000000000048947 */ /* 0x000fea0003800000 */
[----:B------:R-:W-:Y:S01]  /*120f0*/  BPT.TRAP 0x1 ;  /* 0x000000040000795c */ /* 0x000fe20000300000 */
.L_x_1256:
[----:B-1----:R-:W-:Y:S05]  /*12100*/  @P1 BRA `(.L_x_1257) ;  /* 0x0000000000081947 */ /* 0x002fea0003800000 */
[----:B------:R-:W1:Y:S02]  /*12110*/  SYNCS.PHASECHK.TRANS64.TRYWAIT P1, [UR9+0x29850], R3 ;  /* 0x02985003ff0075a7 */ /* 0x000e640008020149 */
[----:B-1----:R-:W-:Y:S05]  /*12120*/  @!P1 BRA `(.L_x_1258) ;  /* 0x0000009000609947 */ /* 0x002fea0003800000 */
.L_x_1257:
        /* <DEDUP_REMOVED lines=11> */
[----:B------:R-:W-:-:S04]  /*121e0*/  PLOP3.LUT P1, PT, PT, PT, UP0, 0x80, 0x0 ;  /* 0x000000000000781c */ /* 0x000fc80003f2f008 */
[----:B------:R-:W-:Y:S02]  /*121f0*/  @UP0 ULDC.64 UR12, c[0x0][0x9c8] ;  /* 0x00027200000c0ab9 */ /* 0x000fe40000000a00 */
[----:B------:R-:W-:Y:S01]  /*12200*/  UMOV UR6, UR8 ;  /* 0x0000000800067c82 */ /* 0x000fe20008000000 */
[----:B------:R-:W-:-:S09]  /*12210*/  @UP0 UIMAD.WIDE.U32 UR4, UR48, UR12, URZ ;  /* 0x0000000c300402a5 */ /* 0x000fd2000f8e003f */
[----:B------:R-:W-:Y:S01]  /*12220*/  QGMMA.64x128x32.F32.E4M3.E4M3 R24, R184, gdesc[UR4], R24, gsb0 ;  /* 0x01e00004b8187df3 */ /* 0x000fe20008000818 */
[----:B------:R-:W-:Y:S01]  /*12230*/  UIADD3 UR6, UR8, 0x100, URZ ;  /* 0x0000010008067890 */ /* 0x000fe2000fffe03f */
[----:B------:R-:W-:Y:S01]  /*12240*/  UMOV UR7, 0xc0000010 ;  /* 0xc000001000077882 */ /* 0x000fe20000000000 */
[----:B------:R-:W-:Y:S02]  /*12250*/  WARPGROUP.DEPBAR.LE gsb0, 0x0 ;  /* 0x00008000000079c5 */ /* 0x000fe40000010000 */
[----:B------:R-:W-:-:S07]  /*12260*/  WARPGROUP.ARRIVE ;  /* 0x00000000000079c5 */ /* 0x000fce0000000000 */
        /* <DEDUP_REMOVED lines=69> */
.L_x_1259:
        /* <DEDUP_REMOVED lines=74> */
.L_x_1185:
[----:B------:R-:W0:Y:S01]  /*12b60*/  S2R R7, SR_CgaCtaId ;  /* 0x0000000000077919 */ /* 0x000e220000008800 */
[----:B------:R-:W-:Y:S01]  /*12b70*/  MOV R0, 0x400 ;  /* 0x0000040000007802 */ /* 0x000fe20000000f00 */
[----:B------:R-:W-:Y:S01]  /*12b80*/  BSSY B0, `(.L_x_1260) ;  /* 0x0000277000007945 */ /* 0x000fe20003800000 */
[----:B------:R-:W-:Y:S02]  /*12b90*/  BAR.SYNC.DEFER_BLOCKING 0x5, 0x180 ;  /* 0x0146000000007b1d */ /* 0x000fe40000010000 */
[----:B0-----:R-:W-:-:S05]  /*12ba0*/  LEA R0, R7, R0, 0x18 ;  /* 0x0000000007007211 */ /* 0x001fca00078ec0ff */
[----:B------:R-:W0:Y:S02]  /*12bb0*/  LDS.128 R36, [R0+0x298d0] ;  /* 0x0298d00000247984 */ /* 0x000e240000000c00 */
[----:B0-----:R-:W-:Y:S02]  /*12bc0*/  R2UR UR5, R37 ;  /* 0x00000000250572ca */ /* 0x001fe400000e0000 */
[----:B------:R-:W-:Y:S02]  /*12bd0*/  R2UR UR49, R38 ;  /* 0x00000000263172ca */ /* 0x000fe400000e0000 */
        /* <DEDUP_REMOVED lines=9> */
[----:B------:R-:W0:Y:S01]  /*12c70*/  S2R R17, SR_SWINHI ;  /* 0x0000000000117919 */ /* 0x000e220000002f00 */
[----:B------:R-:W-:Y:S01]  /*12c80*/  F2FP.BF16.F32.PACK_AB R9, R84, R9 ;  /* 0x000000095409723e */ /* 0x000fe200000010ff */
[----:B------:R-:W-:Y:S02]  /*12c90*/  ULDC.64 UR6, c[0x0][0xc00] ;  /* 0x0003000000067ab9 */ /* 0x000fe40000000a00 */
[----:B------:R1:W2:Y:S01]  /*12ca0*/  LDG.E.CONSTANT R36, desc[UR52][R6.64] ;  /* 0x0000003406247981 */ /* 0x0002a2000c1e9900 */
[----:B------:R-:W-:Y:S01]  /*12cb0*/  F2FP.BF16.F32.PACK_AB R8, R85, R8 ;  /* 0x000000085508723e */ /* 0x000fe200000010ff */
[----:B------:R-:W-:Y:S01]  /*12cc0*/  UISETP.NE.U32.AND UP0, UPT, UR6, URZ, UPT ;  /* 0x0000003f0600728c */ /* 0x000fe2000bf05070 */
[----:B------:R-:W-:Y:S02]  /*12cd0*/  F2FP.BF16.F32.PACK_AB R28, R61, R28 ;  /* 0x0000001c3d1c723e */ /* 0x000fe400000010ff */
[----:B------:R-:W-:Y:S01]  /*12ce0*/  F2FP.BF16.F32.PACK_AB R44, R44, R89 ;  /* 0x000000592c2c723e */ /* 0x000fe200000010ff */
[----:B------:R-:W-:Y:S01]  /*12cf0*/  UISETP.NE.AND.EX UP0, UPT, UR7, URZ, UPT, UP0 ;  /* 0x0000003f0700728c */ /* 0x000fe2000bf05300 */
[----:B------:R-:W-:-:S02]  /*12d00*/  F2FP.BF16.F32.PACK_AB R11, R78, R11 ;  /* 0x0000000b4e0b723e */ /* 0x000fc400000010ff */
[----:B------:R-:W-:Y:S01]  /*12d10*/  F2FP.BF16.F32.PACK_AB R10, R79, R10 ;  /* 0x0000000a4f0a723e */ /* 0x000fe200000010ff */
[----:B------:R-:W-:Y:S01]  /*12d20*/  ULDC.64 UR6, c[0x0][0xc00] ;  /* 0x0003000000067ab9 */ /* 0x000fe20000000a00 */
[----:B-1----:R-:W-:Y:S01]  /*12d30*/  LOP3.LUT P0, R6, R16, 0x3, RZ, 0xc0, !PT ;  /* 0x0000000310067812 */ /* 0x002fe2000780c0ff */
[----:B------:R-:W-:Y:S01]  /*12d40*/  UIMAD.WIDE UR6, UR42, 0x4, UR6 ;  /* 0x000000042a0678a5 */ /* 0x000fe2000f8e0206 */
[----:B------:R-:W-:Y:S02]  /*12d50*/  F2FP.BF16.F32.PACK_AB R5, R86, R5 ;  /* 0x000000055605723e */ /* 0x000fe400000010ff */
[----:B------:R-:W-:Y:S02]  /*12d60*/  ISETP.EQ.OR P0, PT, R6, 0x3, !P0 ;  /* 0x000000030600780c */ /* 0x000fe40004702670 */
[----:B------:R-:W-:Y:S02]  /*12d70*/  F2FP.BF16.F32.PACK_AB R2, R87, R2 ;  /* 0x000000025702723e */ /* 0x000fe400000010ff */
[----:B------:R-:W-:-:S02]  /*12d80*/  SEL R59, R9, R8, P0 ;  /* 0x00000008093b7207 */ /* 0x000fc40000000000 */
[----:B------:R-:W-:Y:S02]  /*12d90*/  SEL R61, R8, R9, P0 ;  /* 0x00000009083d7207 */ /* 0x000fe40000000000 */
[----:B------:R-:W-:Y:S02]  /*12da0*/  SEL R81, R11, R10, P0 ;  /* 0x0000000a0b517207 */ /* 0x000fe40000000000 */
[----:B------:R-:W-:Y:S02]  /*12db0*/  SEL R83, R10, R11, P0 ;  /* 0x0000000b0a537207 */ /* 0x000fe40000000000 */
[----:B------:R-:W-:Y:S02]  /*12dc0*/  SEL R85, R5, R2, P0 ;  /* 0x0000000205557207 */ /* 0x000fe40000000000 */
[----:B------:R-:W-:Y:S02]  /*12dd0*/  MOV R6, R0 ;  /* 0x0000000000067202 */ /* 0x000fe40000000f00 */
[----:B0-----:R-:W-:-:S02]  /*12de0*/  MOV R7, R17 ;  /* 0x0000001100077202 */ /* 0x001fc40000000f00 */
[----:B------:R-:W-:Y:S02]  /*12df0*/  F2FP.BF16.F32.PACK_AB R27, R54, R27 ;  /* 0x0000001b361b723e */ /* 0x000fe400000010ff */
[----:B------:R-:W-:Y:S01]  /*12e00*/  F2FP.BF16.F32.PACK_AB R26, R55, R26 ;  /* 0x0000001a371a723e */ /* 0x000fe200000010ff */
[----:B------:R-:W-:Y:S01]  /*12e10*/  IMAD.WIDE R8, R193, 0x2, R6 ;  /* 0x00000002c1087825 */ /* 0x000fe200078e0206 */
[----:B------:R-:W-:Y:S02]  /*12e20*/  SEL R5, R2, R5, P0 ;  /* 0x0000000502057207 */ /* 0x000fe40000000000 */
[----:B------:R-:W-:Y:S02]  /*12e30*/  F2FP.BF16.F32.PACK_AB R25, R62, R25 ;  /* 0x000000193e19723e */ /* 0x000fe400000010ff */
[C---:B------:R-:W-:Y:S02]  /*12e40*/  IADD3 R89, P1, R8.reuse, 0x40, RZ ;  /* 0x0000004008597810 */ /* 0x040fe40007f3e0ff */
[----:B------:R-:W-:-:S02]  /*12e50*/  IADD3 R87, P6, R8, 0x20, RZ ;  /* 0x0000002008577810 */ /* 0x000fc40007fde0ff */
[----:B------:R-:W-:Y:S02]  /*12e60*/  LOP3.LUT R10, R89, 0x380, RZ, 0xc0, !PT ;  /* 0x00000380590a7812 */ /* 0x000fe400078ec0ff */
[----:B------:R-:W-:Y:S02]  /*12e70*/  LOP3.LUT R2, R87, 0x380, RZ, 0xc0, !PT ;  /* 0x0000038057027812 */ /* 0x000fe400078ec0ff */
[----:B------:R-:W-:Y:S02]  /*12e80*/  F2FP.BF16.F32.PACK_AB R24, R63, R24 ;  /* 0x000000183f18723e */ /* 0x000fe400000010ff */
[----:B------:R-:W-:Y:S02]  /*12e90*/  F2FP.BF16.F32.PACK_AB R20, R69, R20 ;  /* 0x000000144514723e */ /* 0x000fe400000010ff */
[----:B------:R-:W-:Y:S02]  /*12ea0*/  F2FP.BF16.F32.PACK_AB R14, R71, R14 ;  /* 0x0000000e470e723e */ /* 0x000fe400000010ff */
[----:B------:R-:W-:-:S02]  /*12eb0*/  F2FP.BF16.F32.PACK_AB R29, R60, R29 ;  /* 0x0000001d3c1d723e */ /* 0x000fc400000010ff */
[----:B------:R-:W-:Y:S02]  /*12ec0*/  SEL R69, R27, R26, P0 ;  /* 0x0000001a1b457207 */ /* 0x000fe40000000000 */
[----:B------:R-:W-:Y:S01]  /*12ed0*/  SEL R71, R26, R27, P0 ;  /* 0x0000001b1a477207 */ /* 0x000fe20000000000 */
[----:B------:R-:W-:Y:S01]  /*12ee0*/  IMAD.X R27, RZ, RZ, R9, P6 ;  /* 0x000000ffff1b7224 */ /* 0x000fe200030e0609 */
[----:B------:R-:W-:Y:S02]  /*12ef0*/  SHF.R.U64 R10, R10, 0x3, RZ ;  /* 0x000000030a0a7819 */ /* 0x000fe400000012ff */
[----:B------:R-:W-:Y:S02]  /*12f00*/  F2FP.BF16.F32.PACK_AB R94, R94, R97 ;  /* 0x000000615e5e723e */ /* 0x000fe400000010ff */
[----:B------:R-:W-:Y:S02]  /*12f10*/  IADD3 R99, P4, R8, 0x4020, RZ ;  /* 0x0000402008637810 */ /* 0x000fe40007f9e0ff */
[----:B------:R-:W-:-:S02]  /*12f20*/  SHF.R.U64 R2, R2, 0x3, RZ ;  /* 0x0000000302027819 */ /* 0x000fc400000012ff */
[C---:B------:R-:W-:Y:S02]  /*12f30*/  IADD3 R97, P3, R8.reuse, 0x4000, RZ ;  /* 0x0000400008617810 */ /* 0x040fe40007f7e0ff */
[----:B------:R-:W-:Y:S02]  /*12f40*/  IADD3 R103, P6, R8, 0x4060, RZ ;  /* 0x0000406008677810 */ /* 0x000fe40007fde0ff */
[----:B------:R-:W-:Y:S01]  /*12f50*/  F2FP.BF16.F32.PACK_AB R30, R47, R30 ;  /* 0x0000001e2f1e723e */ /* 0x000fe200000010ff */
[--C-:B------:R-:W-:Y:S01]  /*12f60*/  IMAD.X R17, RZ, RZ, R9.reuse, P3 ;  /* 0x000000ffff117224 */ /* 0x100fe200018e0609 */
[----:B------:R-:W-:Y:S02]  /*12f70*/  SEL R73, R25, R24, P0 ;  /* 0x0000001819497207 */ /* 0x000fe40000000000 */
[----:B------:R-:W-:Y:S01]  /*12f80*/  SEL R75, R24, R25, P0 ;  /* 0x00000019184b7207 */ /* 0x000fe20000000000 */
[----:B------:R-:W-:Y:S01]  /*12f90*/  IMAD.X R25, RZ, RZ, R9, P1 ;  /* 0x000000ffff197224 */ /* 0x000fe200008e0609 */
[----:B------:R-:W-:-:S02]  /*12fa0*/  SEL R47, R29, R28, P0 ;  /* 0x0000001c1d2f7207 */ /* 0x000fc40000000000 */
[----:B------:R-:W-:Y:S02]  /*12fb0*/  LOP3.LUT R24, R10, R89, RZ, 0x3c, !PT ;  /* 0x000000590a187212 */ /* 0x000fe400078e3cff */
[----:B------:R-:W-:Y:S02]  /*12fc0*/  SEL R29, R28, R29, P0 ;  /* 0x0000001d1c1d7207 */ /* 0x000fe40000000000 */
[----:B------:R-:W-:Y:S02]  /*12fd0*/  LOP3.LUT R11, R8, 0x380, RZ, 0xc0, !PT ;  /* 0x00000380080b7812 */ /* 0x000fe400078ec0ff */
[----:B------:R-:W-:Y:S02]  /*12fe0*/  LOP3.LUT R26, R2, R87, RZ, 0x3c, !PT ;  /* 0x00000057021a7212 */ /* 0x000fe400078e3cff */
[----:B------:R-:W-:Y:S02]  /*12ff0*/  LOP3.LUT R10, R99, 0x380, RZ, 0xc0, !PT ;  /* 0x00000380630a7812 */ /* 0x000fe400078ec0ff */
[----:B------:R-:W-:-:S02]  /*13000*/  F2FP.BF16.F32.PACK_AB R90, R90, R93 ;  /* 0x0000005d5a5a723e */ /* 0x000fc400000010ff */
[----:B------:R-:W-:Y:S02]  /*13010*/  F2FP.BF16.F32.PACK_AB R13, R76, R13 ;  /* 0x0000000d4c0d723e */ /* 0x000fe400000010ff */
[----:B------:R-:W-:Y:S02]  /*13020*/  F2FP.BF16.F32.PACK_AB R12, R77, R12 ;  /* 0x0000000c4d0c723e */ /* 0x000fe400000010ff */
[----:B------:R-:W-:Y:S02]  /*13030*/  LOP3.LUT R2, R97, 0x380, RZ, 0xc0, !PT ;  /* 0x0000038061027812 */ /* 0x000fe400078ec0ff */
[----:B------:R-:W-:Y:S02]  /*13040*/  LOP3.LUT R28, R103, 0x380, RZ, 0xc0, !PT ;  /* 0x00000380671c7812 */ /* 0x000fe400078ec0ff */
[----:B------:R-:W-:Y:S02]  /*13050*/  IADD3 R93, P2, R8, 0x60, RZ ;  /* 0x00000060085d7810 */ /* 0x000fe40007f5e0ff */
[----:B------:R-:W-:-:S02]  /*13060*/  F2FP.BF16.F32.PACK_AB R15, R70, R15 ;  /* 0x0000000f460f723e */ /* 0x000fc400000010ff */
[----:B------:R-:W-:Y:S02]  /*13070*/  F2FP.BF16.F32.PACK_AB R32, R53, R32 ;  /* 0x000000203520723e */ /* 0x000fe400000010ff */
[----:B------:R-:W-:Y:S02]  /*13080*/  SHF.R.U64 R11, R11, 0x3, RZ ;  /* 0x000000030b0b7819 */ /* 0x000fe400000012ff */
[----:B------:R-:W-:Y:S02]  /*13090*/  SHF.R.U64 R10, R10, 0x3, RZ ;  /* 0x000000030a0a7819 */ /* 0x000fe400000012ff */
[----:B------:R-:W-:Y:S02]  /*130a0*/  F2FP.BF16.F32.PACK_AB R95, R92, R95 ;  /* 0x0000005f5c5f723e */ /* 0x000fe400000010ff */
[----:B------:R-:W-:Y:S02]  /*130b0*/  SEL R53, R13, R12, P0 ;  /* 0x0000000c0d357207 */ /* 0x000fe40000000000 */
[----:B------:R-:W-:-:S02]  /*130c0*/  SEL R55, R12, R13, P0 ;  /* 0x0000000d0c377207 */ /* 0x000fc40000000000 */
[----:B------:R-:W-:Y:S02]  /*130d0*/  SHF.R.U64 R2, R2, 0x3, RZ ;  /* 0x0000000302027819 */ /* 0x000fe400000012ff */
[----:B------:R-:W-:Y:S02]  /*130e0*/  SHF.R.U64 R28, R28, 0x3, RZ ;  /* 0x000000031c1c7819 */ /* 0x000fe400000012ff */
[----:B------:R-:W-:Y:S02]  /*130f0*/  F2FP.BF16.F32.PACK_AB R57, R57, R64 ;  /* 0x000000403939723e */ /* 0x000fe400000010ff */
[----:B------:R-:W-:Y:S02]  /*13100*/  F2FP.BF16.F32.PACK_AB R56, R49, R56 ;  /* 0x000000383138723e */ /* 0x000fe400000010ff */
[----:B------:R-:W-:Y:S02]  /*13110*/  F2FP.BF16.F32.PACK_AB R91, R88, R91 ;  /* 0x0000005b585b723e */ /* 0x000fe400000010ff */
[----:B------:R-:W-:-:S02]  /*13120*/  LOP3.LUT R12, R93, 0x380, RZ, 0xc0, !PT ;  /* 0x000003805d0c7812 */ /* 0x000fc400078ec0ff */
[----:B------:R-:W-:Y:S02]  /*13130*/  F2FP.BF16.F32.PACK_AB R41, R41, R48 ;  /* 0x000000302929723e */ /* 0x000fe400000010ff */
[----:B------:R-:W-:Y:S02]  /*13140*/  F2FP.BF16.F32.PACK_AB R34, R34, R35 ;  /* 0x000000232222723e */ /* 0x000fe400000010ff */
[----:B------:R-:W-:Y:S02]  /*13150*/  F2FP.BF16.F32.PACK_AB R45, R45, R40 ;  /* 0x000000282d2d723e */ /* 0x000fe400000010ff */
[----:B------:R-:W-:Y:S02]  /*13160*/  SEL R77, R15, R14, P0 ;  /* 0x0000000e0f4d7207 */ /* 0x000fe40000000000 */
[----:B------:R-:W-:Y:S01]  /*13170*/  SEL R79, R14, R15, P0 ;  /* 0x0000000f0e4f7207 */ /* 0x000fe20000000000 */
[----:B------:R-:W-:Y:S01]  /*13180*/  IMAD.X R15, RZ, RZ, R9, P4 ;  /* 0x000000ffff0f7224 */ /* 0x000fe200020e0609 */
[----:B------:R-:W-:-:S02]  /*13190*/  IADD3 R101, P5, R8, 0x4040, RZ ;  /* 0x0000404008657810 */ /* 0x000fc40007fbe0ff */
[----:B------:R-:W-:Y:S02]  /*131a0*/  F2FP.BF16.F32.PACK_AB R31, R46, R31 ;  /* 0x0000001f2e1f723e */ /* 0x000fe400000010ff */
[----:B------:R-:W-:Y:S01]  /*131b0*/  LOP3.LUT R8, R11, R8, RZ, 0x3c, !PT ;  /* 0x000000080b087212 */ /* 0x000fe200078e3cff */
[--C-:B------:R-:W-:Y:S01]  /*131c0*/  IMAD.X R11, RZ, RZ, R9.reuse, P6 ;  /* 0x000000ffff0b7224 */ /* 0x100fe200030e0609 */
[----:B------:R-:W-:Y:S01]  /*131d0*/  LOP3.LUT R14, R10, R99, RZ, 0x3c, !PT ;  /* 0x000000630a0e7212 */ /* 0x000fe200078e3cff */
[----:B------:R-:W-:Y:S01]  /*131e0*/  IMAD.X R13, RZ, RZ, R9, P5 ;  /* 0x000000ffff0d7224 */ /* 0x000fe200028e0609 */
[----:B------:R-:W-:Y:S02]  /*131f0*/  F2FP.BF16.F32.PACK_AB R33, R52, R33 ;  /* 0x000000213421723e */ /* 0x000fe400000010ff */
[----:B------:R-:W-:Y:S02]  /*13200*/  F2FP.BF16.F32.PACK_AB R21, R68, R21 ;  /* 0x000000154415723e */ /* 0x000fe400000010ff */
[----:B------:R-:W-:-:S02]  /*13210*/  SEL R35, R94, R95, P0 ;  /* 0x0000005f5e237207 */ /* 0x000fc40000000000 */
[----:B------:R-:W-:Y:S02]  /*13220*/  LOP3.LUT R16, R2, R97, RZ, 0x3c, !PT ;  /* 0x0000006102107212 */ /* 0x000fe400078e3cff */
[----:B------:R-:W-:Y:S02]  /*13230*/  LOP3.LUT R10, R28, R103, RZ, 0x3c, !PT ;  /* 0x000000671c0a7212 */ /* 0x000fe400078e3cff */
[----:B------:R-:W-:Y:S02]  /*13240*/  SEL R95, R95, R94, P0 ;  /* 0x0000005e5f5f7207 */ /* 0x000fe40000000000 */
[----:B------:R-:W-:Y:S02]  /*13250*/  SEL R37, R90, R91, P0 ;  /* 0x0000005b5a257207 */ /* 0x000fe40000000000 */
[----:B------:R-:W-:Y:S02]  /*13260*/  SEL R63, R57, R56, P0 ;  /* 0x00000038393f7207 */ /* 0x000fe40000000000 */
[----:B------:R-:W-:-:S02]  /*13270*/  SHF.R.U64 R12, R12, 0x3, RZ ;  /* 0x000000030c0c7819 */ /* 0x000fc400000012ff */
[----:B------:R-:W-:Y:S02]  /*13280*/  SEL R91, R91, R90, P0 ;  /* 0x0000005a5b5b7207 */ /* 0x000fe40000000000 */
[----:B------:R-:W-:Y:S02]  /*13290*/  SEL R39, R44, R45, P0 ;  /* 0x0000002d2c277207 */ /* 0x000fe40000000000 */
[----:B------:R-:W-:Y:S02]  /*132a0*/  SEL R57, R56, R57, P0 ;  /* 0x0000003938397207 */ /* 0x000fe40000000000 */
[----:B------:R-:W-:Y:S02]  /*132b0*/  SEL R65, R41, R34, P0 ;  /* 0x0000002229417207 */ /* 0x000fe40000000000 */
[----:B------:R-:W-:Y:S02]  /*132c0*/  SEL R45, R45, R44, P0 ;  /* 0x0000002c2d2d7207 */ /* 0x000fe40000000000 */
[----:B------:R-:W-:-:S02]  /*132d0*/  SEL R41, R34, R41, P0 ;  /* 0x0000002922297207 */ /* 0x000fc40000000000 */
[----:B------:R-:W-:Y:S02]  /*132e0*/  SEL R67, R31, R30, P0 ;  /* 0x0000001e1f437207 */ /* 0x000fe40000000000 */
[----:B------:R-:W-:Y:S02]  /*132f0*/  SEL R43, R33, R32, P0 ;  /* 0x00000020212b7207 */ /* 0x000fe40000000000 */
[----:B------:R-:W-:Y:S02]  /*13300*/  SEL R49, R21, R20, P0 ;  /* 0x0000001415317207 */ /* 0x000fe40000000000 */
[----:B------:R-:W-:Y:S01]  /*13310*/  SEL R51, R20, R21, P0 ;  /* 0x0000001514337207 */ /* 0x000fe20000000000 */
[----:B------:R-:W-:Y:S01]  /*13320*/  IMAD.X R21, RZ, RZ, R9, P2 ;  /* 0x000000ffff157224 */ /* 0x000fe200010e0609 */
[----:B------:R-:W-:Y:S02]  /*13330*/  SEL R31, R30, R31, P0 ;  /* 0x0000001f1e1f7207 */ /* 0x000fe40000000000 */
[----:B------:R-:W-:-:S02]  /*13340*/  MOV R58, R16 ;  /* 0x00000010003a7202 */ /* 0x000fc40000000f00 */
[----:B------:R-:W-:Y:S02]  /*13350*/  SEL R33, R32, R33, P0 ;  /* 0x0000002120217207 */ /* 0x000fe40000000000 */
[----:B------:R-:W-:Y:S02]  /*13360*/  LOP3.LUT R20, R12, R93, RZ, 0x3c, !PT ;  /* 0x0000005d0c147212 */ /* 0x000fe400078e3cff */
[----:B------:R-:W-:Y:S02]  /*13370*/  MOV R17, R10 ;  /* 0x0000000a00117202 */ /* 0x000fe40000000f00 */
[----:B------:R-:W-:Y:S02]  /*13380*/  MOV R56, R14 ;  /* 0x0000000e00387202 */ /* 0x000fe40000000f00 */
[----:B------:R-:W-:Y:S02]  /*13390*/  MOV R64, R26 ;  /* 0x0000001a00407202 */ /* 0x000fe40000000f00 */
[----:B------:R-:W-:-:S02]  /*133a0*/  MOV R60, R20 ;  /* 0x00000014003c7202 */ /* 0x000fc40000000f00 */
[----:B------:R-:W-:Y:S02]  /*133b0*/  LOP3.LUT R12, R101, 0x380, RZ, 0xc0, !PT ;  /* 0x00000380650c7812 */ /* 0x000fe400078ec0ff */
[----:B------:R-:W-:Y:S02]  /*133c0*/  MOV R66, R8 ;  /* 0x0000000800427202 */ /* 0x000fe40000000f00 */
[----:B------:R-:W-:Y:S02]  /*133d0*/  SHF.R.U64 R12, R12, 0x3, RZ ;  /* 0x000000030c0c7819 */ /* 0x000fe400000012ff */
[----:B------:R-:W-:Y:S02]  /*133e0*/  MOV R62, R24 ;  /* 0x00000018003e7202 */ /* 0x000fe40000000f00 */
[----:B------:R-:W-:Y:S02]  /*133f0*/  LOP3.LUT R12, R12, R101, RZ, 0x3c, !PT ;  /* 0x000000650c0c7212 */ /* 0x000fe400078e3cff */
[----:B------:R-:W-:-:S02]  /*13400*/  PLOP3.LUT P2, PT, PT, PT, UP0, 0x80, 0x0 ;  /* 0x000000000000781c */ /* 0x000fc40003f4f008 */
[----:B------:R-:W-:Y:S02]  /*13410*/  MOV R21, R12 ;  /* 0x0000000c00157202 */ /* 0x000fe40000000f00 */
[----:B--2---:R-:W-:Y:S01]  /*13420*/  LOP3.LUT R2, R36, 0x2, RZ, 0x3c, !PT ;  /* 0x0000000224027812 */ /* 0x004fe200078e3cff */
[----:B------:R-:W-:Y:S04]  /*13430*/  SHFL.IDX PT, R35, R35, R36, 0x1c1f ;  /* 0x001c1f2423237589 */ /* 0x000fe800000e0000 */
[----:B------:R-:W0:Y:S04]  /*13440*/  SHFL.IDX PT, R10, R95, R2, 0x1c1f ;  /* 0x001c1f025f0a7589 */ /* 0x000e2800000e0000 */
[----:B------:R-:W-:Y:S04]  /*13450*/  SHFL.IDX PT, R37, R37, R36, 0x1c1f ;  /* 0x001c1f2425257589 */ /* 0x000fe800000e0000 */
[----:B------:R-:W-:Y:S04]  /*13460*/  SHFL.IDX PT, R63, R63, R36, 0x1c1f ;  /* 0x001c1f243f3f7589 */ /* 0x000fe800000e0000 */
[----:B------:R-:W1:Y:S04]  /*13470*/  SHFL.IDX PT, R14, R91, R2, 0x1c1f ;  /* 0x001c1f025b0e7589 */ /* 0x000e6800000e0000 */
[----:B------:R-:W2:Y:S04]  /*13480*/  SHFL.IDX PT, R32, R57, R2, 0x1c1f ;  /* 0x001c1f0239207589 */ /* 0x000ea800000e0000 */
[----:B------:R-:W-:Y:S04]  /*13490*/  SHFL.IDX PT, R39, R39, R36, 0x1c1f ;  /* 0x001c1f2427277589 */ /* 0x000fe800000e0000 */
[----:B------:R-:W-:Y:S01]  /*134a0*/  SHFL.IDX PT, R65, R65, R36, 0x1c1f ;  /* 0x001c1f2441417589 */ /* 0x000fe200000e0000 */
[----:B0-----:R-:W-:-:S02]  /*134b0*/  SEL R8, R35, R10, P0 ;  /* 0x0000000a23087207 */ /* 0x001fc40000000000 */
[----:B------:R-:W-:Y:S01]  /*134c0*/  SEL R10, R10, R35, P0 ;  /* 0x000000230a0a7207 */ /* 0x000fe20000000000 */
[----:B------:R-:W0:Y:S04]  /*134d0*/  SHFL.IDX PT, R26, R45, R2, 0x1c1f ;  /* 0x001c1f022d1a7589 */ /* 0x000e2800000e0000 */
[----:B------:R-:W3:Y:S04]  /*134e0*/  SHFL.IDX PT, R34, R41, R2, 0x1c1f ;  /* 0x001c1f0229227589 */ /* 0x000ee800000e0000 */
[----:B------:R-:W-:Y:S01]  /*134f0*/  SHFL.IDX PT, R67, R67, R36, 0x1c1f ;  /* 0x001c1f2443437589 */ /* 0x000fe200000e0000 */
[----:B-1----:R-:W-:-:S02]  /*13500*/  SEL R12, R37, R14, P0 ;  /* 0x0000000e250c7207 */ /* 0x002fc40000000000 */
[----:B------:R-:W-:Y:S01]  /*13510*/  SEL R14, R14, R37, P0 ;  /* 0x000000250e0e7207 */ /* 0x000fe20000000000 */
[----:B------:R-:W1:Y:S01]  /*13520*/  SHFL.IDX PT, R44, R31, R2, 0x1c1f ;  /* 0x001c1f021f2c7589 */ /* 0x000e6200000e0000 */
[----:B--2---:R-:W-:Y:S02]  /*13530*/  SEL R9, R63, R32, P0 ;  /* 0x000000203f097207 */ /* 0x004fe40000000000 */
[----:B------:R-:W-:Y:S01]  /*13540*/  SEL R11, R32, R63, P0 ;  /* 0x0000003f200b7207 */ /* 0x000fe20000000000 */
[----:B------:R-:W-:Y:S04]  /*13550*/  SHFL.IDX PT, R43, R43, R36, 0x1c1f ;  /* 0x001c1f242b2b7589 */ /* 0x000fe800000e0000 */
[----:B------:R-:W2:Y:S04]  /*13560*/  SHFL.IDX PT, R16, R33, R2, 0x1c1f ;  /* 0x001c1f0221107589 */ /* 0x000ea800000e0000 */
[----:B------:R-:W-:Y:S01]  /*13570*/  SHFL.IDX PT, R69, R69, R36, 0x1c1f ;  /* 0x001c1f2445457589 */ /* 0x000fe200000e0000 */
[----:B0-----:R-:W-:-:S02]  /*13580*/  SEL R24, R39, R26, P0 ;  /* 0x0000001a27187207 */ /* 0x001fc40000000000 */
[----:B------:R-:W-:Y:S01]  /*13590*/  SEL R26, R26, R39, P0 ;  /* 0x000000271a1a7207 */ /* 0x000fe20000000000 */
[----:B------:R-:W0:Y:S01]  /*135a0*/  SHFL.IDX PT, R46, R71, R2, 0x1c1f ;  /* 0x001c1f02472e7589 */ /* 0x000e2200000e0000 */
[----:B---3--:R-:W-:Y:S02]  /*135b0*/  SEL R13, R65, R34, P0 ;  /* 0x00000022410d7207 */ /* 0x008fe40000000000 */
[----:B------:R-:W-:Y:S01]  /*135c0*/  SEL R15, R34, R65, P0 ;  /* 0x00000041220f7207 */ /* 0x000fe20000000000 */
[----:B------:R-:W-:Y:S04]  /*135d0*/  SHFL.IDX PT, R47, R47, R36, 0x1c1f ;  /* 0x001c1f242f2f7589 */ /* 0x000fe800000e0000 */
[----:B------:R-:W-:Y:S01]  /*135e0*/  SHFL.IDX PT, R49, R49, R36, 0x1c1f ;  /* 0x001c1f2431317589 */ /* 0x000fe200000e0000 */
[----:B-1----:R-:W-:-:S02]  /*135f0*/  SEL R25, R67, R44, P0 ;  /* 0x0000002c43197207 */ /* 0x002fc40000000000 */
[----:B------:R-:W-:Y:S01]  /*13600*/  SEL R27, R44, R67, P0 ;  /* 0x000000432c1b7207 */ /* 0x000fe20000000000 */
[----:B------:R-:W-:Y:S04]  /*13610*/  SHFL.IDX PT, R73, R73, R36, 0x1c1f ;  /* 0x001c1f2449497589 */ /* 0x000fe800000e0000 */
[----:B------:R1:W3:Y:S01]  /*13620*/  SHFL.IDX PT, R20, R29, R2, 0x1c1f ;  /* 0x001c1f021d147589 */ /* 0x0002e200000e0000 */
[----:B--2---:R-:W-:Y:S02]  /*13630*/  SEL R28, R43, R16, P0 ;  /* 0x000000102b1c7207 */ /* 0x004fe40000000000 */
[----:B------:R-:W-:Y:S01]  /*13640*/  SEL R30, R16, R43, P0 ;  /* 0x0000002b101e7207 */ /* 0x000fe20000000000 */
[----:B------:R-:W-:Y:S04]  /*13650*/  SHFL.IDX PT, R38, R51, R2, 0x1c1f ;  /* 0x001c1f0233267589 */ /* 0x000fe800000e0000 */
[----:B------:R-:W2:Y:S01]  /*13660*/  SHFL.IDX PT, R48, R75, R2, 0x1c1f ;  /* 0x001c1f024b307589 */ /* 0x000ea200000e0000 */
[----:B0-----:R-:W-:-:S02]  /*13670*/  SEL R31, R46, R69, P0 ;  /* 0x000000452e1f7207 */ /* 0x001fc40000000000 */
[----:B-1----:R-:W-:Y:S01]  /*13680*/  SEL R29, R69, R46, P0 ;  /* 0x0000002e451d7207 */ /* 0x002fe20000000000 */
[----:B------:R-:W-:Y:S04]  /*13690*/  SHFL.IDX PT, R53, R53, R36, 0x1c1f ;  /* 0x001c1f2435357589 */ /* 0x000fe800000e0000 */
[----:B------:R-:W-:Y:S04]  /*136a0*/  SHFL.IDX PT, R77, R77, R36, 0x1c1f ;  /* 0x001c1f244d4d7589 */ /* 0x000fe800000e0000 */
[----:B------:R-:W0:Y:S04]  /*136b0*/  SHFL.IDX PT, R40, R55, R2, 0x1c1f ;  /* 0x001c1f0237287589 */ /* 0x000e2800000e0000 */
[----:B------:R-:W1:Y:S01]  /*136c0*/  SHFL.IDX PT, R50, R79, R2, 0x1c1f ;  /* 0x001c1f024f327589 */ /* 0x000e6200000e0000 */
[----:B---3--:R-:W-:-:S02]  /*136d0*/  SEL R32, R47, R20, P0 ;  /* 0x000000142f207207 */ /* 0x008fc40000000000 */
[----:B------:R-:W-:Y:S01]  /*136e0*/  SEL R34, R20, R47, P0 ;  /* 0x0000002f14227207 */ /* 0x000fe20000000000 */
[----:B------:R-:W-:Y:S01]  /*136f0*/  BAR.SYNC.DEFER_BLOCKING 0x1, 0x100 ;  /* 0x0044000000007b1d */ /* 0x000fe20000010000 */
[----:B--2---:R-:W-:Y:S02]  /*13700*/  SEL R33, R73, R48, P0 ;  /* 0x0000003049217207 */ /* 0x004fe40000000000 */
[----:B------:R-:W-:-:S03]  /*13710*/  SEL R35, R48, R73, P0 ;  /* 0x0000004930237207 */ /* 0x000fc60000000000 */
[----:B------:R-:W-:Y:S04]  /*13720*/  SHFL.IDX PT, R59, R59, R36, 0x1c1f ;  /* 0x001c1f243b3b7589 */ /* 0x000fe800000e0000 */
[----:B------:R-:W-:Y:S04]  /*13730*/  SHFL.IDX PT, R81, R81, R36, 0x1c1f ;  /* 0x001c1f2451517589 */ /* 0x000fe800000e0000 */
[----:B------:R-:W2:Y:S01]  /*13740*/  SHFL.IDX PT, R42, R61, R2, 0x1c1f ;  /* 0x001c1f023d2a7589 */ /* 0x000ea200000e0000 */
[----:B0-----:R-:W-:Y:S02]  /*13750*/  SEL R44, R53, R40, P0 ;  /* 0x00000028352c7207 */ /* 0x001fe40000000000 */
[----:B------:R-:W-:Y:S01]  /*13760*/  SEL R46, R40, R53, P0 ;  /* 0x00000035282e7207 */ /* 0x000fe20000000000 */
[----:B------:R-:W0:Y:S01]  /*13770*/  SHFL.IDX PT, R52, R83, R2, 0x1c1f ;  /* 0x001c1f0253347589 */ /* 0x000e2200000e0000 */
[----:B-1----:R-:W-:-:S02]  /*13780*/  SEL R37, R77, R50, P0 ;  /* 0x000000324d257207 */ /* 0x002fc40000000000 */
[----:B------:R-:W-:Y:S01]  /*13790*/  SEL R39, R50, R77, P0 ;  /* 0x0000004d32277207 */ /* 0x000fe20000000000 */
[----:B------:R1:W-:Y:S04]  /*137a0*/  SHFL.IDX PT, R85, R85, R36, 0x1c1f ;  /* 0x001c1f2455557589 */ /* 0x0003e800000e0000 */
[----:B------:R-:W3:Y:S04]  /*137b0*/  SHFL.IDX PT, R54, R5, R2, 0x1c1f ;  /* 0x001c1f0205367589 */ /* 0x000ee800000e0000 */
[----:B------:R4:W-:Y:S01]  /*137c0*/  STSM.16.M88.4 [R66], R8 ;  /* 0x0000000842007844 */ /* 0x0009e20000000200 */
[----:B-1----:R-:W-:-:S02]  /*137d0*/  SEL R36, R49, R38, P0 ;  /* 0x0000002631247207 */ /* 0x002fc40000000000 */
[----:B------:R-:W-:Y:S01]  /*137e0*/  SEL R38, R38, R49, P0 ;  /* 0x0000003126267207 */ /* 0x000fe20000000000 */
[----:B------:R1:W-:Y:S01]  /*137f0*/  STSM.16.M88.4 [R64], R12 ;  /* 0x0000000c40007844 */ /* 0x0003e20000000200 */
[----:B------:R-:W-:Y:S01]  /*13800*/  UMOV UR4, URZ ;  /* 0x0000003f00047c82 */ /* 0x000fe20008000000 */
[----:B------:R-:W-:Y:S01]  /*13810*/  ULDC UR8, c[0x0][0xa88] ;  /* 0x0002a20000087ab9 */ /* 0x000fe20000000800 */
[----:B--2---:R-:W-:Y:S01]  /*13820*/  SEL R40, R59, R42, P0 ;  /* 0x0000002a3b287207 */ /* 0x004fe20000000000 */
[----:B------:R2:W-:Y:S01]  /*13830*/  STSM.16.M88.4 [R62], R24 ;  /* 0x000000183e007844 */ /* 0x0005e20000000200 */
[----:B------:R-:W-:Y:S01]  /*13840*/  SEL R42, R42, R59, P0 ;  /* 0x0000003b2a2a7207 */ /* 0x000fe20000000000 */
[----:B------:R-:W1:Y:S01]  /*13850*/  LDC R49, c[0x0][0xbe8] ;  /* 0x0002fa00ff317b82 */ /* 0x000e620000000800 */
[----:B0-----:R-:W-:Y:S01]  /*13860*/  SEL R45, R81, R52, P0 ;  /* 0x00000034512d7207 */ /* 0x001fe20000000000 */
[----:B------:R2:W-:Y:S01]  /*13870*/  STSM.16.M88.4 [R60], R28 ;  /* 0x0000001c3c007844 */ /* 0x0005e20000000200 */
[----:B------:R-:W-:Y:S01]  /*13880*/  SEL R47, R52, R81, P0 ;  /* 0x00000051342f7207 */ /* 0x000fe20000000000 */
[----:B----4-:R-:W-:-:S02]  /*13890*/  IMAD.U32 R8, RZ, RZ, UR6 ;  /* 0x00000006ff087e24 */ /* 0x010fc4000f8e00ff */
[----:B------:R2:W-:Y:S01]  /*138a0*/  STSM.16.M88.4 [R58], R32 ;  /* 0x000000203a007844 */ /* 0x0005e20000000200 */
[----:B------:R-:W-:Y:S01]  /*138b0*/  IMAD.U32 R9, RZ, RZ, UR7 ;  /* 0x00000007ff097e24 */ /* 0x000fe2000f8e00ff */
[----:B------:R-:W-:Y:S01]  /*138c0*/  ULDC.64 UR6, c[0x0][0xc08] ;  /* 0x0003020000067ab9 */ /* 0x000fe20000000a00 */
[----:B---3--:R-:W-:Y:S01]  /*138d0*/  SEL R41, R85, R54, P0 ;  /* 0x0000003655297207 */ /* 0x008fe20000000000 */
[----:B------:R2:W-:Y:S01]  /*138e0*/  STSM.16.M88.4 [R56], R36 ;  /* 0x0000002438007844 */ /* 0x0005e20000000200 */
[----:B------:R-:W-:-:S03]  /*138f0*/  SEL R43, R54, R85, P0 ;  /* 0x00000055362b7207 */ /* 0x000fc60000000000 */
[----:B------:R2:W-:Y:S04]  /*13900*/  STSM.16.M88.4 [R21], R44 ;  /* 0x0000002c15007844 */ /* 0x0005e80000000200 */
[----:B------:R2:W-:Y:S01]  /*13910*/  STSM.16.M88.4 [R17], R40 ;  /* 0x0000002811007844 */ /* 0x0005e20000000200 */
[----:B------:R-:W-:Y:S06]  /*13920*/  BAR.SYNC.DEFER_BLOCKING 0x1, 0x100 ;  /* 0x0044000000007b1d */ /* 0x000fec0000010000 */
[----:B------:R-:W3:Y:S01]  /*13930*/  @P2 LDG.E R2, desc[UR52][R8.64] ;  /* 0x0000003408022981 */ /* 0x000ee2000c1e1900 */
[----:B------:R-:W-:Y:S01]  /*13940*/  UISETP.NE.U32.AND UP1, UPT, UR6, URZ, UPT ;  /* 0x0000003f0600728c */ /* 0x000fe2000bf25070 */
[----:B-1----:R-:W-:-:S03]  /*13950*/  ISETP.NE.AND P1, PT, R49, 0x1, PT ;  /* 0x000000013100780c */ /* 0x002fc60003f25270 */
[----:B------:R-:W-:-:S06]  /*13960*/  UISETP.NE.AND.EX UP1, UPT, UR7, URZ, UPT, UP1 ;  /* 0x0000003f0700728c */ /* 0x000fcc000bf25310 */
[----:B------:R-:W-:-:S04]  /*13970*/  PLOP3.LUT P0, PT, PT, PT, UP1, 0x80, 0x0 ;  /* 0x000000000000781c */ /* 0x000fc80003f0f018 */
[----:B------:R-:W0:Y:S01]  /*13980*/  @P1 LDC R5, c[0x0][0xbec] ;  /* 0x0002fb00ff051b82 */ /* 0x000e220000000800 */
[----:B------:R-:W-:Y:S02]  /*13990*/  @UP1 ULDC.64 UR6, c[0x0][0xc08] ;  /* 0x0003020000061ab9 */ /* 0x000fe40000000a00 */
[----:B------:R-:W-:-:S05]  /*139a0*/  @UP1 UIMAD.WIDE UR6, UR42, 0x4, UR6 ;  /* 0x000000042a0618a5 */ /* 0x000fca000f8e0206 */
[----:B------:R-:W1:Y:S01]  /*139b0*/  @P1 LDC R10, c[0x0][0xbf0] ;  /* 0x0002fc00ff0a1b82 */ /* 0x000e620000000800 */
[----:B------:R-:W-:Y:S02]  /*139c0*/  IMAD.U32 R12, RZ, RZ, UR6 ;  /* 0x00000006ff0c7e24 */ /* 0x000fe4000f8e00ff */
        /* <DEDUP_REMOVED lines=9> */
.L_x_1262:
[----:B------:R-:W-:Y:S01]  /*13a60*/  USHF.R.S32.HI UR16, URZ, 0x1f, UR43 ;  /* 0x0000001f3f107899 */ /* 0x000fe2000801142b */
[----:B--2---:R-:W-:Y:S01]  /*13a70*/  VIADD R12, R19, UR36 ;  /* 0x00000024130c7c36 */ /* 0x004fe20008000000 */
[----:B------:R-:W-:Y:S01]  /*13a80*/  ULDC.64 UR12, c[0x0][0xb90] ;  /* 0x0002e400000c7ab9 */ /* 0x000fe20000000a00 */
[----:B------:R-:W-:Y:S01]  /*13a90*/  USHF.R.S32.HI UR15, URZ, 0x1f, UR42 ;  /* 0x0000001f3f0f7899 */ /* 0x000fe2000801142a */
[----:B------:R-:W-:Y:S01]  /*13aa0*/  VIADD R26, R192, UR36 ;  /* 0x00000024c01a7c36 */ /* 0x000fe20008000000 */
[----:B------:R-:W-:Y:S01]  /*13ab0*/  USHF.R.S32.HI UR7, URZ, 0x1f, UR4 ;  /* 0x0000001f3f077899 */ /* 0x000fe20008011404 */
[----:B------:R-:W-:Y:S01]  /*13ac0*/  @P1 IMAD.HI.U32 R5, R12, R5, RZ ;  /* 0x000000050c051227 */ /* 0x000fe200078e00ff */
[----:B------:R-:W-:Y:S01]  /*13ad0*/  UIMAD UR10, UR16, UR12, URZ ;  /* 0x0000000c100a72a4 */ /* 0x000fe2000f8e023f */
[----:B------:R-:W-:Y:S01]  /*13ae0*/  UMOV UR6, UR4 ;  /* 0x0000000400067c82 */ /* 0x000fe20008000000 */
[----:B------:R-:W-:Y:S01]  /*13af0*/  USEL UR15, UR15, URZ, !UP0 ;  /* 0x0000003f0f0f7287 */ /* 0x000fe2000c000000 */
[----:B------:R-:W-:Y:S01]  /*13b00*/  IMAD.MOV.U32 R8, RZ, RZ, R12 ;  /* 0x000000ffff087224 */ /* 0x000fe200078e000c */
[----:B------:R-:W-:Y:S01]  /*13b10*/  UIMAD.WIDE.U32 UR8, UR43, UR12, UR6 ;  /* 0x0000000c2b0872a5 */ /* 0x000fe2000f8e0006 */
[----:B------:R-:W-:Y:S01]  /*13b20*/  @P1 SHF.R.U32.HI R8, RZ, R10, R5 ;  /* 0x0000000aff081219 */ /* 0x000fe20000011605 */
[----:B------:R-:W-:Y:S01]  /*13b30*/  UIMAD UR10, UR43, UR13, UR10 ;  /* 0x0000000d2b0a72a4 */ /* 0x000fe2000f8e020a */
[----:B------:R-:W-:Y:S01]  /*13b40*/  IMAD R5, R189, 0x40, R22 ;  /* 0x00000040bd057824 */ /* 0x000fe200078e0216 */
[----:B------:R-:W-:Y:S01]  /*13b50*/  USEL UR14, UR42, URZ, !UP0 ;  /* 0x0000003f2a0e7287 */ /* 0x000fe2000c000000 */
[--C-:B------:R-:W-:Y:S01]  /*13b60*/  SHF.R.S32.HI R9, RZ, 0x1f, R8.reuse ;  /* 0x0000001fff097819 */ /* 0x100fe20000011408 */
[----:B------:R-:W-:Y:S01]  /*13b70*/  ULDC.64 UR12, c[0x0][0xb98] ;  /* 0x0002e600000c7ab9 */ /* 0x000fe20000000a00 */
[----:B------:R-:W-:Y:S01]  /*13b80*/  UIADD3 UR9, UR9, UR10, URZ ;  /* 0x0000000a09097290 */ /* 0x000fe2000fffe03f */
[----:B------:R-:W-:Y:S01]  /*13b90*/  IMAD.MOV R10, RZ, RZ, -R8 ;  /* 0x000000ffff0a7224 */ /* 0x000fe200078e0a08 */
[----:B------:R-:W-:Y:S01]  /*13ba0*/  UIMAD UR6, UR15, UR12, URZ ;  /* 0x0000000c0f0672a4 */ /* 0x000fe2000f8e023f */
[----:B------:R-:W-:Y:S01]  /*13bb0*/  IMAD.WIDE R6, R5, 0x2, R6 ;  /* 0x0000000205067825 */ /* 0x000fe200078e0206 */
[----:B------:R-:W-:-:S02]  /*13bc0*/  UIMAD.WIDE.U32 UR8, UR14, UR12, UR8 ;  /* 0x0000000c0e0872a5 */ /* 0x000fc4000f8e0008 */
[----:B------:R-:W-:Y:S01]  /*13bd0*/  UIMAD UR6, UR14, UR13, UR6 ;  /* 0x0000000d0e0672a4 */ /* 0x000fe2000f8e0206 */
[----:B------:R-:W-:Y:S01]  /*13be0*/  IMAD R5, R49, R10, R12 ;  /* 0x0000000a31057224 */ /* 0x000fe200078e020c */
[----:B------:R-:W-:Y:S01]  /*13bf0*/  IADD3 R25, P0, R6, 0x1000, RZ ;  /* 0x0000100006197810 */ /* 0x000fe20007f1e0ff */
[----:B-----5:R-:W-:Y:S01]  /*13c00*/  IMAD R51, R2, R49, RZ ;  /* 0x0000003102337224 */ /* 0x020fe200078e02ff */
[----:B------:R-:W-:Y:S01]  /*13c10*/  IADD3 R8, P2, R8, UR8, RZ ;  /* 0x0000000808087c10 */ /* 0x000fe2000ff5e0ff */
[----:B------:R-:W-:Y:S01]  /*13c20*/  ULDC.64 UR10, c[0x0][0xaa0] ;  /* 0x0002a800000a7ab9 */ /* 0x000fe20000000a00 */
[----:B------:R-:W-:Y:S01]  /*13c30*/  IMAD.U32 R12, RZ, RZ, UR6 ;  /* 0x00000006ff0c7e24 */ /* 0x000fe2000f8e00ff */
[----:B------:R-:W-:Y:S02]  /*13c40*/  SHF.R.S32.HI R10, RZ, 0x1f, R5 ;  /* 0x0000001fff0a7819 */ /* 0x000fe40000011405 */
[----:B------:R-:W-:Y:S02]  /*13c50*/  LOP3.LUT R24, R25, 0x380, RZ, 0xc0, !PT ;  /* 0x0000038019187812 */ /* 0x000fe400078ec0ff */
[----:B------:R-:W-:Y:S01]  /*13c60*/  IADD3.X R9, R9, UR9, R12, P2, !PT ;  /* 0x0000000909097c10 */ /* 0x000fe200097fe40c */
[----:B------:R-:W-:Y:S01]  /*13c70*/  ULDC.64 UR8, c[0x0][0xb88] ;  /* 0x0002e20000087ab9 */ /* 0x000fe20000000a00 */
[----:B------:R-:W-:Y:S01]  /*13c80*/  SHF.R.U64 R24, R24, 0x3, RZ ;  /* 0x0000000318187819 */ /* 0x000fe200000012ff */
[----:B------:R-:W-:Y:S01]  /*13c90*/  IMAD R10, R10, UR8, RZ ;  /* 0x000000080a0a7c24 */ /* 0x000fe2000f8e02ff */
[----:B------:R-:W-:Y:S01]  /*13ca0*/  IADD3 R11, P2, R6, 0x3000, RZ ;  /* 0x00003000060b7810 */ /* 0x000fe20007f5e0ff */
[----:B------:R-:W-:Y:S01]  /*13cb0*/  IMAD.WIDE.U32 R8, R5, UR8, R8 ;  /* 0x0000000805087c25 */ /* 0x000fe2000f8e0008 */
[----:B------:R-:W-:-:S02]  /*13cc0*/  LOP3.LUT R24, R24, R25, RZ, 0x3c, !PT ;  /* 0x0000001918187212 */ /* 0x000fc400078e3cff */
[----:B------:R-:W-:Y:S01]  /*13cd0*/  IADD3 R13, P3, R6, 0x2000, RZ ;  /* 0x00002000060d7810 */ /* 0x000fe20007f7e0ff */
[----:B------:R-:W-:Y:S01]  /*13ce0*/  IMAD R15, R5, UR9, R10 ;  /* 0x00000009050f7c24 */ /* 0x000fe2000f8e020a */
[----:B------:R-:W-:Y:S01]  /*13cf0*/  ULDC.64 UR8, c[0x0][0xb50] ;  /* 0x0002d40000087ab9 */ /* 0x000fe20000000a00 */
[----:B------:R-:W-:Y:S01]  /*13d00*/  LOP3.LUT R5, R11, 0x380, RZ, 0xc0, !PT ;  /* 0x000003800b057812 */ /* 0x000fe200078ec0ff */
[----:B------:R-:W-:Y:S01]  /*13d10*/  IMAD.X R25, RZ, RZ, R7, P0 ;  /* 0x000000ffff197224 */ /* 0x000fe200000e0607 */
[----:B------:R-:W-:Y:S01]  /*13d20*/  LEA R10, P4, R8, UR8, 0x2 ;  /* 0x00000008080a7c11 */ /* 0x000fe2000f8810ff */
[----:B------:R-:W-:Y:S01]  /*13d30*/  IMAD.IADD R9, R9, 0x1, R15 ;  /* 0x0000000109097824 */ /* 0x000fe200078e020f */
[----:B------:R-:W-:Y:S02]  /*13d40*/  LOP3.LUT P0, RZ, R190, 0x3, RZ, 0xc0, !PT ;  /* 0x00000003beff7812 */ /* 0x000fe4000780c0ff */
[----:B------:R-:W-:Y:S01]  /*13d50*/  LOP3.LUT R12, R13, 0x380, RZ, 0xc0, !PT ;  /* 0x000003800d0c7812 */ /* 0x000fe200078ec0ff */
[----:B------:R-:W-:Y:S01]  /*13d60*/  SHFL.IDX PT, R16, R10, RZ, 0x1c1f ;  /* 0x001c1fff0a107589 */ /* 0x000fe200000e0000 */
[----:B------:R-:W-:Y:S01]  /*13d70*/  LEA.HI.X R14, R8, UR9, R9, 0x2, P4 ;  /* 0x00000009080e7c11 */ /* 0x000fe2000a0f1409 */
[----:B------:R-:W-:Y:S01]  /*13d80*/  IMAD.X R9, RZ, RZ, R7, P2 ;  /* 0x000000ffff097224 */ /* 0x000fe200010e0607 */
[----:B------:R-:W-:Y:S01]  /*13d90*/  SHF.R.U64 R8, R5, 0x3, RZ ;  /* 0x0000000305087819 */ /* 0x000fe200000012ff */
[----:B------:R-:W-:Y:S01]  /*13da0*/  SHFL.IDX PT, R20, R10, 0x1, 0x1c1f ;  /* 0x003c1f000a147f89 */ /* 0x000fe200000e0000 */
[C---:B------:R-:W-:Y:S01]  /*13db0*/  VIADD R5, R26.reuse, 0x8 ;  /* 0x000000081a057836 */ /* 0x040fe20000000000 */
[----:B------:R-:W-:-:S02]  /*13dc0*/  ISETP.GE.OR P2, PT, R26, R51, P0 ;  /* 0x000000331a00720c */ /* 0x000fc40000746670 */
[----:B------:R-:W0:Y:S01]  /*13dd0*/  SHFL.IDX PT, R17, R14, RZ, 0x1c1f ;  /* 0x001c1fff0e117589 */ /* 0x000e2200000e0000 */
[----:B------:R-:W-:Y:S02]  /*13de0*/  SHF.R.U64 R12, R12, 0x3, RZ ;  /* 0x000000030c0c7819 */ /* 0x000fe400000012ff */
[----:B------:R-:W-:Y:S01]  /*13df0*/  ISETP.GE.OR P0, PT, R5, R51, P0 ;  /* 0x000000330500720c */ /* 0x000fe20000706670 */
[----:B------:R-:W1:Y:S01]  /*13e00*/  SHFL.IDX PT, R21, R14, 0x1, 0x1c1f ;  /* 0x003c1f000e157f89 */ /* 0x000e6200000e0000 */
[----:B------:R-:W-:Y:S01]  /*13e10*/  LOP3.LUT R12, R12, R13, RZ, 0x3c, !PT ;  /* 0x0000000d0c0c7212 */ /* 0x000fe200078e3cff */
[----:B------:R-:W-:Y:S01]  /*13e20*/  IMAD.X R13, RZ, RZ, R7, P3 ;  /* 0x000000ffff0d7224 */ /* 0x000fe200018e0607 */
[----:B------:R-:W-:Y:S02]  /*13e30*/  LOP3.LUT R8, R8, R11, RZ, 0x3c, !PT ;  /* 0x0000000b08087212 */ /* 0x000fe400078e3cff */
[C---:B------:R-:W-:Y:S02]  /*13e40*/  IADD3 R11, P3, R6.reuse, 0x7000, RZ ;  /* 0x00007000060b7810 */ /* 0x040fe40007f7e0ff */
[----:B------:R-:W-:-:S02]  /*13e50*/  IADD3 R45, P6, R6, 0x4000, RZ ;  /* 0x00004000062d7810 */ /* 0x000fc40007fde0ff */
[C---:B------:R-:W-:Y:S01]  /*13e60*/  IADD3 R41, P5, R6.reuse, 0x5000, RZ ;  /* 0x0000500006297810 */ /* 0x040fe20007fbe0ff */
[----:B------:R-:W-:Y:S01]  /*13e70*/  UIMAD UR8, UR7, UR10, URZ ;  /* 0x0000000a070872a4 */ /* 0x000fe2000f8e023f */
[C---:B------:R-:W-:Y:S01]  /*13e80*/  IADD3 R37, P4, R6.reuse, 0x6000, RZ ;  /* 0x0000600006257810 */ /* 0x040fe20007f9e0ff */
[----:B------:R-:W-:Y:S01]  /*13e90*/  IMAD.X R29, RZ, RZ, R7, P3 ;  /* 0x000000ffff1d7224 */ /* 0x000fe200018e0607 */
[----:B------:R-:W-:Y:S02]  /*13ea0*/  LOP3.LUT R15, R6, 0x380, RZ, 0xc0, !PT ;  /* 0x00000380060f7812 */ /* 0x000fe400078ec0ff */
[----:B------:R-:W-:Y:S02]  /*13eb0*/  LOP3.LUT R2, R11, 0x380, RZ, 0xc0, !PT ;  /* 0x000003800b027812 */ /* 0x000fe400078ec0ff */
[----:B------:R-:W-:Y:S02]  /*13ec0*/  LOP3.LUT R44, R45, 0x380, RZ, 0xc0, !PT ;  /* 0x000003802d2c7812 */ /* 0x000fe400078ec0ff */
[----:B------:R-:W-:Y:S01]  /*13ed0*/  LOP3.LUT R40, R41, 0x380, RZ, 0xc0, !PT ;  /* 0x0000038029287812 */ /* 0x000fe200078ec0ff */
[----:B0-----:R0:W-:Y:S01]  /*13ee0*/  @!P2 ST.E desc[UR52][R16.64], R4 ;  /* 0x000000041000a985 */ /* 0x0011e2000c101934 */
[----:B------:R-:W-:-:S02]  /*13ef0*/  LOP3.LUT R36, R37, 0x380, RZ, 0xc0, !PT ;  /* 0x0000038025247812 */ /* 0x000fc400078ec0ff */
[----:B------:R-:W-:Y:S01]  /*13f00*/  SHF.R.U64 R15, R15, 0x3, RZ ;  /* 0x000000030f0f7819 */ /* 0x000fe200000012ff */
[----:B-1----:R1:W-:Y:S01]  /*13f10*/  @!P0 ST.E desc[UR52][R20.64], R3 ;  /* 0x0000000314008985 */ /* 0x0023e2000c101934 */
[----:B------:R-:W-:Y:S01]  /*13f20*/  SHF.R.U64 R2, R2, 0x3, RZ ;  /* 0x0000000302027819 */ /* 0x000fe200000012ff */
[----:B------:R-:W-:Y:S01]  /*13f30*/  UIMAD.WIDE.U32 UR6, UR4, UR10, URZ ;  /* 0x0000000a040672a5 */ /* 0x000fe2000f8e003f */
[----:B------:R-:W-:Y:S01]  /*13f40*/  SHF.R.U64 R44, R44, 0x3, RZ ;  /* 0x000000032c2c7819 */ /* 0x000fe200000012ff */
[----:B------:R-:W-:Y:S01]  /*13f50*/  UIMAD UR8, UR4, UR11, UR8 ;  /* 0x0000000b040872a4 */ /* 0x000fe2000f8e0208 */
[----:B------:R-:W-:Y:S01]  /*13f60*/  SHF.R.U64 R40, R40, 0x3, RZ ;  /* 0x0000000328287819 */ /* 0x000fe200000012ff */
[----:B------:R-:W5:Y:S01]  /*13f70*/  LD.E.128 R24, desc[UR52][R24.64] ;  /* 0x0000003418187980 */ /* 0x000f62000c101d00 */
[----:B------:R-:W-:Y:S01]  /*13f80*/  SHF.R.U64 R36, R36, 0x3, RZ ;  /* 0x0000000324247819 */ /* 0x000fe200000012ff */
[----:B0-----:R-:W0:Y:S01]  /*13f90*/  @P1 LDC R4, c[0x0][0xbec] ;  /* 0x0002fb00ff041b82 */ /* 0x001e220000000800 */
[----:B------:R-:W-:Y:S01]  /*13fa0*/  LOP3.LUT R6, R15, R6, RZ, 0x3c, !PT ;  /* 0x000000060f067212 */ /* 0x000fe200078e3cff */
[----:B------:R-:W-:Y:S01]  /*13fb0*/  ULDC.64 UR10, c[0x0][0xae8] ;  /* 0x0002ba00000a7ab9 */ /* 0x000fe20000000a00 */
[----:B------:R-:W-:-:S05]  /*13fc0*/  LOP3.LUT R28, R2, R11, RZ, 0x3c, !PT ;  /* 0x0000000b021c7212 */ /* 0x000fca00078e3cff */
[----:B-1----:R-:W1:Y:S01]  /*13fd0*/  @P1 LDC R3, c[0x0][0xbf0] ;  /* 0x0002fc00ff031b82 */ /* 0x002e620000000800 */
[----:B------:R-:W-:Y:S01]  /*13fe0*/  IMAD R2, R188, 0x20, R189 ;  /* 0x00000020bc027824 */ /* 0x000fe200078e02bd */
[----:B------:R-:W-:Y:S01]  /*13ff0*/  UIADD3 UR7, UR7, UR8, URZ ;  /* 0x0000000807077290 */ /* 0x000fe2000fffe03f */
[----:B------:R-:W-:Y:S01]  /*14000*/  LOP3.LUT R44, R44, R45, RZ, 0x3c, !PT ;  /* 0x0000002d2c2c7212 */ /* 0x000fe200078e3cff */
[----:B------:R-:W-:Y:S01]  /*14010*/  UIMAD UR4, UR16, UR10, URZ ;  /* 0x0000000a100472a4 */ /* 0x000fe2000f8e023f */
[----:B------:R-:W-:Y:S01]  /*14020*/  LOP3.LUT R40, R40, R41, RZ, 0x3c, !PT ;  /* 0x0000002928287212 */ /* 0x000fe200078e3cff */
[--C-:B------:R-:W-:Y:S01]  /*14030*/  IMAD.X R45, RZ, RZ, R7.reuse, P6 ;  /* 0x000000ffff2d7224 */ /* 0x100fe200030e0607 */
[----:B------:R-:W-:Y:S01]  /*14040*/  LOP3.LUT R36, R36, R37, RZ, 0x3c, !PT ;  /* 0x0000002524247212 */ /* 0x000fe200078e3cff */
[--C-:B------:R-:W-:Y:S01]  /*14050*/  IMAD.X R41, RZ, RZ, R7.reuse, P5 ;  /* 0x000000ffff297224 */ /* 0x100fe200028e0607 */
[----:B------:R2:W5:Y:S01]  /*14060*/  LD.E.128 R32, desc[UR52][R6.64] ;  /* 0x0000003406207980 */ /* 0x000562000c101d00 */
[----:B------:R-:W-:Y:S01]  /*14070*/  IMAD.X R37, RZ, RZ, R7, P4 ;  /* 0x000000ffff257224 */ /* 0x000fe200020e0607 */
[----:B------:R-:W-:-:S02]  /*14080*/  UIMAD UR4, UR43, UR11, UR4 ;  /* 0x0000000b2b0472a4 */ /* 0x000fc4000f8e0204 */
[----:B------:R-:W-:Y:S01]  /*14090*/  UIMAD.WIDE.U32 UR6, UR43, UR10, UR6 ;  /* 0x0000000a2b0672a5 */ /* 0x000fe2000f8e0006 */
[----:B------:R-:W5:Y:S01]  /*140a0*/  LD.E.128 R12, desc[UR52][R12.64] ;  /* 0x000000340c0c7980 */ /* 0x000f62000c101d00 */
[----:B------:R-:W-:-:S03]  /*140b0*/  ULDC.64 UR8, c[0x0][0xaf0] ;  /* 0x0002bc0000087ab9 */ /* 0x000fc60000000a00 */
[----:B------:R-:W5:Y:S01]  /*140c0*/  LD.E.128 R8, desc[UR52][R8.64] ;  /* 0x0000003408087980 */ /* 0x000f62000c101d00 */
[----:B--2---:R-:W-:Y:S01]  /*140d0*/  VIADD R7, R2, UR36 ;  /* 0x0000002402077c36 */ /* 0x004fe20008000000 */
[----:B------:R-:W-:Y:S02]  /*140e0*/  UIADD3 UR7, UR7, UR4, URZ ;  /* 0x0000000407077290 */ /* 0x000fe4000fffe03f */
[----:B------:R-:W5:Y:S01]  /*140f0*/  LD.E.128 R44, desc[UR52][R44.64] ;  /* 0x000000342c2c7980 */ /* 0x000f62000c101d00 */
[----:B0-----:R-:W-:Y:S01]  /*14100*/  @P1 IMAD.HI.U32 R2, R7, R4, RZ ;  /* 0x0000000407021227 */ /* 0x001fe200078e00ff */
[----:B------:R-:W-:Y:S02]  /*14110*/  UIMAD UR4, UR15, UR8, URZ ;  /* 0x000000080f0472a4 */ /* 0x000fe4000f8e023f */
[----:B------:R-:W5:Y:S01]  /*14120*/  LD.E.128 R40, desc[UR52][R40.64] ;  /* 0x0000003428287980 */ /* 0x000f62000c101d00 */
[----:B------:R-:W-:Y:S01]  /*14130*/  IMAD.MOV.U32 R5, RZ, RZ, R7 ;  /* 0x000000ffff057224 */ /* 0x000fe200078e0007 */
[----:B-1----:R-:W-:Y:S01]  /*14140*/  @P1 SHF.R.U32.HI R5, RZ, R3, R2 ;  /* 0x00000003ff051219 */ /* 0x002fe20000011602 */
[----:B------:R-:W-:Y:S01]  /*14150*/  UIMAD UR4, UR14, UR9, UR4 ;  /* 0x000000090e0472a4 */ /* 0x000fe2000f8e0204 */
[----:B------:R-:W5:Y:S01]  /*14160*/  LD.E.128 R36, desc[UR52][R36.64] ;  /* 0x0000003424247980 */ /* 0x000f62000c101d00 */
[----:B------:R-:W-:Y:S01]  /*14170*/  UIMAD.WIDE.U32 UR6, UR14, UR8, UR6 ;  /* 0x000000080e0672a5 */ /* 0x000fe2000f8e0006 */
[--C-:B------:R-:W-:Y:S01]  /*14180*/  SHF.R.S32.HI R4, RZ, 0x1f, R5.reuse ;  /* 0x0000001fff047819 */ /* 0x100fe20000011405 */
[----:B------:R-:W-:Y:S01]  /*14190*/  IMAD.MOV R6, RZ, RZ, -R5 ;  /* 0x000000ffff067224 */ /* 0x000fe200078e0a05 */
[----:B------:R-:W-:Y:S01]  /*141a0*/  ULDC.64 UR8, c[0x0][0xae0] ;  /* 0x0002b80000087ab9 */ /* 0x000fe20000000a00 */
[----:B------:R-:W-:Y:S01]  /*141b0*/  UIADD3 UR4, UR7, UR4, URZ ;  /* 0x0000000407047290 */ /* 0x000fe2000fffe03f */
[----:B------:R-:W5:Y:S01]  /*141c0*/  LD.E.128 R28, desc[UR52][R28.64] ;  /* 0x000000341c1c7980 */ /* 0x000f62000c101d00 */
[----:B------:R-:W-:-:S02]  /*141d0*/  IMAD R4, R4, UR8, RZ ;  /* 0x0000000804047c24 */ /* 0x000fc4000f8e02ff */
[----:B------:R-:W-:Y:S01]  /*141e0*/  IMAD R7, R49, R6, R7 ;  /* 0x0000000631077224 */ /* 0x000fe200078e0207 */
[----:B------:R-:W-:Y:S01]  /*141f0*/  @!PT LDS RZ, [RZ] ;  /* 0x00000000fffff984 */ /* 0x000fe20000000800 */
[----:B------:R-:W-:Y:S01]  /*14200*/  @!PT LDS RZ, [RZ] ;  /* 0x00000000fffff984 */ /* 0x000fe20000000800 */
[----:B------:R-:W-:Y:S01]  /*14210*/  @!PT LDS RZ, [RZ] ;  /* 0x00000000fffff984 */ /* 0x000fe20000000800 */
[----:B------:R-:W-:Y:S01]  /*14220*/  @!PT LDS RZ, [RZ] ;  /* 0x00000000fffff984 */ /* 0x000fe20000000800 */
[----:B------:R0:W-:Y:S06]  /*14230*/  MEMBAR.ALL.CTA ;  /* 0x0000000000007992 */ /* 0x0001ec0000008000 */
[----:B0-----:R-:W0:Y:S01]  /*14240*/  FENCE.VIEW.ASYNC.S ;  /* 0x00000000000073c6 */ /* 0x001e220000000000 */
[----:B------:R-:W-:Y:S02]  /*14250*/  IMAD.U32 R3, RZ, RZ, UR7 ;  /* 0x00000007ff037e24 */ /* 0x000fe4000f8e00ff */
[----:B------:R-:W-:Y:S01]  /*14260*/  IMAD.U32 R2, RZ, RZ, UR6 ;  /* 0x00000006ff027e24 */ /* 0x000fe2000f8e00ff */
[----:B------:R-:W-:Y:S01]  /*14270*/  ULDC.64 UR6, c[0x0][0xad8] ;  /* 0x0002b60000067ab9 */ /* 0x000fe20000000a00 */
[----:B------:R-:W-:-:S02]  /*14280*/  IMAD.U32 R3, RZ, RZ, UR4 ;  /* 0x00000004ff037e24 */ /* 0x000fc4000f8e00ff */
[C---:B------:R-:W-:Y:S01]  /*14290*/  IMAD R17, R5.reuse, UR9, R4 ;  /* 0x0000000905117c24 */ /* 0x040fe2000f8e0204 */
[----:B------:R-:W-:Y:S01]  /*142a0*/  SHF.R.S32.HI R4, RZ, 0x1f, R7 ;  /* 0x0000001fff047819 */ /* 0x000fe20000011407 */
[----:B------:R-:W-:-:S04]  /*142b0*/  IMAD.WIDE.U32 R2, R5, UR8, R2 ;  /* 0x0000000805027c25 */ /* 0x000fc8000f8e0002 */
[----:B------:R-:W-:Y:S02]  /*142c0*/  IMAD.IADD R3, R3, 0x1, R17 ;  /* 0x0000000103037824 */ /* 0x000fe400078e0211 */
[----:B------:R-:W-:Y:S02]  /*142d0*/  IMAD R6, R4, UR6, RZ ;  /* 0x0000000604067c24 */ /* 0x000fe4000f8e02ff */
[----:B------:R-:W-:Y:S02]  /*142e0*/  VIADD R16, R189, UR36 ;  /* 0x00000024bd107c36 */ /* 0x000fe40008000000 */
[C---:B------:R-:W-:Y:S02]  /*142f0*/  IMAD R5, R7.reuse, UR7, R6 ;  /* 0x0000000707057c24 */ /* 0x040fe4000f8e0206 */
[----:B------:R-:W-:Y:S01]  /*14300*/  IMAD.WIDE.U32 R2, R7, UR6, R2 ;  /* 0x0000000607027c25 */ /* 0x000fe2000f8e0002 */
[----:B------:R-:W-:Y:S01]  /*14310*/  ISETP.GE.AND P2, PT, R16, R51, PT ;  /* 0x000000331000720c */ /* 0x000fe20003f46270 */
[----:B------:R-:W-:-:S02]  /*14320*/  ULDC.64 UR6, c[0x0][0xa80] ;  /* 0x0002a00000067ab9 */ /* 0x000fc40000000a00 */
[----:B------:R-:W-:Y:S02]  /*14330*/  VIADD R4, R16, 0x20 ;  /* 0x0000002010047836 */ /* 0x000fe40000000000 */
[----:B------:R-:W-:Y:S01]  /*14340*/  VIADD R0, R0, 0x29820 ;  /* 0x0002982000007836 */ /* 0x000fe20000000000 */
[----:B------:R-:W-:Y:S01]  /*14350*/  LEA R6, P3, R2, UR6, 0x1 ;  /* 0x0000000602067c11 */ /* 0x000fe2000f8608ff */
[----:B------:R-:W-:Y:S01]  /*14360*/  IMAD.IADD R3, R3, 0x1, R5 ;  /* 0x0000000103037824 */ /* 0x000fe200078e0205 */
[-C--:B------:R-:W-:Y:S01]  /*14370*/  ISETP.GE.AND P0, PT, R4, R51.reuse, PT ;  /* 0x000000330400720c */ /* 0x080fe20003f06270 */
[----:B------:R-:W-:Y:S01]  /*14380*/  VIADD R4, R16, 0x40 ;  /* 0x0000004010047836 */ /* 0x000fe20000000000 */
[----:B------:R-:W-:Y:S02]  /*14390*/  PRMT R0, RZ, 0x654, R0 ;  /* 0x00000654ff007816 */ /* 0x000fe40000000000 */
[----:B------:R-:W-:Y:S01]  /*143a0*/  LEA.HI.X R7, R2, UR7, R3, 0x1, P3 ;  /* 0x0000000702077c11 */ /* 0x000fe200098f0c03 */
[----:B------:R-:W-:Y:S01]  /*143b0*/  BSSY B1, `(.L_x_1263) ;  /* 0x000000f000017945 */ /* 0x000fe20003800000 */
[----:B------:R-:W-:Y:S01]  /*143c0*/  ISETP.GE.AND P1, PT, R4, R51, PT ;  /* 0x000000330400720c */ /* 0x000fe20003f26270 */
[----:B0-----:R0:W-:Y:S01]  /*143d0*/  SYNCS.ARRIVE.TRANS64.RED.A1T0 RZ, [R0+URZ], RZ ;  /* 0x000000ff00ff79a7 */ /* 0x0011e2000810043f */
[----:B------:R1:W2:Y:S04]  /*143e0*/  SHFL.IDX PT, R4, R6, RZ, 0x181f ;  /* 0x00181fff06047589 */ /* 0x0002a800000e0000 */
        /* <DEDUP_REMOVED lines=11> */
.L_x_1264:
[----:B------:R-:W-:Y:S05]  /*144a0*/  BSYNC B1 ;  /* 0x0000000000017941 */ /* 0x000fea0003800000 */
.L_x_1263:
        /* <DEDUP_REMOVED lines=13> */
.L_x_1266:
[----:B------:R-:W-:Y:S05]  /*14580*/  BSYNC B1 ;  /* 0x0000000000017941 */ /* 0x000fea0003800000 */
.L_x_1265:
        /* <DEDUP_REMOVED lines=13> */
.L_x_1268:
[----:B------:R-:W-:Y:S05]  /*14660*/  BSYNC B1 ;  /* 0x0000000000017941 */ /* 0x000fea0003800000 */
.L_x_1267:
[----:B0-----:R-:W-:Y:S01]  /*14670*/  VIADD R0, R16, 0x60 ;  /* 0x0000006010007836 */ /* 0x001fe20000000000 */
[----:B-1--4-:R-:W4:Y:S04]  /*14680*/  SHFL.IDX PT, R7, R7, 0x3, 0x181f ;  /* 0x00781f0007077f89 */ /* 0x012f2800000e0000 */
[----:B------:R-:W-:Y:S01]  /*14690*/  ISETP.GE.AND P0, PT, R0, R51, PT ;  /* 0x000000330000720c */ /* 0x000fe20003f06270 */
[----:B------:R-:W0:-:S12]  /*146a0*/  SHFL.IDX PT, R6, R6, 0x3, 0x181f ;  /* 0x00781f0006067f89 */ /* 0x000e1800000e0000 */
[----:B------:R-:W-:Y:S05]  /*146b0*/  @P0 BRA `(.L_x_1269) ;  /* 0x0000000c000c0947 */ /* 0x000fea0003800000 */
[----:B------:R-:W-:Y:S02]  /*146c0*/  ULDC UR4, c[0x0][0xac8] ;  /* 0x0002b20000047ab9 */ /* 0x000fe40000000800 */
[----:B------:R-:W-:-:S13]  /*146d0*/  ISETP.GE.AND P1, PT, R22, UR4, PT ;  /* 0x0000000416007c0c */ /* 0x000fda000bf26270 */
[----:B0--3--:R-:W-:-:S04]  /*146e0*/  @!P1 LEA R2, P0, R22, R6, 0x1 ;  /* 0x0000000616029211 */ /* 0x009fc800078008ff */
        /* <DEDUP_REMOVED lines=8> */
.L_x_1261:
        /* <DEDUP_REMOVED lines=11> */
[----:B------:R-:W-:Y:S01]  /*14820*/  UISETP.NE.U32.AND UP1, UPT, UR6, URZ, UPT ;  /* 0x0000003f0600728c */ /* 0x000fe2000bf25070 */
[----:B------:R-:W-:Y:S02]  /*14830*/  IMAD.U32 R0, RZ, RZ, UR4 ;  /* 0x00000004ff007e24 */ /* 0x000fe4000f8e00ff */
[----:B------:R-:W2:Y:S01]  /*14840*/  @P2 LDG.E R6, desc[UR52][R2.64] ;  /* 0x0000003402062981 */ /* 0x000ea2000c1e1900 */
[----:B------:R-:W-:-:S06]  /*14850*/  UISETP.NE.AND.EX UP1, UPT, UR7, URZ, UPT, UP1 ;  /* 0x0000003f0700728c */ /* 0x000fcc000bf25310 */
        /* <DEDUP_REMOVED lines=11> */
[----:B--2---:R-:W-:Y:S01]  /*14910*/  @P2 R2UR UR4, R6 ;  /* 0x00000000060422ca */ /* 0x004fe200000e0000 */
[----:B01----:R-:W-:-:S14]  /*14920*/  @P3 BRA `(.L_x_1270) ;  /* 0x0000000000103947 */ /* 0x003fdc0003800000 */
[----:B------:R-:W-:Y:S05]  /*14930*/  @!P2 BRA `(.L_x_1270) ;  /* 0x00000000000ca947 */ /* 0x000fea0003800000 */
[----:B------:R-:W2:Y:S04]  /*14940*/  LDG.E R5, desc[UR52][R2.64] ;  /* 0x0000003402057981 */ /* 0x000ea8000c1e1900 */
[----:B-----5:R-:W2:Y:S02]  /*14950*/  LDG.E R0, desc[UR52][R2.64+0x4] ;  /* 0x0000043402007981 */ /* 0x020ea4000c1e1900 */
[----:B--2---:R-:W-:-:S07]  /*14960*/  IMAD.IADD R0, R0, 0x1, -R5 ;  /* 0x0000000100007824 */ /* 0x004fce00078e0a05 */
.L_x_1270:
[----:B------:R-:W-:Y:S01]  /*14970*/  USHF.R.S32.HI UR6, URZ, 0x1f, UR42 ;  /* 0x0000001f3f067899 */ /* 0x000fe2000801142a */
[----:B------:R-:W-:Y:S01]  /*14980*/  BSSY B1, `(.L_x_1271) ;  /* 0x000002e000017945 */ /* 0x000fe20003800000 */
[----:B------:R-:W-:Y:S02]  /*14990*/  USHF.R.S32.HI UR9, URZ, 0x1f, UR4 ;  /* 0x0000001f3f097899 */ /* 0x000fe40008011404 */
[----:B------:R-:W-:Y:S02]  /*149a0*/  USEL UR11, UR42, URZ, !UP0 ;  /* 0x0000003f2a0b7287 */ /* 0x000fe4000c000000 */
[----:B------:R-:W-:Y:S01]  /*149b0*/  USEL UR12, UR6, URZ, !UP0 ;  /* 0x0000003f060c7287 */ /* 0x000fe2000c000000 */
[----:B------:R-:W-:Y:S11]  /*149c0*/  @P1 BRA `(.L_x_1272) ;  /* 0x0000000000a41947 */ /* 0x000ff60003800000 */
[----:B------:R-:W0:Y:S01]  /*149d0*/  S2R R3, SR_TID.X ;  /* 0x0000000000037919 */ /* 0x000e220000002100 */
[----:B------:R-:W1:Y:S01]  /*149e0*/  LDC R7, c[0x0][0xbe8] ;  /* 0x0002fa00ff077b82 */ /* 0x000e620000000800 */
[----:B------:R-:W-:Y:S02]  /*149f0*/  IMAD.U32 R4, RZ, RZ, UR36 ;  /* 0x00000024ff047e24 */ /* 0x000fe4000f8e00ff */
[----:B-1---5:R-:W-:-:S03]  /*14a00*/  IMAD R2, R0, R7, RZ ;  /* 0x0000000700027224 */ /* 0x022fc600078e02ff */
[----:B0-----:R-:W-:-:S04]  /*14a10*/  IADD3 R4, R4, -0x80, R3 ;  /* 0xffffff8004047810 */ /* 0x001fc80007ffe003 */
[----:B------:R-:W-:-:S13]  /*14a20*/  ISETP.GE.AND P1, PT, R4, R2, PT ;  /* 0x000000020400720c */ /* 0x000fda0003f26270 */
[----:B------:R-:W-:Y:S05]  /*14a30*/  @P1 BRA `(.L_x_1272) ;  /* 0x0000000000881947 */ /* 0x000fea0003800000 */
[----:B------:R-:W-:Y:S01]  /*14a40*/  ISETP.NE.AND P1, PT, R7, 0x1, PT ;  /* 0x000000010700780c */ /* 0x000fe20003f25270 */
[----:B------:R-:W-:Y:S01]  /*14a50*/  ULDC.64 UR14, c[0x0][0xb90] ;  /* 0x0002e400000e7ab9 */ /* 0x000fe20000000a00 */
[----:B------:R-:W-:Y:S01]  /*14a60*/  UMOV UR6, UR4 ;  /* 0x0000000400067c82 */ /* 0x000fe20008000000 */
[----:B------:R-:W-:Y:S01]  /*14a70*/  UIMAD UR8, UR10, UR14, URZ ;  /* 0x0000000e0a0872a4 */ /* 0x000fe2000f8e023f */
[----:B------:R-:W-:Y:S01]  /*14a80*/  IMAD.MOV.U32 R2, RZ, RZ, R4 ;  /* 0x000000ffff027224 */ /* 0x000fe200078e0004 */
[----:B------:R-:W-:Y:S02]  /*14a90*/  UMOV UR7, UR9 ;  /* 0x0000000900077c82 */ /* 0x000fe40008000000 */
[----:B------:R-:W-:Y:S02]  /*14aa0*/  UIMAD.WIDE.U32 UR6, UR43, UR14, UR6 ;  /* 0x0000000e2b0672a5 */ /* 0x000fe4000f8e0006 */
[----:B------:R-:W-:-:S03]  /*14ab0*/  UIMAD UR8, UR43, UR15, UR8 ;  /* 0x0000000f2b0872a4 */ /* 0x000fc6000f8e0208 */
[----:B------:R-:W-:Y:S01]  /*14ac0*/  ULDC.64 UR14, c[0x0][0xb98] ;  /* 0x0002e600000e7ab9 */ /* 0x000fe20000000a00 */
[----:B------:R-:W0:Y:S01]  /*14ad0*/  @P1 LDC R3, c[0x0][0xbec] ;  /* 0x0002fb00ff031b82 */ /* 0x000e220000000800 */
[----:B------:R-:W-:Y:S02]  /*14ae0*/  UIADD3 UR7, UR7, UR8, URZ ;  /* 0x0000000807077290 */ /* 0x000fe4000fffe03f */
[----:B------:R-:W-:Y:S02]  /*14af0*/  UIMAD UR8, UR12, UR14, URZ ;  /* 0x0000000e0c0872a4 */ /* 0x000fe4000f8e023f */
[----:B------:R-:W-:Y:S02]  /*14b00*/  UIMAD.WIDE.U32 UR6, UR11, UR14, UR6 ;  /* 0x0000000e0b0672a5 */ /* 0x000fe4000f8e0006 */
[----:B------:R-:W-:Y:S01]  /*14b10*/  UIMAD UR8, UR11, UR15, UR8 ;  /* 0x0000000f0b0872a4 */ /* 0x000fe2000f8e0208 */
[----:B------:R-:W1:Y:S02]  /*14b20*/  @P1 LDC R6, c[0x0][0xbf0] ;  /* 0x0002fc00ff061b82 */ /* 0x000e640000000800 */
[----:B------:R-:W-:Y:S01]  /*14b30*/  ULDC.64 UR14, c[0x0][0xb88] ;  /* 0x0002e200000e7ab9 */ /* 0x000fe20000000a00 */
[----:B0-----:R-:W-:-:S05]  /*14b40*/  @P1 IMAD.HI.U32 R3, R4, R3, RZ ;  /* 0x0000000304031227 */ /* 0x001fca00078e00ff */
[----:B-1----:R-:W-:Y:S01]  /*14b50*/  @P1 SHF.R.U32.HI R2, RZ, R6, R3 ;  /* 0x00000006ff021219 */ /* 0x002fe20000011603 */
[----:B------:R-:W-:-:S03]  /*14b60*/  IMAD.U32 R6, RZ, RZ, UR8 ;  /* 0x00000008ff067e24 */ /* 0x000fc6000f8e00ff */
[--C-:B------:R-:W-:Y:S01]  /*14b70*/  SHF.R.S32.HI R3, RZ, 0x1f, R2.reuse ;  /* 0x0000001fff037819 */ /* 0x100fe20000011402 */
[----:B------:R-:W-:Y:S01]  /*14b80*/  IMAD.MOV R5, RZ, RZ, -R2 ;  /* 0x000000ffff057224 */ /* 0x000fe200078e0a02 */
[----:B------:R-:W-:-:S03]  /*14b90*/  IADD3 R2, P1, R2, UR6, RZ ;  /* 0x0000000602027c10 */ /* 0x000fc6000ff3e0ff */
[----:B------:R-:W-:Y:S01]  /*14ba0*/  IMAD R5, R7, R5, R4 ;  /* 0x0000000507057224 */ /* 0x000fe200078e0204 */
[----:B------:R-:W-:Y:S01]  /*14bb0*/  IADD3.X R3, R3, UR7, R6, P1, !PT ;  /* 0x0000000703037c10 */ /* 0x000fe20008ffe406 */
[----:B------:R-:W-:-:S03]  /*14bc0*/  ULDC.64 UR6, c[0x0][0xb50] ;  /* 0x0002d40000067ab9 */ /* 0x000fc60000000a00 */
[----:B------:R-:W-:Y:S01]  /*14bd0*/  SHF.R.S32.HI R4, RZ, 0x1f, R5 ;  /* 0x0000001fff047819 */ /* 0x000fe20000011405 */
[----:B------:R-:W-:-:S04]  /*14be0*/  IMAD.WIDE.U32 R2, R5, UR14, R2 ;  /* 0x0000000e05027c25 */ /* 0x000fc8000f8e0002 */
[----:B------:R-:W-:-:S04]  /*14bf0*/  IMAD R4, R4, UR14, RZ ;  /* 0x0000000e04047c24 */ /* 0x000fc8000f8e02ff */
[----:B------:R-:W-:Y:S01]  /*14c00*/  IMAD R7, R5, UR15, R4 ;  /* 0x0000000f05077c24 */ /* 0x000fe2000f8e0204 */
[----:B------:R-:W-:-:S03]  /*14c10*/  LEA R4, P1, R2, UR6, 0x2 ;  /* 0x0000000602047c11 */ /* 0x000fc6000f8210ff */
[----:B------:R-:W-:-:S05]  /*14c20*/  IMAD.IADD R3, R3, 0x1, R7 ;  /* 0x0000000103037824 */ /* 0x000fca00078e0207 */
[----:B------:R-:W-:Y:S01]  /*14c30*/  LEA.HI.X R5, R2, UR7, R3, 0x2, P1 ;  /* 0x0000000702057c11 */ /* 0x000fe200088f1403 */
[----:B------:R-:W-:-:S05]  /*14c40*/  IMAD.MOV.U32 R3, RZ, RZ, -0x800000 ;  /* 0xff800000ff037424 */ /* 0x000fca00078e00ff */
[----:B------:R0:W-:Y:S02]  /*14c50*/  STG.E desc[UR52][R4.64], R3 ;  /* 0x0000000304007986 */ /* 0x0001e4000c101934 */
.L_x_1272:
[----:B------:R-:W-:Y:S05]  /*14c60*/  BSYNC B1 ;  /* 0x0000000000017941 */ /* 0x000fea0003800000 */
.L_x_1271:
[----:B0-----:R-:W0:Y:S01]  /*14c70*/  @P0 LDC R3, c[0x0][0xbf0] ;  /* 0x0002fc00ff030b82 */ /* 0x001e220000000800 */
[----:B------:R-:W-:Y:S01]  /*14c80*/  ULDC.64 UR14, c[0x0][0xaa0] ;  /* 0x0002a800000e7ab9 */ /* 0x000fe20000000a00 */
[----:B------:R-:W-:Y:S01]  /*14c90*/  IMAD R2, R188, 0x20, R189 ;  /* 0x00000020bc027824 */ /* 0x000fe200078e02bd */
[----:B------:R-:W-:Y:S01]  /*14ca0*/  UIMAD UR8, UR9, UR14, URZ ;  /* 0x0000000e090872a4 */ /* 0x000fe2000f8e023f */
[----:B------:R-:W-:Y:S01]  /*14cb0*/  BSSY B1, `(.L_x_1273) ;  /* 0x0000039000017945 */ /* 0x000fe20003800000 */
[----:B------:R-:W-:Y:S01]  /*14cc0*/  UIMAD.WIDE.U32 UR6, UR4, UR14, URZ ;  /* 0x0000000e040672a5 */ /* 0x000fe2000f8e003f */
[----:B------:R-:W-:Y:S01]  /*14cd0*/  VIADD R6, R2, UR36 ;  /* 0x0000002402067c36 */ /* 0x000fe20008000000 */
[----:B------:R-:W-:-:S03]  /*14ce0*/  UIMAD UR8, UR4, UR15, UR8 ;  /* 0x0000000f040872a4 */ /* 0x000fc6000f8e0208 */
[----:B------:R-:W-:Y:S01]  /*14cf0*/  ULDC.64 UR14, c[0x0][0xae8] ;  /* 0x0002ba00000e7ab9 */ /* 0x000fe20000000a00 */
[----:B------:R-:W-:Y:S01]  /*14d00*/  UIADD3 UR7, UR7, UR8, URZ ;  /* 0x0000000807077290 */ /* 0x000fe2000fffe03f */
[----:B------:R-:W-:Y:S01]  /*14d10*/  @P0 IMAD.HI.U32 R2, R6, R9, RZ ;  /* 0x0000000906020227 */ /* 0x000fe200078e00ff */
[----:B------:R-:W-:Y:S02]  /*14d20*/  UIMAD UR4, UR10, UR14, URZ ;  /* 0x0000000e0a0472a4 */ /* 0x000fe4000f8e023f */
[----:B------:R-:W-:Y:S01]  /*14d30*/  UIMAD.WIDE.U32 UR6, UR43, UR14, UR6 ;  /* 0x0000000e2b0672a5 */ /* 0x000fe2000f8e0006 */
[----:B------:R-:W-:Y:S01]  /*14d40*/  IMAD.MOV.U32 R5, RZ, RZ, R6 ;  /* 0x000000ffff057224 */ /* 0x000fe200078e0006 */
[----:B------:R-:W-:Y:S01]  /*14d50*/  UIMAD UR4, UR43, UR15, UR4 ;  /* 0x0000000f2b0472a4 */ /* 0x000fe2000f8e0204 */
[----:B------:R-:W-:-:S03]  /*14d60*/  ULDC.64 UR8, c[0x0][0xaf0] ;  /* 0x0002bc0000087ab9 */ /* 0x000fc60000000a00 */
[----:B------:R-:W-:Y:S02]  /*14d70*/  UIADD3 UR7, UR7, UR4, URZ ;  /* 0x0000000407077290 */ /* 0x000fe4000fffe03f */
[----:B------:R-:W-:Y:S01]  /*14d80*/  UIMAD UR4, UR12, UR8, URZ ;  /* 0x000000080c0472a4 */ /* 0x000fe2000f8e023f */
[----:B0-----:R-:W-:Y:S01]  /*14d90*/  @P0 SHF.R.U32.HI R5, RZ, R3, R2 ;  /* 0x00000003ff050219 */ /* 0x001fe20000011602 */
        /* <DEDUP_REMOVED lines=17> */
[----:B------:R-:W-:Y:S02]  /*14eb0*/  VIADD R6, R189, UR36 ;  /* 0x00000024bd067c36 */ /* 0x000fe40008000000 */
[----:B-----5:R-:W-:Y:S02]  /*14ec0*/  IMAD R11, R0, R11, RZ ;  /* 0x0000000b000b7224 */ /* 0x020fe400078e02ff */
        /* <DEDUP_REMOVED lines=23> */
.L_x_1274:
[----:B------:R-:W-:Y:S05]  /*15040*/  BSYNC B1 ;  /* 0x0000000000017941 */ /* 0x000fea0003800000 */
.L_x_1273:
        /* <DEDUP_REMOVED lines=13> */
.L_x_1276:
[----:B------:R-:W-:Y:S05]  /*15120*/  BSYNC B1 ;  /* 0x0000000000017941 */ /* 0x000fea0003800000 */
.L_x_1275:
        /* <DEDUP_REMOVED lines=13> */
.L_x_1278:
[----:B------:R-:W-:Y:S05]  /*15200*/  BSYNC B1 ;  /* 0x0000000000017941 */ /* 0x000fea0003800000 */
.L_x_1277:
[----:B0-----:R-:W-:Y:S01]  /*15210*/  VIADD R0, R6, 0x60 ;  /* 0x0000006006007836 */ /* 0x001fe20000000000 */
[----:B--2-4-:R-:W0:Y:S04]  /*15220*/  SHFL.IDX PT, R5, R5, 0x3, 0x181f ;  /* 0x00781f0005057f89 */ /* 0x014e2800000e0000 */
[----:B------:R-:W-:Y:S01]  /*15230*/  ISETP.GE.AND P0, PT, R0, R11, PT ;  /* 0x0000000b0000720c */ /* 0x000fe20003f06270 */
[----:B-1-3--:R1:W2:-:S12]  /*15240*/  SHFL.IDX PT, R2, R4, 0x3, 0x181f ;  /* 0x00781f0004027f89 */ /* 0x00a29800000e0000 */
[----:B-1----:R-:W-:Y:S05]  /*15250*/  @P0 BRA `(.L_x_1269) ;  /* 0x0000000000240947 */ /* 0x002fea0003800000 */
[----:B------:R-:W-:Y:S02]  /*15260*/  ULDC UR4, c[0x0][0xac8] ;  /* 0x0002b20000047ab9 */ /* 0x000fe40000000800 */
[----:B------:R-:W-:Y:S02]  /*15270*/  ISETP.GE.AND P2, PT, R22, UR4, PT ;  /* 0x0000000416007c0c */ /* 0x000fe4000bf46270 */
[----:B------:R-:W-:-:S11]  /*15280*/  ISETP.GE.AND P3, PT, R23, UR4, PT ;  /* 0x0000000417007c0c */ /* 0x000fd6000bf66270 */
[CC--:B--2---:R-:W-:Y:S02]  /*15290*/  @!P2 LEA R6, P0, R22.reuse, R2.reuse, 0x1 ;  /* 0x000000021606a211 */ /* 0x0c4fe400078008ff */
[C---:B------:R-:W-:Y:S02]  /*152a0*/  @!P3 LEA R2, P1, R23.reuse, R2, 0x1 ;  /* 0x000000021702b211 */ /* 0x040fe400078208ff */
[-C--:B0-----:R-:W-:Y:S02]  /*152b0*/  @!P2 LEA.HI.X R7, R22, R5.reuse, R195, 0x1, P0 ;  /* 0x000000051607a211 */ /* 0x081fe400000f0cc3 */
[----:B------:R-:W-:-:S03]  /*152c0*/  @!P3 LEA.HI.X R3, R23, R5, R194, 0x1, P1 ;  /* 0x000000051703b211 */ /* 0x000fc600008f0cc2 */
[----:B------:R1:W-:Y:S04]  /*152d0*/  @!P2 ST.E.128 desc[UR52][R6.64], RZ ;  /* 0x000000ff0600a985 */ /* 0x0003e8000c101d34 */
[----:B------:R1:W-:Y:S02]  /*152e0*/  @!P3 ST.E.128 desc[UR52][R2.64], RZ ;  /* 0x000000ff0200b985 */ /* 0x0003e4000c101d34 */
.L_x_1269:
[----:B------:R-:W-:Y:S05]  /*152f0*/  BSYNC B0 ;  /* 0x0000000000007941 */ /* 0x000fea0003800000 */
.L_x_1260:
[----:B------:R-:W-:Y:S02]  /*15300*/  ULDC UR4, c[0x0][0xc3c] ;  /* 0x00030f0000047ab9 */ /* 0x000fe40000000800 */
[----:B------:R-:W-:-:S06]  /*15310*/  UISETP.GE.AND UP0, UPT, UR48, UR4, UPT ;  /* 0x000000043000728c */ /* 0x000fcc000bf06270 */
[----:B------:R-:W-:-:S13]  /*15320*/  PLOP3.LUT P0, PT, PT, PT, UP0, 0x80, 0x0 ;  /* 0x000000000000781c */ /* 0x000fda0003f0f008 */
[----:B------:R-:W-:Y:S05]  /*15330*/  @!P0 BRA `(.L_x_1279) ;  /* 0xfffffeb800b48947 */ /* 0x000fea000383ffff */
[----:B------:R-:W-:Y:S05]  /*15340*/  EXIT ;  /* 0x000000000000794d */ /* 0x000fea0003800000 */
.L_x_1174:
[----:B------:R-:W-:-:S08]  /*15350*/  NOP ;  /* 0x0000000000007918 */ /* 0x000fd00000000000 */
[----:B------:R-:W0:-:S00]  /*15360*/  USETMAXREG.DEALLOC.CTAPOOL 0x18 ;  /* 0x00000018000079c8 */ /* 0x000e0000080e0500 */
[----:B0-----:R-:W2:Y:S01]  /*15370*/  LDL.LU R2, [R1+0x8] ;  /* 0x0000080001027983 */ /* 0x001ea20000300800 */
[----:B------:R-:W-:Y:S01]  /*15380*/  LOP3.LUT R0, R0, 0x3, RZ, 0xc0, !PT ;  /* 0x0000000300007812 */ /* 0x000fe200078ec0ff */
[----:B------:R-:W-:-:S05]  /*15390*/  IMAD.MOV.U32 R6, RZ, RZ, RZ ;  /* 0x000000ffff067224 */ /* 0x000fca00078e00ff */
[----:B------:R-:W0:Y:S02]  /*153a0*/  SHFL.IDX PT, R0, R0, RZ, 0x1f ;  /* 0x00001fff00007589 */ /* 0x000e2400000e0000 */
[----:B0-----:R-:W-:Y:S02]  /*153b0*/  ISETP.NE.AND P0, PT, R0, RZ, PT ;  /* 0x000000ff0000720c */ /* 0x001fe40003f05270 */
        /* <DEDUP_REMOVED lines=15> */
.L_x_1280:
[----:B------:R-:W1:Y:S01]  /*154b0*/  S2R R0, SR_TID.X ;  /* 0x0000000000007919 */ /* 0x000e620000002100 */
[----:B------:R-:W-:Y:S01]  /*154c0*/  ULDC UR4, c[0x0][0xc3c] ;  /* 0x00030f0000047ab9 */ /* 0x000fe20000000800 */
[----:B-1----:R-:W-:-:S04]  /*154d0*/  LOP3.LUT R5, R0, 0x1f, RZ, 0xc0, !PT ;  /* 0x0000001f00057812 */ /* 0x002fc800078ec0ff */
[----:B------:R-:W-:-:S04]  /*154e0*/  ISETP.NE.AND P0, PT, R5, 0x1f, PT ;  /* 0x0000001f0500780c */ /* 0x000fc80003f05270 */
[----:B------:R-:W-:-:S13]  /*154f0*/  ISETP.GE.OR P1, PT, R5, UR4, !P0 ;  /* 0x0000000405007c0c */ /* 0x000fda000c726670 */
[----:B0-----:R-:W0:Y:S02]  /*15500*/  @!P1 LDC.64 R2, c[0x0][0xc80] ;  /* 0x00032000ff029b82 */ /* 0x001e240000000a00 */
        /* <DEDUP_REMOVED lines=18> */
[----:B------:R-:W1:Y:S02]  /*15630*/  SHFL.UP PT, R2, R3, 0x8, RZ ;  /* 0x0500000003027989 */ /* 0x000e6400000e00ff */
[----:B-1----:R-:W-:-:S05]  /*15640*/  SEL R2, R2, RZ, P4 ;  /* 0x000000ff02027207 */ /* 0x002fca0002000000 */
[----:B------:R-:W-:-:S05]  /*15650*/  IMAD.IADD R2, R3, 0x1, R2 ;  /* 0x0000000103027824 */ /* 0x000fca00078e0202 */
[----:B------:R-:W1:Y:S02]  /*15660*/  SHFL.UP PT, R4, R2, 0x10, RZ ;  /* 0x0600000002047989 */ /* 0x000e6400000e00ff */
[----:B-1----:R-:W-:-:S05]  /*15670*/  SEL R7, R4, RZ, P5 ;  /* 0x000000ff04077207 */ /* 0x002fca0002800000 */
[----:B------:R-:W-:Y:S02]  /*15680*/  IMAD.IADD R10, R2, 0x1, R7 ;  /* 0x00000001020a7824 */ /* 0x000fe400078e0207 */
[----:B------:R-:W1:Y:S03]  /*15690*/  LDC R7, c[0x0][0xc38] ;  /* 0x00030e00ff077b82 */ /* 0x000e660000000800 */
        /* <DEDUP_REMOVED lines=10> */
.L_x_1286:
        /* <DEDUP_REMOVED lines=14> */
.L_x_1285:
[----:B------:R-:W-:Y:S05]  /*15820*/  BSYNC B0 ;  /* 0x0000000000007941 */ /* 0x000fea0003800000 */
.L_x_1284:
        /* <DEDUP_REMOVED lines=22> */
.L_x_1282:
[----:B------:R-:W-:Y:S01]  /*15990*/  IMAD.IADD R11, R9, 0x1, -R8 ;  /* 0x00000001090b7824 */ /* 0x000fe200078e0a08 */
[----:B------:R-:W-:-:S03]  /*159a0*/  ULDC.64 UR4, c[0x0][0xc90] ;  /* 0x0003240000047ab9 */ /* 0x000fc60000000a00 */
[----:B------:R-:W-:-:S05]  /*159b0*/  IMAD R3, R10, R7, R11 ;  /* 0x000000070a037224 */ /* 0x000fca00078e020b */
[----:B------:R-:W-:-:S13]  /*159c0*/  ISETP.GT.AND P0, PT, R3, R0, PT ;  /* 0x000000000300720c */ /* 0x000fda0003f04270 */
[----:B------:R-:W-:Y:S02]  /*159d0*/  VOTEU.ANY UR7, UPT, !P0 ;  /* 0x0000000000077886 */ /* 0x000fe400040e0100 */
[----:B------:R-:W-:-:S04]  /*159e0*/  UPOPC UR6, UR7 ;  /* 0x00000007000672bf */ /* 0x000fc80008000000 */
[----:B------:R-:W-:-:S04]  /*159f0*/  UIADD3 UR44, UR6, UR44, URZ ;  /* 0x0000002c062c7290 */ /* 0x000fc8000fffe03f */
[----:B------:R-:W-:-:S06]  /*15a00*/  UIMAD.WIDE UR4, UR44, 0x4, UR4 ;  /* 0x000000042c0478a5 */ /* 0x000fcc000f8e0204 */
[----:B------:R-:W-:Y:S02]  /*15a10*/  IMAD.U32 R2, RZ, RZ, UR4 ;  /* 0x00000004ff027e24 */ /* 0x000fe4000f8e00ff */
[----:B------:R-:W-:-:S05]  /*15a20*/  IMAD.U32 R3, RZ, RZ, UR5 ;  /* 0x00000005ff037e24 */ /* 0x000fca000f8e00ff */
[----:B------:R-:W2:Y:S01]  /*15a30*/  LDG.E R9, desc[UR52][R2.64] ;  /* 0x0000003402097981 */ /* 0x000ea2000c1e1900 */
[----:B------:R-:W-:Y:S01]  /*15a40*/  IMAD.U32 R15, RZ, RZ, UR6 ;  /* 0x00000006ff0f7e24 */ /* 0x000fe2000f8e00ff */
[----:B------:R-:W-:-:S04]  /*15a50*/  ISETP.NE.AND P0, PT, RZ, UR7, PT ;  /* 0x00000007ff007c0c */ /* 0x000fc8000bf05270 */
[----:B------:R-:W2:Y:S02]  /*15a60*/  SHFL.IDX PT, R6, R6, R15, 0x1f ;  /* 0x00001f0f06067589 */ /* 0x000ea400000e0000 */
[----:B--2---:R-:W-:-:S05]  /*15a70*/  IMAD R8, R6, R9, RZ ;  /* 0x0000000906087224 */ /* 0x004fca00078e02ff */
[----:B------:R-:W-:-:S04]  /*15a80*/  IABS R12, R8 ;  /* 0x00000008000c7213 */ /* 0x000fc80000000000 */
[----:B------:R-:W0:Y:S08]  /*15a90*/  I2F.RP R13, R12 ;  /* 0x0000000c000d7306 */ /* 0x000e300000209400 */
[----:B0-----:R-:W0:Y:S02]  /*15aa0*/  MUFU.RCP R13, R13 ;  /* 0x0000000d000d7308 */ /* 0x001e240000001000 */
[----:B0-----:R-:W-:-:S06]  /*15ab0*/  VIADD R14, R13, 0xffffffe ;  /* 0x0ffffffe0d0e7836 */ /* 0x001fcc0000000000 */
[----:B------:R-:W0:Y:S02]  /*15ac0*/  F2I.FTZ.U32.TRUNC.NTZ R3, R14 ;  /* 0x0000000e00037305 */ /* 0x000e24000021f000 */
[----:B0-----:R-:W-:Y:S01]  /*15ad0*/  IMAD.MOV R17, RZ, RZ, -R3 ;  /* 0x000000ffff117224 */ /* 0x001fe200078e0a03 */
[----:B------:R-:W-:Y:S06]  /*15ae0*/  @!P0 BRA `(.L_x_1287) ;  /* 0x00000000000c8947 */ /* 0x000fec0003800000 */
[----:B------:R-:W-:-:S06]  /*15af0*/  UIADD3 UR4, UR6, -0x1, URZ ;  /* 0xffffffff06047890 */ /* 0x000fcc000fffe03f */
[----:B------:R-:W-:-:S05]  /*15b00*/  IMAD.U32 R13, RZ, RZ, UR4 ;  /* 0x00000004ff0d7e24 */ /* 0x000fca000f8e00ff */
[----:B------:R0:W1:Y:S02]  /*15b10*/  SHFL.IDX PT, R4, R10, R13, 0x1f ;  /* 0x00001f0d0a047589 */ /* 0x00006400000e0000 */
.L_x_1287:
[----:B-1----:R-:W-:Y:S02]  /*15b20*/  IMAD R4, R4, R7, R11 ;  /* 0x0000000704047224 */ /* 0x002fe400078e020b */
        /* <DEDUP_REMOVED lines=19> */
[----:B------:R-:W-:-:S05]  /*15c60*/  @!P1 LOP3.LUT R2, RZ, R8, RZ, 0x33, !PT ;  /* 0x00000008ff029212 */ /* 0x000fca00078e33ff */
[----:B------:R-:W-:Y:S02]  /*15c70*/  IMAD R0, R9, R2, RZ ;  /* 0x0000000209007224 */ /* 0x000fe400078e02ff */
[----:B------:R-:W-:Y:S02]  /*15c80*/  IMAD.MOV R2, RZ, RZ, -R2 ;  /* 0x000000ffff027224 */ /* 0x000fe400078e0a02 */
[----:B-1----:R-:W-:Y:S02]  /*15c90*/  IMAD.MOV R4, RZ, RZ, -R0 ;  /* 0x000000ffff047224 */ /* 0x002fe400078e0a00 */
[----:B------:R-:W-:Y:S02]  /*15ca0*/  IMAD R8, R8, R2, R11 ;  /* 0x0000000208087224 */ /* 0x000fe400078e020b */
[----:B------:R-:W-:Y:S01]  /*15cb0*/  IMAD.MOV.U32 R2, RZ, RZ, RZ ;  /* 0x000000ffff027224 */ /* 0x000fe200078e00ff */
[----:B------:R-:W-:-:S04]  /*15cc0*/  VIADDMNMX R7, R4, R7, R9, PT ;  /* 0x0000000704077246 */ /* 0x000fc80003800109 */
[-C--:B------:R-:W-:Y:S02]  /*15cd0*/  IABS R4, R7.reuse ;  /* 0x0000000700047213 */ /* 0x080fe40000000000 */
[----:B0-----:R-:W-:Y:S02]  /*15ce0*/  IABS R10, R7 ;  /* 0x00000007000a7213 */ /* 0x001fe40000000000 */
[----:B------:R-:W0:Y:S08]  /*15cf0*/  I2F.RP R9, R4 ;  /* 0x0000000400097306 */ /* 0x000e300000209400 */
[----:B0-----:R-:W0:Y:S02]  /*15d00*/  MUFU.RCP R9, R9 ;  /* 0x0000000900097308 */ /* 0x001e240000001000 */
[----:B0-----:R-:W-:Y:S01]  /*15d10*/  VIADD R3, R9, 0xffffffe ;  /* 0x0ffffffe09037836 */ /* 0x001fe20000000000 */
[----:B------:R-:W-:-:S05]  /*15d20*/  IABS R9, R8 ;  /* 0x0000000800097213 */ /* 0x000fca0000000000 */
[----:B------:R-:W0:Y:S02]  /*15d30*/  F2I.FTZ.U32.TRUNC.NTZ R3, R3 ;  /* 0x0000000300037305 */ /* 0x000e24000021f000 */
[----:B0-----:R-:W-:-:S04]  /*15d40*/  IMAD.MOV R11, RZ, RZ, -R3 ;  /* 0x000000ffff0b7224 */ /* 0x001fc800078e0a03 */
[----:B------:R-:W-:-:S04]  /*15d50*/  IMAD R11, R11, R4, RZ ;  /* 0x000000040b0b7224 */ /* 0x000fc800078e02ff */
[----:B------:R-:W-:-:S04]  /*15d60*/  IMAD.HI.U32 R2, R3, R11, R2 ;  /* 0x0000000b03027227 */ /* 0x000fc800078e0002 */
        /* <DEDUP_REMOVED lines=9> */
[----:B------:R-:W-:Y:S01]  /*15e00*/  ISETP.GE.AND P2, PT, R3, RZ, PT ;  /* 0x000000ff0300720c */ /* 0x000fe20003f46270 */
[----:B------:R-:W-:-:S06]  /*15e10*/  IMAD.IADD R3, R8, 0x1, R0 ;  /* 0x0000000108037824 */ /* 0x000fcc00078e0200 */
[----:B------:R-:W-:-:S06]  /*15e20*/  @P0 VIADD R2, R2, 0x1 ;  /* 0x0000000102020836 */ /* 0x000fcc0000000000 */
[----:B------:R-:W-:Y:S01]  /*15e30*/  @!P2 IMAD.MOV R2, RZ, RZ, -R2 ;  /* 0x000000ffff02a224 */ /* 0x000fe200078e0a02 */
[----:B------:R-:W-:Y:S01]  /*15e40*/  @!P1 LOP3.LUT R2, RZ, R7, RZ, 0x33, !PT ;  /* 0x00000007ff029212 */ /* 0x000fe200078e33ff */
[----:B------:R-:W-:-:S04]  /*15e50*/  IMAD.MOV R7, RZ, RZ, -R7 ;  /* 0x000000ffff077224 */ /* 0x000fc800078e0a07 */
[----:B------:R-:W-:-:S05]  /*15e60*/  IMAD R3, R2, R7, R3 ;  /* 0x0000000702037224 */ /* 0x000fca00078e0203 */
[----:B------:R-:W-:Y:S02]  /*15e70*/  R2UR UR36, R3 ;  /* 0x00000000032472ca */ /* 0x000fe400000e0000 */
[----:B------:R-:W-:-:S05]  /*15e80*/  LOP3.LUT R3, RZ, R2, RZ, 0x33, !PT ;  /* 0x00000002ff037212 */ /* 0x000fca00078e33ff */
[----:B------:R-:W-:-:S05]  /*15e90*/  IMAD.IADD R0, R6, 0x1, R3 ;  /* 0x0000000106007824 */ /* 0x000fca00078e0203 */
[----:B------:R1:W-:Y:S01]  /*15ea0*/  STL [R1+0x14], R0 ;  /* 0x0000140001007387 */ /* 0x0003e20000100800 */
[----:B------:R-:W-:Y:S05]  /*15eb0*/  BRA `(.L_x_1288) ;  /* 0x00000000000c7947 */ /* 0x000fea0003800000 */
.L_x_1283:
[----:B------:R0:W-:Y:S01]  /*15ec0*/  STL [R1+0x10], R0 ;  /* 0x0000100001007387 */ /* 0x0001e20000100800 */
[----:B------:R-:W-:-:S03]  /*15ed0*/  UMOV UR36, URZ ;  /* 0x0000003f00247c82 */ /* 0x000fc60008000000 */
[----:B------:R0:W-:Y:S02]  /*15ee0*/  STL [R1+0x14], RZ ;  /* 0x000014ff01007387 */ /* 0x0001e40000100800 */
.L_x_1288:
[----:B------:R-:W2:Y:S04]  /*15ef0*/  LDL R2, [R1+0x14] ;  /* 0x0000140001027983 */ /* 0x000ea80000100800 */
[----:B------:R-:W3:Y:S01]  /*15f00*/  LDL R4, [R1+0x10] ;  /* 0x0000100001047983 */ /* 0x000ee20000100800 */
[----:B------:R-:W-:-:S13]  /*15f10*/  ISETP.NE.AND P0, PT, R5, RZ, PT ;  /* 0x000000ff0500720c */ /* 0x000fda0003f05270 */
[----:B------:R-:W4:Y:S01]  /*15f20*/  @!P0 S2R R3, SR_CgaCtaId ;  /* 0x0000000000038919 */ /* 0x000f220000008800 */
[----:B01----:R-:W-:Y:S01]  /*15f30*/  @!P0 MOV R0, 0x400 ;  /* 0x0000040000008802 */ /* 0x003fe20000000f00 */
[----:B------:R-:W-:Y:S02]  /*15f40*/  IMAD.U32 R6, RZ, RZ, UR36 ;  /* 0x00000024ff067e24 */ /* 0x000fe4000f8e00ff */
[----:B------:R-:W-:Y:S01]  /*15f50*/  IMAD.U32 R7, RZ, RZ, UR44 ;  /* 0x0000002cff077e24 */ /* 0x000fe2000f8e00ff */
[----:B----4-:R-:W-:Y:S01]  /*15f60*/  @!P0 LEA R0, R3, R0, 0x18 ;  /* 0x0000000003008211 */ /* 0x010fe200078ec0ff */
[----:B--2---:R-:W-:-:S05]  /*15f70*/  IMAD.MOV.U32 R5, RZ, RZ, R2 ;  /* 0x000000ffff057224 */ /* 0x004fca00078e0002 */
[----:B---3--:R2:W-:Y:S01]  /*15f80*/  @!P0 STS.128 [R0+0x298d0], R4 ;  /* 0x0298d00400008388 */ /* 0x0085e20000000c00 */
[----:B------:R-:W-:Y:S06]  /*15f90*/  BAR.ARV 0x5, 0x180 ;  /* 0x0146000000007b1d */ /* 0x000fec0000002000 */
.L_x_1281:
[----:B--2---:R-:W-:Y:S01]  /*15fa0*/  IMAD.MOV.U32 R0, RZ, RZ, 0x1 ;  /* 0x00000001ff007424 */ /* 0x004fe200078e00ff */
[----:B------:R-:W-:Y:S01]  /*15fb0*/  ULDC UR4, c[0x0][0xc3c] ;  /* 0x00030f0000047ab9 */ /* 0x000fe20000000800 */
[----:B------:R-:W-:Y:S01]  /*15fc0*/  IMAD.MOV.U32 R18, RZ, RZ, RZ ;  /* 0x000000ffff127224 */ /* 0x000fe200078e00ff */
[----:B------:R-:W-:Y:S02]  /*15fd0*/  UISETP.GE.AND UP0, UPT, UR44, UR4, UPT ;  /* 0x000000042c00728c */ /* 0x000fe4000bf06270 */
[----:B------:R2:W-:Y:S04]  /*15fe0*/  STL [R1], R0 ;  /* 0x0000000001007387 */ /* 0x0005e80000100800 */
[----:B------:R2:W-:Y:S01]  /*15ff0*/  STL [R1+0x28], RZ ;  /* 0x000028ff01007387 */ /* 0x0005e20000100800 */
        /* <DEDUP_REMOVED lines=43> */
[----:B------:R-:W-:-:S03]  /*162b0*/  IMAD.MOV.U32 R0, RZ, RZ, 0x1 ;  /* 0x00000001ff007424 */ /* 0x000fc600078e00ff */
[----:B------:R0:W-:Y:S04]  /*162c0*/  STL [R1+0x24], R2 ;  /* 0x0000240201007387 */ /* 0x0001e80000100800 */
[----:B------:R-:W-:Y:S04]  /*162d0*/  STL [R1+0x28], RZ ;  /* 0x000028ff01007387 */ /* 0x000fe80000100800 */
[----:B------:R1:W-:Y:S01]  /*162e0*/  STL [R1], R0 ;  /* 0x0000000001007387 */ /* 0x0003e20000100800 */
[C---:B0-----:R-:W-:Y:S02]  /*162f0*/  LOP3.LUT R2, R4.reuse, 0x40, RZ, 0xfc, !PT ;  /* 0x0000004004027812 */ /* 0x041fe400078efcff */
[----:B-1----:R-:W-:-:S07]  /*16300*/  LOP3.LUT R0, R4, 0x80, RZ, 0xfc, !PT ;  /* 0x0000008004007812 */ /* 0x002fce00078efcff */
.L_x_1366:
[----:B------:R-:W-:Y:S01]  /*16310*/  ULDC.64 UR4, c[0x0][0xa28] ;  /* 0x00028a0000047ab9 */ /* 0x000fe20000000a00 */
[----:B------:R-:W-:Y:S01]  /*16320*/  IMAD.MOV.U32 R0, RZ, RZ, RZ ;  /* 0x000000ffff007224 */ /* 0x000fe200078e00ff */
[----:B------:R-:W-:Y:S01]  /*16330*/  UISETP.NE.U32.AND UP0, UPT, UR4, URZ, UPT ;  /* 0x0000003f0400728c */ /* 0x000fe2000bf05070 */
[----:B------:R-:W-:Y:S01]  /*16340*/  ULDC.64 UR8, c[0x0][0xa18] ;  /* 0x0002860000087ab9 */ /* 0x000fe20000000a00 */
[----:B------:R-:W-:Y:S02]  /*16350*/  ULDC.64 UR6, c[0x0][0xa00] ;  /* 0x0002800000067ab9 */ /* 0x000fe40000000a00 */
[----:B------:R-:W-:Y:S01]  /*16360*/  UISETP.NE.AND.EX UP0, UPT, UR5, URZ, UPT, UP0 ;  /* 0x0000003f0500728c */ /* 0x000fe2000bf05300 */
[----:B01----:R-:W-:Y:S01]  /*16370*/  IMAD.MOV.U32 R4, RZ, RZ, RZ ;  /* 0x000000ffff047224 */ /* 0x003fe200078e00ff */
[----:B------:R-:W-:-:S04]  /*16380*/  ULDC.64 UR10, c[0x0][0xa20] ;  /* 0x00028800000a7ab9 */ /* 0x000fc80000000a00 */
[----:B------:R-:W-:-:S05]  /*16390*/  PLOP3.LUT P0, PT, PT, PT, UP0, 0x80, 0x0 ;  /* 0x000000000000781c */ /* 0x000fca0003f0f008 */
[----:B------:R-:W-:Y:S02]  /*163a0*/  @UP0 ULDC.64 UR4, c[0x0][0xa28] ;  /* 0x00028a0000040ab9 */ /* 0x000fe40000000a00 */
[----:B------:R-:W-:-:S06]  /*163b0*/  @UP0 UIMAD.WIDE UR4, UR44, 0x4, UR4 ;  /* 0x000000042c0408a5 */ /* 0x000fcc000f8e0204 */
[----:B------:R-:W-:Y:S02]  /*163c0*/  IMAD.U32 R2, RZ, RZ, UR4 ;  /* 0x00000004ff027e24 */ /* 0x000fe4000f8e00ff */
[----:B------:R-:W-:Y:S01]  /*163d0*/  IMAD.U32 R3, RZ, RZ, UR5 ;  /* 0x00000005ff037e24 */ /* 0x000fe2000f8e00ff */
[----:B------:R-:W-:Y:S01]  /*163e0*/  ULDC.64 UR4, c[0x0][0xa00] ;  /* 0x0002800000047ab9 */ /* 0x000fe20000000a00 */
[----:B------:R-:W-:-:S03]  /*163f0*/  UISETP.NE.U32.AND UP0, UPT, UR8, URZ, UPT ;  /* 0x0000003f0800728c */ /* 0x000fc6000bf05070 */
[----:B------:R0:W5:Y:S01]  /*16400*/  @P0 LDG.E R0, desc[UR52][R2.64] ;  /* 0x0000003402000981 */ /* 0x000162000c1e1900 */
[----:B------:R-:W-:Y:S01]  /*16410*/  ISETP.NE.U32.AND P0, PT, RZ, UR4, PT ;  /* 0x00000004ff007c0c */ /* 0x000fe2000bf05070 */
[----:B------:R-:W-:Y:S02]  /*16420*/  UISETP.NE.AND.EX UP0, UPT, UR9, URZ, UPT, UP0 ;  /* 0x0000003f0900728c */ /* 0x000fe4000bf05300 */
[----:B------:R-:W-:Y:S01]  /*16430*/  UIMAD.WIDE UR6, UR44, 0x4, UR6 ;  /* 0x000000042c0678a5 */ /* 0x000fe2000f8e0206 */
[----:B------:R-:W-:Y:S01]  /*16440*/  ISETP.NE.AND.EX P0, PT, RZ, UR5, PT, P0 ;  /* 0x00000005ff007c0c */ /* 0x000fe2000bf05300 */
[----:B------:R-:W-:Y:S01]  /*16450*/  ULDC.64 UR4, c[0x0][0xa08] ;  /* 0x0002820000047ab9 */ /* 0x000fe20000000a00 */
[----:B------:R-:W-:Y:S01]  /*16460*/  ULDC.64 UR8, c[0x0][0xa08] ;  /* 0x0002820000087ab9 */ /* 0x000fe20000000a00 */
[----:B------:R-:W-:Y:S01]  /*16470*/  ISETP.NE.U32.AND P1, PT, RZ, UR4, PT ;  /* 0x00000004ff007c0c */ /* 0x000fe2000bf25070 */
[----:B------:R-:W-:Y:S01]  /*16480*/  UIMAD.WIDE UR8, UR44, 0x4, UR8 ;  /* 0x000000042c0878a5 */ /* 0x000fe2000f8e0208 */
[----:B0-----:R-:W-:-:S02]  /*16490*/  IMAD.U32 R2, RZ, RZ, UR6 ;  /* 0x00000006ff027e24 */ /* 0x001fc4000f8e00ff */
[----:B------:R-:W-:Y:S01]  /*164a0*/  ISETP.NE.AND.EX P1, PT, RZ, UR5, PT, P1 ;  /* 0x00000005ff007c0c */ /* 0x000fe2000bf25310 */
[----:B------:R-:W-:Y:S01]  /*164b0*/  IMAD.U32 R3, RZ, RZ, UR7 ;  /* 0x00000007ff037e24 */ /* 0x000fe2000f8e00ff */
[----:B------:R-:W-:Y:S01]  /*164c0*/  @UP0 ULDC.64 UR4, c[0x0][0xa18] ;  /* 0x0002860000040ab9 */ /* 0x000fe20000000a00 */
[----:B------:R-:W-:Y:S01]  /*164d0*/  PLOP3.LUT P3, PT, PT, PT, UP0, 0x80, 0x0 ;  /* 0x000000000000781c */ /* 0x000fe20003f6f008 */
[----:B------:R-:W-:Y:S02]  /*164e0*/  @UP0 UIMAD.WIDE UR4, UR44, 0x4, UR4 ;  /* 0x000000042c0408a5 */ /* 0x000fe4000f8e0204 */
[----:B--2---:R0:W2:Y:S02]  /*164f0*/  @P0 LDG.E R5, desc[UR52][R2.64] ;  /* 0x0000003402050981 */ /* 0x0040a4000c1e1900 */
[----:B0-----:R-:W-:Y:S02]  /*16500*/  IMAD.U32 R2, RZ, RZ, UR8 ;  /* 0x00000008ff027e24 */ /* 0x001fe4000f8e00ff */
[----:B------:R-:W-:-:S05]  /*16510*/  IMAD.U32 R3, RZ, RZ, UR9 ;  /* 0x00000009ff037e24 */ /* 0x000fca000f8e00ff */
[----:B------:R0:W5:Y:S02]  /*16520*/  @P1 LDG.E R4, desc[UR52][R2.64] ;  /* 0x0000003402041981 */ /* 0x000164000c1e1900 */
[----:B0-----:R-:W-:Y:S02]  /*16530*/  IMAD.U32 R2, RZ, RZ, UR4 ;  /* 0x00000004ff027e24 */ /* 0x001fe4000f8e00ff */
[----:B------:R-:W-:Y:S01]  /*16540*/  IMAD.U32 R3, RZ, RZ, UR5 ;  /* 0x00000005ff037e24 */ /* 0x000fe2000f8e00ff */
[----:B------:R-:W-:-:S04]  /*16550*/  ULDC.64 UR4, c[0x0][0x418] ;  /* 0x0001060000047ab9 */ /* 0x000fc80000000a00 */
[----:B------:R-:W3:Y:S01]  /*16560*/  @P3 LDG.E R2, desc[UR52][R2.64] ;  /* 0x0000003402023981 */ /* 0x000ee2000c1e1900 */
[----:B------:R-:W-:Y:S01]  /*16570*/  UISETP.NE.U32.AND UP0, UPT, UR4, URZ, UPT ;  /* 0x0000003f0400728c */ /* 0x000fe2000bf05070 */
[----:B------:R-:W-:Y:S01]  /*16580*/  ISETP.NE.U32.AND P2, PT, RZ, UR10, PT ;  /* 0x0000000aff007c0c */ /* 0x000fe2000bf45070 */
[----:B------:R-:W-:Y:S01]  /*16590*/  UMOV UR45, URZ ;  /* 0x0000003f002d7c82 */ /* 0x000fe20008000000 */
[----:B------:R-:W-:Y:S01]  /*165a0*/  ULDC UR4, c[0x0][0x424] ;  /* 0x0001090000047ab9 */ /* 0x000fe20000000800 */
[----:B------:R-:W-:Y:S01]  /*165b0*/  UISETP.NE.AND.EX UP0, UPT, UR5, URZ, UPT, UP0 ;  /* 0x0000003f0500728c */ /* 0x000fe2000bf05300 */
[----:B------:R-:W-:Y:S01]  /*165c0*/  ISETP.NE.AND.EX P2, PT, RZ, UR11, PT, P2 ;  /* 0x0000000bff007c0c */ /* 0x000fe2000bf45320 */
[----:B------:R-:W-:Y:S01]  /*165d0*/  ULDC UR42, c[0x0][0x288] ;  /* 0x0000a200002a7ab9 */ /* 0x000fe20000000800 */
[----:B------:R-:W-:Y:S01]  /*165e0*/  ULDC UR5, c[0x0][0x2f0] ;  /* 0x0000bc0000057ab9 */ /* 0x000fe20000000800 */
[----:B------:R-:W-:-:S04]  /*165f0*/  USEL UR4, UR4, 0x1, UP0 ;  /* 0x0000000104047887 */ /* 0x000fc80008000000 */
[----:B------:R-:W-:Y:S01]  /*16600*/  UIMAD UR4, UR4, UR5, URZ ;  /* 0x00000005040472a4 */ /* 0x000fe2000f8e023f */
[----:B--2---:R-:W-:Y:S02]  /*16610*/  @P0 R2UR UR45, R5 ;  /* 0x00000000052d02ca */ /* 0x004fe400000e0000 */
[----:B---3--:R-:W-:Y:S01]  /*16620*/  @P3 R2UR UR42, R2 ;  /* 0x00000000022a32ca */ /* 0x008fe200000e0000 */
[----:B------:R-:W-:-:S14]  /*16630*/  @P3 BRA `(.L_x_1290) ;  /* 0x0000000000243947 */ /* 0x000fdc0003800000 */
[----:B------:R-:W-:Y:S05]  /*16640*/  @!P0 BRA `(.L_x_1290) ;  /* 0x0000000000208947 */ /* 0x000fea0003800000 */
[----:B------:R-:W-:Y:S02]  /*16650*/  IMAD.U32 R2, RZ, RZ, UR6 ;  /* 0x00000006ff027e24 */ /* 0x000fe4000f8e00ff */
[----:B------:R-:W-:-:S05]  /*16660*/  IMAD.U32 R3, RZ, RZ, UR7 ;  /* 0x00000007ff037e24 */ /* 0x000fca000f8e00ff */
[----:B------:R-:W2:Y:S02]  /*16670*/  LDG.E R2, desc[UR52][R2.64] ;  /* 0x0000003402027981 */ /* 0x000ea4000c1e1900 */
[----:B--2---:R-:W-:Y:S01]  /*16680*/  R2UR UR5, R2 ;  /* 0x00000000020572ca */ /* 0x004fe200000e0000 */
[----:B------:R-:W-:-:S06]  /*16690*/  IMAD.U32 R2, RZ, RZ, UR6 ;  /* 0x00000006ff027e24 */ /* 0x000fcc000f8e00ff */
[----:B------:R-:W2:Y:S02]  /*166a0*/  LDG.E R2, desc[UR52][R2.64+0x4] ;  /* 0x0000043402027981 */ /* 0x000ea4000c1e1900 */
[----:B--2---:R-:W-:-:S13]  /*166b0*/  R2UR UR42, R2 ;  /* 0x00000000022a72ca */ /* 0x004fda00000e0000 */
[----:B------:R-:W-:-:S12]  /*166c0*/  UIADD3 UR42, -UR5, UR42, URZ ;  /* 0x0000002a052a7290 */ /* 0x000fd8000fffe13f */
.L_x_1290:
[----:B-----5:R-:W-:-:S05]  /*166d0*/  IMAD.IADD R2, R4, 0x1, R0 ;  /* 0x0000000104027824 */ /* 0x020fca00078e0200 */
[----:B------:R0:W-:Y:S01]  /*166e0*/  STL [R1+0x18], R2 ;  /* 0x0000180201007387 */ /* 0x0001e20000100800 */
[----:B------:R-:W-:Y:S05]  /*166f0*/  @!P2 BRA `(.L_x_1291) ;  /* 0x00000000001ca947 */ /* 0x000fea0003800000 */
[----:B------:R-:W-:Y:S02]  /*16700*/  ULDC.64 UR4, c[0x0][0xa20] ;  /* 0x0002880000047ab9 */ /* 0x000fe40000000a00 */
[----:B------:R-:W-:-:S06]  /*16710*/  UIMAD.WIDE UR4, UR44, 0x4, UR4 ;  /* 0x000000042c0478a5 */ /* 0x000fcc000f8e0204 */
[----:B0-----:R-:W-:Y:S02]  /*16720*/  IMAD.U32 R2, RZ, RZ, UR4 ;  /* 0x00000004ff027e24 */ /* 0x001fe4000f8e00ff */
[----:B------:R-:W-:-:S05]  /*16730*/  IMAD.U32 R3, RZ, RZ, UR5 ;  /* 0x00000005ff037e24 */ /* 0x000fca000f8e00ff */
[----:B------:R-:W2:Y:S02]  /*16740*/  LDG.E R2, desc[UR52][R2.64] ;  /* 0x0000003402027981 */ /* 0x000ea4000c1e1900 */
[----:B--2---:R-:W-:Y:S01]  /*16750*/  R2UR UR4, R2 ;  /* 0x00000000020472ca */ /* 0x004fe200000e0000 */
[----:B------:R-:W-:-:S14]  /*16760*/  BRA `(.L_x_1292) ;  /* 0x0000000000247947 */ /* 0x000fdc0003800000 */
.L_x_1291:
[----:B------:R-:W-:Y:S05]  /*16770*/  @!P1 BRA `(.L_x_1292) ;  /* 0x0000000000209947 */ /* 0x000fea0003800000 */
[----:B0-----:R-:W-:Y:S02]  /*16780*/  IMAD.U32 R2, RZ, RZ, UR8 ;  /* 0x00000008ff027e24 */ /* 0x001fe4000f8e00ff */
[----:B------:R-:W-:-:S05]  /*16790*/  IMAD.U32 R3, RZ, RZ, UR9 ;  /* 0x00000009ff037e24 */ /* 0x000fca000f8e00ff */
[----:B------:R-:W2:Y:S02]  /*167a0*/  LDG.E R2, desc[UR52][R2.64] ;  /* 0x0000003402027981 */ /* 0x000ea4000c1e1900 */
[----:B--2---:R-:W-:Y:S01]  /*167b0*/  R2UR UR5, R2 ;  /* 0x00000000020572ca */ /* 0x004fe200000e0000 */
[----:B------:R-:W-:-:S06]  /*167c0*/  IMAD.U32 R2, RZ, RZ, UR8 ;  /* 0x00000008ff027e24 */ /* 0x000fcc000f8e00ff */
[----:B------:R-:W2:Y:S02]  /*167d0*/  LDG.E R2, desc[UR52][R2.64+0x4] ;  /* 0x0000043402027981 */ /* 0x000ea4000c1e1900 */
[----:B--2---:R-:W-:-:S13]  /*167e0*/  R2UR UR4, R2 ;  /* 0x00000000020472ca */ /* 0x004fda00000e0000 */
[----:B------:R-:W-:-:S12]  /*167f0*/  UIADD3 UR4, -UR5, UR4, URZ ;  /* 0x0000000405047290 */ /* 0x000fd8000fffe13f */
.L_x_1292:
[----:B0-----:R-:W2:Y:S01]  /*16800*/  LDL.LU R2, [R1+0x14] ;  /* 0x0000140001027983 */ /* 0x001ea20000300800 */
[----:B------:R-:W-:Y:S01]  /*16810*/  ULDC UR5, c[0x0][0x448] ;  /* 0x0001120000057ab9 */ /* 0x000fe20000000800 */
[----:B------:R-:W-:Y:S01]  /*16820*/  R2UR UR13, R0 ;  /* 0x00000000000d72ca */ /* 0x000fe200000e0000 */
[----:B------:R-:W-:-:S06]  /*16830*/  UISETP.NE.AND UP0, UPT, UR5, 0x1, UPT ;  /* 0x000000010500788c */ /* 0x000fcc000bf05270 */
[----:B------:R-:W-:Y:S02]  /*16840*/  PLOP3.LUT P0, PT, PT, PT, UP0, 0x80, 0x0 ;  /* 0x000000000000781c */ /* 0x000fe40003f0f008 */
[----:B------:R-:W-:-:S03]  /*16850*/  PLOP3.LUT P1, PT, PT, PT, UP0, 0x80, 0x0 ;  /* 0x000000000000781c */ /* 0x000fc60003f2f008 */
[----:B------:R-:W-:Y:S01]  /*16860*/  @UP0 ULDC UR5, c[0x0][0x44c] ;  /* 0x0001130000050ab9 */ /* 0x000fe20000000800 */
[----:B------:R-:W-:-:S04]  /*16870*/  UIADD3 UR13, -UR13, UR4, URZ ;  /* 0x000000040d0d7290 */ /* 0x000fc8000fffe13f */
[----:B------:R-:W-:Y:S01]  /*16880*/  UIADD3 UR7, UR13, 0x1, -UR42 ;  /* 0x000000010d077890 */ /* 0x000fe2000fffe82a */
[----:B--2---:R-:W-:-:S04]  /*16890*/  IMAD.SHL.U32 R19, R2, 0x80, RZ ;  /* 0x0000008002137824 */ /* 0x004fc800078e00ff */
[----:B------:R-:W-:-:S05]  /*168a0*/  VIADD R0, R19, 0x7f ;  /* 0x0000007f13007836 */ /* 0x000fca0000000000 */
[C---:B------:R-:W-:Y:S01]  /*168b0*/  R2UR UR6, R0.reuse ;  /* 0x00000000000672ca */ /* 0x040fe200000e0000 */
[----:B------:R-:W-:Y:S01]  /*168c0*/  @P0 IMAD.HI.U32 R0, R0, UR5, RZ ;  /* 0x0000000500000c27 */ /* 0x000fe2000f8e00ff */
[----:B------:R-:W-:-:S04]  /*168d0*/  @UP0 ULDC UR5, c[0x0][0x450] ;  /* 0x0001140000050ab9 */ /* 0x000fc80000000800 */
[----:B------:R-:W-:Y:S01]  /*168e0*/  @P0 SHF.R.U32.HI R0, RZ, UR5, R0 ;  /* 0x00000005ff000c19 */ /* 0x000fe20008011600 */
[----:B------:R-:W-:Y:S02]  /*168f0*/  ULDC.64 UR4, c[0x0][0x9e0] ;  /* 0x0002780000047ab9 */ /* 0x000fe40000000a00 */
[----:B------:R-:W-:Y:S01]  /*16900*/  UISETP.GE.AND UP1, UPT, UR5, 0x1, UPT ;  /* 0x000000010500788c */ /* 0x000fe2000bf26270 */
[----:B------:R-:W-:-:S05]  /*16910*/  @P1 R2UR UR6, R0 ;  /* 0x00000000000612ca */ /* 0x000fca00000e0000 */
[----:B------:R-:W-:-:S08]  /*16920*/  PLOP3.LUT P1, PT, PT, PT, UP1, 0x80, 0x0 ;  /* 0x000000000000781c */ /* 0x000fd00003f2f018 */
[----:B------:R-:W-:-:S04]  /*16930*/  UIADD3 UR6, UR7, UR6, URZ ;  /* 0x0000000607067290 */ /* 0x000fc8000fffe03f */
        /* <DEDUP_REMOVED lines=12> */
.L_x_1294:
[----:B------:R-:W-:-:S11]  /*16a00*/  UISETP.NE.AND UP1, UPT, UR5, 0x1, UPT ;  /* 0x000000010500788c */ /* 0x000fd6000bf25270 */
[----:B------:R-:W-:Y:S02]  /*16a10*/  @UP1 ULDC.64 UR10, c[0x0][0x9e8] ;  /* 0x00027a00000a1ab9 */ /* 0x000fe40000000a00 */
[----:B------:R-:W-:-:S04]  /*16a20*/  UIMAD.WIDE.U32 UR6, UR8, UR10, URZ ;  /* 0x0000000a080672a5 */ /* 0x000fc8000f8e003f */
[----:B------:R-:W-:-:S12]  /*16a30*/  @UP1 USHF.R.U32.HI UR8, URZ, UR11, UR7 ;  /* 0x0000000b3f081299 */ /* 0x000fd80008011607 */
.L_x_1295:
[----:B------:R-:W-:-:S04]  /*16a40*/  UIMAD UR8, UR8, UR5, UR5 ;  /* 0x00000005080872a4 */ /* 0x000fc8000f8e0205 */
[----:B------:R-:W-:-:S04]  /*16a50*/  UISETP.LT.AND UP1, UPT, UR4, UR8, UPT ;  /* 0x000000080400728c */ /* 0x000fc8000bf21270 */
[----:B------:R-:W-:-:S12]  /*16a60*/  USEL UR4, UR4, UR8, UP1 ;  /* 0x0000000804047287 */ /* 0x000fd80008800000 */
.L_x_1293:
[----:B------:R-:W-:Y:S01]  /*16a70*/  R2UR UR12, R19 ;  /* 0x00000000130c72ca */ /* 0x000fe200000e0000 */
[----:B------:R-:W-:Y:S02]  /*16a80*/  UIADD3 UR6, UR13, 0x9f, URZ ;  /* 0x0000009f0d067890 */ /* 0x000fe4000fffe03f */
[----:B------:R-:W-:Y:S01]  /*16a90*/  UIADD3 UR8, UR4, 0x9f, URZ ;  /* 0x0000009f04087890 */ /* 0x000fe2000fffe03f */
[----:B------:R-:W-:Y:S01]  /*16aa0*/  @UP0 ULDC UR10, c[0x0][0x44c] ;  /* 0x00011300000a0ab9 */ /* 0x000fe20000000800 */
[----:B------:R-:W-:Y:S01]  /*16ab0*/  UIMAD.WIDE UR6, UR6, 0x66666667, URZ ;  /* 0x66666667060678a5 */ /* 0x000fe2000f8e023f */
[----:B------:R-:W-:Y:S01]  /*16ac0*/  @UP0 ULDC UR14, c[0x0][0x450] ;  /* 0x00011400000e0ab9 */ /* 0x000fe20000000800 */
[----:B------:R-:W-:Y:S02]  /*16ad0*/  UIMAD.WIDE UR8, UR8, 0x66666667, URZ ;  /* 0x66666667080878a5 */ /* 0x000fe4000f8e023f */
[----:B------:R-:W-:-:S04]  /*16ae0*/  USHF.R.U32.HI UR4, URZ, 0x1f, UR7 ;  /* 0x0000001f3f047899 */ /* 0x000fc80008011607 */
[----:B------:R-:W-:Y:S02]  /*16af0*/  UIMAD.WIDE.U32 UR10, UR12, UR10, URZ ;  /* 0x0000000a0c0a72a5 */ /* 0x000fe4000f8e003f */
[----:B------:R-:W-:Y:S02]  /*16b00*/  USHF.R.U32.HI UR6, URZ, 0x1f, UR9 ;  /* 0x0000001f3f067899 */ /* 0x000fe40008011609 */
[----:B------:R-:W-:Y:S02]  /*16b10*/  @UP0 USHF.R.U32.HI UR12, URZ, UR14, UR11 ;  /* 0x0000000e3f0c0299 */ /* 0x000fe4000801160b */
[----:B------:R-:W-:Y:S02]  /*16b20*/  ULEA.HI.SX32 UR4, UR7, UR4, 0x1a ;  /* 0x0000000407047291 */ /* 0x000fe4000f8fd23f */
[----:B------:R-:W-:Y:S02]  /*16b30*/  UIADD3 UR12, UR12, UR13, -UR42 ;  /* 0x0000000d0c0c7290 */ /* 0x000fe4000fffe82a */
[----:B------:R-:W-:Y:S01]  /*16b40*/  ULEA.HI.SX32 UR6, UR9, UR6, 0x1a ;  /* 0x0000000609067291 */ /* 0x000fe2000f8fd23f */
[----:B------:R-:W-:-:S02]  /*16b50*/  ULDC UR7, c[0x0][0x9dc] ;  /* 0x0002770000077ab9 */ /* 0x000fc40000000800 */
[----:B------:R-:W-:Y:S02]  /*16b60*/  UIADD3 UR7, UR12, -UR7, URZ ;  /* 0x800000070c077290 */ /* 0x000fe4000fffe03f */
[----:B------:R-:W-:-:S04]  /*16b70*/  UISETP.LT.AND UP0, UPT, UR4, UR6, UPT ;  /* 0x000000060400728c */ /* 0x000fc8000bf01270 */
[----:B------:R-:W-:Y:S01]  /*16b80*/  USEL UR40, UR4, UR6, UP0 ;  /* 0x0000000604287287 */ /* 0x000fe20008000000 */
[----:B------:R-:W-:Y:S01]  /*16b90*/  IMAD.U32 R0, RZ, RZ, UR7 ;  /* 0x00000007ff007e24 */ /* 0x000fe2000f8e00ff */
[----:B------:R-:W-:Y:S10]  /*16ba0*/  @!P1 BRA `(.L_x_1296) ;  /* 0x0000000000409947 */ /* 0x000ff40003800000 */
        /* <DEDUP_REMOVED lines=10> */
.L_x_1297:
[----:B------:R-:W-:-:S11]  /*16c50*/  UISETP.NE.AND UP0, UPT, UR5, 0x1, UPT ;  /* 0x000000010500788c */ /* 0x000fd6000bf05270 */
[----:B------:R-:W-:Y:S02]  /*16c60*/  @UP0 ULDC.64 UR8, c[0x0][0x9e8] ;  /* 0x00027a0000080ab9 */ /* 0x000fe40000000a00 */
[----:B------:R-:W-:-:S04]  /*16c70*/  UIMAD.WIDE.U32 UR6, UR12, UR8, URZ ;  /* 0x000000080c0672a5 */ /* 0x000fc8000f8e003f */
[----:B------:R-:W-:-:S12]  /*16c80*/  @UP0 USHF.R.U32.HI UR12, URZ, UR9, UR7 ;  /* 0x000000093f0c0299 */ /* 0x000fd80008011607 */
.L_x_1298:
[----:B------:R-:W-:-:S06]  /*16c90*/  UIMAD UR5, UR12, UR5, URZ ;  /* 0x000000050c0572a4 */ /* 0x000fcc000f8e023f */
[----:B------:R-:W-:-:S07]  /*16ca0*/  VIMNMX R0, R0, UR5, !PT ;  /* 0x0000000500007c48 */ /* 0x000fce000ffe0100 */
.L_x_1296:
[----:B------:R-:W-:Y:S01]  /*16cb0*/  IMAD.HI R0, R0, 0x66666667, RZ ;  /* 0x6666666700007827 */ /* 0x000fe200078e02ff */
[----:B------:R-:W-:Y:S04]  /*16cc0*/  BSSY B7, `(.L_x_1299) ;  /* 0x0000325000077945 */ /* 0x000fe80003800000 */
[----:B------:R-:W-:-:S04]  /*16cd0*/  SHF.R.U32.HI R2, RZ, 0x1f, R0 ;  /* 0x0000001fff027819 */ /* 0x000fc80000011600 */
[----:B------:R-:W-:-:S04]  /*16ce0*/  LEA.HI.SX32 R2, R0, R2, 0x1a ;  /* 0x0000000200027211 */ /* 0x000fc800078fd2ff */
[----:B------:R-:W-:-:S04]  /*16cf0*/  VIMNMX R3, RZ, R2, !PT ;  /* 0x00000002ff037248 */ /* 0x000fc80007fe0100 */
[----:B------:R-:W-:Y:S01]  /*16d00*/  ISETP.LT.AND P0, PT, R3, UR40, PT ;  /* 0x0000002803007c0c */ /* 0x000fe2000bf01270 */
[----:B------:R0:W-:-:S12]  /*16d10*/  STL [R1+0x14], R3 ;  /* 0x0000140301007387 */ /* 0x0001d80000100800 */
[----:B0-----:R-:W-:Y:S05]  /*16d20*/  @P0 BRA `(.L_x_1300) ;  /* 0x0000000000480947 */ /* 0x001fea0003800000 */
        /* <DEDUP_REMOVED lines=18> */
.L_x_1300:
        /* <DEDUP_REMOVED lines=20> */
.L_x_1303:
[----:B------:R-:W-:Y:S05]  /*16f90*/  BSYNC B6 ;  /* 0x0000000000067941 */ /* 0x000fea0003800000 */
.L_x_1302:
        /* <DEDUP_REMOVED lines=24> */
.L_x_1305:
[----:B------:R-:W-:Y:S05]  /*17120*/  BSYNC B6 ;  /* 0x0000000000067941 */ /* 0x000fea0003800000 */
.L_x_1304:
        /* <DEDUP_REMOVED lines=20> */
.L_x_1307:
[----:B------:R-:W-:Y:S05]  /*17270*/  BSYNC B6 ;  /* 0x0000000000067941 */ /* 0x000fea0003800000 */
.L_x_1306:
        /* <DEDUP_REMOVED lines=19> */
.L_x_1309:
[----:B------:R-:W-:Y:S05]  /*173b0*/  BSYNC B6 ;  /* 0x0000000000067941 */ /* 0x000fea0003800000 */
.L_x_1308:
        /* <DEDUP_REMOVED lines=8> */
[----:B------:R-:W-:Y:S01]  /*17440*/  IMAD.U32 R3, RZ, RZ, UR5 ;  /* 0x00000005ff037e24 */ /* 0x000fe2000f8e00ff */
[----:B------:R-:W1:Y:S01]  /*17450*/  S2R R0, SR_TID.X ;  /* 0x0000000000007919 */ /* 0x000e620000002100 */
[----:B------:R-:W-:-:S03]  /*17460*/  ULDC.64 UR4, c[0x0][0xa08] ;  /* 0x0002820000047ab9 */ /* 0x000fc60000000a00 */
[----:B------:R2:W3:Y:S02]  /*17470*/  @P0 LDG.E R8, desc[UR52][R2.64] ;  /* 0x0000003402080981 */ /* 0x0004e4000c1e1900 */
[----:B--2---:R-:W2:Y:S01]  /*17480*/  LDC.64 R2, c[0x0][0x418] ;  /* 0x00010600ff027b82 */ /* 0x004ea20000000a00 */
[----:B-1----:R-:W-:-:S04]  /*17490*/  SHF.R.U32.HI R0, RZ, 0x5, R0 ;  /* 0x00000005ff007819 */ /* 0x002fc80000011600 */
[----:B------:R-:W-:Y:S02]  /*174a0*/  LOP3.LUT R0, R0, 0x3, RZ, 0xc0, !PT ;  /* 0x0000000300007812 */ /* 0x000fe400078ec0ff */
[----:B--2---:R-:W-:Y:S01]  /*174b0*/  LOP3.LUT P0, RZ, R2, UR4, RZ, 0xfc, !PT ;  /* 0x0000000402ff7c12 */ /* 0x004fe2000f80fcff */
[----:B------:R-:W-:-:S03]  /*174c0*/  UMOV UR4, 0xffffffff ;  /* 0xffffffff00047882 */ /* 0x000fc60000000000 */
[----:B------:R-:W-:Y:S02]  /*174d0*/  LOP3.LUT P0, RZ, R3, UR5, RZ, 0xfc, P0 ;  /* 0x0000000503ff7c12 */ /* 0x000fe4000800fcff */
[----:B---3--:R-:W-:Y:S01]  /*174e0*/  SHF.R.S32.HI R9, RZ, 0x1f, R8 ;  /* 0x0000001fff097819 */ /* 0x008fe20000011408 */
[----:B------:R1:W-:Y:S01]  /*174f0*/  STL [R1+0x4], R8 ;  /* 0x0000040801007387 */ /* 0x0003e20000100800 */
[----:B0-----:R-:W-:-:S03]  /*17500*/  SEL R16, R8, RZ, !P0 ;  /* 0x000000ff08107207 */ /* 0x001fc60004000000 */
[----:B------:R1:W-:Y:S01]  /*17510*/  STL [R1+0xc], R9 ;  /* 0x00000c0901007387 */ /* 0x0003e20000100800 */
[----:B------:R-:W-:Y:S05]  /*17520*/  BRA.DIV UR4, `(.L_x_1310) ;  /* 0x0000003e04787947 */ /* 0x000fea000b800000 */
[----:B------:R0:W2:Y:S02]  /*17530*/  SHFL.IDX PT, R14, R0, RZ, 0x1f ;  /* 0x00001fff000e7589 */ /* 0x0000a400000e0000 */
.L_x_1385:
[----:B0-----:R-:W3:Y:S01]  /*17540*/  LDL.LU R0, [R1+0x8] ;  /* 0x0000080001007983 */ /* 0x001ee20000300800 */
[----:B------:R-:W-:Y:S02]  /*17550*/  PLOP3.LUT P1, PT, PT, PT, PT, 0x8, 0x0 ;  /* 0x000000000000781c */ /* 0x000fe40003f2e170 */
[----:B--2---:R-:W-:Y:S02]  /*17560*/  ISETP.NE.AND P0, PT, R14, RZ, PT ;  /* 0x000000ff0e00720c */ /* 0x004fe40003f05270 */
[----:B---3--:R-:W-:-:S09]  /*17570*/  LOP3.LUT R0, R0, 0xfffffffe, RZ, 0xc0, !PT ;  /* 0xfffffffe00007812 */ /* 0x008fd200078ec0ff */
        /* <DEDUP_REMOVED lines=8> */
.L_x_1388:
        /* <DEDUP_REMOVED lines=21> */
.L_x_1313:
[----:B0-----:R-:W2:Y:S01]  /*17750*/  LDL R3, [R1] ;  /* 0x0000000001037983 */ /* 0x001ea20000100800 */
[----:B------:R-:W-:Y:S01]  /*17760*/  IMAD R2, R18, 0x8, R17 ;  /* 0x0000000812027824 */ /* 0x000fe200078e0211 */
[----:B-1----:R-:W0:Y:S02]  /*17770*/  S2R R8, SR_TID.X ;  /* 0x0000000000087919 */ /* 0x002e240000002100 */
[----:B0-----:R-:W-:-:S04]  /*17780*/  LOP3.LUT R8, R8, 0x7f, RZ, 0xc0, !PT ;  /* 0x0000007f08087812 */ /* 0x001fc800078ec0ff */
[----:B------:R-:W-:Y:S02]  /*17790*/  ISETP.NE.AND P1, PT, R8, RZ, PT ;  /* 0x000000ff0800720c */ /* 0x000fe40003f25270 */
[----:B--2---:R-:W-:-:S04]  /*177a0*/  SHF.L.U32 R3, R3, 0x1f, RZ ;  /* 0x0000001f03037819 */ /* 0x004fc800000006ff */
[----:B------:R-:W0:Y:S02]  /*177b0*/  SYNCS.PHASECHK.TRANS64.TRYWAIT P0, [R2+URZ+0x29880], R3 ;  /* 0x02988003020075a7 */ /* 0x000e24000800017f */
[----:B0-----:R-:W-:Y:S05]  /*177c0*/  @!P0 BRA `(.L_x_1314) ;  /* 0x0000003c00108947 */ /* 0x001fea0003800000 */
.L_x_1389:
        /* <DEDUP_REMOVED lines=8> */
.L_x_1315:
[----:B------:R-:W2:Y:S01]  /*17850*/  LDL R5, [R1+0x18] ;  /* 0x0000180001057983 */ /* 0x000ea20000100800 */
[----:B------:R-:W-:Y:S01]  /*17860*/  IMAD R4, R18, 0x5000, R17 ;  /* 0x0000500012047824 */ /* 0x000fe200078e0211 */
[----:B------:R-:W-:Y:S01]  /*17870*/  R2UR UR33, R2 ;  /* 0x00000000022172ca */ /* 0x000fe200000e0000 */
[----:B------:R-:W-:Y:S01]  /*17880*/  UIADD3 UR4, UP0, UR46, 0x470, URZ ;  /* 0x000004702e047890 */ /* 0x000fe2000ff1e03f */
[----:B-----5:R-:W-:Y:S01]  /*17890*/  R2UR UR37, R16 ;  /* 0x00000000102572ca */ /* 0x020fe200000e0000 */
[----:B------:R-:W-:Y:S01]  /*178a0*/  UMOV UR6, 0x0 ;  /* 0x0000000000067882 */ /* 0x000fe20000000000 */
[----:B------:R-:W-:Y:S01]  /*178b0*/  R2UR UR32, R4 ;  /* 0x00000000042072ca */ /* 0x000fe200000e0000 */
[----:B------:R-:W-:Y:S01]  /*178c0*/  UIADD3.X UR5, URZ, UR47, URZ, UP0, !UPT ;  /* 0x0000002f3f057290 */ /* 0x000fe200087fe43f */
[----:B------:R-:W-:Y:S01]  /*178d0*/  UMOV UR7, 0x14f00000 ;  /* 0x14f0000000077882 */ /* 0x000fe20000000000 */
[----:B------:R-:W-:-:S06]  /*178e0*/  UMOV UR34, URZ ;  /* 0x0000003f00227c82 */ /* 0x000fcc0008000000 */
[----:B------:R-:W-:-:S04]  /*178f0*/  UIADD3 UR33, UR33, 0x29870, URZ ;  /* 0x0002987021217890 */ /* 0x000fc8000fffe03f */
[----:B------:R-:W-:Y:S01]  /*17900*/  UIADD3 UR32, UR32, 0xa400, URZ ;  /* 0x0000a40020207890 */ /* 0x000fe2000fffe03f */
[----:B--2---:R-:W-:-:S05]  /*17910*/  IMAD R0, R0, 0xa0, R5 ;  /* 0x000000a000007824 */ /* 0x004fca00078e0205 */
[----:B------:R-:W-:-:S13]  /*17920*/  R2UR UR35, R0 ;  /* 0x00000000002372ca */ /* 0x000fda00000e0000 */
[----:B------:R1:W-:Y:S01]  /*17930*/  UTMALDG.4D [UR32], [UR4], desc[UR6] ;  /* 0x00000620040075b4 */ /* 0x0003e20008019000 */
[----:B------:R-:W2:Y:S02]  /*17940*/  SYNCS.PHASECHK.TRANS64.TRYWAIT P0, [R2+URZ+0x29840], R3 ;  /* 0x02984003020075a7 */ /* 0x000ea4000800017f */
[----:B-12---:R-:W-:Y:S05]  /*17950*/  @!P0 BRA `(.L_x_1316) ;  /* 0x0000003800c08947 */ /* 0x006fea0003800000 */
.L_x_1390:
[----:B------:R-:W-:Y:S05]  /*17960*/  @P1 BRA `(.L_x_1317) ;  /* 0x00000000001c1947 */ /* 0x000fea0003800000 */
[----:B------:R-:W2:Y:S01]  /*17970*/  S2R R4, SR_TID.X ;  /* 0x0000000000047919 */ /* 0x000ea20000002100 */
[----:B01----:R-:W-:-:S04]  /*17980*/  IMAD.MOV.U32 R3, RZ, RZ, 0x7800 ;  /* 0x00007800ff037424 */ /* 0x003fc800078e00ff */
[----:B------:R3:W-:Y:S01]  /*17990*/  SYNCS.ARRIVE.TRANS64 RZ, [R2+URZ+0x29830], R3 ;  /* 0x0298300302ff79a7 */ /* 0x0007e2000800003f */
[----:B--2---:R-:W-:-:S04]  /*179a0*/  LOP3.LUT R4, R4, 0x1f, RZ, 0xc0, !PT ;  /* 0x0000001f04047812 */ /* 0x004fc800078ec0ff */
[----:B------:R-:W-:-:S13]  /*179b0*/  ISETP.NE.AND P0, PT, R4, RZ, PT ;  /* 0x000000ff0400720c */ /* 0x000fda0003f05270 */
[----:B---3--:R-:W-:Y:S05]  /*179c0*/  @!P0 BRA `(.L_x_1317) ;  /* 0x0000000000048947 */ /* 0x008fea0003800000 */
[----:B------:R-:W-:Y:S01]  /*179d0*/  BPT.TRAP 0x1 ;  /* 0x000000040000795c */ /* 0x000fe20000300000 */
.L_x_1317:
[----:B01----:R-:W2:Y:S01]  /*179e0*/  LDL.LU R3, [R1+0x8] ;  /* 0x0000080001037983 */ /* 0x003ea20000300800 */
        /* <DEDUP_REMOVED lines=33> */
.L_x_1311:
[----:B------:R-:W-:Y:S05]  /*17c00*/  WARPSYNC.ALL ;  /* 0x0000000000007948 */ /* 0x000fea0003800000 */
[----:B0-----:R-:W-:Y:S01]  /*17c10*/  VIADD R0, R17, 0x14400 ;  /* 0x0001440011007836 */ /* 0x001fe20000000000 */
[----:B---3--:R-:W-:Y:S01]  /*17c20*/  USHF.R.S32.HI UR4, URZ, 0x1f, UR45 ;  /* 0x0000001f3f047899 */ /* 0x008fe2000801142d */
[----:B------:R-:W-:Y:S03]  /*17c30*/  BAR.SYNC.DEFER_BLOCKING 0x8, 0x180 ;  /* 0x0206000000007b1d */ /* 0x000fe60000010000 */
[----:B------:R-:W-:-:S03]  /*17c40*/  LOP3.LUT P0, RZ, R0, 0x1bf, RZ, 0xc0, !PT ;  /* 0x000001bf00ff7812 */ /* 0x000fc6000780c0ff */
[----:B------:R-:W-:Y:S01]  /*17c50*/  ULDC.64 UR6, c[0x0][0x298] ;  /* 0x0000a60000067ab9 */ /* 0x000fe20000000a00 */
[----:B------:R-:W-:Y:S01]  /*17c60*/  BSSY B6, `(.L_x_1318) ;  /* 0x0000016000067945 */ /* 0x000fe20003800000 */
[----:B------:R-:W-:Y:S02]  /*17c70*/  UIMAD UR4, UR4, UR6, URZ ;  /* 0x00000006040472a4 */ /* 0x000fe4000f8e023f */
[----:B------:R-:W-:Y:S02]  /*17c80*/  UIMAD.WIDE.U32 UR48, UR45, UR6, URZ ;  /* 0x000000062d3072a5 */ /* 0x000fe4000f8e003f */
[----:B------:R-:W-:-:S04]  /*17c90*/  UIMAD UR4, UR45, UR7, UR4 ;  /* 0x000000072d0472a4 */ /* 0x000fc8000f8e0204 */
[----:B------:R-:W-:Y:S01]  /*17ca0*/  UIADD3 UR37, UR49, UR4, URZ ;  /* 0x0000000431257290 */ /* 0x000fe2000fffe03f */
        /* <DEDUP_REMOVED lines=17> */
.L_x_1319:
[----:B------:R-:W-:Y:S05]  /*17dc0*/  BSYNC B6 ;  /* 0x0000000000067941 */ /* 0x000fea0003800000 */
.L_x_1318:
[----:B------:R-:W0:Y:S01]  /*17dd0*/  S2R R2, SR_TID.X ;  /* 0x0000000000027919 */ /* 0x000e220000002100 */
[----:B-1----:R-:W1:Y:S01]  /*17de0*/  LDC R8, c[0x0][0x448] ;  /* 0x00011200ff087b82 */ /* 0x002e620000000800 */
[----:B------:R-:W-:Y:S01]  /*17df0*/  USHF.R.S32.HI UR4, URZ, 0x1f, UR36 ;  /* 0x0000001f3f047899 */ /* 0x000fe20008011424 */
[----:B------:R-:W-:Y:S01]  /*17e00*/  ULDC.64 UR10, c[0x0][0xa00] ;  /* 0x00028000000a7ab9 */ /* 0x000fe20000000a00 */
[----:B------:R-:W2:Y:S01]  /*17e10*/  S2R R9, SR_TID.X ;  /* 0x0000000000097919 */ /* 0x000ea20000002100 */
[----:B------:R-:W-:Y:S01]  /*17e20*/  UISETP.NE.U32.AND UP0, UPT, UR10, URZ, UPT ;  /* 0x0000003f0a00728c */ /* 0x000fe2000bf05070 */
[----:B------:R-:W-:Y:S01]  /*17e30*/  ULDC.64 UR8, c[0x0][0x2d8] ;  /* 0x0000b60000087ab9 */ /* 0x000fe20000000a00 */
[----:B------:R-:W-:Y:S02]  /*17e40*/  USHF.R.S32.HI UR6, URZ, 0x1f, UR44 ;  /* 0x0000001f3f067899 */ /* 0x000fe4000801142c */
[----:B------:R-:W-:Y:S02]  /*17e50*/  UIMAD UR7, UR4, UR8, URZ ;  /* 0x00000008040772a4 */ /* 0x000fe4000f8e023f */
[----:B------:R-:W-:Y:S01]  /*17e60*/  UISETP.NE.AND.EX UP0, UPT, UR11, URZ, UPT, UP0 ;  /* 0x0000003f0b00728c */ /* 0x000fe2000bf05300 */
[----:B------:R-:W-:Y:S01]  /*17e70*/  UMOV UR4, UR48 ;  /* 0x0000003000047c82 */ /* 0x000fe20008000000 */
[----:B------:R-:W-:Y:S01]  /*17e80*/  UMOV UR5, UR37 ;  /* 0x0000002500057c82 */ /* 0x000fe20008000000 */
[----:B------:R-:W-:-:S02]  /*17e90*/  UIMAD UR7, UR36, UR9, UR7 ;  /* 0x00000009240772a4 */ /* 0x000fc4000f8e0207 */
[----:B------:R-:W-:Y:S02]  /*17ea0*/  UIMAD.WIDE.U32 UR4, UR36, UR8, UR4 ;  /* 0x00000008240472a5 */ /* 0x000fe4000f8e0004 */
[----:B------:R-:W-:Y:S01]  /*17eb0*/  USEL UR6, UR6, URZ, !UP0 ;  /* 0x0000003f06067287 */ /* 0x000fe2000c000000 */
[----:B------:R-:W-:Y:S01]  /*17ec0*/  ULDC.64 UR8, c[0x0][0x2e0] ;  /* 0x0000b80000087ab9 */ /* 0x000fe20000000a00 */
[----:B------:R-:W-:Y:S01]  /*17ed0*/  UIADD3 UR5, UR5, UR7, URZ ;  /* 0x0000000705057290 */ /* 0x000fe2000fffe03f */
[----:B-1----:R-:W-:Y:S01]  /*17ee0*/  ISETP.NE.AND P0, PT, R8, 0x1, PT ;  /* 0x000000010800780c */ /* 0x002fe20003f05270 */
[----:B------:R-:W-:Y:S02]  /*17ef0*/  USEL UR7, UR44, URZ, !UP0 ;  /* 0x0000003f2c077287 */ /* 0x000fe4000c000000 */
[----:B------:R-:W-:Y:S02]  /*17f00*/  UIMAD UR6, UR6, UR8, URZ ;  /* 0x00000008060672a4 */ /* 0x000fe4000f8e023f */
[----:B------:R-:W-:Y:S01]  /*17f10*/  UIMAD.WIDE.U32 UR4, UR7, UR8, UR4 ;  /* 0x00000008070472a5 */ /* 0x000fe2000f8e0004 */
[C---:B0-----:R-:W-:Y:S01]  /*17f20*/  LOP3.LUT R0, R2.reuse, 0x7f, RZ, 0xc0, !PT ;  /* 0x0000007f02007812 */ /* 0x041fe200078ec0ff */
[----:B------:R-:W-:Y:S01]  /*17f30*/  IMAD.SHL.U32 R2, R2, 0x20, RZ ;  /* 0x0000002002027824 */ /* 0x000fe200078e00ff */
[----:B------:R-:W-:-:S02]  /*17f40*/  UIMAD UR6, UR7, UR9, UR6 ;  /* 0x00000009070672a4 */ /* 0x000fc4000f8e0206 */
[----:B------:R-:W-:Y:S01]  /*17f50*/  SHF.R.U32.HI R0, RZ, 0x2, R0 ;  /* 0x00000002ff007819 */ /* 0x000fe20000011600 */
[----:B------:R-:W-:Y:S02]  /*17f60*/  IMAD.U32 R6, RZ, RZ, UR4 ;  /* 0x00000004ff067e24 */ /* 0x000fe4000f8e00ff */
[----:B------:R-:W0:Y:S01]  /*17f70*/  @P0 LDC R3, c[0x0][0x44c] ;  /* 0x00011300ff030b82 */ /* 0x000e220000000800 */
[----:B------:R-:W-:Y:S01]  /*17f80*/  UIADD3 UR6, UR5, UR6, URZ ;  /* 0x0000000605067290 */ /* 0x000fe2000fffe03f */
[----:B------:R-:W-:Y:S01]  /*17f90*/  LOP3.LUT R2, R0, 0x60, R2, 0xf8, !PT ;  /* 0x0000006000027812 */ /* 0x000fe200078ef802 */
[----:B------:R-:W-:Y:S01]  /*17fa0*/  IMAD.U32 R7, RZ, RZ, UR5 ;  /* 0x00000005ff077e24 */ /* 0x000fe2000f8e00ff */
[----:B------:R-:W-:Y:S01]  /*17fb0*/  ULDC.64 UR4, c[0x0][0x2d0] ;  /* 0x0000b40000047ab9 */ /* 0x000fe20000000a00 */
[----:B--2---:R-:W-:Y:S02]  /*17fc0*/  IMAD.SHL.U32 R9, R9, 0x10, RZ ;  /* 0x0000001009097824 */ /* 0x004fe400078e00ff */
[----:B------:R-:W-:Y:S01]  /*17fd0*/  IMAD.IADD R2, R2, 0x1, R19 ;  /* 0x0000000102027824 */ /* 0x000fe200078e0213 */
[----:B------:R-:W1:Y:S01]  /*17fe0*/  @P0 LDC R0, c[0x0][0x450] ;  /* 0x00011400ff000b82 */ /* 0x000e620000000800 */
[----:B------:R-:W2:Y:S01]  /*17ff0*/  S2R R7, SR_TID.X ;  /* 0x0000000000077919 */ /* 0x000ea20000002100 */
[----:B------:R-:W-:Y:S01]  /*18000*/  LOP3.LUT R9, R9, 0x30, RZ, 0xc0, !PT ;  /* 0x0000003009097812 */ /* 0x000fe200078ec0ff */
[----:B------:R-:W-:-:S03]  /*18010*/  IMAD.MOV.U32 R4, RZ, RZ, R2 ;  /* 0x000000ffff047224 */ /* 0x000fc600078e0002 */
[C---:B------:R-:W-:Y:S02]  /*18020*/  LOP3.LUT R11, R9.reuse, 0x40, RZ, 0xfc, !PT ;  /* 0x00000040090b7812 */ /* 0x040fe400078efcff */
[----:B------:R-:W-:Y:S01]  /*18030*/  LOP3.LUT R9, R9, 0x80, RZ, 0xfc, !PT ;  /* 0x0000008009097812 */ /* 0x000fe200078efcff */
[----:B0-----:R-:W-:-:S05]  /*18040*/  @P0 IMAD.HI.U32 R3, R2, R3, RZ ;  /* 0x0000000302030227 */ /* 0x001fca00078e00ff */
[----:B-1----:R-:W-:Y:S01]  /*18050*/  @P0 SHF.R.U32.HI R4, RZ, R0, R3 ;  /* 0x00000000ff040219 */ /* 0x002fe20000011603 */
[----:B------:R-:W-:-:S03]  /*18060*/  IMAD.U32 R3, RZ, RZ, UR6 ;  /* 0x00000006ff037e24 */ /* 0x000fc6000f8e00ff */
[--C-:B------:R-:W-:Y:S01]  /*18070*/  SHF.R.S32.HI R5, RZ, 0x1f, R4.reuse ;  /* 0x0000001fff057819 */ /* 0x100fe20000011404 */
[----:B------:R-:W-:-:S04]  /*18080*/  IMAD.MOV R0, RZ, RZ, -R4 ;  /* 0x000000ffff007224 */ /* 0x000fc800078e0a04 */
[----:B------:R-:W-:Y:S02]  /*18090*/  IMAD R0, R8, R0, R2 ;  /* 0x0000000008007224 */ /* 0x000fe400078e0202 */
[----:B------:R-:W-:Y:S02]  /*180a0*/  IMAD.MOV.U32 R2, RZ, RZ, R6 ;  /* 0x000000ffff027224 */ /* 0x000fe400078e0006 */
[----:B------:R-:W-:Y:S02]  /*180b0*/  IMAD R5, R5, UR4, RZ ;  /* 0x0000000405057c24 */ /* 0x000fe4000f8e02ff */
[----:B------:R-:W-:-:S04]  /*180c0*/  IMAD.WIDE.U32 R2, R4, UR4, R2 ;  /* 0x0000000404027c25 */ /* 0x000fc8000f8e0002 */
[----:B------:R-:W-:Y:S01]  /*180d0*/  IMAD R5, R4, UR5, R5 ;  /* 0x0000000504057c24 */ /* 0x000fe2000f8e0205 */
[----:B------:R-:W-:Y:S01]  /*180e0*/  SHF.R.S32.HI R4, RZ, 0x1f, R0 ;  /* 0x0000001fff047819 */ /* 0x000fe20000011400 */
[----:B------:R-:W-:Y:S01]  /*180f0*/  ULDC.64 UR4, c[0x0][0x2c8] ;  /* 0x0000b20000047ab9 */ /* 0x000fe20000000a00 */
[----:B--2---:R-:W-:Y:S02]  /*18100*/  IMAD.SHL.U32 R10, R7, 0x10, RZ ;  /* 0x00000010070a7824 */ /* 0x004fe400078e00ff */
[----:B------:R-:W-:Y:S02]  /*18110*/  IMAD.IADD R3, R3, 0x1, R5 ;  /* 0x0000000103037824 */ /* 0x000fe400078e0205 */
[----:B------:R-:W-:Y:S01]  /*18120*/  IMAD R4, R4, UR4, RZ ;  /* 0x0000000404047c24 */ /* 0x000fe2000f8e02ff */
[----:B------:R-:W-:Y:S01]  /*18130*/  LOP3.LUT R10, R10, 0x30, RZ, 0xc0, !PT ;  /* 0x000000300a0a7812 */ /* 0x000fe200078ec0ff */
[----:B------:R-:W-:-:S04]  /*18140*/  IMAD.WIDE.U32 R2, R0, UR4, R2 ;  /* 0x0000000400027c25 */ /* 0x000fc8000f8e0002 */
[----:B------:R-:W-:Y:S01]  /*18150*/  IMAD R0, R0, UR5, R4 ;  /* 0x0000000500007c24 */ /* 0x000fe2000f8e0204 */
[----:B------:R-:W-:Y:S02]  /*18160*/  ULDC.64 UR4, c[0x0][0x280] ;  /* 0x0000a00000047ab9 */ /* 0x000fe40000000a00 */
[----:B------:R-:W-:Y:S01]  /*18170*/  IADD3 R4, P0, R2, UR4, RZ ;  /* 0x0000000402047c10 */ /* 0x000fe2000ff1e0ff */
[----:B------:R-:W-:Y:S02]  /*18180*/  ULDC UR4, c[0x0][0x2b8] ;  /* 0x0000ae0000047ab9 */ /* 0x000fe40000000800 */
[----:B------:R-:W-:Y:S02]  /*18190*/  ISETP.GE.AND P2, PT, R9, UR4, PT ;  /* 0x0000000409007c0c */ /* 0x000fe4000bf46270 */
[----:B------:R0:W5:Y:S01]  /*181a0*/  LDL R9, [R1+0x24] ;  /* 0x0000240001097983 */ /* 0x0001620000100800 */
[----:B------:R-:W-:Y:S02]  /*181b0*/  IADD3.X R3, R3, UR5, R0, P0, !PT ;  /* 0x0000000503037c10 */ /* 0x000fe400087fe400 */
[----:B------:R-:W-:-:S02]  /*181c0*/  ISETP.GE.AND P0, PT, R10, UR4, PT ;  /* 0x000000040a007c0c */ /* 0x000fc4000bf06270 */
[----:B------:R-:W-:Y:S01]  /*181d0*/  ISETP.GE.AND P1, PT, R11, UR4, PT ;  /* 0x000000040b007c0c */ /* 0x000fe2000bf26270 */
[----:B------:R-:W-:-:S03]  /*181e0*/  UMOV UR4, 0xffffffff ;  /* 0xffffffff00047882 */ /* 0x000fc60000000000 */
[----:B0-----:R-:W-:Y:S09]  /*181f0*/  BRA.DIV UR4, `(.L_x_1320) ;  /* 0x0000003204ac7947 */ /* 0x001ff2000b800000 */
[----:B------:R-:W0:Y:S01]  /*18200*/  S2R R5, SR_TID.X ;  /* 0x0000000000057919 */ /* 0x000e220000002100 */
[----:B------:R-:W-:Y:S01]  /*18210*/  IMAD R0, R8, UR42, RZ ;  /* 0x0000002a08007c24 */ /* 0x000fe2000f8e02ff */
[----:B------:R-:W1:Y:S01]  /*18220*/  SHFL.IDX PT, R6, R4, RZ, 0x1c1f ;  /* 0x001c1fff04067589 */ /* 0x000e6200000e0000 */
[----:B0-----:R-:W-:-:S04]  /*18230*/  LOP3.LUT R5, R5, 0x7f, RZ, 0xc0, !PT ;  /* 0x0000007f05057812 */ /* 0x001fc800078ec0ff */
[----:B------:R-:W-:Y:S02]  /*18240*/  SHF.R.U32.HI R7, RZ, 0x2, R5 ;  /* 0x00000002ff077819 */ /* 0x000fe40000011605 */
[----:B------:R-:W0:Y:S03]  /*18250*/  SHFL.IDX PT, R5, R3, RZ, 0x1c1f ;  /* 0x001c1fff03057589 */ /* 0x000e2600000e0000 */
[----:B------:R-:W-:-:S05]  /*18260*/  IMAD.IADD R2, R7, 0x1, R19 ;  /* 0x0000000107027824 */ /* 0x000fca00078e0213 */
[----:B------:R-:W-:-:S13]  /*18270*/  ISETP.GE.AND P4, PT, R2, R0, PT ;  /* 0x000000000200720c */ /* 0x000fda0003f86270 */
[----:B-1----:R-:W-:-:S05]  /*18280*/  @!P4 IADD3 R6, P3, R10, R6, RZ ;  /* 0x000000060a06c210 */ /* 0x002fca0007f7e0ff */
[----:B0-----:R-:W-:-:S04]  /*18290*/  @!P4 IMAD.X R5, RZ, RZ, R5, P3 ;  /* 0x000000ffff05c224 */ /* 0x001fc800018e0605 */
        /* <DEDUP_REMOVED lines=27> */
.L_x_1399:
        /* <DEDUP_REMOVED lines=12> */
.L_x_1322:
[----:B------:R-:W-:Y:S05]  /*18510*/  BSYNC B0 ;  /* 0x0000000000007941 */ /* 0x000fea0003800000 */
.L_x_1321:
[----:B------:R-:W-:Y:S01]  /*18520*/  NOP ;  /* 0x0000000000007918 */ /* 0x000fe20000000000 */
[----:B------:R-:W-:-:S13]  /*18530*/  PLOP3.LUT P0, PT, PT, PT, PT, 0x80, 0x0 ;  /* 0x000000000000781c */ /* 0x000fda0003f0f070 */
.L_x_1323:
        /* <DEDUP_REMOVED lines=18> */
.L_x_1400:
[----:B------:R-:W-:Y:S05]  /*18660*/  BSYNC B0 ;  /* 0x0000000000007941 */ /* 0x000fea0003800000 */
.L_x_1324:
[----:B------:R-:W2:Y:S01]  /*18670*/  LDL R2, [R1+0x14] ;  /* 0x0000140001027983 */ /* 0x000ea20000100800 */
[----:B------:R-:W-:-:S06]  /*18680*/  UIADD3 UR4, UR40, -0x2, URZ ;  /* 0xfffffffe28047890 */ /* 0x000fcc000fffe03f */
[----:B--2---:R-:W-:-:S13]  /*18690*/  ISETP.LE.AND P0, PT, R2, UR4, PT ;  /* 0x0000000402007c0c */ /* 0x004fda000bf03270 */
[----:B------:R-:W-:Y:S05]  /*186a0*/  @!P0 BRA `(.L_x_1326) ;  /* 0x0000001000088947 */ /* 0x000fea0003800000 */
[----:B------:R2:W5:Y:S01]  /*186b0*/  LDL.LU R3, [R1] ;  /* 0x0000000001037983 */ /* 0x0005620000300800 */
[----:B-1----:R-:W-:Y:S02]  /*186c0*/  IMAD.MOV.U32 R0, RZ, RZ, R18 ;  /* 0x000000ffff007224 */ /* 0x002fe400078e0012 */
[----:B------:R-:W-:-:S07]  /*186d0*/  IMAD.U32 R2, RZ, RZ, UR4 ;  /* 0x00000004ff027e24 */ /* 0x000fce000f8e00ff */
.L_x_1348:
[----:B0-----:R-:W3:Y:S01]  /*186e0*/  LDL R4, [R1+0x8] ;  /* 0x0000080001047983 */ /* 0x001ee20000100800 */
[----:B------:R-:W-:Y:S01]  /*186f0*/  VIADD R18, R0, 0x1 ;  /* 0x0000000100127836 */ /* 0x000fe20000000000 */
[----:B------:R-:W-:Y:S05]  /*18700*/  YIELD ;  /* 0x0000000000007946 */ /* 0x000fea0003800000 */
[C---:B------:R-:W-:Y:S01]  /*18710*/  ISETP.NE.AND P0, PT, R18.reuse, 0x2, PT ;  /* 0x000000021200780c */ /* 0x040fe20003f05270 */
[----:B------:R-:W-:Y:S03]  /*18720*/  BSSY B0, `(.L_x_1327) ;  /* 0x0000089000007945 */ /* 0x000fe60003800000 */
[----:B------:R-:W-:-:S02]  /*18730*/  SEL R18, R18, RZ, P0 ;  /* 0x000000ff12127207 */ /* 0x000fc40000000000 */
[----:B---3--:R-:W-:Y:S02]  /*18740*/  LOP3.LUT P1, RZ, R4, 0x1, RZ, 0xc0, !PT ;  /* 0x0000000104ff7812 */ /* 0x008fe4000782c0ff */
[----:B------:R-:W-:-:S04]  /*18750*/  SEL R4, RZ, 0x1, P0 ;  /* 0x00000001ff047807 */ /* 0x000fc80000000000 */
[----:B0----5:R-:W-:-:S05]  /*18760*/  LOP3.LUT R9, R3, R4, RZ, 0x3c, !PT ;  /* 0x0000000403097212 */ /* 0x021fca00078e3cff */
[----:B------:R0:W-:Y:S02]  /*18770*/  STL [R1], R9 ;  /* 0x0000000901007387 */ /* 0x0001e40000100800 */
[----:B------:R-:W-:Y:S05]  /*18780*/  @!P1 BRA `(.L_x_1328) ;  /* 0x0000000800089947 */ /* 0x000fea0003800000 */
[----:B------:R-:W-:Y:S01]  /*18790*/  ULDC.64 UR4, c[0x0][0x418] ;  /* 0x0001060000047ab9 */ /* 0x000fe20000000a00 */
[----:B------:R-:W-:Y:S01]  /*187a0*/  IMAD.MOV.U32 R8, RZ, RZ, R2 ;  /* 0x000000ffff087224 */ /* 0x000fe200078e0002 */
[----:B------:R-:W-:-:S04]  /*187b0*/  ISETP.NE.U32.AND P0, PT, RZ, UR4, PT ;  /* 0x00000004ff007c0c */ /* 0x000fc8000bf05070 */
[----:B------:R-:W-:-:S13]  /*187c0*/  ISETP.NE.AND.EX P0, PT, RZ, UR5, PT, P0 ;  /* 0x00000005ff007c0c */ /* 0x000fda000bf05300 */
[----:B------:R-:W-:Y:S05]  /*187d0*/  @!P0 BRA `(.L_x_1329) ;  /* 0x00000000004c8947 */ /* 0x000fea0003800000 */
[----:B------:R-:W3:Y:S01]  /*187e0*/  LDL R10, [R1+0xc] ;  /* 0x00000c00010a7983 */ /* 0x000ee20000100800 */
[----:B------:R-:W1:Y:S01]  /*187f0*/  LDC R8, c[0x0][0x43c] ;  /* 0x00010f00ff087b82 */ /* 0x000e620000000800 */
[----:B------:R-:W-:Y:S02]  /*18800*/  ULDC.64 UR6, c[0x0][0x428] ;  /* 0x00010a0000067ab9 */ /* 0x000fe40000000a00 */
[----:B------:R-:W4:Y:S01]  /*18810*/  LDL R7, [R1+0x4] ;  /* 0x0000040001077983 */ /* 0x000f220000100800 */
[----:B-1----:R-:W-:-:S13]  /*18820*/  ISETP.NE.AND P0, PT, R8, 0x1, PT ;  /* 0x000000010800780c */ /* 0x002fda0003f05270 */
[----:B------:R-:W1:Y:S02]  /*18830*/  @P0 LDC.64 R4, c[0x0][0x440] ;  /* 0x00011000ff040b82 */ /* 0x000e640000000a00 */
[----:B-1----:R-:W-:-:S04]  /*18840*/  @P0 IMAD.HI.U32 R6, R2, R4, RZ ;  /* 0x0000000402060227 */ /* 0x002fc800078e00ff */
[----:B------:R-:W-:Y:S01]  /*18850*/  IMAD.MOV.U32 R4, RZ, RZ, R2 ;  /* 0x000000ffff047224 */ /* 0x000fe200078e0002 */
[----:B------:R-:W-:-:S05]  /*18860*/  @P0 SHF.R.U32.HI R4, RZ, R5, R6 ;  /* 0x00000005ff040219 */ /* 0x000fca0000011606 */
[----:B------:R-:W-:-:S04]  /*18870*/  IMAD.MOV R5, RZ, RZ, -R4 ;  /* 0x000000ffff057224 */ /* 0x000fc800078e0a04 */
[----:B------:R-:W-:Y:S01]  /*18880*/  IMAD R8, R8, R5, R2 ;  /* 0x0000000508087224 */ /* 0x000fe200078e0202 */
[----:B------:R-:W-:Y:S01]  /*18890*/  SHF.R.S32.HI R5, RZ, 0x1f, R4 ;  /* 0x0000001fff057819 */ /* 0x000fe20000011404 */
[----:B---3--:R-:W-:-:S04]  /*188a0*/  IMAD R6, R10, UR6, RZ ;  /* 0x000000060a067c24 */ /* 0x008fc8000f8e02ff */
[C---:B----4-:R-:W-:Y:S02]  /*188b0*/  IMAD R6, R7.reuse, UR7, R6 ;  /* 0x0000000707067c24 */ /* 0x050fe4000f8e0206 */
[----:B------:R-:W-:-:S04]  /*188c0*/  IMAD.WIDE.U32 R4, R7, UR6, R4 ;  /* 0x0000000607047c25 */ /* 0x000fc8000f8e0004 */
[----:B------:R-:W-:Y:S01]  /*188d0*/  IMAD.IADD R5, R6, 0x1, R5 ;  /* 0x0000000106057824 */ /* 0x000fe200078e0205 */
[----:B------:R-:W-:-:S04]  /*188e0*/  LEA R6, P0, R4, UR4, 0x2 ;  /* 0x0000000404067c11 */ /* 0x000fc8000f8010ff */
[----:B------:R-:W-:-:S05]  /*188f0*/  LEA.HI.X R7, R4, UR5, R5, 0x2, P0 ;  /* 0x0000000504077c11 */ /* 0x000fca00080f1405 */
[----:B------:R1:W5:Y:S04]  /*18900*/  LDG.E R16, desc[UR52][R6.64] ;  /* 0x0000003406107981 */ /* 0x000368000c1e1900 */
.L_x_1329:
[----:B------:R-:W1:Y:S01]  /*18910*/  S2R R4, SR_TID.X ;  /* 0x0000000000047919 */ /* 0x000e620000002100 */
[----:B------:R-:W-:Y:S01]  /*18920*/  IMAD R5, R18, 0x8, R17 ;  /* 0x0000000812057824 */ /* 0x000fe200078e0211 */
[----:B------:R-:W-:Y:S01]  /*18930*/  BSSY B1, `(.L_x_1330) ;  /* 0x0000006000017945 */ /* 0x000fe20003800000 */
[----:B-1----:R-:W-:Y:S02]  /*18940*/  LOP3.LUT R6, R4, 0x7f, RZ, 0xc0, !PT ;  /* 0x0000007f04067812 */ /* 0x002fe400078ec0ff */
[----:B------:R-:W-:Y:S02]  /*18950*/  SHF.L.U32 R4, R9, 0x1f, RZ ;  /* 0x0000001f09047819 */ /* 0x000fe400000006ff */
[----:B------:R-:W-:Y:S02]  /*18960*/  ISETP.NE.AND P1, PT, R6, RZ, PT ;  /* 0x000000ff0600720c */ /* 0x000fe40003f25270 */
[----:B------:R-:W1:Y:S02]  /*18970*/  SYNCS.PHASECHK.TRANS64.TRYWAIT P0, [R5+URZ+0x29880], R4 ;  /* 0x02988004050075a7 */ /* 0x000e64000800017f */
[----:B-1----:R-:W-:Y:S09]  /*18980*/  @!P0 BRA `(.L_x_1331) ;  /* 0x0000003000288947 */ /* 0x002ff20003800000 */
.L_x_1401:
[----:B------:R-:W-:Y:S05]  /*18990*/  BSYNC B1 ;  /* 0x0000000000017941 */ /* 0x000fea0003800000 */
.L_x_1330:
        /* <DEDUP_REMOVED lines=9> */
.L_x_1333:
[----:B------:R-:W-:Y:S05]  /*18a30*/  BSYNC B1 ;  /* 0x0000000000017941 */ /* 0x000fea0003800000 */
.L_x_1332:
[----:B------:R-:W3:Y:S01]  /*18a40*/  LDL R6, [R1+0x18] ;  /* 0x0000180001067983 */ /* 0x000ee20000100800 */
[----:B------:R-:W-:Y:S01]  /*18a50*/  IMAD.MOV.U32 R10, RZ, RZ, RZ ;  /* 0x000000ffff0a7224 */ /* 0x000fe200078e00ff */
[----:B------:R-:W-:Y:S01]  /*18a60*/  UIADD3 UR4, UP0, UR46, 0x470, URZ ;  /* 0x000004702e047890 */ /* 0x000fe2000ff1e03f */
[----:B------:R-:W-:Y:S01]  /*18a70*/  IMAD R7, R18, 0x5000, R17 ;  /* 0x0000500012077824 */ /* 0x000fe200078e0211 */
[----:B------:R-:W-:Y:S01]  /*18a80*/  PLOP3.LUT P0, PT, PT, PT, PT, 0x80, 0x0 ;  /* 0x000000000000781c */ /* 0x000fe20003f0f070 */
[----:B------:R-:W-:Y:S01]  /*18a90*/  UMOV UR6, 0x0 ;  /* 0x0000000000067882 */ /* 0x000fe20000000000 */
[----:B------:R-:W-:Y:S01]  /*18aa0*/  R2UR UR10, R10 ;  /* 0x000000000a0a72ca */ /* 0x000fe200000e0000 */
[----:B------:R-:W-:Y:S01]  /*18ab0*/  VIADD R7, R7, 0xa400 ;  /* 0x0000a40007077836 */ /* 0x000fe20000000000 */
[----:B------:R-:W-:Y:S01]  /*18ac0*/  UIADD3.X UR5, URZ, UR47, URZ, UP0, !UPT ;  /* 0x0000002f3f057290 */ /* 0x000fe200087fe43f */
[----:B------:R-:W-:Y:S01]  /*18ad0*/  UMOV UR7, 0x14f00000 ;  /* 0x14f0000000077882 */ /* 0x000fe20000000000 */
[----:B---3--:R-:W-:-:S02]  /*18ae0*/  IMAD R6, R8, 0xa0, R6 ;  /* 0x000000a008067824 */ /* 0x008fc400078e0206 */
[----:B------:R-:W-:-:S09]  /*18af0*/  VIADD R8, R5, 0x29870 ;  /* 0x0002987005087836 */ /* 0x000fd20000000000 */
.L_x_1334:
        /* <DEDUP_REMOVED lines=9> */
[----:B---3--:R-:W-:Y:S05]  /*18b90*/  @P0 BRA.U.ANY `(.L_x_1334) ;  /* 0xfffffffd00d80947 */ /* 0x008fea000393ffff */
[----:B------:R-:W3:Y:S01]  /*18ba0*/  SYNCS.PHASECHK.TRANS64.TRYWAIT P0, [R5+URZ+0x29840], R4 ;  /* 0x02984004050075a7 */ /* 0x000ee2000800017f */
[----:B------:R-:W-:Y:S04]  /*18bb0*/  BSSY B1, `(.L_x_1335) ;  /* 0x0000002000017945 */ /* 0x000fe80003800000 */
[----:B---3--:R-:W-:Y:S05]  /*18bc0*/  @!P0 BRA `(.L_x_1336) ;  /* 0x0000002c00ac8947 */ /* 0x008fea0003800000 */
.L_x_1402:
[----:B------:R-:W-:Y:S05]  /*18bd0*/  BSYNC B1 ;  /* 0x0000000000017941 */ /* 0x000fea0003800000 */
.L_x_1335:
[----:B------:R-:W-:Y:S01]  /*18be0*/  BSSY B1, `(.L_x_1337) ;  /* 0x000000b000017945 */ /* 0x000fe20003800000 */
[----:B------:R-:W-:Y:S02]  /*18bf0*/  IMAD.MOV.U32 R8, RZ, RZ, 0x0 ;  /* 0x00000000ff087424 */ /* 0x000fe400078e00ff */
[----:B0-----:R-:W-:Y:S01]  /*18c00*/  IMAD.MOV.U32 R9, RZ, RZ, 0x14f00000 ;  /* 0x14f00000ff097424 */ /* 0x001fe200078e00ff */
[----:B------:R-:W-:Y:S06]  /*18c10*/  @P1 BRA `(.L_x_1338) ;  /* 0x00000000001c1947 */ /* 0x000fec0003800000 */
[----:B------:R-:W0:Y:S01]  /*18c20*/  S2R R7, SR_TID.X ;  /* 0x0000000000077919 */ /* 0x000e220000002100 */
[----:B-1-3--:R-:W-:-:S04]  /*18c30*/  IMAD.MOV.U32 R4, RZ, RZ, 0x7800 ;  /* 0x00007800ff047424 */ /* 0x00afc800078e00ff */
[----:B------:R4:W-:Y:S01]  /*18c40*/  SYNCS.ARRIVE.TRANS64 RZ, [R5+URZ+0x29830], R4 ;  /* 0x0298300405ff79a7 */ /* 0x0009e2000800003f */
[----:B0-----:R-:W-:-:S04]  /*18c50*/  LOP3.LUT R7, R7, 0x1f, RZ, 0xc0, !PT ;  /* 0x0000001f07077812 */ /* 0x001fc800078ec0ff */
[----:B------:R-:W-:-:S13]  /*18c60*/  ISETP.NE.AND P0, PT, R7, RZ, PT ;  /* 0x000000ff0700720c */ /* 0x000fda0003f05270 */
[----:B----4-:R-:W-:Y:S05]  /*18c70*/  @!P0 BRA `(.L_x_1338) ;  /* 0x0000000000048947 */ /* 0x010fea0003800000 */
[----:B------:R-:W-:Y:S01]  /*18c80*/  BPT.TRAP 0x1 ;  /* 0x000000040000795c */ /* 0x000fe20000300000 */
.L_x_1338:
[----:B------:R-:W-:Y:S05]  /*18c90*/  BSYNC B1 ;  /* 0x0000000000017941 */ /* 0x000fea0003800000 */
.L_x_1337:
[----:B------:R-:W-:Y:S01]  /*18ca0*/  R2UR UR10, R10 ;  /* 0x000000000a0a72ca */ /* 0x000fe200000e0000 */
[----:B-1-3--:R-:W-:Y:S01]  /*18cb0*/  IMAD R4, R18, 0x7800, R17 ;  /* 0x0000780012047824 */ /* 0x00afe200078e0211 */
[----:B------:R-:W-:Y:S01]  /*18cc0*/  R2UR UR6, R8 ;  /* 0x00000000080672ca */ /* 0x000fe200000e0000 */
[----:B------:R-:W-:Y:S01]  /*18cd0*/  UIADD3 UR4, UP0, UR46, 0x370, URZ ;  /* 0x000003702e047890 */ /* 0x000fe2000ff1e03f */
[----:B------:R-:W-:Y:S01]  /*18ce0*/  R2UR UR7, R9 ;  /* 0x00000000090772ca */ /* 0x000fe200000e0000 */
[----:B------:R-:W-:Y:S01]  /*18cf0*/  VIADD R5, R5, 0x29830 ;  /* 0x0002983005057836 */ /* 0x000fe20000000000 */
[----:B------:R-:W-:Y:S01]  /*18d00*/  PLOP3.LUT P0, PT, PT, PT, PT, 0x80, 0x0 ;  /* 0x000000000000781c */ /* 0x000fe20003f0f070 */
[----:B------:R-:W-:Y:S01]  /*18d10*/  VIADD R7, R4, 0x1a400 ;  /* 0x0001a40004077836 */ /* 0x000fe20000000000 */
[----:B------:R-:W-:-:S12]  /*18d20*/  UIADD3.X UR5, URZ, UR47, URZ, UP0, !UPT ;  /* 0x0000002f3f057290 */ /* 0x000fd800087fe43f */
.L_x_1339:
        /* <DEDUP_REMOVED lines=15> */
.L_x_1340:
        /* <DEDUP_REMOVED lines=15> */
.L_x_1341:
        /* <DEDUP_REMOVED lines=10> */
.L_x_1328:
[----:B------:R-:W-:Y:S05]  /*18fb0*/  BSYNC B0 ;  /* 0x0000000000007941 */ /* 0x000fea0003800000 */
.L_x_1327:
[----:B------:R-:W-:-:S06]  /*18fc0*/  UISETP.NE.AND UP0, UPT, UR39, 0x3, UPT ;  /* 0x000000032700788c */ /* 0x000fcc000bf05270 */
[----:B------:R-:W-:-:S13]  /*18fd0*/  PLOP3.LUT P0, PT, PT, PT, UP0, 0x80, 0x0 ;  /* 0x000000000000781c */ /* 0x000fda0003f0f008 */
[----:B------:R-:W-:Y:S05]  /*18fe0*/  @!P0 BRA `(.L_x_1342) ;  /* 0x0000000000048947 */ /* 0x000fea0003800000 */
[----:B------:R-:W-:Y:S01]  /*18ff0*/  BPT.TRAP 0x1 ;  /* 0x000000040000795c */ /* 0x000fe20000300000 */
.L_x_1342:
        /* <DEDUP_REMOVED lines=8> */
.L_x_1403:
[----:B------:R-:W-:Y:S05]  /*19080*/  BSYNC B0 ;  /* 0x0000000000007941 */ /* 0x000fea0003800000 */
.L_x_1343:
[----:B------:R-:W-:Y:S05]  /*19090*/  @!P1 BRA `(.L_x_1345) ;  /* 0x0000000000049947 */ /* 0x000fea0003800000 */
[----:B------:R-:W-:Y:S01]  /*190a0*/  BPT.TRAP 0x1 ;  /* 0x000000040000795c */ /* 0x000fe20000300000 */
.L_x_1345:
[----:B------:R-:W-:Y:S01]  /*190b0*/  SHF.L.U32 R3, R3, 0x1f, RZ ;  /* 0x0000001f03037819 */ /* 0x000fe200000006ff */
[----:B------:R-:W-:-:S03]  /*190c0*/  IMAD R12, R0, 0x5000, RZ ;  /* 0x00005000000c7824 */ /* 0x000fc600078e02ff */
[----:B------:R-:W3:Y:S02]  /*190d0*/  SYNCS.PHASECHK.TRANS64.TRYWAIT P0, [R19+URZ+0x29860], R3 ;  /* 0x02986003130075a7 */ /* 0x000ee4000800017f */
[----:B---3--:R-:W-:Y:S05]  /*190e0*/  @!P0 BRA `(.L_x_1346) ;  /* 0x00000028008c8947 */ /* 0x008fea0003800000 */
.L_x_1404:
        /* <DEDUP_REMOVED lines=80> */
.L_x_1347:
[----:B------:R-:W3:Y:S01]  /*195f0*/  S2R R0, SR_TID.X ;  /* 0x0000000000007919 */ /* 0x000ee20000002100 */
[----:B-1----:R1:W-:Y:S01]  /*19600*/  SYNCS.ARRIVE.TRANS64.A1T0 RZ, [R19+URZ+0x29850], RZ ;  /* 0x029850ff13ff79a7 */ /* 0x0023e2000810003f */
[----:B---3--:R-:W-:Y:S02]  /*19610*/  LOP3.LUT R3, R0, 0x7f, RZ, 0xc0, !PT ;  /* 0x0000007f00037812 */ /* 0x008fe400078ec0ff */
[----:B------:R-:W3:Y:S01]  /*19620*/  LDL R0, [R1+0x14] ;  /* 0x0000140001007983 */ /* 0x000ee20000100800 */
[----:B------:R-:W-:Y:S01]  /*19630*/  BAR.SYNC.DEFER_BLOCKING 0x2, 0x80 ;  /* 0x0082000000007b1d */ /* 0x000fe20000010000 */
[----:B------:R-:W-:-:S05]  /*19640*/  ISETP.NE.AND P0, PT, R3, RZ, PT ;  /* 0x000000ff0300720c */ /* 0x000fca0003f05270 */
[----:B------:R4:W5:Y:S08]  /*19650*/  LDL R3, [R1] ;  /* 0x0000000001037983 */ /* 0x0009700000100800 */
[----:B-1----:R-:W-:-:S05]  /*19660*/  @!P0 VIADD R19, R19, 0x29880 ;  /* 0x0002988013138836 */ /* 0x002fca0000000000 */
[----:B------:R-:W-:-:S04]  /*19670*/  @!P0 PRMT R19, RZ, 0x654, R19 ;  /* 0x00000654ff138816 */ /* 0x000fc80000000013 */
[----:B------:R4:W-:Y:S01]  /*19680*/  @!P0 SYNCS.ARRIVE.TRANS64.RED.A1T0 RZ, [R19+URZ], RZ ;  /* 0x000000ff13ff89a7 */ /* 0x0009e2000810043f */
[C---:B---3--:R-:W-:Y:S01]  /*19690*/  ISETP.GT.AND P0, PT, R2.reuse, R0, PT ;  /* 0x000000000200720c */ /* 0x048fe20003f04270 */
[----:B------:R-:W-:Y:S02]  /*196a0*/  VIADD R2, R2, 0xffffffff ;  /* 0xffffffff02027836 */ /* 0x000fe40000000000 */
[----:B------:R-:W-:-:S10]  /*196b0*/  IMAD.MOV.U32 R0, RZ, RZ, R18 ;  /* 0x000000ffff007224 */ /* 0x000fd400078e0012 */
[----:B----4-:R-:W-:Y:S05]  /*196c0*/  @P0 BRA `(.L_x_1348) ;  /* 0xfffffff000040947 */ /* 0x010fea000383ffff */
.L_x_1326:
        /* <DEDUP_REMOVED lines=18> */
.L_x_1350:
[----:B------:R-:W-:Y:S05]  /*197f0*/  BSYNC B0 ;  /* 0x0000000000007941 */ /* 0x000fea0003800000 */
.L_x_1349:
[----:B------:R-:W-:-:S06]  /*19800*/  UISETP.NE.AND UP0, UPT, UR39, 0x3, UPT ;  /* 0x000000032700788c */ /* 0x000fcc000bf05270 */
[----:B------:R-:W-:-:S13]  /*19810*/  PLOP3.LUT P1, PT, PT, PT, UP0, 0x80, 0x0 ;  /* 0x000000000000781c */ /* 0x000fda0003f2f008 */
[----:B------:R-:W-:Y:S05]  /*19820*/  @!P1 BRA `(.L_x_1351) ;  /* 0x0000000000049947 */ /* 0x000fea0003800000 */
[----:B------:R-:W-:Y:S01]  /*19830*/  BPT.TRAP 0x1 ;  /* 0x000000040000795c */ /* 0x000fe20000300000 */
.L_x_1351:
        /* <DEDUP_REMOVED lines=9> */
.L_x_1405:
[----:B------:R-:W-:Y:S05]  /*198d0*/  BSYNC B0 ;  /* 0x0000000000007941 */ /* 0x000fea0003800000 */
.L_x_1352:
[----:B------:R-:W-:Y:S05]  /*198e0*/  @!P2 BRA `(.L_x_1354) ;  /* 0x000000000004a947 */ /* 0x000fea0003800000 */
[----:B------:R-:W-:Y:S01]  /*198f0*/  BPT.TRAP 0x1 ;  /* 0x000000040000795c */ /* 0x000fe20000300000 */
.L_x_1354:
[----:B------:R-:W0:Y:S02]  /*19900*/  LDL R0, [R1] ;  /* 0x0000000001007983 */ /* 0x000e240000100800 */
[----:B0-----:R-:W-:-:S04]  /*19910*/  SHF.L.U32 R3, R0, 0x1f, RZ ;  /* 0x0000001f00037819 */ /* 0x001fc800000006ff */
[----:B------:R-:W0:Y:S02]  /*19920*/  SYNCS.PHASECHK.TRANS64.TRYWAIT P1, [R16+URZ+0x29860], R3 ;  /* 0x02986003100075a7 */ /* 0x000e24000802017f */
[----:B0-----:R-:W-:Y:S05]  /*19930*/  @!P1 BRA `(.L_x_1355) ;  /* 0x0000002000a09947 */ /* 0x001fea0003800000 */
.L_x_1406:
        /* <DEDUP_REMOVED lines=81> */
.L_x_1356:
        /* <DEDUP_REMOVED lines=12> */
.L_x_1301:
[----:B------:R-:W-:Y:S05]  /*19f10*/  BSYNC B7 ;  /* 0x0000000000077941 */ /* 0x000fea0003800000 */
.L_x_1299:
[----:B-1----:R-:W3:Y:S02]  /*19f20*/  LDL R0, [R1+0x8] ;  /* 0x0000080001007983 */ /* 0x002ee40000100800 */
[----:B---3--:R-:W-:-:S13]  /*19f30*/  LOP3.LUT P0, RZ, R0, 0x2, RZ, 0xc0, !PT ;  /* 0x0000000200ff7812 */ /* 0x008fda000780c0ff */
[----:B------:R-:W-:Y:S05]  /*19f40*/  @!P0 BRA `(.L_x_1357) ;  /* 0x0000000000348947 */ /* 0x000fea0003800000 */
[----:B------:R-:W1:Y:S08]  /*19f50*/  S2UR UR5, SR_CgaCtaId ;  /* 0x00000000000579c3 */ /* 0x000e700000008800 */
[----:B------:R-:W-:Y:S06]  /*19f60*/  BAR.SYNC.DEFER_BLOCKING 0x5, 0x180 ;  /* 0x0146000000007b1d */ /* 0x000fec0000010000 */
[----:B------:R-:W-:-:S02]  /*19f70*/  UMOV UR4, 0x400 ;  /* 0x0000040000047882 */ /* 0x000fc40000000000 */
[----:B-1----:R-:W-:-:S06]  /*19f80*/  ULEA UR4, UR5, UR4, 0x18 ;  /* 0x0000000405047291 */ /* 0x002fcc000f8ec03f */
[----:B------:R-:W-:-:S05]  /*19f90*/  IMAD.U32 R17, RZ, RZ, UR4 ;  /* 0x00000004ff117e24 */ /* 0x000fca000f8e00ff */
[----:B------:R-:W1:Y:S04]  /*19fa0*/  LDS.128 R4, [R17+0x298d0] ;  /* 0x0298d00011047984 */ /* 0x000e680000000c00 */
[----:B-1----:R1:W-:Y:S01]  /*19fb0*/  STL.64 [R1+0x10], R4 ;  /* 0x0000100401007387 */ /* 0x0023e20000100a00 */
[----:B0-----:R-:W-:Y:S02]  /*19fc0*/  IMAD.MOV.U32 R2, RZ, RZ, R6 ;  /* 0x000000ffff027224 */ /* 0x001fe400078e0006 */
[----:B------:R-:W-:-:S03]  /*19fd0*/  IMAD.MOV.U32 R0, RZ, RZ, R7 ;  /* 0x000000ffff007224 */ /* 0x000fc600078e0007 */
[----:B------:R-:W-:Y:S02]  /*19fe0*/  R2UR UR36, R2 ;  /* 0x00000000022472ca */ /* 0x000fe400000e0000 */
[----:B------:R-:W-:Y:S01]  /*19ff0*/  R2UR UR44, R0 ;  /* 0x00000000002c72ca */ /* 0x000fe200000e0000 */
[----:B------:R-:W-:Y:S06]  /*1a000*/  BAR.ARV 0x4, 0x180 ;  /* 0x0106000000007b1d */ /* 0x000fec0000002000 */
[----:B------:R-:W-:Y:S08]  /*1a010*/  BRA `(.L_x_1358) ;  /* 0x0000000800d07947 */ /* 0x000ff00003800000 */
.L_x_1357:
[----:B0-----:R-:W0:Y:S01]  /*1a020*/  S2R R2, SR_TID.X ;  /* 0x0000000000027919 */ /* 0x001e220000002100 */
[----:B------:R-:W-:Y:S01]  /*1a030*/  ULDC UR4, c[0x0][0xc3c] ;  /* 0x00030f0000047ab9 */ /* 0x000fe20000000800 */
[----:B------:R-:W-:Y:S01]  /*1a040*/  IMAD.MOV.U32 R4, RZ, RZ, RZ ;  /* 0x000000ffff047224 */ /* 0x000fe200078e00ff */
[----:B------:R-:W1:Y:S01]  /*1a050*/  LDC R10, c[0x0][0xc38] ;  /* 0x00030e00ff0a7b82 */ /* 0x000e620000000800 */
[----:B------:R-:W3:Y:S01]  /*1a060*/  LDL.LU R0, [R1+0x10] ;  /* 0x0000100001007983 */ /* 0x000ee20000300800 */
[----:B0-----:R-:W-:-:S04]  /*1a070*/  LOP3.LUT R7, R2, 0x1f, RZ, 0xc0, !PT ;  /* 0x0000001f02077812 */ /* 0x001fc800078ec0ff */
[C---:B------:R-:W-:Y:S01]  /*1a080*/  ISETP.NE.AND P0, PT, R7.reuse, 0x1f, PT ;  /* 0x0000001f0700780c */ /* 0x040fe20003f05270 */
[----:B------:R-:W-:-:S05]  /*1a090*/  VIADD R5, R7, UR44 ;  /* 0x0000002c07057c36 */ /* 0x000fca0008000000 */
[----:B------:R-:W-:Y:S01]  /*1a0a0*/  ISETP.GE.OR P1, PT, R5, UR4, !P0 ;  /* 0x0000000405007c0c */ /* 0x000fe2000c726670 */
[----:B------:R-:W-:-:S12]  /*1a0b0*/  ULDC UR4, c[0x0][0xc3c] ;  /* 0x00030f0000047ab9 */ /* 0x000fd80000000800 */
[----:B------:R-:W0:Y:S02]  /*1a0c0*/  @!P1 LDC.64 R2, c[0x0][0xc80] ;  /* 0x00032000ff029b82 */ /* 0x000e240000000a00 */
[----:B0-----:R-:W-:-:S05]  /*1a0d0*/  @!P1 IMAD.WIDE R2, R5, 0x4, R2 ;  /* 0x0000000405029825 */ /* 0x001fca00078e0202 */
        /* <DEDUP_REMOVED lines=22> */
[----:B------:R-:W-:-:S05]  /*1a240*/  IMAD.IADD R7, R8, 0x1, R7 ;  /* 0x0000000108077824 */ /* 0x000fca00078e0207 */
[----:B------:R-:W1:Y:S04]  /*1a250*/  SHFL.IDX PT, R2, R7, 0x1f, 0x1f ;  /* 0x03e01f0007027f89 */ /* 0x000e6800000e0000 */
[----:B------:R-:W0:Y:S01]  /*1a260*/  SHFL.IDX PT, R0, R9, RZ, 0x1f ;  /* 0x00001fff09007589 */ /* 0x000e2200000e0000 */
[----:B-1----:R-:W-:-:S04]  /*1a270*/  IMAD R2, R2, R10, RZ ;  /* 0x0000000a02027224 */ /* 0x002fc800078e02ff */
[----:B------:R-:W-:-:S05]  /*1a280*/  IMAD.IADD R6, R6, 0x1, R2 ;  /* 0x0000000106067824 */ /* 0x000fca00078e0202 */
[----:B0-----:R-:W-:-:S13]  /*1a290*/  ISETP.GT.AND P6, PT, R6, R0, PT ;  /* 0x000000000600720c */ /* 0x001fda0003fc4270 */
[----:B------:R-:W-:Y:S05]  /*1a2a0*/  @P6 BRA `(.L_x_1359) ;  /* 0x0000000000906947 */ /* 0x000fea0003800000 */
.L_x_1363:
        /* <DEDUP_REMOVED lines=14> */
.L_x_1362:
[----:B------:R-:W-:Y:S05]  /*1a390*/  BSYNC B0 ;  /* 0x0000000000007941 */ /* 0x000fea0003800000 */
.L_x_1361:
[----:B0----5:R-:W0:Y:S01]  /*1a3a0*/  SHFL.UP PT, R2, R4, 0x1, RZ ;  /* 0x0420000004027989 */ /* 0x021e2200000e00ff */
[----:B------:R-:W1:Y:S01]  /*1a3b0*/  LDC R10, c[0x0][0xc38] ;  /* 0x00030e00ff0a7b82 */ /* 0x000e620000000800 */
        /* <DEDUP_REMOVED lines=14> */
[----:B------:R-:W1:Y:S02]  /*1a4a0*/  SHFL.IDX PT, R2, R7, 0x1f, 0x1f ;  /* 0x03e01f0007027f89 */ /* 0x000e6400000e0000 */
[----:B-1----:R-:W-:-:S04]  /*1a4b0*/  IMAD R2, R2, R10, RZ ;  /* 0x0000000a02027224 */ /* 0x002fc800078e02ff */
[----:B------:R-:W-:-:S05]  /*1a4c0*/  IMAD.IADD R6, R2, 0x1, R6 ;  /* 0x0000000102067824 */ /* 0x000fca00078e0206 */
[----:B------:R-:W-:-:S13]  /*1a4d0*/  ISETP.GT.AND P6, PT, R6, R0, PT ;  /* 0x000000000600720c */ /* 0x000fda0003fc4270 */
[----:B------:R-:W-:Y:S05]  /*1a4e0*/  @!P6 BRA `(.L_x_1363) ;  /* 0xfffffffc0070e947 */ /* 0x000fea000383ffff */
.L_x_1359:
        /* <DEDUP_REMOVED lines=10> */
[----:B------:R0:W3:Y:S01]  /*1a590*/  LDG.E R8, desc[UR52][R2.64] ;  /* 0x0000003402087981 */ /* 0x0000e2000c1e1900 */
[----:B------:R-:W-:Y:S01]  /*1a5a0*/  ISETP.NE.AND P0, PT, RZ, UR7, PT ;  /* 0x00000007ff007c0c */ /* 0x000fe2000bf05270 */
[----:B0-----:R-:W-:-:S05]  /*1a5b0*/  IMAD.U32 R2, RZ, RZ, UR6 ;  /* 0x00000006ff027e24 */ /* 0x001fca000f8e00ff */
[----:B------:R0:W3:Y:S02]  /*1a5c0*/  SHFL.IDX PT, R4, R4, R2, 0x1f ;  /* 0x00001f0204047589 */ /* 0x0000e400000e0000 */
[----:B0-----:R-:W-:Y:S02]  /*1a5d0*/  IMAD.MOV.U32 R2, RZ, RZ, RZ ;  /* 0x000000ffff027224 */ /* 0x001fe400078e00ff */
[----:B---3--:R-:W-:-:S05]  /*1a5e0*/  IMAD R5, R4, R8, RZ ;  /* 0x0000000804057224 */ /* 0x008fca00078e02ff */
[----:B------:R-:W-:Y:S01]  /*1a5f0*/  IABS R9, R5 ;  /* 0x0000000500097213 */ /* 0x000fe20000000000 */
[----:B------:R-:W-:Y:S06]  /*1a600*/  @!P0 BRA `(.L_x_1364) ;  /* 0x00000000000c8947 */ /* 0x000fec0003800000 */
[----:B------:R-:W-:-:S06]  /*1a610*/  UIADD3 UR4, UR6, -0x1, URZ ;  /* 0xffffffff06047890 */ /* 0x000fcc000fffe03f */
[----:B------:R-:W-:-:S06]  /*1a620*/  IMAD.U32 R2, RZ, RZ, UR4 ;  /* 0x00000004ff027e24 */ /* 0x000fcc000f8e00ff */
[----:B------:R0:W1:Y:S02]  /*1a630*/  SHFL.IDX PT, R2, R7, R2, 0x1f ;  /* 0x00001f0207027589 */ /* 0x00006400000e0000 */
.L_x_1364:
[----:B------:R-:W3:Y:S01]  /*1a640*/  I2F.RP R3, R9 ;  /* 0x0000000900037306 */ /* 0x000ee20000209400 */
[----:B01----:R-:W-:-:S04]  /*1a650*/  IMAD R7, R2, R10, R6 ;  /* 0x0000000a02077224 */ /* 0x003fc800078e0206 */
[----:B------:R-:W-:Y:S01]  /*1a660*/  IMAD.IADD R0, R0, 0x1, -R7 ;  /* 0x0000000100007824 */ /* 0x000fe200078e0a07 */
[----:B------:R0:W-:Y:S02]  /*1a670*/  STL [R1+0x10], R7 ;  /* 0x0000100701007387 */ /* 0x0001e40000100800 */
[----:B---3--:R-:W1:Y:S02]  /*1a680*/  MUFU.RCP R3, R3 ;  /* 0x0000000300037308 */ /* 0x008e640000001000 */
[----:B-1----:R-:W-:-:S06]  /*1a690*/  VIADD R3, R3, 0xffffffe ;  /* 0x0ffffffe03037836 */ /* 0x002fcc0000000000 */
[----:B------:R-:W1:Y:S02]  /*1a6a0*/  F2I.FTZ.U32.TRUNC.NTZ R3, R3 ;  /* 0x0000000300037305 */ /* 0x000e64000021f000 */
[----:B-1----:R-:W-:-:S04]  /*1a6b0*/  IMAD.MOV R2, RZ, RZ, -R3 ;  /* 0x000000ffff027224 */ /* 0x002fc800078e0a03 */
        /* <DEDUP_REMOVED lines=17> */
[----:B------:R-:W-:-:S05]  /*1a7d0*/  @!P1 LOP3.LUT R2, RZ, R5, RZ, 0x33, !PT ;  /* 0x00000005ff029212 */ /* 0x000fca00078e33ff */
[----:B------:R-:W-:Y:S02]  /*1a7e0*/  IMAD R6, R8, R2, RZ ;  /* 0x0000000208067224 */ /* 0x000fe400078e02ff */
[----:B------:R-:W-:Y:S02]  /*1a7f0*/  IMAD.MOV R2, RZ, RZ, -R2 ;  /* 0x000000ffff027224 */ /* 0x000fe400078e0a02 */
[----:B------:R-:W-:Y:S02]  /*1a800*/  IMAD.MOV R3, RZ, RZ, -R6 ;  /* 0x000000ffff037224 */ /* 0x000fe400078e0a06 */
[----:B------:R-:W-:-:S03]  /*1a810*/  IMAD R0, R5, R2, R0 ;  /* 0x0000000205007224 */ /* 0x000fc600078e0200 */
[----:B------:R-:W-:-:S04]  /*1a820*/  VIADDMNMX R8, R3, R10, R8, PT ;  /* 0x0000000a03087246 */ /* 0x000fc80003800108 */
[----:B0-----:R-:W-:-:S04]  /*1a830*/  IABS R7, R8 ;  /* 0x0000000800077213 */ /* 0x001fc80000000000 */
[----:B------:R-:W0:Y:S08]  /*1a840*/  I2F.RP R3, R7 ;  /* 0x0000000700037306 */ /* 0x000e300000209400 */
        /* <DEDUP_REMOVED lines=9> */
[----:B------:R-:W-:-:S04]  /*1a8e0*/  IMAD.HI.U32 R2, R2, R3, RZ ;  /* 0x0000000302027227 */ /* 0x000fc800078e00ff */
[----:B------:R-:W-:-:S04]  /*1a8f0*/  IMAD.MOV R5, RZ, RZ, -R5 ;  /* 0x000000ffff057224 */ /* 0x000fc800078e0a05 */
[----:B------:R-:W-:-:S05]  /*1a900*/  IMAD R3, R2, R5, R3 ;  /* 0x0000000502037224 */ /* 0x000fca00078e0203 */
[----:B------:R-:W-:-:S13]  /*1a910*/  ISETP.GT.U32.AND P1, PT, R7, R3, PT ;  /* 0x000000030700720c */ /* 0x000fda0003f24070 */
[----:B------:R-:W-:Y:S02]  /*1a920*/  @!P1 IMAD.IADD R3, R3, 0x1, -R7 ;  /* 0x0000000103039824 */ /* 0x000fe400078e0a07 */
[----:B------:R-:W-:Y:S01]  /*1a930*/  @!P1 VIADD R2, R2, 0x1 ;  /* 0x0000000102029836 */ /* 0x000fe20000000000 */
[----:B------:R-:W-:Y:S02]  /*1a940*/  ISETP.NE.AND P1, PT, R8, RZ, PT ;  /* 0x000000ff0800720c */ /* 0x000fe40003f25270 */
[----:B------:R-:W-:Y:S02]  /*1a950*/  ISETP.GE.U32.AND P0, PT, R3, R7, PT ;  /* 0x000000070300720c */ /* 0x000fe40003f06070 */
[C---:B------:R-:W-:Y:S01]  /*1a960*/  LOP3.LUT R3, R0.reuse, R8, RZ, 0x3c, !PT ;  /* 0x0000000800037212 */ /* 0x040fe200078e3cff */
[----:B------:R-:W-:-:S03]  /*1a970*/  IMAD.IADD R0, R0, 0x1, R6 ;  /* 0x0000000100007824 */ /* 0x000fc600078e0206 */
[----:B------:R-:W-:-:S07]  /*1a980*/  ISETP.GE.AND P2, PT, R3, RZ, PT ;  /* 0x000000ff0300720c */ /* 0x000fce0003f46270 */
[----:B------:R-:W-:-:S06]  /*1a990*/  @P0 VIADD R2, R2, 0x1 ;  /* 0x0000000102020836 */ /* 0x000fcc0000000000 */
[----:B------:R-:W-:Y:S01]  /*1a9a0*/  @!P2 IMAD.MOV R2, RZ, RZ, -R2 ;  /* 0x000000ffff02a224 */ /* 0x000fe200078e0a02 */
[----:B------:R-:W-:Y:S01]  /*1a9b0*/  @!P1 LOP3.LUT R2, RZ, R8, RZ, 0x33, !PT ;  /* 0x00000008ff029212 */ /* 0x000fe200078e33ff */
[----:B------:R-:W-:-:S03]  /*1a9c0*/  IMAD.MOV R8, RZ, RZ, -R8 ;  /* 0x000000ffff087224 */ /* 0x000fc600078e0a08 */
[----:B------:R-:W-:Y:S01]  /*1a9d0*/  LOP3.LUT R3, RZ, R2, RZ, 0x33, !PT ;  /* 0x00000002ff037212 */ /* 0x000fe200078e33ff */
[----:B------:R-:W-:-:S05]  /*1a9e0*/  IMAD R0, R2, R8, R0 ;  /* 0x0000000802007224 */ /* 0x000fca00078e0200 */
[----:B------:R-:W-:Y:S01]  /*1a9f0*/  R2UR UR36, R0 ;  /* 0x00000000002472ca */ /* 0x000fe200000e0000 */
[----:B------:R-:W-:-:S05]  /*1aa00*/  IMAD.IADD R0, R4, 0x1, R3 ;  /* 0x0000000104007824 */ /* 0x000fca00078e0203 */
[----:B------:R1:W-:Y:S01]  /*1aa10*/  STL [R1+0x14], R0 ;  /* 0x0000140001007387 */ /* 0x0003e20000100800 */
[----:B------:R-:W-:Y:S08]  /*1aa20*/  BRA `(.L_x_1365) ;  /* 0x0000000000107947 */ /* 0x000ff00003800000 */
.L_x_1360:
[----:B------:R0:W-:Y:S01]  /*1aa30*/  STL [R1+0x10], R0 ;  /* 0x0000100001007387 */ /* 0x0001e20000100800 */
[----:B------:R-:W-:Y:S01]  /*1aa40*/  ULDC UR44, c[0x0][0xc3c] ;  /* 0x00030f00002c7ab9 */ /* 0x000fe20000000800 */
[----:B------:R-:W-:Y:S02]  /*1aa50*/  UMOV UR36, URZ ;  /* 0x0000003f00247c82 */ /* 0x000fe40008000000 */
[----:B------:R0:W-:Y:S03]  /*1aa60*/  STL [R1+0x14], RZ ;  /* 0x000014ff01007387 */ /* 0x0001e60000100800 */
.L_x_1365:
[----:B------:R-:W3:Y:S04]  /*1aa70*/  LDL R3, [R1+0x10] ;  /* 0x0000100001037983 */ /* 0x000ee80000100800 */
[----:B------:R-:W4:Y:S01]  /*1aa80*/  LDL R2, [R1+0x14] ;  /* 0x0000140001027983 */ /* 0x000f220000100800 */
[----:B------:R-:W-:Y:S02]  /*1aa90*/  IMAD.U32 R6, RZ, RZ, UR36 ;  /* 0x00000024ff067e24 */ /* 0x000fe4000f8e00ff */
[----:B------:R-:W-:Y:S01]  /*1aaa0*/  IMAD.U32 R7, RZ, RZ, UR44 ;  /* 0x0000002cff077e24 */ /* 0x000fe2000f8e00ff */
[----:B01----:R-:W0:Y:S02]  /*1aab0*/  S2R R0, SR_TID.X ;  /* 0x0000000000007919 */ /* 0x003e240000002100 */
        /* <DEDUP_REMOVED lines=10> */
.L_x_1358:
[----:B------:R-:W-:Y:S02]  /*1ab60*/  ULDC UR4, c[0x0][0xc3c] ;  /* 0x00030f0000047ab9 */ /* 0x000fe40000000800 */
[----:B------:R-:W-:-:S06]  /*1ab70*/  UISETP.GE.AND UP0, UPT, UR44, UR4, UPT ;  /* 0x000000042c00728c */ /* 0x000fcc000bf06270 */
[----:B------:R-:W-:-:S13]  /*1ab80*/  PLOP3.LUT P0, PT, PT, PT, UP0, 0x80, 0x0 ;  /* 0x000000000000781c */ /* 0x000fda0003f0f008 */
[----:B------:R-:W-:Y:S05]  /*1ab90*/  @!P0 BRA `(.L_x_1366) ;  /* 0xffffffb400dc8947 */ /* 0x000fea000383ffff */
.L_x_1289:
        /* <DEDUP_REMOVED lines=12> */
.L_x_1407:
[----:B------:R-:W-:Y:S05]  /*1ac60*/  BSYNC B0 ;  /* 0x0000000000007941 */ /* 0x000fea0003800000 */
.L_x_1367:
[----:B------:R-:W-:-:S03]  /*1ac70*/  UMOV UR4, 0xffffffff ;  /* 0xffffffff00047882 */ /* 0x000fc60000000000 */
[----:B------:R-:W-:Y:S05]  /*1ac80*/  BRA.DIV UR4, `(.L_x_1369) ;  /* 0x0000000e04f47947 */ /* 0x000fea000b800000 */
[----:B0-----:R-:W0:Y:S02]  /*1ac90*/  S2R R0, SR_TID.X ;  /* 0x0000000000007919 */ /* 0x001e240000002100 */
[----:B0-----:R-:W-:-:S04]  /*1aca0*/  SHF.R.U32.HI R0, RZ, 0x5, R0 ;  /* 0x00000005ff007819 */ /* 0x001fc80000011600 */
[----:B------:R-:W-:-:S05]  /*1acb0*/  LOP3.LUT R0, R0, 0x3, RZ, 0xc0, !PT ;  /* 0x0000000300007812 */ /* 0x000fca00078ec0ff */
[----:B------:R0:W1:Y:S02]  /*1acc0*/  SHFL.IDX PT, R14, R0, RZ, 0x1f ;  /* 0x00001fff000e7589 */ /* 0x00006400000e0000 */
.L_x_1410:
[----:B-1----:R-:W-:Y:S01]  /*1acd0*/  ISETP.NE.AND P0, PT, R14, RZ, PT ;  /* 0x000000ff0e00720c */ /* 0x002fe20003f05270 */
[----:B------:R-:W-:-:S12]  /*1ace0*/  BSSY B0, `(.L_x_1370) ;  /* 0x000002c000007945 */ /* 0x000fd80003800000 */
[----:B------:R-:W-:Y:S05]  /*1acf0*/  @P0 BRA `(.L_x_1371) ;  /* 0x0000000000a80947 */ /* 0x000fea0003800000 */
[----:B------:R-:W-:-:S03]  /*1ad00*/  UMOV UR4, 0xffffffff ;  /* 0xffffffff00047882 */ /* 0x000fc60000000000 */
[----:B------:R-:W-:Y:S05]  /*1ad10*/  BRA.DIV UR4, `(.L_x_1372) ;  /* 0x0000001204047947 */ /* 0x000fea000b800000 */
[----:B------:R-:W-:-:S13]  /*1ad20*/  ELECT P6, URZ, PT ;  /* 0x00000000003f782f */ /* 0x000fda00038c0000 */
.L_x_1413:
[----:B------:R-:W-:Y:S05]  /*1ad30*/  @!P6 BRA `(.L_x_1371) ;  /* 0x000000000098e947 */ /* 0x000fea0003800000 */
[----:B------:R-:W-:-:S06]  /*1ad40*/  ULOP3.LUT UR4, UR38, 0x2, URZ, 0xfc, !UPT ;  /* 0x0000000226047892 */ /* 0x000fcc000f8efc3f */
[----:B0-----:R-:W-:-:S05]  /*1ad50*/  IMAD.U32 R0, RZ, RZ, UR4 ;  /* 0x00000004ff007e24 */ /* 0x001fca000f8e00ff */
[----:B------:R-:W-:-:S13]  /*1ad60*/  ISETP.NE.AND P0, PT, R0, 0x3, PT ;  /* 0x000000030000780c */ /* 0x000fda0003f05270 */
[----:B------:R-:W-:Y:S05]  /*1ad70*/  @!P0 BRA `(.L_x_1373) ;  /* 0x0000000000048947 */ /* 0x000fea0003800000 */
[----:B------:R-:W-:Y:S01]  /*1ad80*/  BPT.TRAP 0x1 ;  /* 0x000000040000795c */ /* 0x000fe20000300000 */
.L_x_1373:
        /* <DEDUP_REMOVED lines=13> */
.L_x_1414:
[----:B------:R-:W1:Y:S02]  /*1ae60*/  SYNCS.PHASECHK.TRANS64.TRYWAIT P1, [R5+URZ], R0 ;  /* 0x00000000050075a7 */ /* 0x000e64000802017f */
[----:B-1----:R-:W-:Y:S05]  /*1ae70*/  @!P1 BRA `(.L_x_1375) ;  /* 0x0000000c00e09947 */ /* 0x002fea0003800000 */
.L_x_1415:
[----:B------:R-:W-:Y:S05]  /*1ae80*/  @!P0 BRA `(.L_x_1376) ;  /* 0x0000000000048947 */ /* 0x000fea0003800000 */
[----:B------:R-:W-:Y:S01]  /*1ae90*/  BPT.TRAP 0x1 ;  /* 0x000000040000795c */ /* 0x000fe20000300000 */
.L_x_1376:
[----:B-1----:R-:W-:-:S04]  /*1aea0*/  IMAD R5, R18, 0x8, R3 ;  /* 0x0000000812057824 */ /* 0x002fc800078e0203 */
[----:B------:R-:W1:Y:S02]  /*1aeb0*/  SYNCS.PHASECHK.TRANS64.TRYWAIT P1, [R5+URZ+0x29860], R4 ;  /* 0x02986004050075a7 */ /* 0x000e64000802017f */
[----:B-1----:R-:W-:Y:S05]  /*1aec0*/  @!P1 BRA `(.L_x_1377) ;  /* 0x0000000c00e09947 */ /* 0x002fea0003800000 */
.L_x_1416:
[----:B------:R-:W-:Y:S05]  /*1aed0*/  @!P0 BRA `(.L_x_1378) ;  /* 0x0000000000048947 */ /* 0x000fea0003800000 */
[----:B------:R-:W-:Y:S01]  /*1aee0*/  BPT.TRAP 0x1 ;  /* 0x000000040000795c */ /* 0x000fe20000300000 */
.L_x_1378:
[----:B------:R-:W-:-:S04]  /*1aef0*/  IMAD R3, R2, 0x8, R3 ;  /* 0x0000000802037824 */ /* 0x000fc800078e0203 */
[----:B------:R-:W3:Y:S02]  /*1af00*/  SYNCS.PHASECHK.TRANS64.TRYWAIT P1, [R3+URZ+0x29860], R0 ;  /* 0x02986000030075a7 */ /* 0x000ee4000802017f */
[----:B---3--:R-:W-:Y:S05]  /*1af10*/  @!P1 BRA `(.L_x_1379) ;  /* 0x0000000c00e09947 */ /* 0x008fea0003800000 */
.L_x_1417:
[----:B------:R-:W-:Y:S05]  /*1af20*/  @!P0 BRA `(.L_x_1380) ;  /* 0x0000000000048947 */ /* 0x000fea0003800000 */
[----:B------:R-:W-:Y:S01]  /*1af30*/  BPT.TRAP 0x1 ;  /* 0x000000040000795c */ /* 0x000fe20000300000 */
.L_x_1380:
[----:B------:R-:W4:Y:S02]  /*1af40*/  SYNCS.PHASECHK.TRANS64.TRYWAIT P0, [R5+URZ+0x29880], R4 ;  /* 0x02988004050075a7 */ /* 0x000f24000800017f */
[----:B----4-:R-:W-:Y:S05]  /*1af50*/  @!P0 BRA `(.L_x_1381) ;  /* 0x0000000c00e48947 */ /* 0x010fea0003800000 */
.L_x_1382:
[----:B------:R0:W0:Y:S02]  /*1af60*/  SYNCS.PHASECHK.TRANS64.TRYWAIT P0, [R3+URZ+0x29880], R0 ;  /* 0x02988000030075a7 */ /* 0x000024000800017f */
[----:B0-----:R-:W-:Y:S05]  /*1af70*/  @!P0 NANOSLEEP.SYNCS 0x989680 ;  /* 0x009896800000895d */ /* 0x001fea0003900000 */
[----:B------:R-:W0:Y:S02]  /*1af80*/  @!P0 SYNCS.PHASECHK.TRANS64 P0, [R3+URZ+0x29880], R0 ;  /* 0x02988000030085a7 */ /* 0x000e24000800007f */
[----:B0-----:R-:W-:Y:S05]  /*1af90*/  @!P0 BRA `(.L_x_1382) ;  /* 0xfffffffc00f08947 */ /* 0x001fea000383ffff */
.L_x_1371:
[----:B------:R-:W-:Y:S05]  /*1afa0*/  BSYNC B0 ;  /* 0x0000000000007941 */ /* 0x000fea0003800000 */
.L_x_1370:
[----:B------:R-:W-:Y:S05]  /*1afb0*/  EXIT ;  /* 0x000000000000794d */ /* 0x000fea0003800000 */
.L_x_1187:
[----:B0-----:R-:W-:-:S04]  /*1afc0*/  IMAD.U32 R3, RZ, RZ, UR41 ;  /* 0x00000029ff037e24 */ /* 0x001fc8000f8e00ff */
[----:B------:R0:W1:Y:S03]  /*1afd0*/  SYNCS.PHASECHK.TRANS64.TRYWAIT P1, [R3+URZ+0x29800], R0 ;  /* 0x02980000030075a7 */ /* 0x000066000802017f */
[----:B-1----:R-:W-:Y:S05]  /*1afe0*/  @!P1 NANOSLEEP.SYNCS 0x989680 ;  /* 0x009896800000995d */ /* 0x002fea0003900000 */
[----:B------:R-:W1:Y:S02]  /*1aff0*/  @!P1 SYNCS.PHASECHK.TRANS64 P1, [R3+URZ+0x29800], R0 ;  /* 0x02980000030095a7 */ /* 0x000e64000802007f */
[----:B-1----:R-:W-:Y:S05]  /*1b000*/  @!P1 BRA `(.L_x_1187) ;  /* 0xfffffffc00ec9947 */ /* 0x002fea000383ffff */
[----:B------:R-:W-:Y:S05]  /*1b010*/  BRA `(.L_x_1383) ;  /* 0xfffffe6c00987947 */ /* 0x000fea000383ffff */
.L_x_1191:
[----:B-1----:R1:W2:Y:S02]  /*1b020*/  SYNCS.PHASECHK.TRANS64.TRYWAIT P1, [R3+URZ+0x29830], R0 ;  /* 0x02983000030075a7 */ /* 0x0022a4000802017f */
[----:B--2---:R-:W-:Y:S05]  /*1b030*/  @!P1 NANOSLEEP.SYNCS 0x989680 ;  /* 0x009896800000995d */ /* 0x004fea0003900000 */
[----:B------:R-:W2:Y:S02]  /*1b040*/  @!P1 SYNCS.PHASECHK.TRANS64 P1, [R3+URZ+0x29830], R0 ;  /* 0x02983000030095a7 */ /* 0x000ea4000802007f */
[----:B--2---:R-:W-:Y:S05]  /*1b050*/  @!P1 BRA `(.L_x_1191) ;  /* 0xfffffffc00f09947 */ /* 0x004fea000383ffff */
[----:B------:R-:W-:Y:S05]  /*1b060*/  BRA `(.L_x_1190) ;  /* 0xfffffe6c00bc7947 */ /* 0x000fea000383ffff */
.L_x_1207:
[----:B-1----:R-:W-:-:S04]  /*1b070*/  IMAD.U32 R7, RZ, RZ, UR6 ;  /* 0x00000006ff077e24 */ /* 0x002fc8000f8e00ff */
[----:B------:R1:W2:Y:S03]  /*1b080*/  SYNCS.PHASECHK.TRANS64.TRYWAIT P1, [R7+URZ+0x29830], R6 ;  /* 0x02983006070075a7 */ /* 0x0002a6000802017f */
[----:B--2---:R-:W-:Y:S05]  /*1b090*/  @!P1 NANOSLEEP.SYNCS 0x989680 ;  /* 0x009896800000995d */ /* 0x004fea0003900000 */
[----:B------:R-:W2:Y:S02]  /*1b0a0*/  @!P1 SYNCS.PHASECHK.TRANS64 P1, [R7+URZ+0x29830], R6 ;  /* 0x02983006070095a7 */ /* 0x000ea4000802007f */
[----:B--2---:R-:W-:Y:S05]  /*1b0b0*/  @!P1 BRA `(.L_x_1207) ;  /* 0xfffffffc00ec9947 */ /* 0x004fea000383ffff */
[----:B------:R-:W-:Y:S05]  /*1b0c0*/  BRA `(.L_x_1204) ;  /* 0xfffffeb000a47947 */ /* 0x000fea000383ffff */
.L_x_1211:
[----:B-1----:R-:W-:-:S04]  /*1b0d0*/  IMAD.U32 R7, RZ, RZ, UR6 ;  /* 0x00000006ff077e24 */ /* 0x002fc8000f8e00ff */
[----:B------:R1:W2:Y:S03]  /*1b0e0*/  SYNCS.PHASECHK.TRANS64.TRYWAIT P1, [R7+URZ+0x29850], R6 ;  /* 0x02985006070075a7 */ /* 0x0002a6000802017f */
[----:B--2---:R-:W-:Y:S05]  /*1b0f0*/  @!P1 NANOSLEEP.SYNCS 0x989680 ;  /* 0x009896800000995d */ /* 0x004fea0003900000 */
[----:B------:R-:W2:Y:S02]  /*1b100*/  @!P1 SYNCS.PHASECHK.TRANS64 P1, [R7+URZ+0x29850], R6 ;  /* 0x02985006070095a7 */ /* 0x000ea4000802007f */
[----:B--2---:R-:W-:Y:S05]  /*1b110*/  @!P1 BRA `(.L_x_1211) ;  /* 0xfffffffc00ec9947 */ /* 0x004fea000383ffff */
[----:B------:R-:W-:Y:S05]  /*1b120*/  BRA `(.L_x_1208) ;  /* 0xfffffebc00a07947 */ /* 0x000fea000383ffff */
.L_x_1229:
[----:B-1----:R-:W-:-:S04]  /*1b130*/  IMAD.U32 R11, RZ, RZ, UR6 ;  /* 0x00000006ff0b7e24 */ /* 0x002fc8000f8e00ff */
[----:B------:R1:W2:Y:S03]  /*1b140*/  SYNCS.PHASECHK.TRANS64.TRYWAIT P1, [R11+URZ+0x29830], R0 ;  /* 0x029830000b0075a7 */ /* 0x0002a6000802017f */
[----:B--2---:R-:W-:Y:S05]  /*1b150*/  @!P1 NANOSLEEP.SYNCS 0x989680 ;  /* 0x009896800000995d */ /* 0x004fea0003900000 */
[----:B------:R-:W2:Y:S02]  /*1b160*/  @!P1 SYNCS.PHASECHK.TRANS64 P1, [R11+URZ+0x29830], R0 ;  /* 0x029830000b0095a7 */ /* 0x000ea4000802007f */
[----:B--2---:R-:W-:Y:S05]  /*1b170*/  @!P1 BRA `(.L_x_1229) ;  /* 0xfffffffc00ec9947 */ /* 0x004fea000383ffff */
[----:B------:R-:W-:Y:S05]  /*1b180*/  BRA `(.L_x_1226) ;  /* 0xfffffef800ec7947 */ /* 0x000fea000383ffff */
.L_x_1233:
[----:B-1----:R-:W-:-:S04]  /*1b190*/  IMAD.U32 R11, RZ, RZ, UR6 ;  /* 0x00000006ff0b7e24 */ /* 0x002fc8000f8e00ff */
[----:B------:R1:W2:Y:S03]  /*1b1a0*/  SYNCS.PHASECHK.TRANS64.TRYWAIT P1, [R11+URZ+0x29850], R0 ;  /* 0x029850000b0075a7 */ /* 0x0002a6000802017f */
[----:B--2---:R-:W-:Y:S05]  /*1b1b0*/  @!P1 NANOSLEEP.SYNCS 0x989680 ;  /* 0x009896800000995d */ /* 0x004fea0003900000 */
[----:B------:R-:W2:Y:S02]  /*1b1c0*/  @!P1 SYNCS.PHASECHK.TRANS64 P1, [R11+URZ+0x29850], R0 ;  /* 0x029850000b0095a7 */ /* 0x000ea4000802007f */
[----:B--2---:R-:W-:Y:S05]  /*1b1d0*/  @!P1 BRA `(.L_x_1233) ;  /* 0xfffffffc00ec9947 */ /* 0x004fea000383ffff */
[----:B------:R-:W-:Y:S05]  /*1b1e0*/  BRA `(.L_x_1230) ;  /* 0xffffff0400f47947 */ /* 0x000fea000383ffff */
.L_x_1240:
[----:B-1----:R-:W-:-:S04]  /*1b1f0*/  IMAD.U32 R9, RZ, RZ, UR6 ;  /* 0x00000006ff097e24 */ /* 0x002fc8000f8e00ff */
[----:B------:R1:W2:Y:S03]  /*1b200*/  SYNCS.PHASECHK.TRANS64.TRYWAIT P1, [R9+URZ+0x29830], R0 ;  /* 0x02983000090075a7 */ /* 0x0002a6000802017f */
[----:B--2---:R-:W-:Y:S05]  /*1b210*/  @!P1 NANOSLEEP.SYNCS 0x989680 ;  /* 0x009896800000995d */ /* 0x004fea0003900000 */
[----:B------:R-:W2:Y:S02]  /*1b220*/  @!P1 SYNCS.PHASECHK.TRANS64 P1, [R9+URZ+0x29830], R0 ;  /* 0x02983000090095a7 */ /* 0x000ea4000802007f */
[----:B--2---:R-:W-:Y:S05]  /*1b230*/  @!P1 BRA `(.L_x_1240) ;  /* 0xfffffffc00ec9947 */ /* 0x004fea000383ffff */
[----:B------:R-:W-:Y:S05]  /*1b240*/  BRA `(.L_x_1237) ;  /* 0xffffff28000c7947 */ /* 0x000fea000383ffff */
.L_x_1244:
[----:B-1----:R-:W-:-:S04]  /*1b250*/  IMAD.U32 R9, RZ, RZ, UR6 ;  /* 0x00000006ff097e24 */ /* 0x002fc8000f8e00ff */
[----:B------:R1:W2:Y:S03]  /*1b260*/  SYNCS.PHASECHK.TRANS64.TRYWAIT P1, [R9+URZ+0x29850], R0 ;  /* 0x02985000090075a7 */ /* 0x0002a6000802017f */
[----:B--2---:R-:W-:Y:S05]  /*1b270*/  @!P1 NANOSLEEP.SYNCS 0x989680 ;  /* 0x009896800000995d */ /* 0x004fea0003900000 */
[----:B------:R-:W2:Y:S02]  /*1b280*/  @!P1 SYNCS.PHASECHK.TRANS64 P1, [R9+URZ+0x29850], R0 ;  /* 0x02985000090095a7 */ /* 0x000ea4000802007f */
[----:B--2---:R-:W-:Y:S05]  /*1b290*/  @!P1 BRA `(.L_x_1244) ;  /* 0xfffffffc00ec9947 */ /* 0x004fea000383ffff */
[----:B------:R-:W-:Y:S05]  /*1b2a0*/  BRA `(.L_x_1241) ;  /* 0xffffff3400147947 */ /* 0x000fea000383ffff */
.L_x_1258:
[----:B-1----:R-:W-:-:S04]  /*1b2b0*/  IMAD.U32 R6, RZ, RZ, UR9 ;  /* 0x00000009ff067e24 */ /* 0x002fc8000f8e00ff */
[----:B------:R1:W2:Y:S03]  /*1b2c0*/  SYNCS.PHASECHK.TRANS64.TRYWAIT P1, [R6+URZ+0x29850], R3 ;  /* 0x02985003060075a7 */ /* 0x0002a6000802017f */
[----:B--2---:R-:W-:Y:S05]  /*1b2d0*/  @!P1 NANOSLEEP.SYNCS 0x989680 ;  /* 0x009896800000995d */ /* 0x004fea0003900000 */
[----:B------:R-:W2:Y:S02]  /*1b2e0*/  @!P1 SYNCS.PHASECHK.TRANS64 P1, [R6+URZ+0x29850], R3 ;  /* 0x02985003060095a7 */ /* 0x000ea4000802007f */
[----:B--2---:R-:W-:Y:S05]  /*1b2f0*/  @!P1 BRA `(.L_x_1258) ;  /* 0xfffffffc00ec9947 */ /* 0x004fea000383ffff */
[----:B------:R-:W-:Y:S05]  /*1b300*/  BRA `(.L_x_1257) ;  /* 0xffffff6c00887947 */ /* 0x000fea000383ffff */
.L_x_1310:
[----:B------:R-:W-:Y:S02]  /*1b310*/  IMAD.MOV.U32 R13, RZ, RZ, R0 ;  /* 0x000000ffff0d7224 */ /* 0x000fe400078e0000 */
[----:B------:R-:W-:Y:S02]  /*1b320*/  IMAD.MOV.U32 R12, RZ, RZ, RZ ;  /* 0x000000ffff0c7224 */ /* 0x000fe400078e00ff */
[----:B------:R-:W-:Y:S02]  /*1b330*/  IMAD.MOV.U32 R11, RZ, RZ, 0x1f ;  /* 0x0000001fff0b7424 */ /* 0x000fe400078e00ff */
[----:B------:R-:W-:-:S07]  /*1b340*/  IMAD.MOV.U32 R15, RZ, RZ, -0x1 ;  /* 0xffffffffff0f7424 */ /* 0x000fce00078e00ff */
[----:B-1----:R-:W-:Y:S05]  /*1b350*/  WARPSYNC.COLLECTIVE R15, `(.L_x_1384) ;  /* 0x000000000f087348 */ /* 0x002fea0003c00000 */
[----:B------:R0:W2:Y:S02]  /*1b360*/  SHFL.IDX P6, R14, R13, R12, R11 ;  /* 0x0000000c0d0e7389 */ /* 0x0000a400000c000b */
[----:B012---:R-:W-:Y:S01]  /*1b370*/  ENDCOLLECTIVE ;  /* 0x000000000000791b */ /* 0x007fe20003800000 */
.L_x_1384:
[----:B------:R-:W-:Y:S05]  /*1b380*/  BRA `(.L_x_1385) ;  /* 0xffffffc0006c7947 */ /* 0x000fea000383ffff */
.L_x_1312:
[----:B------:R-:W-:Y:S01]  /*1b390*/  BSSY B0, `(.L_x_1386) ;  /* 0x0000006000007945 */ /* 0x000fe20003800000 */
[----:B------:R-:W-:-:S07]  /*1b3a0*/  IMAD.MOV.U32 R15, RZ, RZ, -0x1 ;  /* 0xffffffffff0f7424 */ /* 0x000fce00078e00ff */
[----:B-1----:R-:W-:Y:S05]  /*1b3b0*/  WARPSYNC.COLLECTIVE R15, `(.L_x_1387) ;  /* 0x000000000f0c7348 */ /* 0x002fea0003c00000 */
[----:B------:R-:W-:Y:S02]  /*1b3c0*/  ELECT P6, UR62, PT ;  /* 0x00000000003e782f */ /* 0x000fe400038c0000 */
[----:B------:R-:W-:Y:S01]  /*1b3d0*/  MOV R14, UR62 ;  /* 0x0000003e000e7c02 */ /* 0x000fe20008000f00 */
[----:B-1----:R-:W-:Y:S10]  /*1b3e0*/  ENDCOLLECTIVE ;  /* 0x000000000000791b */ /* 0x002ff40003800000 */
.L_x_1387:
[----:B------:R-:W-:Y:S05]  /*1b3f0*/  BSYNC B0 ;  /* 0x0000000000007941 */ /* 0x000fea0003800000 */
.L_x_1386:
[----:B------:R-:W-:Y:S05]  /*1b400*/  BRA `(.L_x_1388) ;  /* 0xffffffc0007c7947 */ /* 0x000fea000383ffff */
.L_x_1314:
[----:B0-----:R0:W1:Y:S02]  /*1b410*/  SYNCS.PHASECHK.TRANS64.TRYWAIT P0, [R2+URZ+0x29880], R3 ;  /* 0x02988003020075a7 */ /* 0x001064000800017f */
[----:B-1----:R-:W-:Y:S05]  /*1b420*/  @!P0 NANOSLEEP.SYNCS 0x989680 ;  /* 0x009896800000895d */ /* 0x002fea0003900000 */
[----:B------:R-:W1:Y:S02]  /*1b430*/  @!P0 SYNCS.PHASECHK.TRANS64 P0, [R2+URZ+0x29880], R3 ;  /* 0x02988003020085a7 */ /* 0x000e64000800007f */
[----:B-1----:R-:W-:Y:S05]  /*1b440*/  @!P0 BRA `(.L_x_1314) ;  /* 0xfffffffc00f08947 */ /* 0x002fea000383ffff */
[----:B------:R-:W-:Y:S05]  /*1b450*/  BRA `(.L_x_1389) ;  /* 0xffffffc000dc7947 */ /* 0x000fea000383ffff */
.L_x_1316:
[----:B-1----:R1:W2:Y:S02]  /*1b460*/  SYNCS.PHASECHK.TRANS64.TRYWAIT P0, [R2+URZ+0x29840], R3 ;  /* 0x02984003020075a7 */ /* 0x0022a4000800017f */
[----:B--2---:R-:W-:Y:S05]  /*1b470*/  @!P0 NANOSLEEP.SYNCS 0x989680 ;  /* 0x009896800000895d */ /* 0x004fea0003900000 */
[----:B------:R-:W2:Y:S02]  /*1b480*/  @!P0 SYNCS.PHASECHK.TRANS64 P0, [R2+URZ+0x29840], R3 ;  /* 0x02984003020085a7 */ /* 0x000ea4000800007f */
[----:B--2---:R-:W-:Y:S05]  /*1b490*/  @!P0 BRA `(.L_x_1316) ;  /* 0xfffffffc00f08947 */ /* 0x004fea000383ffff */
[----:B------:R-:W-:Y:S05]  /*1b4a0*/  BRA `(.L_x_1390) ;  /* 0xffffffc4002c7947 */ /* 0x000fea000383ffff */
.L_x_1320:
[----:B------:R-:W-:Y:S01]  /*1b4b0*/  IMAD.MOV.U32 R13, RZ, RZ, R3 ;  /* 0x000000ffff0d7224 */ /* 0x000fe200078e0003 */
[----:B------:R-:W-:Y:S01]  /*1b4c0*/  LOP3.LUT R7, R7, 0x7f, RZ, 0xc0, !PT ;  /* 0x0000007f07077812 */ /* 0x000fe200078ec0ff */
[----:B------:R-:W-:Y:S02]  /*1b4d0*/  IMAD.MOV.U32 R12, RZ, RZ, RZ ;  /* 0x000000ffff0c7224 */ /* 0x000fe400078e00ff */
[----:B------:R-:W-:Y:S01]  /*1b4e0*/  IMAD.MOV.U32 R11, RZ, RZ, 0x1c1f ;  /* 0x00001c1fff0b7424 */ /* 0x000fe200078e00ff */
[----:B------:R-:W-:Y:S01]  /*1b4f0*/  SHF.R.U32.HI R2, RZ, 0x2, R7 ;  /* 0x00000002ff027819 */ /* 0x000fe20000011607 */
[----:B------:R-:W-:Y:S02]  /*1b500*/  IMAD.MOV.U32 R15, RZ, RZ, -0x1 ;  /* 0xffffffffff0f7424 */ /* 0x000fe400078e00ff */
[----:B------:R-:W-:Y:S02]  /*1b510*/  IMAD R0, R8, UR42, RZ ;  /* 0x0000002a08007c24 */ /* 0x000fe4000f8e02ff */
[----:B------:R-:W-:-:S07]  /*1b520*/  IMAD.IADD R2, R2, 0x1, R19 ;  /* 0x0000000102027824 */ /* 0x000fce00078e0213 */
[----:B-----5:R-:W-:Y:S05]  /*1b530*/  WARPSYNC.COLLECTIVE R15, `(.L_x_1391) ;  /* 0x000000000f087348 */ /* 0x020fea0003c00000 */
[----:B------:R0:W1:Y:S02]  /*1b540*/  SHFL.IDX P6, R14, R13, R12, R11 ;  /* 0x0000000c0d0e7389 */ /* 0x00006400000c000b */
[----:B01---5:R-:W-:Y:S01]  /*1b550*/  ENDCOLLECTIVE ;  /* 0x000000000000791b */ /* 0x023fe20003800000 */
.L_x_1391:
[----:B------:R-:W-:Y:S01]  /*1b560*/  ISETP.GE.AND P4, PT, R2, R0, PT ;  /* 0x000000000200720c */ /* 0x000fe20003f86270 */
[----:B------:R-:W-:Y:S02]  /*1b570*/  IMAD.MOV.U32 R13, RZ, RZ, R4 ;  /* 0x000000ffff0d7224 */ /* 0x000fe400078e0004 */
[----:B------:R-:W-:-:S10]  /*1b580*/  IMAD.MOV.U32 R5, RZ, RZ, R14 ;  /* 0x000000ffff057224 */ /* 0x000fd400078e000e */
[----:B------:R-:W-:Y:S05]  /*1b590*/  WARPSYNC.COLLECTIVE R15, `(.L_x_1392) ;  /* 0x000000000f087348 */ /* 0x000fea0003c00000 */
[----:B------:R0:W1:Y:S02]  /*1b5a0*/  SHFL.IDX P6, R14, R13, R12, R11 ;  /* 0x0000000c0d0e7389 */ /* 0x00006400000c000b */
[----:B01----:R-:W-:Y:S01]  /*1b5b0*/  ENDCOLLECTIVE ;  /* 0x000000000000791b */ /* 0x003fe20003800000 */
.L_x_1392:
[----:B------:R-:W-:Y:S02]  /*1b5c0*/  IMAD.MOV.U32 R13, RZ, RZ, R3 ;  /* 0x000000ffff0d7224 */ /* 0x000fe400078e0003 */
[----:B------:R-:W-:Y:S02]  /*1b5d0*/  IMAD.MOV.U32 R12, RZ, RZ, 0x1 ;  /* 0x00000001ff0c7424 */ /* 0x000fe400078e00ff */
[----:B------:R-:W-:-:S07]  /*1b5e0*/  IMAD.MOV.U32 R6, RZ, RZ, R14 ;  /* 0x000000ffff067224 */ /* 0x000fce00078e000e */
[----:B------:R-:W-:Y:S05]  /*1b5f0*/  WARPSYNC.COLLECTIVE R15, `(.L_x_1393) ;  /* 0x000000000f087348 */ /* 0x000fea0003c00000 */
[----:B------:R0:W1:Y:S02]  /*1b600*/  SHFL.IDX P6, R14, R13, R12, R11 ;  /* 0x0000000c0d0e7389 */ /* 0x00006400000c000b */
[----:B01----:R-:W-:Y:S01]  /*1b610*/  ENDCOLLECTIVE ;  /* 0x000000000000791b */ /* 0x003fe20003800000 */
.L_x_1393:
        /* <DEDUP_REMOVED lines=16> */
.L_x_1394:
[----:B------:R-:W-:Y:S02]  /*1b720*/  IMAD.MOV.U32 R13, RZ, RZ, R3 ;  /* 0x000000ffff0d7224 */ /* 0x000fe400078e0003 */
[----:B------:R-:W-:Y:S02]  /*1b730*/  IMAD.MOV.U32 R12, RZ, RZ, 0x2 ;  /* 0x00000002ff0c7424 */ /* 0x000fe400078e00ff */
[----:B------:R-:W-:-:S07]  /*1b740*/  IMAD.MOV.U32 R6, RZ, RZ, R14 ;  /* 0x000000ffff067224 */ /* 0x000fce00078e000e */
[----:B------:R-:W-:Y:S05]  /*1b750*/  WARPSYNC.COLLECTIVE R15, `(.L_x_1395) ;  /* 0x000000000f087348 */ /* 0x000fea0003c00000 */
[----:B------:R0:W1:Y:S02]  /*1b760*/  SHFL.IDX P6, R14, R13, R12, R11 ;  /* 0x0000000c0d0e7389 */ /* 0x00006400000c000b */
[----:B01----:R-:W-:Y:S01]  /*1b770*/  ENDCOLLECTIVE ;  /* 0x000000000000791b */ /* 0x003fe20003800000 */
.L_x_1395:
        /* <DEDUP_REMOVED lines=16> */
.L_x_1396:
[----:B------:R-:W-:Y:S02]  /*1b880*/  IMAD.MOV.U32 R13, RZ, RZ, R3 ;  /* 0x000000ffff0d7224 */ /* 0x000fe400078e0003 */
[----:B------:R-:W-:Y:S02]  /*1b890*/  IMAD.MOV.U32 R12, RZ, RZ, 0x3 ;  /* 0x00000003ff0c7424 */ /* 0x000fe400078e00ff */
[----:B------:R-:W-:-:S07]  /*1b8a0*/  IMAD.MOV.U32 R6, RZ, RZ, R14 ;  /* 0x000000ffff067224 */ /* 0x000fce00078e000e */
[----:B------:R-:W-:Y:S05]  /*1b8b0*/  WARPSYNC.COLLECTIVE R15, `(.L_x_1397) ;  /* 0x000000000f087348 */ /* 0x000fea0003c00000 */
[----:B------:R0:W1:Y:S02]  /*1b8c0*/  SHFL.IDX P6, R14, R13, R12, R11 ;  /* 0x0000000c0d0e7389 */ /* 0x00006400000c000b */
[----:B01----:R-:W-:Y:S01]  /*1b8d0*/  ENDCOLLECTIVE ;  /* 0x000000000000791b */ /* 0x003fe20003800000 */
.L_x_1397:
        /* <DEDUP_REMOVED lines=14> */
.L_x_1398:
[----:B------:R-:W-:Y:S01]  /*1b9c0*/  IMAD.MOV.U32 R4, RZ, RZ, R14 ;  /* 0x000000ffff047224 */ /* 0x000fe200078e000e */
[----:B------:R-:W-:Y:S06]  /*1b9d0*/  BRA `(.L_x_1399) ;  /* 0xffffffc8009c7947 */ /* 0x000fec000383ffff */
.L_x_1325:
[----:B-1----:R1:W2:Y:S02]  /*1b9e0*/  SYNCS.PHASECHK.TRANS64.TRYWAIT P0, [R17+URZ+0x29820], R0 ;  /* 0x02982000110075a7 */ /* 0x0022a4000800017f */
[----:B--2---:R-:W-:Y:S05]  /*1b9f0*/  @!P0 NANOSLEEP.SYNCS 0x989680 ;  /* 0x009896800000895d */ /* 0x004fea0003900000 */
[----:B------:R-:W2:Y:S02]  /*1ba00*/  @!P0 SYNCS.PHASECHK.TRANS64 P0, [R17+URZ+0x29820], R0 ;  /* 0x02982000110085a7 */ /* 0x000ea4000800007f */
[----:B--2---:R-:W-:Y:S05]  /*1ba10*/  @!P0 BRA `(.L_x_1325) ;  /* 0xfffffffc00f08947 */ /* 0x004fea000383ffff */
[----:B------:R-:W-:Y:S05]  /*1ba20*/  BRA `(.L_x_1400) ;  /* 0xffffffcc000c7947 */ /* 0x000fea000383ffff */
.L_x_1331:
[----:B-1----:R1:W3:Y:S02]  /*1ba30*/  SYNCS.PHASECHK.TRANS64.TRYWAIT P0, [R5+URZ+0x29880], R4 ;  /* 0x02988004050075a7 */ /* 0x0022e4000800017f */
[----:B---3--:R-:W-:Y:S05]  /*1ba40*/  @!P0 NANOSLEEP.SYNCS 0x989680 ;  /* 0x009896800000895d */ /* 0x008fea0003900000 */
[----:B------:R-:W3:Y:S02]  /*1ba50*/  @!P0 SYNCS.PHASECHK.TRANS64 P0, [R5+URZ+0x29880], R4 ;  /* 0x02988004050085a7 */ /* 0x000ee4000800007f */
[----:B---3--:R-:W-:Y:S05]  /*1ba60*/  @!P0 BRA `(.L_x_1331) ;  /* 0xfffffffc00f08947 */ /* 0x008fea000383ffff */
[----:B------:R-:W-:Y:S05]  /*1ba70*/  BRA `(.L_x_1401) ;  /* 0xffffffcc00c47947 */ /* 0x000fea000383ffff */
.L_x_1336:
[----:B---3--:R3:W4:Y:S02]  /*1ba80*/  SYNCS.PHASECHK.TRANS64.TRYWAIT P0, [R5+URZ+0x29840], R4 ;  /* 0x02984004050075a7 */ /* 0x008724000800017f */
[----:B----4-:R-:W-:Y:S05]  /*1ba90*/  @!P0 NANOSLEEP.SYNCS 0x989680 ;  /* 0x009896800000895d */ /* 0x010fea0003900000 */
[----:B------:R-:W4:Y:S02]  /*1baa0*/  @!P0 SYNCS.PHASECHK.TRANS64 P0, [R5+URZ+0x29840], R4 ;  /* 0x02984004050085a7 */ /* 0x000f24000800007f */
[----:B----4-:R-:W-:Y:S05]  /*1bab0*/  @!P0 BRA `(.L_x_1336) ;  /* 0xfffffffc00f08947 */ /* 0x010fea000383ffff */
[----:B------:R-:W-:Y:S05]  /*1bac0*/  BRA `(.L_x_1402) ;  /* 0xffffffd000407947 */ /* 0x000fea000383ffff */
.L_x_1344:
[----:B-1----:R1:W3:Y:S02]  /*1bad0*/  SYNCS.PHASECHK.TRANS64.TRYWAIT P0, [R19+URZ+0x29870], R4 ;  /* 0x02987004130075a7 */ /* 0x0022e4000800017f */
[----:B---3--:R-:W-:Y:S05]  /*1bae0*/  @!P0 NANOSLEEP.SYNCS 0x989680 ;  /* 0x009896800000895d */ /* 0x008fea0003900000 */
[----:B------:R-:W3:Y:S02]  /*1baf0*/  @!P0 SYNCS.PHASECHK.TRANS64 P0, [R19+URZ+0x29870], R4 ;  /* 0x02987004130085a7 */ /* 0x000ee4000800007f */
[----:B---3--:R-:W-:Y:S05]  /*1bb00*/  @!P0 BRA `(.L_x_1344) ;  /* 0xfffffffc00f08947 */ /* 0x008fea000383ffff */
[----:B------:R-:W-:Y:S05]  /*1bb10*/  BRA `(.L_x_1403) ;  /* 0xffffffd400587947 */ /* 0x000fea000383ffff */
.L_x_1346:
[----:B---3--:R3:W4:Y:S02]  /*1bb20*/  SYNCS.PHASECHK.TRANS64.TRYWAIT P0, [R19+URZ+0x29860], R3 ;  /* 0x02986003130075a7 */ /* 0x008724000800017f */
[----:B----4-:R-:W-:Y:S05]  /*1bb30*/  @!P0 NANOSLEEP.SYNCS 0x989680 ;  /* 0x009896800000895d */ /* 0x010fea0003900000 */
[----:B------:R-:W4:Y:S02]  /*1bb40*/  @!P0 SYNCS.PHASECHK.TRANS64 P0, [R19+URZ+0x29860], R3 ;  /* 0x02986003130085a7 */ /* 0x000f24000800007f */
[----:B----4-:R-:W-:Y:S05]  /*1bb50*/  @!P0 BRA `(.L_x_1346) ;  /* 0xfffffffc00f08947 */ /* 0x010fea000383ffff */
[----:B------:R-:W-:Y:S05]  /*1bb60*/  BRA `(.L_x_1404) ;  /* 0xffffffd400607947 */ /* 0x000fea000383ffff */
.L_x_1353:
[----:B0-----:R0:W1:Y:S02]  /*1bb70*/  SYNCS.PHASECHK.TRANS64.TRYWAIT P1, [R16+URZ+0x29870], R3 ;  /* 0x02987003100075a7 */ /* 0x001064000802017f */
[----:B-1----:R-:W-:Y:S05]  /*1bb80*/  @!P1 NANOSLEEP.SYNCS 0x989680 ;  /* 0x009896800000995d */ /* 0x002fea0003900000 */
[----:B------:R-:W1:Y:S02]  /*1bb90*/  @!P1 SYNCS.PHASECHK.TRANS64 P1, [R16+URZ+0x29870], R3 ;  /* 0x02987003100095a7 */ /* 0x000e64000802007f */
[----:B-1----:R-:W-:Y:S05]  /*1bba0*/  @!P1 BRA `(.L_x_1353) ;  /* 0xfffffffc00f09947 */ /* 0x002fea000383ffff */
[----:B------:R-:W-:Y:S05]  /*1bbb0*/  BRA `(.L_x_1405) ;  /* 0xffffffdc00447947 */ /* 0x000fea000383ffff */
.L_x_1355:
[----:B0-----:R0:W1:Y:S02]  /*1bbc0*/  SYNCS.PHASECHK.TRANS64.TRYWAIT P1, [R16+URZ+0x29860], R3 ;  /* 0x02986003100075a7 */ /* 0x001064000802017f */
[----:B-1----:R-:W-:Y:S05]  /*1bbd0*/  @!P1 NANOSLEEP.SYNCS 0x989680 ;  /* 0x009896800000995d */ /* 0x002fea0003900000 */
[----:B------:R-:W1:Y:S02]  /*1bbe0*/  @!P1 SYNCS.PHASECHK.TRANS64 P1, [R16+URZ+0x29860], R3 ;  /* 0x02986003100095a7 */ /* 0x000e64000802007f */
[----:B-1----:R-:W-:Y:S05]  /*1bbf0*/  @!P1 BRA `(.L_x_1355) ;  /* 0xfffffffc00f09947 */ /* 0x002fea000383ffff */
[----:B------:R-:W-:Y:S05]  /*1bc00*/  BRA `(.L_x_1406) ;  /* 0xffffffdc004c7947 */ /* 0x000fea000383ffff */
.L_x_1368:
[----:B0-----:R0:W1:Y:S02]  /*1bc10*/  SYNCS.PHASECHK.TRANS64.TRYWAIT P0, [R3+URZ+0x29820], R0 ;  /* 0x02982000030075a7 */ /* 0x001064000800017f */
[----:B-1----:R-:W-:Y:S05]  /*1bc20*/  @!P0 NANOSLEEP.SYNCS 0x989680 ;  /* 0x009896800000895d */ /* 0x002fea0003900000 */
[----:B------:R-:W1:Y:S02]  /*1bc30*/  @!P0 SYNCS.PHASECHK.TRANS64 P0, [R3+URZ+0x29820], R0 ;  /* 0x02982000030085a7 */ /* 0x000e64000800007f */
[----:B-1----:R-:W-:Y:S05]  /*1bc40*/  @!P0 BRA `(.L_x_1368) ;  /* 0xfffffffc00f08947 */ /* 0x002fea000383ffff */
[----:B------:R-:W-:Y:S05]  /*1bc50*/  BRA `(.L_x_1407) ;  /* 0xfffffff000007947 */ /* 0x000fea000383ffff */
.L_x_1369:
        /* <DEDUP_REMOVED lines=11> */
.L_x_1409:
[----:B------:R-:W-:Y:S05]  /*1bd10*/  BSYNC B0 ;  /* 0x0000000000007941 */ /* 0x000fea0003800000 */
.L_x_1408:
[----:B------:R-:W-:Y:S05]  /*1bd20*/  BRA `(.L_x_1410) ;  /* 0xffffffec00e87947 */ /* 0x000fea000383ffff */
.L_x_1372:
[----:B------:R-:W-:Y:S01]  /*1bd30*/  BSSY B1, `(.L_x_1411) ;  /* 0x0000006000017945 */ /* 0x000fe20003800000 */
[----:B------:R-:W-:-:S07]  /*1bd40*/  IMAD.MOV.U32 R15, RZ, RZ, -0x1 ;  /* 0xffffffffff0f7424 */ /* 0x000fce00078e00ff */
[----:B0-2---:R-:W-:Y:S05]  /*1bd50*/  WARPSYNC.COLLECTIVE R15, `(.L_x_1412) ;  /* 0x000000000f0c7348 */ /* 0x005fea0003c00000 */
[----:B------:R-:W-:Y:S02]  /*1bd60*/  ELECT P6, UR62, PT ;  /* 0x00000000003e782f */ /* 0x000fe400038c0000 */
[----:B------:R-:W-:Y:S01]  /*1bd70*/  MOV R14, UR62 ;  /* 0x0000003e000e7c02 */ /* 0x000fe20008000f00 */
[----:B0-2---:R-:W-:Y:S10]  /*1bd80*/  ENDCOLLECTIVE ;  /* 0x000000000000791b */ /* 0x005ff40003800000 */
.L_x_1412:
[----:B------:R-:W-:Y:S05]  /*1bd90*/  BSYNC B1 ;  /* 0x0000000000017941 */ /* 0x000fea0003800000 */
.L_x_1411:
[----:B------:R-:W-:Y:S05]  /*1bda0*/  BRA `(.L_x_1413) ;  /* 0xffffffec00e07947 */ /* 0x000fea000383ffff */
.L_x_1374:
[----:B0-----:R0:W1:Y:S02]  /*1bdb0*/  SYNCS.PHASECHK.TRANS64.TRYWAIT P1, [R7+URZ], R4 ;  /* 0x00000004070075a7 */ /* 0x001064000802017f */
[----:B-1----:R-:W-:Y:S05]  /*1bdc0*/  @!P1 NANOSLEEP.SYNCS 0x989680 ;  /* 0x009896800000995d */ /* 0x002fea0003900000 */
[----:B------:R-:W1:Y:S02]  /*1bdd0*/  @!P1 SYNCS.PHASECHK.TRANS64 P1, [R7+URZ], R4 ;  /* 0x00000004070095a7 */ /* 0x000e64000802007f */
[----:B-1----:R-:W-:Y:S05]  /*1bde0*/  @!P1 BRA `(.L_x_1374) ;  /* 0xfffffffc00f09947 */ /* 0x002fea000383ffff */
[----:B------:R-:W-:Y:S05]  /*1bdf0*/  BRA `(.L_x_1414) ;  /* 0xfffffff000187947 */ /* 0x000fea000383ffff */
.L_x_1375:
[----:B-1----:R1:W3:Y:S02]  /*1be00*/  SYNCS.PHASECHK.TRANS64.TRYWAIT P1, [R5+URZ], R0 ;  /* 0x00000000050075a7 */ /* 0x0022e4000802017f */
[----:B---3--:R-:W-:Y:S05]  /*1be10*/  @!P1 NANOSLEEP.SYNCS 0x989680 ;  /* 0x009896800000995d */ /* 0x008fea0003900000 */
[----:B------:R-:W3:Y:S02]  /*1be20*/  @!P1 SYNCS.PHASECHK.TRANS64 P1, [R5+URZ], R0 ;  /* 0x00000000050095a7 */ /* 0x000ee4000802007f */
[----:B---3--:R-:W-:Y:S05]  /*1be30*/  @!P1 BRA `(.L_x_1375) ;  /* 0xfffffffc00f09947 */ /* 0x008fea000383ffff */
[----:B------:R-:W-:Y:S05]  /*1be40*/  BRA `(.L_x_1415) ;  /* 0xfffffff0000c7947 */ /* 0x000fea000383ffff */
.L_x_1377:
[----:B-1----:R1:W3:Y:S02]  /*1be50*/  SYNCS.PHASECHK.TRANS64.TRYWAIT P1, [R5+URZ+0x29860], R4 ;  /* 0x02986004050075a7 */ /* 0x0022e4000802017f */
[----:B---3--:R-:W-:Y:S05]  /*1be60*/  @!P1 NANOSLEEP.SYNCS 0x989680 ;  /* 0x009896800000995d */ /* 0x008fea0003900000 */
[----:B------:R-:W3:Y:S02]  /*1be70*/  @!P1 SYNCS.PHASECHK.TRANS64 P1, [R5+URZ+0x29860], R4 ;  /* 0x02986004050095a7 */ /* 0x000ee4000802007f */
[----:B---3--:R-:W-:Y:S05]  /*1be80*/  @!P1 BRA `(.L_x_1377) ;  /* 0xfffffffc00f09947 */ /* 0x008fea000383ffff */
[----:B------:R-:W-:Y:S05]  /*1be90*/  BRA `(.L_x_1416) ;  /* 0xfffffff0000c7947 */ /* 0x000fea000383ffff */
.L_x_1379:
[----:B---3--:R3:W4:Y:S02]  /*1bea0*/  SYNCS.PHASECHK.TRANS64.TRYWAIT P1, [R3+URZ+0x29860], R0 ;  /* 0x02986000030075a7 */ /* 0x008724000802017f */
[----:B----4-:R-:W-:Y:S05]  /*1beb0*/  @!P1 NANOSLEEP.SYNCS 0x989680 ;  /* 0x009896800000995d */ /* 0x010fea0003900000 */
[----:B------:R-:W4:Y:S02]  /*1bec0*/  @!P1 SYNCS.PHASECHK.TRANS64 P1, [R3+URZ+0x29860], R0 ;  /* 0x02986000030095a7 */ /* 0x000f24000802007f */
[----:B----4-:R-:W-:Y:S05]  /*1bed0*/  @!P1 BRA `(.L_x_1379) ;  /* 0xfffffffc00f09947 */ /* 0x010fea000383ffff */
[----:B------:R-:W-:Y:S05]  /*1bee0*/  BRA `(.L_x_1417) ;  /* 0xfffffff0000c7947 */ /* 0x000fea000383ffff */
.L_x_1381:
[----:B----4-:R4:W0:Y:S02]  /*1bef0*/  SYNCS.PHASECHK.TRANS64.TRYWAIT P0, [R5+URZ+0x29880], R4 ;  /* 0x02988004050075a7 */ /* 0x010824000800017f */
[----:B0-----:R-:W-:Y:S05]  /*1bf00*/  @!P0 NANOSLEEP.SYNCS 0x989680 ;  /* 0x009896800000895d */ /* 0x001fea0003900000 */
[----:B------:R-:W0:Y:S02]  /*1bf10*/  @!P0 SYNCS.PHASECHK.TRANS64 P0, [R5+URZ+0x29880], R4 ;  /* 0x02988004050085a7 */ /* 0x000e24000800007f */
[----:B0-----:R-:W-:Y:S05]  /*1bf20*/  @!P0 BRA `(.L_x_1381) ;  /* 0xfffffffc00f08947 */ /* 0x001fea000383ffff */
[----:B------:R-:W-:Y:S05]  /*1bf30*/  BRA `(.L_x_1382) ;  /* 0xfffffff000087947 */ /* 0x000fea000383ffff */
.L_x_1418:
        /* <DEDUP_REMOVED lines=12> */
.L_x_2854:


//--------------------- .text._ZN7cutlass13device_kernelIN5flash11enable_sm90INS1_16FlashAttnFwdSm90INS1_25CollectiveMainloopFwdSm90ILi2EN4cute5tupleIJNS5_1CILi1EEES8_S8_EEENS6_IJNS7_ILi128EEENS7_ILi160EEENS7_ILi192EEEEEELi128ENS_12float_e4m3_tEfNS_4arch4Sm90ELb0ELb1ELb0ELb1ELb0ELb1ELb0ELb1ELb1ELb1ELb0ELb0EEENS1_21CollectiveEpilogueFwdINS6_IJSA_SA_SB_EEES9_NS_10bfloat16_tESG_Li256ELb1ELb1ELb0ELb1EEENS1_36VarlenDynamicPersistentTileSchedulerILi128ELi160ELi256ELi128ELb0ELb1ELb1ELb1ELb0ELb1EEEEEEEEEvNT_6ParamsE --------------------------
	.section	.text._ZN7cutlass13device_kernelIN5flash11enable_sm90INS1_16FlashAttnFwdSm90INS1_25CollectiveMainloopFwdSm90ILi2EN4cute5tupleIJNS5_1CILi1EEES8_S8_EEENS6_IJNS7_ILi128EEENS7_ILi160EEENS7_ILi192EEEEEELi128ENS_12float_e4m3_tEfNS_4arch4Sm90ELb0ELb1ELb0ELb1ELb0ELb1ELb0ELb1ELb1ELb1ELb0ELb0EEENS1_21CollectiveEpilogueFwdINS6_IJSA_SA_SB_EEES9_NS_10bfloat16_tESG_Li256ELb1ELb1ELb0ELb1EEENS1_36VarlenDynamicPersistentTileSchedulerILi128ELi160ELi256ELi128ELb0ELb1ELb1ELb1ELb0ELb1EEEEEEEEEvNT_6ParamsE,"ax",@progbits
	.align	128
.text._ZN7cutlass13device_kernelIN5flash11enable_sm90INS1_16FlashAttnFwdSm90INS1_25CollectiveMainloopFwdSm90ILi2EN4cute5tupleIJNS5_1CILi1EEES8_S8_EEENS6_IJNS7_ILi128EEENS7_ILi160EEENS7_ILi192EEEEEELi128ENS_12float_e4m3_tEfNS_4arch4Sm90ELb0ELb1ELb0ELb1ELb0ELb1ELb0ELb1ELb1ELb1ELb0ELb0EEENS1_21CollectiveEpilogueFwdINS6_IJSA_SA_SB_EEES9_NS_10bfloat16_tESG_Li256ELb1ELb1ELb0ELb1EEENS1_36VarlenDynamicPersistentTileSchedulerILi128ELi160ELi256ELi128ELb0ELb1ELb1ELb1ELb0ELb1EEEEEEEEEvNT_6ParamsE:
        .type           _ZN7cutlass13device_kernelIN5flash11enable_sm90INS1_16FlashAttnFwdSm90INS1_25CollectiveMainloopFwdSm90ILi2EN4cute5tupleIJNS5_1CILi1EEES8_S8_EEENS6_IJNS7_ILi128EEENS7_ILi160EEENS7_ILi192EEEEEELi128ENS_12float_e4m3_tEfNS_4arch4Sm90ELb0ELb1ELb0ELb1ELb0ELb1ELb0ELb1ELb1ELb1ELb0ELb0EEENS1_21CollectiveEpilogueFwdINS6_IJSA_SA_SB_EEES9_NS_10bfloat16_tESG_Li256ELb1ELb1ELb0ELb1EEENS1_36VarlenDynamicPersistentTileSchedulerILi128ELi160ELi256ELi128ELb0ELb1ELb1ELb1ELb0ELb1EEEEEEEEEvNT_6ParamsE,@function
        .size           _ZN7cutlass13device_kernelIN5flash11enable_sm90INS1_16FlashAttnFwdSm90INS1_25CollectiveMainloopFwdSm90ILi2EN4cute5tupleIJNS5_1CILi1EEES8_S8_EEENS6_IJNS7_ILi128EEENS7_ILi160EEENS7_ILi192EEEEEELi128ENS_12float_e4m3_tEfNS_4arch4Sm90ELb0ELb1ELb0ELb1ELb0ELb1ELb0ELb1ELb1ELb1ELb0ELb0EEENS1_21CollectiveEpilogueFwdINS6_IJSA_SA_SB_EEES9_NS_10bfloat16_tESG_Li256ELb1ELb1ELb0ELb1EEENS1_36VarlenDynamicPersistentTileSchedulerILi128ELi160ELi256ELi128ELb0ELb1ELb1ELb1ELb0ELb1EEEEEEEEEvNT_6ParamsE,(.L_x_2855 - _ZN7cutlass13device_kernelIN5flash11enable_sm90INS1_16FlashAttnFwdSm90INS1_25CollectiveMainloopFwdSm90ILi2EN4cute5tupleIJNS5_1CILi1EEES8_S8_EEENS6_IJNS7_ILi128EEENS7_ILi160EEENS7_ILi192EEEEEELi128ENS_12float_e4m3_tEfNS_4arch4Sm90ELb0ELb1ELb0ELb1ELb0ELb1ELb0ELb1ELb1ELb1ELb0ELb0EEENS1_21CollectiveEpilogueFwdINS6_IJSA_SA_SB_EEES9_NS_10bfloat16_tESG_Li256ELb1ELb1ELb0ELb1EEENS1_36VarlenDynamicPersistentTileSchedulerILi128ELi160ELi256ELi128ELb0ELb1ELb1ELb1ELb0ELb1EEEEEEEEEvNT_6ParamsE)
        .other          _ZN7cutlass13device_kernelIN5flash11enable_sm90INS1_16FlashAttnFwdSm90INS1_25CollectiveMainloopFwdSm90ILi2EN4cute5tupleIJNS5_1CILi1EEES8_S8_EEENS6_IJNS7_ILi128EEENS7_ILi160EEENS7_ILi192EEEEEELi128ENS_12float_e4m3_tEfNS_4arch4Sm90ELb0ELb1ELb0ELb1ELb0ELb1ELb0ELb1ELb1ELb1ELb0ELb0EEENS1_21CollectiveEpilogueFwdINS6_IJSA_SA_SB_EEES9_NS_10bfloat16_tESG_Li256ELb1ELb1ELb0ELb1EEENS1_36VarlenDynamicPersistentTileSchedulerILi128ELi160ELi256ELi128ELb0ELb1ELb1ELb1ELb0ELb1EEEEEEEEEvNT_6ParamsE,@"STO_CUDA_ENTRY STV_DEFAULT"
_ZN7cutlass13device_kernelIN5flash11enable_sm90INS1_16FlashAttnFwdSm90INS1_25CollectiveMainloopFwdSm90ILi2EN4cute5tupleIJNS5_1CILi1EEES8_S8_EEENS6_IJNS7_ILi128EEENS7_ILi160EEENS7_ILi192EEEEEELi128ENS_12float_e4m3_tEfNS_4arch4Sm90ELb0ELb1ELb0ELb1ELb0ELb1ELb0ELb1ELb1ELb1ELb0ELb0EEENS1_21CollectiveEpilogueFwdINS6_IJSA_SA_SB_EEES9_NS_10bfloat16_tESG_Li256ELb1ELb1ELb0ELb1EEENS1_36VarlenDynamicPersistentTileSchedulerILi128ELi160ELi256ELi128ELb0ELb1ELb1ELb1ELb0ELb1EEEEEEEEEvNT_6ParamsE:
        /* <DEDUP_REMOVED lines=24> */
.L_x_1420:
[----:B------:R-:W-:Y:S05]  /*0180*/  BSYNC B0 ;  /* 0x0000000000007941 */ /* 0x000fea0003800000 */
.L_x_1419:
        /* <DEDUP_REMOVED lines=41> */
.L_x_1421:
        /* <DEDUP_REMOVED lines=22> */
.L_x_1422:
        /* <DEDUP_REMOVED lines=18> */
.L_x_1423:
        /* <DEDUP_REMOVED lines=22> */
.L_x_1424:
        /* <DEDUP_REMOVED lines=22> */
.L_x_1425:
        /* <DEDUP_REMOVED lines=8> */
.L_x_1428:
[----:B------:R-:W-:-:S08]  /*09e0*/  NOP ;  /* 0x0000000000007918 */ /* 0x000fd00000000000 */
[----:B------:R-:W0:Y:S02]  /*09f0*/  USETMAXREG.TRY_ALLOC.CTAPOOL UP0, 0xf0 ;  /* 0x000000f0000079c8 */ /* 0x000e240008000600 */
[----:B0-----:R-:W-:-:S13]  /*0a00*/  PLOP3.LUT P0, PT, PT, PT, UP0, 0x80, 0x0 ;  /* 0x000000000000781c */ /* 0x001fda0003f0f008 */
[----:B------:R-:W-:Y:S05]  /*0a10*/  @!P0 BRA `(.L_x_1428) ;  /* 0xfffffffc00f08947 */ /* 0x000fea000383ffff */
[----:B------:R-:W0:Y:S01]  /*0a20*/  S2R R0, SR_TID.X ;  /* 0x0000000000007919 */ /* 0x000e220000002100 */
[----:B------:R-:W1:Y:S01]  /*0a30*/  S2UR UR37, SR_CgaCtaId ;  /* 0x00000000002579c3 */ /* 0x000e620000008800 */
[----:B------:R-:W-:Y:S01]  /*0a40*/  UMOV UR4, 0x400 ;  /* 0x0000040000047882 */ /* 0x000fe20000000000 */
[----:B------:R-:W-:-:S06]  /*0a50*/  LOP3.LUT R17, R17, 0xffffffbf, RZ, 0xc0, !PT ;  /* 0xffffffbf11117812 */ /* 0x000fcc00078ec0ff */
[----:B------:R-:W-:Y:S06]  /*0a60*/  BAR.ARV 0x8, 0x180 ;  /* 0x0206000000007b1d */ /* 0x000fec0000002000 */
[----:B-1----:R-:W-:-:S06]  /*0a70*/  ULEA UR4, UR37, UR4, 0x18 ;  /* 0x0000000425047291 */ /* 0x002fcc000f8ec03f */
[----:B------:R-:W-:Y:S01]  /*0a80*/  IMAD.U32 R16, RZ, RZ, UR4 ;  /* 0x00000004ff107e24 */ /* 0x000fe2000f8e00ff */
[----:B0-----:R-:W-:Y:S01]  /*0a90*/  SHF.R.U32.HI R0, RZ, 0x7, R0 ;  /* 0x00000007ff007819 */ /* 0x001fe20000011600 */
[----:B------:R-:W-:-:S03]  /*0aa0*/  ULDC UR4, c[0x0][0xc3c] ;  /* 0x00030f0000047ab9 */ /* 0x000fc60000000800 */
[----:B------:R-:W-:-:S13]  /*0ab0*/  ISETP.NE.AND P0, PT, R0, 0x1, PT ;  /* 0x000000010000780c */ /* 0x000fda0003f05270 */
[----:B------:R-:W-:Y:S01]  /*0ac0*/  @P0 LOP3.LUT R17, R17, 0x40, RZ, 0xfc, !PT ;  /* 0x0000004011110812 */ /* 0x000fe200078efcff */
[----:B------:R-:W-:Y:S08]  /*0ad0*/  @!P0 BAR.ARV 0x9, 0x100 ;  /* 0x0244000000008b1d */ /* 0x000ff00000002000 */
[----:B------:R-:W-:Y:S06]  /*0ae0*/  BAR.SYNC.DEFER_BLOCKING 0x5, 0x180 ;  /* 0x0146000000007b1d */ /* 0x000fec0000010000 */
[----:B------:R-:W0:Y:S02]  /*0af0*/  LDS.128 R204, [R16+0x298d0] ;  /* 0x0298d00010cc7984 */ /* 0x000e240000000c00 */
[----:B------:R-:W-:Y:S06]  /*0b00*/  BAR.ARV 0x4, 0x180 ;  /* 0x0106000000007b1d */ /* 0x000fec0000002000 */
[----:B0-----:R-:W-:-:S13]  /*0b10*/  ISETP.GE.AND P0, PT, R207, UR4, PT ;  /* 0x00000004cf007c0c */ /* 0x001fda000bf06270 */
[----:B------:R-:W-:Y:S05]  /*0b20*/  @P0 BRA `(.L_x_1429) ;  /* 0x0000032c00c80947 */ /* 0x000fea0003800000 */
[----:B------:R-:W0:Y:S01]  /*0b30*/  S2R R0, SR_TID.X ;  /* 0x0000000000007919 */ /* 0x000e220000002100 */
[----:B------:R-:W-:Y:S01]  /*0b40*/  R2UR UR52, R16 ;  /* 0x00000000103472ca */ /* 0x000fe200000e0000 */
[----:B------:R-:W-:Y:S01]  /*0b50*/  IMAD.MOV.U32 R223, RZ, RZ, 0x20 ;  /* 0x00000020ffdf7424 */ /* 0x000fe200078e00ff */
[----:B------:R-:W-:Y:S01]  /*0b60*/  ULOP3.LUT UR53, UR36, 0x1, URZ, 0xfc, !UPT ;  /* 0x0000000124357892 */ /* 0x000fe2000f8efc3f */
[----:B------:R-:W-:Y:S01]  /*0b70*/  IMAD.MOV.U32 R195, RZ, RZ, RZ ;  /* 0x000000ffffc37224 */ /* 0x000fe200078e00ff */
[----:B------:R-:W-:Y:S01]  /*0b80*/  UMOV UR43, URZ ;  /* 0x0000003f002b7c82 */ /* 0x000fe20008000000 */
[----:B------:R-:W-:-:S08]  /*0b90*/  IMAD.MOV.U32 R190, RZ, RZ, RZ ;  /* 0x000000ffffbe7224 */ /* 0x000fd000078e00ff */
[----:B------:R-:W-:Y:S01]  /*0ba0*/  UIADD3 UR52, UR52, 0x14400, URZ ;  /* 0x0001440034347890 */ /* 0x000fe2000fffe03f */
[----:B0-----:R-:W-:-:S05]  /*0bb0*/  VIADD R0, R0, 0xffffff80 ;  /* 0xffffff8000007836 */ /* 0x001fca0000000000 */
[----:B------:R-:W-:Y:S02]  /*0bc0*/  SHF.R.S32.HI R3, RZ, 0x1f, R0 ;  /* 0x0000001fff037819 */ /* 0x000fe40000011400 */
[-C--:B------:R-:W-:Y:S02]  /*0bd0*/  LEA.HI R4, R0, R0.reuse, RZ, 0x1 ;  /* 0x0000000000047211 */ /* 0x080fe400078f08ff */
[CC--:B------:R-:W-:Y:S02]  /*0be0*/  LEA.HI R7, R3.reuse, R0.reuse, RZ, 0x4 ;  /* 0x0000000003077211 */ /* 0x0c0fe400078f20ff */
[CC--:B------:R-:W-:Y:S02]  /*0bf0*/  LEA.HI R6, R3.reuse, R0.reuse, RZ, 0x5 ;  /* 0x0000000003067211 */ /* 0x0c0fe400078f28ff */
[CC--:B------:R-:W-:Y:S02]  /*0c00*/  LEA.HI R5, R3.reuse, R0.reuse, RZ, 0x2 ;  /* 0x0000000003057211 */ /* 0x0c0fe400078f10ff */
[----:B------:R-:W-:Y:S01]  /*0c10*/  SHF.R.S32.HI R216, RZ, 0x4, R7 ;  /* 0x00000004ffd87819 */ /* 0x000fe20000011407 */
[----:B------:R-:W-:Y:S01]  /*0c20*/  IMAD.SHL.U32 R8, R6, 0x20, RZ ;  /* 0x0000002006087824 */ /* 0x000fe200078e00ff */
[----:B------:R-:W-:-:S02]  /*0c30*/  LEA.HI R2, R3, R0, RZ, 0x7 ;  /* 0x0000000003027211 */ /* 0x000fc400078f38ff */
[----:B------:R-:W-:Y:S02]  /*0c40*/  LEA.HI R224, R3, R0, RZ, 0x3 ;  /* 0x0000000003e07211 */ /* 0x000fe400078f18ff */
[--C-:B------:R-:W-:Y:S02]  /*0c50*/  SHF.R.S32.HI R3, RZ, 0x2, R5.reuse ;  /* 0x00000002ff037819 */ /* 0x100fe40000011405 */
[----:B------:R-:W-:Y:S02]  /*0c60*/  SHF.R.S32.HI R6, RZ, 0x1f, R5 ;  /* 0x0000001fff067819 */ /* 0x000fe40000011405 */
[C---:B------:R-:W-:Y:S02]  /*0c70*/  LOP3.LUT R9, R7.reuse, 0x3fffff0, RZ, 0xc0, !PT ;  /* 0x03fffff007097812 */ /* 0x040fe400078ec0ff */
[----:B------:R-:W-:Y:S02]  /*0c80*/  LEA.HI R7, R7, R216, RZ, 0x1 ;  /* 0x000000d807077211 */ /* 0x000fe400078f08ff */
[----:B------:R-:W-:Y:S01]  /*0c90*/  LEA.HI R6, R6, R3, RZ, 0x2 ;  /* 0x0000000306067211 */ /* 0x000fe200078f10ff */
[----:B------:R-:W-:Y:S01]  /*0ca0*/  IMAD.IADD R9, R0, 0x1, -R9 ;  /* 0x0000000100097824 */ /* 0x000fe200078e0a09 */
[----:B------:R-:W-:-:S02]  /*0cb0*/  LOP3.LUT R8, R8, 0xfffffc00, RZ, 0xc0, !PT ;  /* 0xfffffc0008087812 */ /* 0x000fc400078ec0ff */
[----:B------:R-:W-:Y:S02]  /*0cc0*/  LOP3.LUT R7, R7, 0x1ffffffe, RZ, 0xc0, !PT ;  /* 0x1ffffffe07077812 */ /* 0x000fe400078ec0ff */
[----:B------:R-:W-:Y:S01]  /*0cd0*/  SHF.R.S32.HI R191, RZ, 0x1, R4 ;  /* 0x00000001ffbf7819 */ /* 0x000fe20000011404 */
[----:B------:R-:W-:Y:S01]  /*0ce0*/  IMAD R8, R9, 0x40, R8 ;  /* 0x0000004009087824 */ /* 0x000fe200078e0208 */
[----:B------:R-:W-:Y:S01]  /*0cf0*/  LOP3.LUT R6, R6, 0xfffffffc, RZ, 0xc0, !PT ;  /* 0xfffffffc06067812 */ /* 0x000fe200078ec0ff */
[----:B------:R-:W-:Y:S01]  /*0d00*/  IMAD.IADD R7, R216, 0x1, -R7 ;  /* 0x00000001d8077824 */ /* 0x000fe200078e0a07 */
[----:B------:R-:W-:Y:S01]  /*0d10*/  LOP3.LUT R11, R5, 0xfffffffc, RZ, 0xc0, !PT ;  /* 0xfffffffc050b7812 */ /* 0x000fe200078ec0ff */
[----:B------:R-:W-:Y:S01]  /*0d20*/  VIADD R221, R191, 0x80 ;  /* 0x00000080bfdd7836 */ /* 0x000fe20000000000 */
[----:B------:R-:W-:Y:S01]  /*0d30*/  LOP3.LUT R5, R224, 0xfffffff8, RZ, 0xc0, !PT ;  /* 0xfffffff8e0057812 */ /* 0x000fe200078ec0ff */
[----:B------:R-:W-:Y:S01]  /*0d40*/  IMAD.IADD R6, R3, 0x1, -R6 ;  /* 0x0000000103067824 */ /* 0x000fe200078e0a06 */
[----:B------:R-:W-:Y:S01]  /*0d50*/  LOP3.LUT R229, R2, 0xffffff80, RZ, 0xc0, !PT ;  /* 0xffffff8002e57812 */ /* 0x000fe200078ec0ff */
[----:B------:R-:W-:Y:S01]  /*0d60*/  IMAD R3, R7, 0x8, R8 ;  /* 0x0000000807037824 */ /* 0x000fe200078e0208 */
[----:B------:R-:W-:Y:S01]  /*0d70*/  SHF.R.S32.HI R8, RZ, 0x1f, R221 ;  /* 0x0000001fff087819 */ /* 0x000fe200000114dd */
[C---:B------:R-:W-:Y:S01]  /*0d80*/  IMAD.IADD R11, R0.reuse, 0x1, -R11 ;  /* 0x00000001000b7824 */ /* 0x040fe200078e0a0b */
[CC--:B------:R-:W-:Y:S01]  /*0d90*/  LEA.HI R12, R221.reuse, R221.reuse, RZ, 0x1 ;  /* 0x000000dddd0c7211 */ /* 0x0c0fe200078f08ff */
[----:B------:R-:W-:Y:S01]  /*0da0*/  IMAD.IADD R218, R0, 0x1, -R5 ;  /* 0x0000000100da7824 */ /* 0x000fe200078e0a05 */
[----:B------:R-:W-:Y:S01]  /*0db0*/  LEA.HI R8, R8, R221, RZ, 0x3 ;  /* 0x000000dd08087211 */ /* 0x000fe200078f18ff */
[----:B------:R0:W-:Y:S01]  /*0dc0*/  STL [R1+0x18], R3 ;  /* 0x0000180301007387 */ /* 0x0001e20000100800 */
[----:B------:R-:W-:Y:S01]  /*0dd0*/  LOP3.LUT R227, R4, 0xfffffffe, RZ, 0xc0, !PT ;  /* 0xfffffffe04e37812 */ /* 0x000fe200078ec0ff */
[----:B------:R-:W-:Y:S01]  /*0de0*/  IMAD.IADD R229, R0, 0x1, -R229 ;  /* 0x0000000100e57824 */ /* 0x000fe200078e0ae5 */
[----:B------:R-:W-:Y:S01]  /*0df0*/  LOP3.LUT R10, R12, 0x3fffffe, RZ, 0xc0, !PT ;  /* 0x03fffffe0c0a7812 */ /* 0x000fe200078ec0ff */
[----:B------:R-:W-:Y:S01]  /*0e00*/  IMAD.SHL.U32 R5, R8, 0x40, RZ ;  /* 0x0000004008057824 */ /* 0x000fe200078e00ff */
[----:B------:R-:W-:Y:S01]  /*0e10*/  SHF.R.S32.HI R18, RZ, 0x7, R2 ;  /* 0x00000007ff127819 */ /* 0x000fe20000011402 */
[----:B------:R-:W-:Y:S01]  /*0e20*/  IMAD.IADD R227, R0, 0x1, -R227 ;  /* 0x0000000100e37824 */ /* 0x000fe200078e0ae3 */
[----:B------:R-:W-:Y:S01]  /*0e30*/  SHF.R.S32.HI R0, RZ, 0x1f, R4 ;  /* 0x0000001fff007819 */ /* 0x000fe20000011404 */
[----:B------:R-:W-:Y:S01]  /*0e40*/  IMAD.IADD R10, R221, 0x1, -R10 ;  /* 0x00000001dd0a7824 */ /* 0x000fe200078e0a0a */
[----:B------:R-:W-:Y:S01]  /*0e50*/  LOP3.LUT R5, R5, 0xfffffe00, RZ, 0xc0, !PT ;  /* 0xfffffe0005057812 */ /* 0x000fe200078ec0ff */
[----:B------:R-:W-:Y:S01]  /*0e60*/  IMAD.SHL.U32 R188, R227, 0x8, RZ ;  /* 0x00000008e3bc7824 */ /* 0x000fe200078e00ff */
[----:B0-----:R-:W-:Y:S01]  /*0e70*/  LEA.HI R3, R11, R11, RZ, 0x1 ;  /* 0x0000000b0b037211 */ /* 0x001fe200078f08ff */
[----:B------:R-:W-:Y:S01]  /*0e80*/  IMAD.SHL.U32 R22, R227, 0x10, RZ ;  /* 0x00000010e3167824 */ /* 0x000fe200078e00ff */
[-C--:B------:R-:W-:Y:S01]  /*0e90*/  LEA.HI R0, R0, R191.reuse, RZ, 0x3 ;  /* 0x000000bf00007211 */ /* 0x080fe200078f18ff */
[----:B------:R-:W-:Y:S01]  /*0ea0*/  IMAD R210, R10, 0x40, R5 ;  /* 0x000000400ad27824 */ /* 0x000fe200078e0205 */
[----:B------:R-:W-:Y:S01]  /*0eb0*/  LOP3.LUT R8, R3, 0x1ffffffe, RZ, 0xc0, !PT ;  /* 0x1ffffffe03087812 */ /* 0x000fe200078ec0ff */
[----:B------:R-:W-:Y:S01]  /*0ec0*/  VIADD R196, R188, 0x20 ;  /* 0x00000020bcc47836 */ /* 0x000fe20000000000 */
[----:B------:R-:W-:Y:S01]  /*0ed0*/  LOP3.LUT R0, R0, 0xfffffff8, RZ, 0xc0, !PT ;  /* 0xfffffff800007812 */ /* 0x000fe200078ec0ff */
[----:B------:R-:W-:Y:S01]  /*0ee0*/  VIADD R198, R188, 0x40 ;  /* 0x00000040bcc67836 */ /* 0x000fe20000000000 */
[----:B------:R-:W-:Y:S01]  /*0ef0*/  LEA.HI R4, R4, R191, RZ, 0x1 ;  /* 0x000000bf04047211 */ /* 0x000fe200078f08ff */
[----:B------:R-:W-:Y:S01]  /*0f00*/  IMAD.IADD R212, R11, 0x1, -R8 ;  /* 0x000000010bd47824 */ /* 0x000fe200078e0a08 */
[----:B------:R-:W-:Y:S01]  /*0f10*/  SHF.R.S32.HI R8, RZ, 0x1f, R229 ;  /* 0x0000001fff087819 */ /* 0x000fe200000114e5 */
[----:B------:R-:W-:Y:S01]  /*0f20*/  IMAD.IADD R3, R188, 0x1, R196 ;  /* 0x00000001bc037824 */ /* 0x000fe200078e02c4 */
[----:B------:R-:W-:Y:S01]  /*0f30*/  LEA.HI R2, R2, R18, RZ, 0x1 ;  /* 0x0000001202027211 */ /* 0x000fe200078f08ff */
[----:B------:R-:W-:Y:S01]  /*0f40*/  IMAD.IADD R9, R191, 0x1, -R0 ;  /* 0x00000001bf097824 */ /* 0x000fe200078e0a00 */
[-C--:B------:R-:W-:Y:S01]  /*0f50*/  LEA.HI R5, R8, R229.reuse, RZ, 0x2 ;  /* 0x000000e508057211 */ /* 0x080fe200078f10ff */
[----:B------:R-:W-:Y:S01]  /*0f60*/  IMAD.SHL.U32 R202, R6, 0x80, RZ ;  /* 0x0000008006ca7824 */ /* 0x000fe200078e00ff */
[----:B------:R-:W-:Y:S01]  /*0f70*/  SHF.R.S32.HI R14, RZ, 0x1f, R3 ;  /* 0x0000001fff0e7819 */ /* 0x000fe20000011403 */
[----:B------:R-:W-:Y:S01]  /*0f80*/  IMAD.SHL.U32 R0, R9, 0x80, RZ ;  /* 0x0000008009007824 */ /* 0x000fe200078e00ff */
[--C-:B------:R-:W-:Y:S01]  /*0f90*/  SHF.R.S32.HI R7, RZ, 0x2, R5.reuse ;  /* 0x00000002ff077819 */ /* 0x100fe20000011405 */
[----:B------:R0:W-:Y:S01]  /*0fa0*/  STL [R1+0x14], R9 ;  /* 0x0000140901007387 */ /* 0x0001e20000100800 */
[----:B------:R-:W-:Y:S01]  /*0fb0*/  SHF.R.S32.HI R10, RZ, 0x1f, R5 ;  /* 0x0000001fff0a7819 */ /* 0x000fe20000011405 */
[----:B------:R-:W-:Y:S01]  /*0fc0*/  IMAD.SHL.U32 R213, R218, 0x8, RZ ;  /* 0x00000008dad57824 */ /* 0x000fe200078e00ff */
[----:B------:R-:W-:Y:S01]  /*0fd0*/  LEA.HI R8, R8, R229, RZ, 0x5 ;  /* 0x000000e508087211 */ /* 0x000fe200078f28ff */
[----:B------:R-:W-:Y:S01]  /*0fe0*/  VIADD R197, R188, 0x10 ;  /* 0x00000010bcc57836 */ /* 0x000fe20000000000 */
[----:B------:R-:W-:Y:S01]  /*0ff0*/  LEA.HI R10, R10, R7, RZ, 0x3 ;  /* 0x000000070a0a7211 */ /* 0x000fe200078f18ff */
[----:B------:R-:W-:Y:S01]  /*1000*/  VIADD R217, R213, 0x40 ;  /* 0x00000040d5d97836 */ /* 0x000fe20000000000 */
[-C--:B------:R-:W-:Y:S01]  /*1010*/  LEA.HI R11, R14, R3.reuse, RZ, 0x4 ;  /* 0x000000030e0b7211 */ /* 0x080fe200078f20ff */
[----:B------:R-:W-:Y:S01]  /*1020*/  VIADD R199, R188, 0x30 ;  /* 0x00000030bcc77836 */ /* 0x000fe20000000000 */
[----:B------:R-:W-:Y:S01]  /*1030*/  LOP3.LUT R10, R10, 0xfffffff8, RZ, 0xc0, !PT ;  /* 0xfffffff80a0a7812 */ /* 0x000fe200078ec0ff */
[----:B0-----:R-:W-:Y:S01]  /*1040*/  IMAD.IADD R9, R188, 0x1, R198 ;  /* 0x00000001bc097824 */ /* 0x001fe200078e02c6 */
[----:B------:R-:W-:Y:S01]  /*1050*/  LEA.HI R15, R14, R3, RZ, 0x6 ;  /* 0x000000030e0f7211 */ /* 0x000fe200078f30ff */
[----:B------:R-:W-:Y:S01]  /*1060*/  VIADD R200, R188, 0x50 ;  /* 0x00000050bcc87836 */ /* 0x000fe20000000000 */
[----:B------:R-:W-:Y:S01]  /*1070*/  LOP3.LUT R3, R0, 0x380, RZ, 0xc0, !PT ;  /* 0x0000038000037812 */ /* 0x000fe200078ec0ff */
[----:B------:R-:W-:Y:S01]  /*1080*/  IMAD.IADD R7, R7, 0x1, -R10 ;  /* 0x0000000107077824 */ /* 0x000fe200078e0a0a */
[----:B------:R-:W-:Y:S01]  /*1090*/  LOP3.LUT R4, R4, 0x3fffffe, RZ, 0xc0, !PT ;  /* 0x03fffffe04047812 */ /* 0x000fe200078ec0ff */
[----:B------:R-:W-:Y:S01]  /*10a0*/  IMAD.SHL.U32 R15, R15, 0x80, RZ ;  /* 0x000000800f0f7824 */ /* 0x000fe200078e00ff */
[----:B------:R-:W-:-:S02]  /*10b0*/  SHF.R.S32.HI R8, RZ, 0x5, R8 ;  /* 0x00000005ff087819 */ /* 0x000fc40000011408 */
[----:B------:R-:W-:Y:S01]  /*10c0*/  LOP3.LUT R2, R2, 0x3fffffe, RZ, 0xc0, !PT ;  /* 0x03fffffe02027812 */ /* 0x000fe200078ec0ff */
[----:B------:R-:W-:Y:S01]  /*10d0*/  IMAD.IADD R4, R191, 0x1, -R4 ;  /* 0x00000001bf047824 */ /* 0x000fe200078e0a04 */
[----:B------:R-:W-:Y:S01]  /*10e0*/  SHF.R.U32.HI R0, RZ, 0x3, R3 ;  /* 0x00000003ff007819 */ /* 0x000fe20000011603 */
[----:B------:R-:W-:Y:S01]  /*10f0*/  IMAD R7, R8, 0x10, R7 ;  /* 0x0000001008077824 */ /* 0x000fe200078e0207 */
[----:B------:R-:W-:Y:S01]  /*1100*/  LOP3.LUT R3, R3, 0x10, R22, 0xf8, !PT ;  /* 0x0000001003037812 */ /* 0x000fe200078ef816 */
[----:B------:R-:W-:Y:S01]  /*1110*/  IMAD.IADD R2, R18, 0x1, -R2 ;  /* 0x0000000112027824 */ /* 0x000fe200078e0a02 */
[----:B------:R-:W-:Y:S01]  /*1120*/  SHF.R.S32.HI R14, RZ, 0x1f, R9 ;  /* 0x0000001fff0e7819 */ /* 0x000fe20000011409 */
[----:B------:R-:W-:Y:S01]  /*1130*/  IMAD R4, R216, 0x8, R4 ;  /* 0x00000008d8047824 */ /* 0x000fe200078e0204 */
[----:B------:R-:W-:Y:S02]  /*1140*/  LOP3.LUT R202, R202, 0x180, RZ, 0xc0, !PT ;  /* 0x00000180caca7812 */ /* 0x000fe400078ec0ff */
[----:B------:R-:W-:-:S02]  /*1150*/  CS2R R18, SRZ ;  /* 0x0000000000127805 */ /* 0x000fc4000001ff00 */
[----:B------:R-:W-:Y:S01]  /*1160*/  LOP3.LUT P0, RZ, R6, 0x2, RZ, 0xc0, !PT ;  /* 0x0000000206ff7812 */ /* 0x000fe2000780c0ff */
[----:B------:R-:W-:Y:S01]  /*1170*/  IMAD R6, R2, 0x40, R7 ;  /* 0x0000004002067824 */ /* 0x000fe200078e0207 */
[----:B------:R-:W-:Y:S01]  /*1180*/  LOP3.LUT R3, R3, R0, RZ, 0x3c, !PT ;  /* 0x0000000003037212 */ /* 0x000fe200078e3cff */
[----:B------:R-:W-:Y:S01]  /*1190*/  IMAD.SHL.U32 R208, R4, 0x40, RZ ;  /* 0x0000004004d07824 */ /* 0x000fe200078e00ff */
[-C--:B------:R-:W-:Y:S01]  /*11a0*/  LEA.HI R13, R14, R9.reuse, RZ, 0x4 ;  /* 0x000000090e0d7211 */ /* 0x080fe200078f20ff */
[----:B------:R-:W-:Y:S01]  /*11b0*/  IMAD R212, R212, 0x8, R6 ;  /* 0x00000008d4d47824 */ /* 0x000fe200078e0206 */
[----:B------:R-:W-:Y:S01]  /*11c0*/  LOP3.LUT R0, R202, 0x30, R11, 0xf8, !PT ;  /* 0x00000030ca007812 */ /* 0x000fe200078ef80b */
[----:B------:R0:W-:Y:S01]  /*11d0*/  STL [R1+0x10], R6 ;  /* 0x0000100601007387 */ /* 0x0001e20000100800 */
[----:B------:R-:W-:Y:S01]  /*11e0*/  SHF.R.U32.HI R203, RZ, 0x3, R202 ;  /* 0x00000003ffcb7819 */ /* 0x000fe200000116ca */
[----:B------:R-:W-:Y:S01]  /*11f0*/  IMAD R216, R216, 0x400, R3 ;  /* 0x00000400d8d87824 */ /* 0x000fe200078e0203 */
[----:B------:R-:W-:-:S02]  /*1200*/  LEA.HI R9, R14, R9, RZ, 0x6 ;  /* 0x000000090e097211 */ /* 0x000fc400078f30ff */
[----:B------:R-:W-:Y:S02]  /*1210*/  LOP3.LUT R15, R15, 0xffffe000, RZ, 0xc0, !PT ;  /* 0xffffe0000f0f7812 */ /* 0x000fe400078ec0ff */
[----:B------:R-:W-:Y:S01]  /*1220*/  LOP3.LUT R0, R0, R203, RZ, 0x3c, !PT ;  /* 0x000000cb00007212 */ /* 0x000fe200078e3cff */
[----:B------:R-:W-:Y:S01]  /*1230*/  IMAD.SHL.U32 R9, R9, 0x80, RZ ;  /* 0x0000008009097824 */ /* 0x000fe200078e00ff */
[----:B------:R-:W-:Y:S02]  /*1240*/  LOP3.LUT R4, R202, 0x30, R13, 0xf8, !PT ;  /* 0x00000030ca047812 */ /* 0x000fe400078ef80d */
[----:B------:R-:W-:Y:S02]  /*1250*/  IADD3 R15, R0, R208, R15 ;  /* 0x000000d0000f7210 */ /* 0x000fe40007ffe00f */
[----:B------:R-:W-:Y:S02]  /*1260*/  SHF.R.S32.HI R0, RZ, 0x1f, R213 ;  /* 0x0000001fff007819 */ /* 0x000fe400000114d5 */
[----:B------:R-:W-:Y:S01]  /*1270*/  LOP3.LUT R0, R202, 0x10, R22, 0xf8, !PT ;  /* 0x00000010ca007812 */ /* 0x000fe200078ef816 */
[----:B------:R-:W-:Y:S01]  /*1280*/  IMAD.IADD R236, R16, 0x1, R15 ;  /* 0x0000000110ec7824 */ /* 0x000fe200078e020f */
[----:B------:R-:W-:-:S02]  /*1290*/  LOP3.LUT R9, R9, 0xffffe000, RZ, 0xc0, !PT ;  /* 0xffffe00009097812 */ /* 0x000fc400078ec0ff */
[-C--:B------:R-:W-:Y:S02]  /*12a0*/  LOP3.LUT R4, R4, R203.reuse, RZ, 0x3c, !PT ;  /* 0x000000cb04047212 */ /* 0x080fe400078e3cff */
[----:B------:R-:W-:Y:S02]  /*12b0*/  SHF.R.S32.HI R3, RZ, 0x1f, R217 ;  /* 0x0000001fff037819 */ /* 0x000fe400000114d9 */
[----:B------:R-:W-:Y:S02]  /*12c0*/  SHF.R.S32.HI R12, RZ, 0x1, R12 ;  /* 0x00000001ff0c7819 */ /* 0x000fe4000001140c */
[----:B------:R-:W-:Y:S02]  /*12d0*/  LOP3.LUT R3, R0, R203, RZ, 0x3c, !PT ;  /* 0x000000cb00037212 */ /* 0x000fe400078e3cff */
[----:B------:R-:W-:Y:S01]  /*12e0*/  IADD3 R9, R4, R208, R9 ;  /* 0x000000d004097210 */ /* 0x000fe20007ffe009 */
[----:B------:R-:W-:Y:S01]  /*12f0*/  IMAD.SHL.U32 R12, R12, 0x80, RZ ;  /* 0x000000800c0c7824 */ /* 0x000fe200078e00ff */
[----:B------:R-:W-:Y:S01]  /*1300*/  LOP3.LUT R4, R202, 0x30, R22, 0xf8, !PT ;  /* 0x00000030ca047812 */ /* 0x000fe200078ef816 */
[----:B------:R-:W-:Y:S01]  /*1310*/  IMAD.IADD R214, R208, 0x1, R3 ;  /* 0x00000001d0d67824 */ /* 0x000fe200078e0203 */
[----:B------:R-:W-:Y:S01]  /*1320*/  SEL R223, R223, 0xffffffe0, !P0 ;  /* 0xffffffe0dfdf7807 */ /* 0x000fe20004000000 */
[----:B------:R-:W-:Y:S01]  /*1330*/  IMAD.IADD R235, R16, 0x1, R9 ;  /* 0x0000000110eb7824 */ /* 0x000fe200078e0209 */
[----:B------:R-:W-:-:S02]  /*1340*/  LOP3.LUT R2, R5, 0x7ffffffc, RZ, 0xc0, !PT ;  /* 0x7ffffffc05027812 */ /* 0x000fc400078ec0ff */
[----:B------:R-:W-:Y:S01]  /*1350*/  LOP3.LUT R237, R4, R203, RZ, 0x3c, !PT ;  /* 0x000000cb04ed7212 */ /* 0x000fe200078e3cff */
[----:B------:R-:W-:Y:S01]  /*1360*/  IMAD.IADD R215, R223, 0x1, R214 ;  /* 0x00000001dfd77824 */ /* 0x000fe200078e02d6 */
[----:B------:R-:W-:Y:S01]  /*1370*/  SHF.R.S32.HI R224, RZ, 0x3, R224 ;  /* 0x00000003ffe07819 */ /* 0x000fe200000114e0 */
[----:B------:R-:W-:Y:S01]  /*1380*/  IMAD.IADD R211, R229, 0x1, -R2 ;  /* 0x00000001e5d37824 */ /* 0x000fe200078e0a02 */
[----:B------:R-:W-:Y:S02]  /*1390*/  SHF.R.S32.HI R222, RZ, 0x1f, R191 ;  /* 0x0000001fffde7819 */ /* 0x000fe400000114bf */
[----:B------:R-:W-:Y:S02]  /*13a0*/  SHF.R.S32.HI R234, RZ, 0x1f, R197 ;  /* 0x0000001fffea7819 */ /* 0x000fe400000114c5 */
[----:B------:R-:W-:Y:S02]  /*13b0*/  SHF.R.S32.HI R233, RZ, 0x1f, R196 ;  /* 0x0000001fffe97819 */ /* 0x000fe400000114c4 */
[----:B------:R-:W-:-:S02]  /*13c0*/  SHF.R.S32.HI R232, RZ, 0x1f, R199 ;  /* 0x0000001fffe87819 */ /* 0x000fc400000114c7 */
[----:B------:R-:W-:Y:S02]  /*13d0*/  SHF.R.S32.HI R231, RZ, 0x1f, R198 ;  /* 0x0000001fffe77819 */ /* 0x000fe400000114c6 */
[----:B------:R-:W-:Y:S02]  /*13e0*/  SHF.R.S32.HI R230, RZ, 0x1f, R200 ;  /* 0x0000001fffe67819 */ /* 0x000fe400000114c8 */
[----:B------:R-:W-:Y:S02]  /*13f0*/  LOP3.LUT R209, R12, 0x180, RZ, 0xc0, !PT ;  /* 0x000001800cd17812 */ /* 0x000fe400078ec0ff */
[----:B------:R-:W-:Y:S02]  /*1400*/  SHF.R.S32.HI R226, RZ, 0x4, R11 ;  /* 0x00000004ffe27819 */ /* 0x000fe4000001140b */
[----:B------:R-:W-:Y:S02]  /*1410*/  SHF.R.S32.HI R228, RZ, 0x4, R13 ;  /* 0x00000004ffe47819 */ /* 0x000fe4000001140d */
[----:B------:R-:W-:-:S02]  /*1420*/  IADD3 R237, R16, R208, R237 ;  /* 0x000000d010ed7210 */ /* 0x000fc40007ffe0ed */
[----:B0-----:R-:W-:-:S07]  /*1430*/  IADD3 R223, R223, UR52, R214 ;  /* 0x00000034dfdf7c10 */ /* 0x001fce000fffe0d6 */
.L_x_1692:
[----:B------:R-:W-:Y:S05]  /*1440*/  YIELD ;  /* 0x0000000000007946 */ /* 0x000fea0003800000 */
[----:B------:R-:W-:Y:S01]  /*1450*/  ULDC.64 UR4, c[0x0][0xa28] ;  /* 0x00028a0000047ab9 */ /* 0x000fe20000000a00 */
[----:B0-2---:R-:W0:Y:S01]  /*1460*/  LDC.64 R4, c[0x0][0xa08] ;  /* 0x00028200ff047b82 */ /* 0x005e220000000a00 */
[----:B------:R-:W-:Y:S01]  /*1470*/  ISETP.NE.U32.AND P1, PT, RZ, UR4, PT ;  /* 0x00000004ff007c0c */ /* 0x000fe2000bf25070 */
[----:B------:R-:W-:Y:S02]  /*1480*/  IMAD.MOV.U32 R26, RZ, RZ, RZ ;  /* 0x000000ffff1a7224 */ /* 0x000fe400078e00ff */
[----:B------:R-:W-:Y:S01]  /*1490*/  IMAD.MOV.U32 R0, RZ, RZ, RZ ;  /* 0x000000ffff007224 */ /* 0x000fe200078e00ff */
[----:B------:R-:W-:Y:S01]  /*14a0*/  ISETP.NE.AND.EX P1, PT, RZ, UR5, PT, P1 ;  /* 0x00000005ff007c0c */ /* 0x000fe2000bf25310 */
[----:B------:R-:W-:-:S02]  /*14b0*/  ULDC.64 UR4, c[0x0][0xa18] ;  /* 0x0002860000047ab9 */ /* 0x000fc40000000a00 */
[----:B------:R-:W-:-:S04]  /*14c0*/  ISETP.NE.U32.AND P2, PT, RZ, UR4, PT ;  /* 0x00000004ff007c0c */ /* 0x000fc8000bf45070 */
[----:B------:R-:W-:Y:S01]  /*14d0*/  ISETP.NE.AND.EX P2, PT, RZ, UR5, PT, P2 ;  /* 0x00000005ff007c0c */ /* 0x000fe2000bf45320 */
[----:B------:R-:W-:Y:S02]  /*14e0*/  ULDC.64 UR4, c[0x0][0xa08] ;  /* 0x0002820000047ab9 */ /* 0x000fe40000000a00 */
[----:B------:R-:W-:-:S03]  /*14f0*/  ISETP.NE.U32.AND P0, PT, RZ, UR4, PT ;  /* 0x00000004ff007c0c */ /* 0x000fc6000bf05070 */
[----:B----4-:R-:W1:Y:S01]  /*1500*/  @P1 LDC.64 R2, c[0x0][0xa28] ;  /* 0x00028a00ff021b82 */ /* 0x010e620000000a00 */
[----:B------:R-:W-:Y:S01]  /*1510*/  ISETP.NE.AND.EX P0, PT, RZ, UR5, PT, P0 ;  /* 0x00000005ff007c0c */ /* 0x000fe2000bf05300 */
[----:B0-----:R-:W-:-:S06]  /*1520*/  IMAD.WIDE R8, R207, 0x4, R4 ;  /* 0x00000004cf087825 */ /* 0x001fcc00078e0204 */
[----:B------:R-:W0:Y:S01]  /*1530*/  @P2 LDC.64 R6, c[0x0][0xa18] ;  /* 0x00028600ff062b82 */ /* 0x000e220000000a00 */
[----:B------:R-:W-:Y:S02]  /*1540*/  ULDC UR4, c[0x0][0x288] ;  /* 0x0000a20000047ab9 */ /* 0x000fe40000000800 */
[----:B------:R-:W-:Y:S01]  /*1550*/  IMAD.U32 R192, RZ, RZ, UR4 ;  /* 0x00000004ffc07e24 */ /* 0x000fe2000f8e00ff */
[----:B------:R-:W-:Y:S02]  /*1560*/  ULDC.64 UR4, c[0x0][0x418] ;  /* 0x0001060000047ab9 */ /* 0x000fe40000000a00 */
[----:B------:R-:W5:Y:S01]  /*1570*/  @P0 LDG.E R26, desc[UR60][R8.64] ;  /* 0x0000003c081a0981 */ /* 0x000f62000c1e1900 */
[----:B-1----:R-:W-:-:S04]  /*1580*/  @P1 IMAD.WIDE R2, R207, 0x4, R2 ;  /* 0x00000004cf021825 */ /* 0x002fc800078e0202 */
[----:B0-----:R-:W-:Y:S01]  /*1590*/  @P2 IMAD.WIDE R4, R207, 0x4, R6 ;  /* 0x00000004cf042825 */ /* 0x001fe200078e0206 */
[----:B------:R-:W-:Y:S01]  /*15a0*/  UISETP.NE.U32.AND UP0, UPT, UR4, URZ, UPT ;  /* 0x0000003f0400728c */ /* 0x000fe2000bf05070 */
[----:B------:R0:W5:Y:S02]  /*15b0*/  @P1 LDG.E R0, desc[UR60][R2.64] ;  /* 0x0000003c02001981 */ /* 0x000164000c1e1900 */
[----:B------:R-:W-:Y:S02]  /*15c0*/  ULDC UR4, c[0x0][0x424] ;  /* 0x0001090000047ab9 */ /* 0x000fe40000000800 */
[----:B------:R1:W5:Y:S01]  /*15d0*/  @P2 LDG.E R192, desc[UR60][R4.64] ;  /* 0x0000003c04c02981 */ /* 0x000362000c1e1900 */
[----:B------:R-:W-:-:S03]  /*15e0*/  UISETP.NE.AND.EX UP0, UPT, UR5, URZ, UPT, UP0 ;  /* 0x0000003f0500728c */ /* 0x000fc6000bf05300 */
[----:B------:R-:W-:Y:S01]  /*15f0*/  ULDC UR5, c[0x0][0x2f0] ;  /* 0x0000bc0000057ab9 */ /* 0x000fe20000000800 */
[----:B------:R-:W-:-:S04]  /*1600*/  USEL UR4, UR4, 0x1, UP0 ;  /* 0x0000000104047887 */ /* 0x000fc80008000000 */
[----:B------:R-:W-:-:S03]  /*1610*/  UIMAD UR4, UR4, UR5, URZ ;  /* 0x00000005040472a4 */ /* 0x000fc6000f8e023f */
[----:B------:R-:W-:Y:S02]  /*1620*/  ULDC UR5, c[0x0][0x348] ;  /* 0x0000d20000057ab9 */ /* 0x000fe40000000800 */
[----:B0-----:R-:W-:Y:S02]  /*1630*/  IMAD.U32 R2, RZ, RZ, UR5 ;  /* 0x00000005ff027e24 */ /* 0x001fe4000f8e00ff */
[----:B------:R-:W-:Y:S01]  /*1640*/  IMAD.U32 R25, RZ, RZ, UR4 ;  /* 0x00000004ff197e24 */ /* 0x000fe2000f8e00ff */
[----:B-1-3--:R-:W-:Y:S06]  /*1650*/  @P2 BRA `(.L_x_1430) ;  /* 0x0000000000242947 */ /* 0x00afec0003800000 */
        /* <DEDUP_REMOVED lines=9> */
.L_x_1430:
[----:B------:R-:W-:Y:S01]  /*16f0*/  ULDC.64 UR4, c[0x0][0xa20] ;  /* 0x0002880000047ab9 */ /* 0x000fe20000000a00 */
[----:B------:R-:W-:Y:S01]  /*1700*/  IMAD.MOV.U32 R219, RZ, RZ, R206 ;  /* 0x000000ffffdb7224 */ /* 0x000fe200078e00ce */
[----:B------:R-:W-:Y:S01]  /*1710*/  ISETP.NE.U32.AND P1, PT, RZ, UR4, PT ;  /* 0x00000004ff007c0c */ /* 0x000fe2000bf25070 */
[----:B------:R-:W-:-:S03]  /*1720*/  IMAD.MOV.U32 R220, RZ, RZ, R207 ;  /* 0x000000ffffdc7224 */ /* 0x000fc600078e00cf */
[----:B------:R-:W-:-:S13]  /*1730*/  ISETP.NE.AND.EX P1, PT, RZ, UR5, PT, P1 ;  /* 0x00000005ff007c0c */ /* 0x000fda000bf25310 */
[----:B------:R-:W-:Y:S05]  /*1740*/  @!P1 BRA `(.L_x_1431) ;  /* 0x0000000000109947 */ /* 0x000fea0003800000 */
[----:B------:R-:W0:Y:S02]  /*1750*/  LDC.64 R4, c[0x0][0xa20] ;  /* 0x00028800ff047b82 */ /* 0x000e240000000a00 */
[----:B0-----:R-:W-:-:S05]  /*1760*/  IMAD.WIDE R4, R207, 0x4, R4 ;  /* 0x00000004cf047825 */ /* 0x001fca00078e0204 */
[----:B------:R0:W5:Y:S01]  /*1770*/  LDG.E R25, desc[UR60][R4.64] ;  /* 0x0000003c04197981 */ /* 0x000162000c1e1900 */
[----:B------:R-:W-:Y:S05]  /*1780*/  BRA `(.L_x_1432) ;  /* 0x0000000000107947 */ /* 0x000fea0003800000 */
.L_x_1431:
[----:B------:R-:W-:Y:S05]  /*1790*/  @!P0 BRA `(.L_x_1432) ;  /* 0x00000000000c8947 */ /* 0x000fea0003800000 */
[----:B------:R-:W2:Y:S04]  /*17a0*/  LDG.E R4, desc[UR60][R8.64] ;  /* 0x0000003c08047981 */ /* 0x000ea8000c1e1900 */
[----:B------:R-:W2:Y:S02]  /*17b0*/  LDG.E R25, desc[UR60][R8.64+0x4] ;  /* 0x0000043c08197981 */ /* 0x000ea4000c1e1900 */
[----:B--2---:R-:W-:-:S07]  /*17c0*/  IMAD.IADD R25, R25, 0x1, -R4 ;  /* 0x0000000119197824 */ /* 0x004fce00078e0a04 */
.L_x_1432:
[----:B------:R-:W-:Y:S01]  /*17d0*/  ULDC.64 UR4, c[0x0][0xa10] ;  /* 0x0002840000047ab9 */ /* 0x000fe20000000a00 */
[----:B------:R-:W1:Y:S01]  /*17e0*/  LDC R9, c[0x0][0x448] ;  /* 0x00011200ff097b82 */ /* 0x000e620000000800 */
[----:B------:R-:W-:-:S04]  /*17f0*/  ISETP.NE.U32.AND P0, PT, RZ, UR4, PT ;  /* 0x00000004ff007c0c */ /* 0x000fc8000bf05070 */
[----:B------:R-:W-:Y:S01]  /*1800*/  ISETP.NE.AND.EX P0, PT, RZ, UR5, PT, P0 ;  /* 0x00000005ff007c0c */ /* 0x000fe2000bf05300 */
[----:B------:R-:W-:Y:S02]  /*1810*/  ULDC.64 UR4, c[0x0][0xa30] ;  /* 0x00028c0000047ab9 */ /* 0x000fe40000000a00 */
[----:B------:R-:W-:Y:S01]  /*1820*/  ISETP.NE.U32.AND P1, PT, RZ, UR4, PT ;  /* 0x00000004ff007c0c */ /* 0x000fe2000bf25070 */
[----:B-----5:R-:W-:Y:S01]  /*1830*/  IMAD.MOV.U32 R144, RZ, RZ, R25 ;  /* 0x000000ffff907224 */ /* 0x020fe200078e0019 */
[----:B------:R-:W2:Y:S02]  /*1840*/  LDC.64 R12, c[0x0][0x9e0] ;  /* 0x00027800ff0c7b82 */ /* 0x000ea40000000a00 */
[----:B------:R-:W-:-:S06]  /*1850*/  ISETP.NE.AND.EX P1, PT, RZ, UR5, PT, P1 ;  /* 0x00000005ff007c0c */ /* 0x000fcc000bf25310 */
[----:B0-----:R-:W0:Y:S08]  /*1860*/  @P0 LDC.64 R4, c[0x0][0xa10] ;  /* 0x00028400ff040b82 */ /* 0x001e300000000a00 */
[----:B------:R-:W3:Y:S01]  /*1870*/  @P1 LDC.64 R6, c[0x0][0xa30] ;  /* 0x00028c00ff061b82 */ /* 0x000ee20000000a00 */
[----:B0-----:R-:W-:-:S05]  /*1880*/  @P0 IMAD.WIDE R4, R207, 0x4, R4 ;  /* 0x00000004cf040825 */ /* 0x001fca00078e0204 */
[----:B------:R-:W4:Y:S04]  /*1890*/  @P0 LDG.E R3, desc[UR60][R4.64] ;  /* 0x0000003c04030981 */ /* 0x000f28000c1e1900 */
[----:B------:R-:W4:Y:S01]  /*18a0*/  @P0 LDG.E R8, desc[UR60][R4.64+0x4] ;  /* 0x0000043c04080981 */ /* 0x000f22000c1e1900 */
[----:B---3--:R-:W-:-:S05]  /*18b0*/  @P1 IMAD.WIDE R6, R207, 0x4, R6 ;  /* 0x00000004cf061825 */ /* 0x008fca00078e0206 */
[----:B------:R0:W5:Y:S01]  /*18c0*/  @P1 LDG.E R144, desc[UR60][R6.64] ;  /* 0x0000003c06901981 */ /* 0x000162000c1e1900 */
[----:B-1----:R-:W-:Y:S01]  /*18d0*/  ISETP.NE.AND P1, PT, R9, 0x1, PT ;  /* 0x000000010900780c */ /* 0x002fe20003f25270 */
[----:B------:R-:W-:Y:S01]  /*18e0*/  IMAD.SHL.U32 R201, R205, 0x80, RZ ;  /* 0x00000080cdc97824 */ /* 0x000fe200078e00ff */
[----:B--2---:R-:W-:Y:S01]  /*18f0*/  ISETP.GE.AND P2, PT, R13, 0x1, PT ;  /* 0x000000010d00780c */ /* 0x004fe20003f46270 */
[----:B------:R-:W-:-:S10]  /*1900*/  IMAD.IADD R11, R25, 0x1, -R0 ;  /* 0x00000001190b7824 */ /* 0x000fd400078e0a00 */
[----:B------:R-:W1:Y:S08]  /*1910*/  @P1 LDC R10, c[0x0][0x44c] ;  /* 0x00011300ff0a1b82 */ /* 0x000e700000000800 */
[----:B------:R-:W2:Y:S01]  /*1920*/  @P1 LDC R9, c[0x0][0x450] ;  /* 0x00011400ff091b82 */ /* 0x000ea20000000800 */
[----:B----4-:R-:W-:Y:S02]  /*1930*/  @P0 IMAD.IADD R2, R8, 0x1, -R3 ;  /* 0x0000000108020824 */ /* 0x010fe400078e0a03 */
[----:B------:R-:W-:-:S02]  /*1940*/  VIADD R3, R201, 0x7f ;  /* 0x0000007fc9037836 */ /* 0x000fc40000000000 */
[----:B------:R-:W-:Y:S02]  /*1950*/  IMAD.IADD R193, R11, 0x1, R2 ;  /* 0x000000010bc17824 */ /* 0x000fe400078e0202 */
[----:B-1----:R-:W-:-:S03]  /*1960*/  @P1 IMAD.HI.U32 R4, R3, R10, RZ ;  /* 0x0000000a03041227 */ /* 0x002fc600078e00ff */
[C---:B------:R-:W-:Y:S01]  /*1970*/  IADD3 R162, R193.reuse, 0x1, -R192 ;  /* 0x00000001c1a27810 */ /* 0x040fe20007ffe8c0 */
[----:B------:R-:W-:Y:S01]  /*1980*/  VIADD R0, R193, 0x9f ;  /* 0x0000009fc1007836 */ /* 0x000fe20000000000 */
[----:B--2---:R-:W-:-:S03]  /*1990*/  @P1 SHF.R.U32.HI R3, RZ, R9, R4 ;  /* 0x00000009ff031219 */ /* 0x004fc60000011604 */
[----:B------:R-:W-:-:S04]  /*19a0*/  IMAD.HI R0, R0, 0x66666667, RZ ;  /* 0x6666666700007827 */ /* 0x000fc800078e02ff */
[----:B0-----:R-:W-:Y:S01]  /*19b0*/  IMAD.IADD R7, R162, 0x1, R3 ;  /* 0x00000001a2077824 */ /* 0x001fe200078e0203 */
[----:B------:R-:W-:-:S04]  /*19c0*/  SHF.R.U32.HI R163, RZ, 0x1f, R0 ;  /* 0x0000001fffa37819 */ /* 0x000fc80000011600 */
[----:B------:R-:W-:Y:S01]  /*19d0*/  LEA.HI.SX32 R163, R0, R163, 0x1a ;  /* 0x000000a300a37211 */ /* 0x000fe200078fd2ff */
[----:B------:R-:W-:Y:S01]  /*19e0*/  IMAD.IADD R0, R7, 0x1, R12 ;  /* 0x0000000107007824 */ /* 0x000fe200078e020c */
[----:B------:R-:W-:Y:S06]  /*19f0*/  @!P2 BRA `(.L_x_1433) ;  /* 0x000000000048a947 */ /* 0x000fec0003800000 */
[C---:B------:R-:W-:Y:S01]  /*1a00*/  ISETP.GT.AND P0, PT, R7.reuse, RZ, PT ;  /* 0x000000ff0700720c */ /* 0x040fe20003f04270 */
[----:B------:R-:W-:Y:S01]  /*1a10*/  BSSY B0, `(.L_x_1434) ;  /* 0x000000e000007945 */ /* 0x000fe20003800000 */
[----:B------:R-:W-:-:S11]  /*1a20*/  VIADD R3, R7, 0xffffffff ;  /* 0xffffffff07037836 */ /* 0x000fd60000000000 */
        /* <DEDUP_REMOVED lines=8> */
.L_x_1435:
[----:B------:R-:W-:-:S13]  /*1ab0*/  ISETP.NE.AND P0, PT, R13, 0x1, PT ;  /* 0x000000010d00780c */ /* 0x000fda0003f05270 */
[----:B------:R-:W0:Y:S02]  /*1ac0*/  @P0 LDC.64 R4, c[0x0][0x9e8] ;  /* 0x00027a00ff040b82 */ /* 0x000e240000000a00 */
[----:B0-----:R-:W-:-:S05]  /*1ad0*/  @P0 IMAD.HI.U32 R4, R3, R4, RZ ;  /* 0x0000000403040227 */ /* 0x001fca00078e00ff */
[----:B------:R-:W-:-:S07]  /*1ae0*/  @P0 SHF.R.U32.HI R3, RZ, R5, R4 ;  /* 0x00000005ff030219 */ /* 0x000fce0000011604 */
.L_x_1436:
[----:B------:R-:W-:Y:S05]  /*1af0*/  BSYNC B0 ;  /* 0x0000000000007941 */ /* 0x000fea0003800000 */
.L_x_1434:
[----:B------:R-:W-:-:S05]  /*1b00*/  IMAD R3, R3, R13, R13 ;  /* 0x0000000d03037224 */ /* 0x000fca00078e020d */
[----:B------:R-:W-:-:S07]  /*1b10*/  VIMNMX R0, R0, R3, PT ;  /* 0x0000000300007248 */ /* 0x000fce0003fe0100 */
.L_x_1433:
[----:B------:R-:W0:Y:S01]  /*1b20*/  @P1 LDC R4, c[0x0][0x44c] ;  /* 0x00011300ff041b82 */ /* 0x000e220000000800 */
[----:B------:R-:W-:Y:S01]  /*1b30*/  IMAD.MOV.U32 R3, RZ, RZ, R201 ;  /* 0x000000ffff037224 */ /* 0x000fe200078e00c9 */
[----:B------:R-:W-:Y:S01]  /*1b40*/  ULDC UR4, c[0x0][0x9dc] ;  /* 0x0002770000047ab9 */ /* 0x000fe20000000800 */
[----:B------:R-:W-:-:S05]  /*1b50*/  IMAD.IADD R156, R193, 0x1, -R192 ;  /* 0x00000001c19c7824 */ /* 0x000fca00078e0ac0 */
[----:B------:R-:W1:Y:S01]  /*1b60*/  @P1 LDC R5, c[0x0][0x450] ;  /* 0x00011400ff051b82 */ /* 0x000e620000000800 */
[----:B0-----:R-:W-:-:S05]  /*1b70*/  @P1 IMAD.HI.U32 R4, R201, R4, RZ ;  /* 0x00000004c9041227 */ /* 0x001fca00078e00ff */
[----:B-1----:R-:W-:-:S05]  /*1b80*/  @P1 SHF.R.U32.HI R3, RZ, R5, R4 ;  /* 0x00000005ff031219 */ /* 0x002fca0000011604 */
[----:B------:R-:W-:-:S04]  /*1b90*/  IMAD.IADD R3, R156, 0x1, R3 ;  /* 0x000000019c037824 */ /* 0x000fc800078e0203 */
[----:B------:R-:W-:Y:S01]  /*1ba0*/  VIADD R4, R3, -UR4 ;  /* 0x8000000403047c36 */ /* 0x000fe20008000000 */
[----:B------:R-:W-:Y:S06]  /*1bb0*/  @!P2 BRA `(.L_x_1437) ;  /* 0x000000000044a947 */ /* 0x000fec0003800000 */
[----:B------:R-:W-:Y:S01]  /*1bc0*/  ISETP.GT.AND P0, PT, R3, -0x1, PT ;  /* 0xffffffff0300780c */ /* 0x000fe20003f04270 */
[----:B------:R-:W-:-:S12]  /*1bd0*/  BSSY B0, `(.L_x_1438) ;  /* 0x000000d000007945 */ /* 0x000fd80003800000 */
        /* <DEDUP_REMOVED lines=8> */
.L_x_1439:
[----:B------:R-:W-:-:S13]  /*1c60*/  ISETP.NE.AND P0, PT, R13, 0x1, PT ;  /* 0x000000010d00780c */ /* 0x000fda0003f05270 */
[----:B------:R-:W0:Y:S02]  /*1c70*/  @P0 LDC.64 R6, c[0x0][0x9e8] ;  /* 0x00027a00ff060b82 */ /* 0x000e240000000a00 */
[----:B0-----:R-:W-:-:S05]  /*1c80*/  @P0 IMAD.HI.U32 R6, R3, R6, RZ ;  /* 0x0000000603060227 */ /* 0x001fca00078e00ff */
[----:B------:R-:W-:-:S07]  /*1c90*/  @P0 SHF.R.U32.HI R3, RZ, R7, R6 ;  /* 0x00000007ff030219 */ /* 0x000fce0000011606 */
.L_x_1440:
[----:B------:R-:W-:Y:S05]  /*1ca0*/  BSYNC B0 ;  /* 0x0000000000007941 */ /* 0x000fea0003800000 */
.L_x_1438:
[----:B------:R-:W-:-:S05]  /*1cb0*/  IMAD R3, R3, R13, RZ ;  /* 0x0000000d03037224 */ /* 0x000fca00078e02ff */
[----:B------:R-:W-:-:S07]  /*1cc0*/  VIMNMX R4, R4, R3, !PT ;  /* 0x0000000304047248 */ /* 0x000fce0007fe0100 */
.L_x_1437:
[----:B------:R-:W-:Y:S02]  /*1cd0*/  VIADD R0, R0, 0x9f ;  /* 0x0000009f00007836 */ /* 0x000fe40000000000 */
[----:B------:R-:W-:-:S04]  /*1ce0*/  IMAD.HI R4, R4, 0x66666667, RZ ;  /* 0x6666666704047827 */ /* 0x000fc800078e02ff */
[----:B------:R-:W-:Y:S01]  /*1cf0*/  IMAD.HI R0, R0, 0x66666667, RZ ;  /* 0x6666666700007827 */ /* 0x000fe200078e02ff */
[----:B------:R-:W-:-:S04]  /*1d00*/  SHF.R.U32.HI R5, RZ, 0x1f, R4 ;  /* 0x0000001fff057819 */ /* 0x000fc80000011604 */
[----:B------:R-:W-:Y:S02]  /*1d10*/  SHF.R.U32.HI R3, RZ, 0x1f, R0 ;  /* 0x0000001fff037819 */ /* 0x000fe40000011600 */
[----:B------:R-:W-:Y:S02]  /*1d20*/  LEA.HI.SX32 R5, R4, R5, 0x1a ;  /* 0x0000000504057211 */ /* 0x000fe400078fd2ff */
[----:B------:R-:W-:Y:S02]  /*1d30*/  LEA.HI.SX32 R0, R0, R3, 0x1a ;  /* 0x0000000300007211 */ /* 0x000fe400078fd2ff */
[----:B------:R-:W-:Y:S02]  /*1d40*/  VIMNMX R5, RZ, R5, !PT ;  /* 0x00000005ff057248 */ /* 0x000fe40007fe0100 */
[----:B------:R-:W-:-:S03]  /*1d50*/  VIMNMX R0, R163, R0, PT ;  /* 0x00000000a3007248 */ /* 0x000fc60003fe0100 */
[--C-:B------:R-:W-:Y:S02]  /*1d60*/  IMAD R5, R5, 0xa0, -R11.reuse ;  /* 0x000000a005057824 */ /* 0x100fe400078e0a0b */
[----:B------:R-:W-:-:S03]  /*1d70*/  IMAD R3, R0, 0xa0, -R11 ;  /* 0x000000a000037824 */ /* 0x000fc600078e0a0b */
[----:B------:R-:W-:Y:S02]  /*1d80*/  VIMNMX R5, RZ, R5, !PT ;  /* 0x00000005ff057248 */ /* 0x000fe40007fe0100 */
[----:B------:R-:W-:-:S03]  /*1d90*/  VIMNMX R0, R3, R2, PT ;  /* 0x0000000203007248 */ /* 0x000fc60003fe0100 */
[----:B------:R-:W-:Y:S01]  /*1da0*/  IMAD.WIDE.U32 R122, R5, -0x33333333, RZ ;  /* 0xcccccccd057a7825 */ /* 0x000fe200078e00ff */
[----:B------:R-:W-:-:S04]  /*1db0*/  ISETP.GT.AND P0, PT, R0, R5, PT ;  /* 0x000000050000720c */ /* 0x000fc80003f04270 */
[----:B------:R-:W-:-:S05]  /*1dc0*/  SHF.R.U32.HI R122, RZ, 0x7, R123 ;  /* 0x00000007ff7a7819 */ /* 0x000fca000001167b */
[----:B------:R-:W-:-:S04]  /*1dd0*/  IMAD.MOV.U32 R24, RZ, RZ, R122 ;  /* 0x000000ffff187224 */ /* 0x000fc800078e007a */
[----:B------:R-:W-:-:S04]  /*1de0*/  @P0 VIADD R0, R0, 0x9f ;  /* 0x0000009f00000836 */ /* 0x000fc80000000000 */
[----:B------:R-:W-:-:S05]  /*1df0*/  @P0 IMAD.HI R0, R0, 0x66666667, RZ ;  /* 0x6666666700000827 */ /* 0x000fca00078e02ff */
[----:B------:R-:W-:-:S04]  /*1e00*/  @P0 SHF.R.U32.HI R3, RZ, 0x1f, R0 ;  /* 0x0000001fff030819 */ /* 0x000fc80000011600 */
[----:B------:R-:W-:Y:S02]  /*1e10*/  @P0 LEA.HI.SX32 R24, R0, R3, 0x1a ;  /* 0x0000000300180211 */ /* 0x000fe400078fd2ff */
[----:B------:R-:W-:Y:S02]  /*1e20*/  PLOP3.LUT P0, PT, PT, PT, PT, 0x80, 0x0 ;  /* 0x000000000000781c */ /* 0x000fe40003f0f070 */
[----:B------:R-:W-:-:S13]  /*1e30*/  ISETP.GT.AND P1, PT, R24, R122, PT ;  /* 0x0000007a1800720c */ /* 0x000fda0003f24270 */
[----:B------:R-:W-:Y:S05]  /*1e40*/  @!P1 BRA `(.L_x_1441) ;  /* 0x000000dc00f89947 */ /* 0x000fea0003800000 */
[----:B------:R-:W-:Y:S01]  /*1e50*/  VIADD R0, R16, 0x1a400 ;  /* 0x0001a40010007836 */ /* 0x000fe20000000000 */
[----:B------:R-:W-:Y:S04]  /*1e60*/  BSSY B6, `(.L_x_1442) ;  /* 0x0000013000067945 */ /* 0x000fe80003800000 */
        /* <DEDUP_REMOVED lines=18> */
.L_x_1443:
[----:B------:R-:W-:Y:S05]  /*1f90*/  BSYNC B6 ;  /* 0x0000000000067941 */ /* 0x000fea0003800000 */
.L_x_1442:
        /* <DEDUP_REMOVED lines=20> */
.L_x_1445:
[----:B------:R-:W-:Y:S05]  /*20e0*/  BSYNC B6 ;  /* 0x0000000000067941 */ /* 0x000fea0003800000 */
.L_x_1444:
[----:B------:R-:W-:Y:S01]  /*20f0*/  ULDC.64 UR4, c[0x0][0x9f8] ;  /* 0x00027e0000047ab9 */ /* 0x000fe20000000a00 */
[----:B------:R-:W-:Y:S01]  /*2100*/  IMAD.MOV.U32 R0, RZ, RZ, R207 ;  /* 0x000000ffff007224 */ /* 0x000fe200078e00cf */
[----:B------:R-:W-:Y:S01]  /*2110*/  ISETP.NE.U32.AND P0, PT, RZ, UR4, PT ;  /* 0x00000004ff007c0c */ /* 0x000fe2000bf05070 */
[----:B------:R-:W2:Y:S01]  /*2120*/  LDL.LU R15, [R1] ;  /* 0x00000000010f7983 */ /* 0x000ea20000300800 */
[----:B------:R-:W0:Y:S01]  /*2130*/  LDC.64 R114, c[0x0][0x300] ;  /* 0x0000c000ff727b82 */ /* 0x000e220000000a00 */
[----:B------:R-:W-:Y:S01]  /*2140*/  IMAD.IADD R26, R26, 0x1, R25 ;  /* 0x000000011a1a7824 */ /* 0x000fe200078e0219 */
[----:B------:R-:W-:Y:S01]  /*2150*/  ISETP.NE.AND.EX P0, PT, RZ, UR5, PT, P0 ;  /* 0x00000005ff007c0c */ /* 0x000fe2000bf05300 */
[----:B------:R-:W3:Y:S01]  /*2160*/  LDL R21, [R1+0x14] ;  /* 0x0000140001157983 */ /* 0x000ee20000100800 */
[----:B------:R-:W-:Y:S01]  /*2170*/  ULDC.64 UR4, c[0x0][0x308] ;  /* 0x0000c20000047ab9 */ /* 0x000fe20000000a00 */
[----:B------:R-:W-:Y:S01]  /*2180*/  ULDC.64 UR6, c[0x0][0xa08] ;  /* 0x0002820000067ab9 */ /* 0x000fe20000000a00 */
[----:B------:R-:W1:Y:S01]  /*2190*/  S2R R20, SR_TID.X ;  /* 0x0000000000147919 */ /* 0x000e620000002100 */
[----:B------:R-:W-:Y:S01]  /*21a0*/  SHF.R.S32.HI R23, RZ, 0x1f, R22 ;  /* 0x0000001fff177819 */ /* 0x000fe20000011416 */
[----:B------:R-:W4:Y:S08]  /*21b0*/  LDC.64 R108, c[0x0][0x3f8] ;  /* 0x0000fe00ff6c7b82 */ /* 0x000f300000000a00 */
[----:B------:R-:W1:Y:S08]  /*21c0*/  @P0 LDC.64 R4, c[0x0][0x9f8] ;  /* 0x00027e00ff040b82 */ /* 0x000e700000000a00 */
[----:B------:R-:W2:Y:S01]  /*21d0*/  LDC R99, c[0x0][0x3f4] ;  /* 0x0000fd00ff637b82 */ /* 0x000ea20000000800 */
[----:B------:R-:W-:-:S07]  /*21e0*/  VIADD R10, R22, 0xa0 ;  /* 0x000000a0160a7836 */ /* 0x000fce0000000000 */
[----:B------:R-:W4:Y:S01]  /*21f0*/  LDC.64 R102, c[0x0][0x408] ;  /* 0x00010200ff667b82 */ /* 0x000f220000000a00 */
[----:B-1----:R-:W-:-:S05]  /*2200*/  @P0 IMAD.WIDE R4, R207, 0x4, R4 ;  /* 0x00000004cf040825 */ /* 0x002fca00078e0204 */
[----:B------:R1:W2:Y:S01]  /*2210*/  @P0 LDG.E R0, desc[UR60][R4.64] ;  /* 0x0000003c04000981 */ /* 0x0002a2000c1e1900 */
[----:B------:R-:W-:Y:S01]  /*2220*/  SHF.R.S32.HI R31, RZ, 0x1f, R26 ;  /* 0x0000001fff1f7819 */ /* 0x000fe2000001141a */
[-C--:B0-----:R-:W-:Y:S01]  /*2230*/  IMAD.WIDE.U32 R6, R26, R114.reuse, RZ ;  /* 0x000000721a067225 */ /* 0x081fe200078e00ff */
[----:B------:R-:W-:Y:S02]  /*2240*/  ISETP.NE.U32.AND P0, PT, RZ, UR6, PT ;  /* 0x00000006ff007c0c */ /* 0x000fe4000bf05070 */
[----:B------:R-:W-:Y:S01]  /*2250*/  SHF.R.U32.HI R20, RZ, 0x7, R20 ;  /* 0x00000007ff147819 */ /* 0x000fe20000011614 */
[----:B------:R-:W-:Y:S01]  /*2260*/  IMAD R8, R31, R114, RZ ;  /* 0x000000721f087224 */ /* 0x000fe200078e02ff */
[----:B------:R-:W-:-:S03]  /*2270*/  ISETP.NE.AND.EX P0, PT, RZ, UR7, PT, P0 ;  /* 0x00000007ff007c0c */ /* 0x000fc6000bf05300 */
[----:B------:R-:W-:Y:S01]  /*2280*/  IMAD R3, R26, R115, R8 ;  /* 0x000000731a037224 */ /* 0x000fe200078e0208 */
[----:B------:R-:W-:-:S03]  /*2290*/  SHF.R.S32.HI R8, RZ, 0x1f, R206 ;  /* 0x0000001fff087819 */ /* 0x000fc600000114ce */
[----:B------:R-:W-:Y:S02]  /*22a0*/  IMAD.IADD R7, R7, 0x1, R3 ;  /* 0x0000000107077824 */ /* 0x000fe400078e0203 */
[----:B------:R-:W-:Y:S01]  /*22b0*/  IMAD R3, R8, UR4, RZ ;  /* 0x0000000408037c24 */ /* 0x000fe2000f8e02ff */
[----:B------:R-:W-:Y:S01]  /*22c0*/  ISETP.NE.AND P6, PT, R20, 0x1, PT ;  /* 0x000000011400780c */ /* 0x000fe20003fc5270 */
[----:B-1----:R-:W-:-:S04]  /*22d0*/  IMAD.WIDE.U32 R4, R206, UR4, R6 ;  /* 0x00000004ce047c25 */ /* 0x002fc8000f8e0006 */
[----:B------:R-:W-:Y:S01]  /*22e0*/  IMAD R9, R206, UR5, R3 ;  /* 0x00000005ce097c24 */ /* 0x000fe2000f8e0203 */
[----:B------:R-:W-:-:S03]  /*22f0*/  ULDC.64 UR4, c[0x0][0x310] ;  /* 0x0000c40000047ab9 */ /* 0x000fc60000000a00 */
[----:B------:R-:W-:Y:S02]  /*2300*/  IMAD.IADD R5, R5, 0x1, R9 ;  /* 0x0000000105057824 */ /* 0x000fe400078e0209 */
[----:B------:R-:W-:Y:S01]  /*2310*/  VIADD R9, R22, 0x80 ;  /* 0x0000008016097836 */ /* 0x000fe20000000000 */
[----:B------:R-:W-:Y:S01]  /*2320*/  SHF.R.S32.HI R189, RZ, 0x1f, R188 ;  /* 0x0000001fffbd7819 */ /* 0x000fe200000114bc */
[-C--:B----4-:R-:W-:Y:S02]  /*2330*/  IMAD R12, R222, R108.reuse, RZ ;  /* 0x0000006cde0c7224 */ /* 0x090fe400078e02ff */
[----:B------:R-:W-:-:S04]  /*2340*/  IMAD.WIDE.U32 R110, R191, R108, R22 ;  /* 0x0000006cbf6e7225 */ /* 0x000fc800078e0016 */
[C---:B------:R-:W-:Y:S02]  /*2350*/  IMAD R11, R191.reuse, R109, R12 ;  /* 0x0000006dbf0b7224 */ /* 0x040fe400078e020c */
[----:B------:R-:W-:-:S04]  /*2360*/  IMAD.WIDE.U32 R112, R191, R108, R188 ;  /* 0x0000006cbf707225 */ /* 0x000fc800078e00bc */
[----:B------:R-:W-:Y:S02]  /*2370*/  IMAD.IADD R113, R113, 0x1, R11 ;  /* 0x0000000171717824 */ /* 0x000fe400078e020b */
[----:B------:R-:W-:Y:S02]  /*2380*/  IMAD.IADD R111, R11, 0x1, R111 ;  /* 0x000000010b6f7824 */ /* 0x000fe400078e026f */
[----:B------:R-:W-:-:S04]  /*2390*/  IMAD.WIDE.U32 R106, R191, R102, R188 ;  /* 0x00000066bf6a7225 */ /* 0x000fc800078e00bc */
[----:B------:R-:W-:-:S04]  /*23a0*/  IMAD.WIDE.U32 R104, R191, R102, R22 ;  /* 0x00000066bf687225 */ /* 0x000fc800078e0016 */
[----:B------:R-:W-:Y:S02]  /*23b0*/  IMAD.MOV.U32 R124, RZ, RZ, 0x20 ;  /* 0x00000020ff7c7424 */ /* 0x000fe400078e00ff */
[----:B-----5:R-:W-:-:S04]  /*23c0*/  IMAD.WIDE.U32 R112, R144, R108, R112 ;  /* 0x0000006c90707225 */ /* 0x020fc800078e0070 */
[----:B------:R-:W-:-:S04]  /*23d0*/  IMAD.WIDE.U32 R110, R144, R108, R110 ;  /* 0x0000006c906e7225 */ /* 0x000fc800078e006e */
[----:B------:R-:W-:Y:S02]  /*23e0*/  IMAD.MOV.U32 R123, RZ, RZ, 0x40 ;  /* 0x00000040ff7b7424 */ /* 0x000fe400078e00ff */
[----:B------:R-:W-:Y:S01]  /*23f0*/  VIADD R157, R20, 0x8 ;  /* 0x00000008149d7836 */ /* 0x000fe20000000000 */
[C---:B------:R-:W-:Y:S01]  /*2400*/  SHF.L.U64.HI R129, R114.reuse, 0x7, R115 ;  /* 0x0000000772817819 */ /* 0x040fe20000010273 */
[----:B------:R-:W-:Y:S02]  /*2410*/  IMAD R125, R115, 0xa0, RZ ;  /* 0x000000a0737d7824 */ /* 0x000fe400078e02ff */
[----:B------:R-:W-:Y:S02]  /*2420*/  IMAD.SHL.U32 R136, R114, 0x80, RZ ;  /* 0x0000008072887824 */ /* 0x000fe400078e00ff */
[----:B------:R-:W-:Y:S01]  /*2430*/  IMAD R127, R109, 0xa0, RZ ;  /* 0x000000a06d7f7824 */ /* 0x000fe200078e02ff */
[----:B------:R-:W-:Y:S02]  /*2440*/  SHF.R.S32.HI R145, RZ, 0x1f, R221 ;  /* 0x0000001fff917819 */ /* 0x000fe400000114dd */
[----:B--2---:R-:W-:-:S04]  /*2450*/  SHF.R.S32.HI R3, RZ, 0x1f, R0 ;  /* 0x0000001fff037819 */ /* 0x004fc80000011400 */
[----:B------:R-:W-:Y:S02]  /*2460*/  SEL R14, R3, RZ, !P0 ;  /* 0x000000ff030e7207 */ /* 0x000fe40004000000 */
[----:B------:R-:W-:-:S03]  /*2470*/  SEL R13, R0, RZ, !P0 ;  /* 0x000000ff000d7207 */ /* 0x000fc60004000000 */
[----:B------:R-:W-:Y:S02]  /*2480*/  IMAD R0, R14, UR4, RZ ;  /* 0x000000040e007c24 */ /* 0x000fe4000f8e02ff */
[----:B------:R-:W-:-:S04]  /*2490*/  IMAD.WIDE.U32 R118, R13, UR4, R4 ;  /* 0x000000040d767c25 */ /* 0x000fc8000f8e0004 */
[----:B------:R-:W-:Y:S01]  /*24a0*/  IMAD R3, R13, UR5, R0 ;  /* 0x000000050d037c24 */ /* 0x000fe2000f8e0200 */
[----:B------:R-:W-:Y:S05]  /*24b0*/  @!P6 WARPSYNC.ALL ;  /* 0x000000000000e948 */ /* 0x000fea0003800000 */
[----:B------:R-:W-:Y:S01]  /*24c0*/  ULDC.64 UR4, c[0x0][0x330] ;  /* 0x0000cc0000047ab9 */ /* 0x000fe20000000a00 */
[----:B------:R-:W-:Y:S02]  /*24d0*/  VIADD R0, R22, 0x20 ;  /* 0x0000002016007836 */ /* 0x000fe40000000000 */
[----:B------:R-:W-:Y:S02]  /*24e0*/  IMAD R5, R8, UR4, RZ ;  /* 0x0000000408057c24 */ /* 0x000fe4000f8e02ff */
[----:B------:R-:W-:Y:S01]  /*24f0*/  IMAD.WIDE.U32 R6, R206, UR4, R22 ;  /* 0x00000004ce067c25 */ /* 0x000fe2000f8e0016 */
[----:B------:R-:W-:-:S02]  /*2500*/  ULDC UR4, c[0x0][0x2f4] ;  /* 0x0000bd0000047ab9 */ /* 0x000fc40000000800 */
[----:B------:R-:W-:Y:S01]  /*2510*/  ISETP.GE.AND P1, PT, R0, UR4, PT ;  /* 0x0000000400007c0c */ /* 0x000fe2000bf26270 */
[----:B------:R-:W-:Y:S02]  /*2520*/  IMAD R117, R206, UR5, R5 ;  /* 0x00000005ce757c24 */ /* 0x000fe4000f8e0205 */
[-C--:B------:R-:W-:Y:S02]  /*2530*/  IMAD R8, R222, R114.reuse, RZ ;  /* 0x00000072de087224 */ /* 0x080fe400078e02ff */
[----:B------:R-:W-:-:S04]  /*2540*/  IMAD.WIDE.U32 R4, R191, R114, R22 ;  /* 0x00000072bf047225 */ /* 0x000fc800078e0016 */
[----:B------:R-:W-:Y:S01]  /*2550*/  IMAD.IADD R117, R7, 0x1, R117 ;  /* 0x0000000107757824 */ /* 0x000fe200078e0275 */
[----:B------:R-:W-:Y:S01]  /*2560*/  SEL R7, RZ, 0xffffffff, P1 ;  /* 0xffffffffff077807 */ /* 0x000fe20000800000 */
[----:B------:R-:W-:Y:S01]  /*2570*/  IMAD R8, R191, R115, R8 ;  /* 0x00000073bf087224 */ /* 0x000fe200078e0208 */
[----:B------:R-:W-:Y:S01]  /*2580*/  IADD3 R4, P0, R118, R4, RZ ;  /* 0x0000000476047210 */ /* 0x000fe20007f1e0ff */
[----:B------:R-:W-:Y:S01]  /*2590*/  IMAD.IADD R3, R119, 0x1, R3 ;  /* 0x0000000177037824 */ /* 0x000fe200078e0203 */
[----:B------:R-:W-:Y:S01]  /*25a0*/  @!P6 BAR.SYNC.DEFER_BLOCKING 0x9, 0x100 ;  /* 0x024400000000eb1d */ /* 0x000fe20000010000 */
[----:B------:R-:W-:Y:S01]  /*25b0*/  ISETP.GE.AND P2, PT, R9, UR4, PT ;  /* 0x0000000409007c0c */ /* 0x000fe2000bf46270 */
[----:B------:R-:W-:Y:S02]  /*25c0*/  IMAD.MOV.U32 R116, RZ, RZ, R6 ;  /* 0x000000ffff747224 */ /* 0x000fe400078e0006 */
[----:B------:R-:W-:Y:S01]  /*25d0*/  IADD3.X R5, R3, R5, R8, P0, !PT ;  /* 0x0000000503057210 */ /* 0x000fe200007fe408 */
[----:B------:R-:W-:Y:S01]  /*25e0*/  IMAD.SHL.U32 R9, R7, 0x2, RZ ;  /* 0x0000000207097824 */ /* 0x000fe200078e00ff */
[C---:B------:R-:W-:Y:S01]  /*25f0*/  ISETP.GE.AND P0, PT, R22.reuse, UR4, PT ;  /* 0x0000000416007c0c */ /* 0x040fe2000bf06270 */
[----:B------:R-:W-:-:S02]  /*2600*/  VIADD R6, R22, 0x40 ;  /* 0x0000004016067836 */ /* 0x000fc40000000000 */
[----:B------:R-:W-:Y:S01]  /*2610*/  VIADD R7, R22, 0x60 ;  /* 0x0000006016077836 */ /* 0x000fe20000000000 */
[----:B------:R-:W-:Y:S02]  /*2620*/  SEL R8, RZ, 0x1, P0 ;  /* 0x00000001ff087807 */ /* 0x000fe40000000000 */
[----:B------:R-:W-:Y:S02]  /*2630*/  ISETP.GE.AND P0, PT, R6, UR4, PT ;  /* 0x0000000406007c0c */ /* 0x000fe4000bf06270 */
[----:B------:R-:W-:Y:S02]  /*2640*/  ISETP.GE.AND P1, PT, R7, UR4, PT ;  /* 0x0000000407007c0c */ /* 0x000fe4000bf26270 */
[----:B------:R-:W-:Y:S01]  /*2650*/  ISETP.GE.AND P4, PT, R10, UR4, PT ;  /* 0x000000040a007c0c */ /* 0x000fe2000bf86270 */
[----:B------:R-:W-:Y:S01]  /*2660*/  ULDC.64 UR4, c[0x0][0x338] ;  /* 0x0000ce0000047ab9 */ /* 0x000fe20000000a00 */
[----:B------:R-:W-:Y:S02]  /*2670*/  LOP3.LUT R8, R9, 0x2, R8, 0xe2, !PT ;  /* 0x0000000209087812 */ /* 0x000fe400078ee208 */
[----:B------:R-:W-:-:S02]  /*2680*/  SEL R9, RZ, 0x4, P0 ;  /* 0x00000004ff097807 */ /* 0x000fc40000000000 */
[----:B------:R-:W-:Y:S02]  /*2690*/  SEL R10, RZ, 0x8, P1 ;  /* 0x00000008ff0a7807 */ /* 0x000fe40000800000 */
[-C--:B------:R-:W-:Y:S02]  /*26a0*/  ISETP.GE.AND P0, PT, R22, R99.reuse, PT ;  /* 0x000000631600720c */ /* 0x080fe40003f06270 */
[----:B------:R-:W-:Y:S02]  /*26b0*/  LOP3.LUT R8, R10, R8, R9, 0xfe, !PT ;  /* 0x000000080a087212 */ /* 0x000fe400078efe09 */
[----:B------:R-:W-:Y:S02]  /*26c0*/  SEL R9, RZ, 0x10, P2 ;  /* 0x00000010ff097807 */ /* 0x000fe40001000000 */
[----:B------:R-:W-:Y:S02]  /*26d0*/  ISETP.GE.AND P3, PT, R0, R99, PT ;  /* 0x000000630000720c */ /* 0x000fe40003f66270 */
[----:B------:R-:W-:-:S02]  /*26e0*/  LOP3.LUT R35, R8, R9, RZ, 0xfc, !PT ;  /* 0x0000000908237212 */ /* 0x000fc400078efcff */
[C---:B------:R-:W-:Y:S01]  /*26f0*/  SEL R9, R99.reuse, RZ, P0 ;  /* 0x000000ff63097207 */ /* 0x040fe20000000000 */
[----:B------:R-:W-:Y:S01]  /*2700*/  IMAD R10, R14, UR4, RZ ;  /* 0x000000040e0a7c24 */ /* 0x000fe2000f8e02ff */
[----:B------:R-:W-:Y:S01]  /*2710*/  SEL R11, R99, RZ, P3 ;  /* 0x000000ff630b7207 */ /* 0x000fe20001800000 */
[----:B------:R-:W-:Y:S01]  /*2720*/  IMAD R8, R222, R102, RZ ;  /* 0x00000066de087224 */ /* 0x000fe200078e02ff */
[----:B------:R-:W-:Y:S01]  /*2730*/  ISETP.GE.AND P5, PT, R6, R99, PT ;  /* 0x000000630600720c */ /* 0x000fe20003fa6270 */
[----:B------:R-:W-:Y:S02]  /*2740*/  IMAD.IADD R9, R22, 0x1, R9 ;  /* 0x0000000116097824 */ /* 0x000fe400078e0209 */
[C---:B------:R-:W-:Y:S02]  /*2750*/  IMAD R33, R13.reuse, UR5, R10 ;  /* 0x000000050d217c24 */ /* 0x040fe4000f8e020a */
[----:B------:R-:W-:-:S04]  /*2760*/  IMAD.WIDE.U32 R116, R13, UR4, R116 ;  /* 0x000000040d747c25 */ /* 0x000fc8000f8e0074 */
[----:B------:R-:W-:Y:S02]  /*2770*/  IMAD R13, R191, R103, R8 ;  /* 0x00000067bf0d7224 */ /* 0x000fe400078e0208 */
[----:B------:R-:W-:Y:S01]  /*2780*/  IMAD.IADD R11, R0, 0x1, R11 ;  /* 0x00000001000b7824 */ /* 0x000fe200078e020b */
[----:B------:R-:W-:Y:S01]  /*2790*/  SHF.R.S32.HI R8, RZ, 0x1f, R9 ;  /* 0x0000001fff087819 */ /* 0x000fe20000011409 */
[----:B------:R-:W-:Y:S01]  /*27a0*/  IMAD.IADD R107, R107, 0x1, R13 ;  /* 0x000000016b6b7824 */ /* 0x000fe200078e020d */
[----:B------:R-:W-:Y:S01]  /*27b0*/  LOP3.LUT R15, R15, 0xfffffffe, RZ, 0xc0, !PT ;  /* 0xfffffffe0f0f7812 */ /* 0x000fe200078ec0ff */
[----:B------:R-:W-:Y:S01]  /*27c0*/  IMAD.IADD R105, R13, 0x1, R105 ;  /* 0x000000010d697824 */ /* 0x000fe200078e0269 */
[----:B------:R-:W-:Y:S02]  /*27d0*/  SEL R13, R99, RZ, P5 ;  /* 0x000000ff630d7207 */ /* 0x000fe40002800000 */
[----:B------:R-:W-:Y:S02]  /*27e0*/  SHF.R.S32.HI R10, RZ, 0x1f, R11 ;  /* 0x0000001fff0a7819 */ /* 0x000fe4000001140b */
[----:B------:R-:W-:-:S02]  /*27f0*/  LEA.HI R25, R8, R9, RZ, 0x4 ;  /* 0x0000000908197211 */ /* 0x000fc400078f20ff */
[----:B------:R-:W-:Y:S01]  /*2800*/  LEA.HI R9, R8, R9, RZ, 0x6 ;  /* 0x0000000908097211 */ /* 0x000fe200078f30ff */
[----:B------:R-:W-:Y:S01]  /*2810*/  IMAD.IADD R14, R6, 0x1, R13 ;  /* 0x00000001060e7824 */ /* 0x000fe200078e020d */
[----:B------:R-:W-:Y:S02]  /*2820*/  @P5 LOP3.LUT R15, R15, 0x1, RZ, 0xfc, !PT ;  /* 0x000000010f0f5812 */ /* 0x000fe400078efcff */
[CC--:B------:R-:W-:Y:S02]  /*2830*/  LEA.HI R27, R10.reuse, R11.reuse, RZ, 0x4 ;  /* 0x0000000b0a1b7211 */ /* 0x0c0fe400078f20ff */
[----:B------:R-:W-:Y:S02]  /*2840*/  LEA.HI R10, R10, R11, RZ, 0x6 ;  /* 0x0000000b0a0a7211 */ /* 0x000fe400078f30ff */
[----:B------:R-:W-:Y:S01]  /*2850*/  SHF.R.S32.HI R9, RZ, 0x6, R9 ;  /* 0x00000006ff097819 */ /* 0x000fe20000011409 */
[----:B------:R0:W-:Y:S01]  /*2860*/  STL [R1], R15 ;  /* 0x0000000f01007387 */ /* 0x0001e20000100800 */
[----:B------:R-:W-:-:S02]  /*2870*/  SHF.R.S32.HI R11, RZ, 0x6, R10 ;  /* 0x00000006ff0b7819 */ /* 0x000fc4000001140a */
[C---:B------:R-:W-:Y:S01]  /*2880*/  LOP3.LUT R12, R202.reuse, 0x30, R27, 0xf8, !PT ;  /* 0x00000030ca0c7812 */ /* 0x040fe200078ef81b */
[C---:B------:R-:W-:Y:S01]  /*2890*/  IMAD R143, R9.reuse, 0x2800, R208 ;  /* 0x00002800098f7824 */ /* 0x040fe200078e02d0 */
[----:B------:R-:W-:Y:S01]  /*28a0*/  LOP3.LUT R10, R202, 0x30, R25, 0xf8, !PT ;  /* 0x00000030ca0a7812 */ /* 0x000fe200078ef819 */
[----:B------:R-:W-:Y:S01]  /*28b0*/  IMAD R141, R9, 0x2800, R210 ;  /* 0x00002800098d7824 */ /* 0x000fe200078e02d2 */
[-C--:B------:R-:W-:Y:S02]  /*28c0*/  LOP3.LUT R9, R12, R203.reuse, RZ, 0x3c, !PT ;  /* 0x000000cb0c097212 */ /* 0x080fe400078e3cff */
[----:B0-----:R-:W-:Y:S01]  /*28d0*/  SHF.R.S32.HI R15, RZ, 0x1f, R14 ;  /* 0x0000001fff0f7819 */ /* 0x001fe2000001140e */
[----:B------:R-:W-:Y:S01]  /*28e0*/  IMAD R142, R11, 0x2800, R208 ;  /* 0x000028000b8e7824 */ /* 0x000fe200078e02d0 */
[----:B------:R-:W-:Y:S02]  /*28f0*/  LOP3.LUT R10, R10, R203, RZ, 0x3c, !PT ;  /* 0x000000cb0a0a7212 */ /* 0x000fe400078e3cff */
[----:B------:R-:W-:-:S02]  /*2900*/  LEA.HI R29, R15, R14, RZ, 0x4 ;  /* 0x0000000e0f1d7211 */ /* 0x000fc400078f20ff */
[----:B------:R-:W-:Y:S01]  /*2910*/  LEA.HI R14, R15, R14, RZ, 0x6 ;  /* 0x0000000e0f0e7211 */ /* 0x000fe200078f30ff */
[----:B------:R-:W-:Y:S01]  /*2920*/  IMAD.IADD R142, R142, 0x1, R9 ;  /* 0x000000018e8e7824 */ /* 0x000fe200078e0209 */
[----:B------:R-:W-:Y:S01]  /*2930*/  SHF.R.U32.HI R8, RZ, 0x3, R209 ;  /* 0x00000003ff087819 */ /* 0x000fe200000116d1 */
[----:B------:R-:W-:Y:S01]  /*2940*/  IMAD.IADD R143, R143, 0x1, R10 ;  /* 0x000000018f8f7824 */ /* 0x000fe200078e020a */
[----:B------:R-:W-:Y:S02]  /*2950*/  SHF.R.S32.HI R9, RZ, 0x6, R14 ;  /* 0x00000006ff097819 */ /* 0x000fe4000001140e */
[----:B------:R-:W-:Y:S02]  /*2960*/  LOP3.LUT R13, R209, 0x30, R25, 0xf8, !PT ;  /* 0x00000030d10d7812 */ /* 0x000fe400078ef819 */
[----:B------:R-:W-:Y:S01]  /*2970*/  LOP3.LUT R10, R202, 0x30, R29, 0xf8, !PT ;  /* 0x00000030ca0a7812 */ /* 0x000fe200078ef81d */
[----:B------:R-:W-:Y:S01]  /*2980*/  IMAD R140, R9, 0x2800, R208 ;  /* 0x00002800098c7824 */ /* 0x000fe200078e02d0 */
[----:B------:R-:W-:Y:S01]  /*2990*/  LOP3.LUT R12, R13, R8, RZ, 0x3c, !PT ;  /* 0x000000080d0c7212 */ /* 0x000fe200078e3cff */
[--C-:B------:R-:W-:Y:S01]  /*29a0*/  IMAD R138, R9, 0x2800, R210.reuse ;  /* 0x00002800098a7824 */ /* 0x100fe200078e02d2 */
[----:B------:R-:W-:Y:S01]  /*29b0*/  LOP3.LUT R9, R10, R203, RZ, 0x3c, !PT ;  /* 0x000000cb0a097212 */ /* 0x000fe200078e3cff */
[----:B------:R-:W-:Y:S01]  /*29c0*/  IMAD R139, R11, 0x2800, R210 ;  /* 0x000028000b8b7824 */ /* 0x000fe200078e02d2 */
[----:B------:R-:W-:-:S02]  /*29d0*/  SHF.R.S32.HI R11, RZ, 0x1f, R144 ;  /* 0x0000001fff0b7819 */ /* 0x000fc40000011490 */
[----:B------:R-:W-:Y:S01]  /*29e0*/  LOP3.LUT R13, R209, 0x30, R27, 0xf8, !PT ;  /* 0x00000030d10d7812 */ /* 0x000fe200078ef81b */
[----:B------:R-:W-:Y:S01]  /*29f0*/  IMAD.IADD R141, R141, 0x1, R12 ;  /* 0x000000018d8d7824 */ /* 0x000fe200078e020c */
[----:B------:R-:W-:Y:S01]  /*2a00*/  LOP3.LUT R15, R209, 0x30, R29, 0xf8, !PT ;  /* 0x00000030d10f7812 */ /* 0x000fe200078ef81d */
[----:B------:R-:W-:Y:S01]  /*2a10*/  IMAD.IADD R140, R140, 0x1, R9 ;  /* 0x000000018c8c7824 */ /* 0x000fe200078e0209 */
[----:B------:R-:W-:Y:S01]  /*2a20*/  LOP3.LUT R12, R13, R8, RZ, 0x3c, !PT ;  /* 0x000000080d0c7212 */ /* 0x000fe200078e3cff */
[----:B------:R-:W-:Y:S01]  /*2a30*/  IMAD R9, R11, R108, RZ ;  /* 0x0000006c0b097224 */ /* 0x000fe200078e02ff */
[----:B------:R-:W-:Y:S01]  /*2a40*/  LOP3.LUT R15, R15, R8, RZ, 0x3c, !PT ;  /* 0x000000080f0f7212 */ /* 0x000fe200078e3cff */
[----:B------:R-:W-:Y:S01]  /*2a50*/  IMAD R11, R11, R102, RZ ;  /* 0x000000660b0b7224 */ /* 0x000fe200078e02ff */
[----:B---3--:R-:W-:Y:S01]  /*2a60*/  R2P PR, R21, 0x6 ;  /* 0x0000000615007804 */ /* 0x008fe20000000000 */
[----:B------:R-:W-:Y:S02]  /*2a70*/  IMAD.IADD R139, R139, 0x1, R12 ;  /* 0x000000018b8b7824 */ /* 0x000fe400078e020c */
[----:B------:R-:W-:Y:S01]  /*2a80*/  IMAD R21, R144, R103, R11 ;  /* 0x0000006790157224 */ /* 0x000fe200078e020b */
[----:B------:R-:W-:Y:S01]  /*2a90*/  SHF.L.U64.HI R11, R102, 0x7, R103 ;  /* 0x00000007660b7819 */ /* 0x000fe20000010267 */
[----:B------:R-:W-:-:S02]  /*2aa0*/  IMAD R13, R103, 0xa0, RZ ;  /* 0x000000a0670d7824 */ /* 0x000fc400078e02ff */
[----:B------:R-:W-:Y:S02]  /*2ab0*/  IMAD.SHL.U32 R12, R102, 0x80, RZ ;  /* 0x00000080660c7824 */ /* 0x000fe400078e00ff */
[----:B------:R-:W-:-:S04]  /*2ac0*/  IMAD.WIDE.U32 R106, R144, R102, R106 ;  /* 0x00000066906a7225 */ /* 0x000fc800078e006a */
[----:B------:R-:W-:Y:S01]  /*2ad0*/  IMAD.WIDE.U32 R104, R144, R102, R104 ;  /* 0x0000006690687225 */ /* 0x000fe200078e0068 */
[----:B------:R-:W-:-:S03]  /*2ae0*/  SEL R32, RZ, 0x20, P4 ;  /* 0x00000020ff207807 */ /* 0x000fc60002000000 */
[----:B------:R-:W-:Y:S02]  /*2af0*/  IMAD.IADD R138, R138, 0x1, R15 ;  /* 0x000000018a8a7824 */ /* 0x000fe400078e020f */
[----:B------:R-:W-:-:S04]  /*2b00*/  IMAD.WIDE.U32 R102, R102, 0xa0, RZ ;  /* 0x000000a066667825 */ /* 0x000fc800078e00ff */
[----:B------:R-:W-:Y:S01]  /*2b10*/  IMAD R15, R144, R109, R9 ;  /* 0x0000006d900f7224 */ /* 0x000fe200078e0209 */
[----:B------:R-:W-:Y:S01]  /*2b20*/  SEL R124, R124, 0xffffffe0, !P1 ;  /* 0xffffffe07c7c7807 */ /* 0x000fe20004800000 */
[----:B------:R-:W-:Y:S01]  /*2b30*/  IMAD.IADD R128, R103, 0x1, R13 ;  /* 0x0000000167807824 */ /* 0x000fe200078e020d */
[----:B------:R-:W-:Y:S01]  /*2b40*/  IADD3 R100, P1, R191, R26, RZ ;  /* 0x0000001abf647210 */ /* 0x000fe20007f3e0ff */
[----:B------:R-:W-:Y:S02]  /*2b50*/  IMAD.IADD R13, R113, 0x1, R15 ;  /* 0x00000001710d7824 */ /* 0x000fe400078e020f */
[----:B------:R-:W-:Y:S01]  /*2b60*/  IMAD.IADD R14, R15, 0x1, R111 ;  /* 0x000000010f0e7824 */ /* 0x000fe200078e026f */
[C---:B------:R-:W-:Y:S01]  /*2b70*/  SHF.L.U64.HI R9, R108.reuse, 0x7, R109 ;  /* 0x000000076c097819 */ /* 0x040fe2000001026d */
[----:B------:R-:W-:Y:S01]  /*2b80*/  IMAD.IADD R15, R107, 0x1, R21 ;  /* 0x000000016b0f7824 */ /* 0x000fe200078e0215 */
[----:B------:R-:W-:Y:S01]  /*2b90*/  SEL R123, R123, 0xffffffc0, !P2 ;  /* 0xffffffc07b7b7807 */ /* 0x000fe20005000000 */
[----:B------:R-:W-:Y:S01]  /*2ba0*/  IMAD.IADD R20, R21, 0x1, R105 ;  /* 0x0000000115147824 */ /* 0x000fe200078e0269 */
[----:B------:R-:W-:Y:S01]  /*2bb0*/  SHF.R.S32.HI R21, RZ, 0x4, R25 ;  /* 0x00000004ff157819 */ /* 0x000fe20000011419 */
[----:B------:R-:W-:Y:S01]  /*2bc0*/  IMAD.SHL.U32 R10, R108, 0x80, RZ ;  /* 0x000000806c0a7824 */ /* 0x000fe200078e00ff */
[----:B------:R-:W-:Y:S01]  /*2bd0*/  SHF.R.S32.HI R26, RZ, 0x4, R27 ;  /* 0x00000004ff1a7819 */ /* 0x000fe2000001141b */
[----:B------:R-:W-:Y:S01]  /*2be0*/  IMAD.WIDE.U32 R114, R114, 0xa0, RZ ;  /* 0x000000a072727825 */ /* 0x000fe200078e00ff */
[----:B------:R-:W-:-:S02]  /*2bf0*/  SHF.R.S32.HI R28, RZ, 0x4, R29 ;  /* 0x00000004ff1c7819 */ /* 0x000fc4000001141d */
[----:B------:R-:W-:Y:S01]  /*2c00*/  LOP3.LUT R39, R35, R32, RZ, 0xfc, !PT ;  /* 0x0000002023277212 */ /* 0x000fe200078efcff */
[----:B------:R-:W-:Y:S01]  /*2c10*/  IMAD.WIDE.U32 R108, R108, 0xa0, RZ ;  /* 0x000000a06c6c7825 */ /* 0x000fe200078e00ff */
[----:B------:R-:W-:Y:S02]  /*2c20*/  LOP3.LUT R25, R25, 0xfffffff0, RZ, 0xc0, !PT ;  /* 0xfffffff019197812 */ /* 0x000fe400078ec0ff */
[----:B------:R-:W-:Y:S02]  /*2c30*/  LOP3.LUT R27, R27, 0xfffffff0, RZ, 0xc0, !PT ;  /* 0xfffffff01b1b7812 */ /* 0x000fe400078ec0ff */
[----:B------:R-:W-:Y:S01]  /*2c40*/  LOP3.LUT R29, R29, 0xfffffff0, RZ, 0xc0, !PT ;  /* 0xfffffff01d1d7812 */ /* 0x000fe200078ec0ff */
[----:B------:R-:W-:Y:S01]  /*2c50*/  IMAD.X R101, R222, 0x1, R31, P1 ;  /* 0x00000001de657824 */ /* 0x000fe200008e061f */
[----:B------:R-:W-:Y:S01]  /*2c60*/  LOP3.LUT R34, R35, 0x1, RZ, 0xc0, !PT ;  /* 0x0000000123227812 */ /* 0x000fe200078ec0ff */
[----:B------:R-:W-:Y:S01]  /*2c70*/  IMAD.SHL.U32 R99, R99, 0x2, RZ ;  /* 0x0000000263637824 */ /* 0x000fe200078e00ff */
[C---:B------:R-:W-:Y:S01]  /*2c80*/  LOP3.LUT R35, R39.reuse, 0x2, RZ, 0xc0, !PT ;  /* 0x0000000227237812 */ /* 0x040fe200078ec0ff */
        /* <DEDUP_REMOVED lines=11> */
.L_x_1545:
[----:B------:R-:W2:Y:S01]  /*2d40*/  LDL.LU R42, [R1] ;  /* 0x00000000012a7983 */ /* 0x000ea20000300800 */
        /* <DEDUP_REMOVED lines=11> */
[C---:B------:R-:W-:Y:S02]  /*2e00*/  IMAD R47, R18.reuse, 0x7800, R214 ;  /* 0x00007800122f7824 */ /* 0x040fe400078e02d6 */
[----:B------:R-:W-:Y:S02]  /*2e10*/  IMAD.IADD R92, R133, 0x1, R41 ;  /* 0x00000001855c7824 */ /* 0x000fe400078e0229 */
[----:B------:R-:W-:Y:S02]  /*2e20*/  IMAD R41, R18, 0x7800, R215 ;  /* 0x0000780012297824 */ /* 0x000fe400078e02d7 */
[C---:B------:R-:W-:Y:S01]  /*2e30*/  IMAD.IADD R47, R16.reuse, 0x1, R47 ;  /* 0x00000001102f7824 */ /* 0x040fe200078e022f */
        /* <DEDUP_REMOVED lines=10> */
[----:B------:R0:W-:Y:S01]  /*2ee0*/  STL [R1], R42 ;  /* 0x0000002a01007387 */ /* 0x0001e20000100800 */
        /* <DEDUP_REMOVED lines=66> */
.L_x_1450:
[----:B------:R-:W-:Y:S05]  /*3310*/  BSYNC B1 ;  /* 0x0000000000017941 */ /* 0x000fea0003800000 */
.L_x_1449:
        /* <DEDUP_REMOVED lines=56> */
.L_x_1452:
[----:B------:R-:W-:Y:S05]  /*36a0*/  BSYNC B1 ;  /* 0x0000000000017941 */ /* 0x000fea0003800000 */
.L_x_1451:
[----:B------:R-:W-:Y:S01]  /*36b0*/  UISETP.NE.AND UP0, UPT, UR53, 0x3, UPT ;  /* 0x000000033500788c */ /* 0x000fe2000bf05270 */
[----:B------:R-:W-:Y:S02]  /*36c0*/  IMAD.MOV.U32 R158, RZ, RZ, R82 ;  /* 0x000000ffff9e7224 */ /* 0x000fe400078e0052 */
[----:B------:R-:W-:Y:S02]  /*36d0*/  IMAD.MOV.U32 R160, RZ, RZ, R86 ;  /* 0x000000ffffa07224 */ /* 0x000fe400078e0056 */
[----:B------:R-:W-:Y:S01]  /*36e0*/  IMAD.MOV.U32 R164, RZ, RZ, R94 ;  /* 0x000000ffffa47224 */ /* 0x000fe200078e005e */
[----:B------:R-:W-:Y:S01]  /*36f0*/  PLOP3.LUT P1, PT, PT, PT, UP0, 0x80, 0x0 ;  /* 0x000000000000781c */ /* 0x000fe20003f2f008 */
[----:B------:R-:W-:Y:S02]  /*3700*/  IMAD.MOV.U32 R166, RZ, RZ, R130 ;  /* 0x000000ffffa67224 */ /* 0x000fe400078e0082 */
[----:B------:R-:W-:Y:S02]  /*3710*/  IMAD.MOV.U32 R154, RZ, RZ, R76 ;  /* 0x000000ffff9a7224 */ /* 0x000fe400078e004c */
[----:B------:R-:W-:-:S02]  /*3720*/  IMAD.MOV.U32 R155, RZ, RZ, R80 ;  /* 0x000000ffff9b7224 */ /* 0x000fc400078e0050 */
[----:B------:R-:W-:Y:S02]  /*3730*/  IMAD.MOV.U32 R159, RZ, RZ, R84 ;  /* 0x000000ffff9f7224 */ /* 0x000fe400078e0054 */
[----:B------:R-:W-:Y:S02]  /*3740*/  IMAD.MOV.U32 R161, RZ, RZ, R92 ;  /* 0x000000ffffa17224 */ /* 0x000fe400078e005c */
[----:B------:R-:W-:Y:S02]  /*3750*/  IMAD.MOV.U32 R165, RZ, RZ, R120 ;  /* 0x000000ffffa57224 */ /* 0x000fe400078e0078 */
[----:B------:R-:W-:Y:S02]  /*3760*/  IMAD.MOV.U32 R168, RZ, RZ, R132 ;  /* 0x000000ffffa87224 */ /* 0x000fe400078e0084 */
[----:B-----5:R-:W-:Y:S02]  /*3770*/  IMAD.MOV.U32 R88, RZ, RZ, R50 ;  /* 0x000000ffff587224 */ /* 0x020fe400078e0032 */
        /* <DEDUP_REMOVED lines=10> */
[----:B------:R-:W-:Y:S01]  /*3820*/  IMAD.MOV.U32 R153, RZ, RZ, R72 ;  /* 0x000000ffff997224 */ /* 0x000fe200078e0048 */
[----:B------:R-:W-:Y:S06]  /*3830*/  @!P1 BRA `(.L_x_1453) ;  /* 0x0000000000049947 */ /* 0x000fec0003800000 */
[----:B------:R-:W-:Y:S01]  /*3840*/  BPT.TRAP 0x1 ;  /* 0x000000040000795c */ /* 0x000fe20000300000 */
.L_x_1453:
[----:B------:R-:W-:Y:S01]  /*3850*/  IMAD R97, R18, 0x8, R16 ;  /* 0x0000000812617824 */ /* 0x000fe200078e0210 */
[----:B------:R-:W-:Y:S01]  /*3860*/  SHF.L.U32 R98, R195, 0x1f, RZ ;  /* 0x0000001fc3627819 */ /* 0x000fe200000006ff */
[----:B------:R-:W-:Y:S03]  /*3870*/  BSSY B1, `(.L_x_1454) ;  /* 0x0000003000017945 */ /* 0x000fe60003800000 */
[----:B------:R-:W3:Y:S02]  /*3880*/  SYNCS.PHASECHK.TRANS64.TRYWAIT P5, [R97+URZ+0x29890], R98 ;  /* 0x02989062610075a7 */ /* 0x000ee400080a017f */
[----:B---3--:R-:W-:Y:S05]  /*3890*/  @!P5 BRA `(.L_x_1455) ;  /* 0x000003000074d947 */ /* 0x008fea0003800000 */
.L_x_1843:
[----:B------:R-:W-:Y:S05]  /*38a0*/  BSYNC B1 ;  /* 0x0000000000017941 */ /* 0x000fea0003800000 */
.L_x_1454:
        /* <DEDUP_REMOVED lines=9> */
[----:B-1----:R-:W-:Y:S01]  /*3940*/  IMAD.MOV.U32 R132, RZ, RZ, R41 ;  /* 0x000000ffff847224 */ /* 0x002fe200078e0029 */
[----:B------:R-:W-:Y:S02]  /*3950*/  F2FP.F16.E4M3.UNPACK_B R171, R168.H1 ;  /* 0x000000a8ffab723e */ /* 0x000fe400030006ff */
[----:B------:R-:W-:Y:S02]  /*3960*/  F2FP.F16.E4M3.UNPACK_B R41, R166.H1 ;  /* 0x000000a6ff29723e */ /* 0x000fe400030006ff */
[----:B------:R-:W-:Y:S01]  /*3970*/  F2FP.F16.E4M3.UNPACK_B R130, R132 ;  /* 0x00000084ff82723e */ /* 0x000fe200020006ff */
[----:B------:R-:W-:Y:S01]  /*3980*/  HADD2.F32 R167, -RZ, R171.H0_H0 ;  /* 0x200000abffa77230 */ /* 0x000fe20000004100 */
[----:B------:R-:W-:Y:S01]  /*3990*/  F2FP.F16.E4M3.UNPACK_B R168, R168 ;  /* 0x000000a8ffa8723e */ /* 0x000fe200020006ff */
[----:B------:R-:W-:Y:S01]  /*39a0*/  HADD2.F32 R170, -RZ, R41.H0_H0 ;  /* 0x20000029ffaa7230 */ /* 0x000fe20000004100 */
[----:B------:R-:W-:Y:S01]  /*39b0*/  F2FP.F16.E4M3.UNPACK_B R166, R166 ;  /* 0x000000a6ffa6723e */ /* 0x000fe200020006ff */
[----:B------:R-:W-:-:S02]  /*39c0*/  HADD2.F32 R169, -RZ, R130.H1_H1 ;  /* 0x30000082ffa97230 */ /* 0x000fc40000004100 */
[----:B------:R-:W-:Y:S02]  /*39d0*/  HADD2.F32 R130, -RZ, R130.H0_H0 ;  /* 0x20000082ff827230 */ /* 0x000fe40000004100 */
[----:B------:R-:W-:Y:S02]  /*39e0*/  HADD2.F32 R171, -RZ, R171.H1_H1 ;  /* 0x300000abffab7230 */ /* 0x000fe40000004100 */
[-C--:B------:R-:W-:Y:S01]  /*39f0*/  FMUL.FTZ R173, R169, R167.reuse ;  /* 0x000000a7a9ad7220 */ /* 0x080fe20000410000 */
[----:B------:R-:W-:Y:S02]  /*3a00*/  HADD2.F32 R41, -RZ, R41.H1_H1 ;  /* 0x30000029ff297230 */ /* 0x000fe40000004100 */
[C---:B------:R-:W-:Y:S01]  /*3a10*/  FMUL.FTZ R172, R130.reuse, R167 ;  /* 0x000000a782ac7220 */ /* 0x040fe20000410000 */
[----:B------:R-:W-:-:S03]  /*3a20*/  FFMA.FTZ R167, R130, R170, -R173 ;  /* 0x000000aa82a77223 */ /* 0x000fc600000108ad */
[----:B------:R-:W-:Y:S01]  /*3a30*/  FFMA.FTZ R130, R169, R170, R172 ;  /* 0x000000aaa9827223 */ /* 0x000fe200000100ac */
[----:B------:R-:W-:Y:S01]  /*3a40*/  F2FP.F16.E4M3.UNPACK_B R169, R132.H1 ;  /* 0x00000084ffa9723e */ /* 0x000fe200030006ff */
[----:B------:R-:W-:Y:S02]  /*3a50*/  IMAD.MOV.U32 R132, RZ, RZ, R40 ;  /* 0x000000ffff847224 */ /* 0x000fe400078e0028 */
[--C-:B------:R-:W-:Y:S02]  /*3a60*/  HADD2.F32 R172, -RZ, R168.reuse.H1_H1 ;  /* 0x300000a8ffac7230 */ /* 0x100fe40000004100 */
[--C-:B------:R-:W-:Y:S02]  /*3a70*/  HADD2.F32 R170, -RZ, R169.reuse.H1_H1 ;  /* 0x300000a9ffaa7230 */ /* 0x100fe40000004100 */
[----:B------:R-:W-:Y:S02]  /*3a80*/  HADD2.F32 R169, -RZ, R169.H0_H0 ;  /* 0x200000a9ffa97230 */ /* 0x000fe40000004100 */
[----:B------:R-:W-:-:S02]  /*3a90*/  HADD2.F32 R168, -RZ, R168.H0_H0 ;  /* 0x200000a8ffa87230 */ /* 0x000fc40000004100 */
[-C--:B------:R-:W-:Y:S01]  /*3aa0*/  FMUL.FTZ R40, R170, R171.reuse ;  /* 0x000000abaa287220 */ /* 0x080fe20000410000 */
[----:B------:R-:W-:-:S03]  /*3ab0*/  FMUL.FTZ R171, R169, R171 ;  /* 0x000000aba9ab7220 */ /* 0x000fc60000410000 */
[-C--:B------:R-:W-:Y:S01]  /*3ac0*/  FFMA.FTZ R169, R169, R41.reuse, -R40 ;  /* 0x00000029a9a97223 */ /* 0x080fe20000010828 */
[-C--:B------:R-:W-:Y:S01]  /*3ad0*/  F2FP.F16.E4M3.UNPACK_B R40, R132.reuse.H1 ;  /* 0x00000084ff28723e */ /* 0x080fe200030006ff */
[----:B------:R-:W-:Y:S01]  /*3ae0*/  FFMA.FTZ R170, R170, R41, R171 ;  /* 0x00000029aaaa7223 */ /* 0x000fe200000100ab */
[----:B------:R-:W-:Y:S01]  /*3af0*/  F2FP.F16.E4M3.UNPACK_B R132, R132 ;  /* 0x00000084ff84723e */ /* 0x000fe200020006ff */
[----:B------:R-:W-:Y:S02]  /*3b00*/  HADD2.F32 R171, -RZ, R166.H1_H1 ;  /* 0x300000a6ffab7230 */ /* 0x000fe40000004100 */
[--C-:B------:R-:W-:Y:S01]  /*3b10*/  HADD2.F32 R41, -RZ, R40.reuse.H1_H1 ;  /* 0x30000028ff297230 */ /* 0x100fe20000004100 */
[----:B------:R-:W-:Y:S01]  /*3b20*/  F2FP.SATFINITE.E4M3.F32.PACK_AB_MERGE_C R170, R170, R169, RZ ;  /* 0x000000a9aaaa723e */ /* 0x000fe200048070ff */
[----:B------:R-:W-:Y:S02]  /*3b30*/  HADD2.F32 R40, -RZ, R40.H0_H0 ;  /* 0x20000028ff287230 */ /* 0x000fe40000004100 */
[----:B------:R-:W-:-:S02]  /*3b40*/  HADD2.F32 R169, -RZ, R132.H1_H1 ;  /* 0x30000084ffa97230 */ /* 0x000fc40000004100 */
[CC--:B------:R-:W-:Y:S01]  /*3b50*/  FMUL.FTZ R173, R41.reuse, R172.reuse ;  /* 0x000000ac29ad7220 */ /* 0x0c0fe20000410000 */
[----:B------:R-:W-:Y:S02]  /*3b60*/  HADD2.F32 R132, -RZ, R132.H0_H0 ;  /* 0x20000084ff847230 */ /* 0x000fe40000004100 */
[C---:B------:R-:W-:Y:S01]  /*3b70*/  FMUL.FTZ R172, R40.reuse, R172 ;  /* 0x000000ac28ac7220 */ /* 0x040fe20000410000 */
[----:B------:R-:W-:Y:S02]  /*3b80*/  HADD2.F32 R166, -RZ, R166.H0_H0 ;  /* 0x200000a6ffa67230 */ /* 0x000fe40000004100 */
[----:B------:R-:W-:Y:S01]  /*3b90*/  FFMA.FTZ R40, R40, R171, -R173 ;  /* 0x000000ab28287223 */ /* 0x000fe200000108ad */
[----:B------:R-:W-:Y:S01]  /*3ba0*/  F2FP.SATFINITE.E4M3.F32.PACK_AB_MERGE_C R130, R130, R167, R170 ;  /* 0x000000a78282723e */ /* 0x000fe200048070aa */
[----:B------:R-:W-:Y:S01]  /*3bb0*/  FFMA.FTZ R41, R41, R171, R172 ;  /* 0x000000ab29297223 */ /* 0x000fe200000100ac */
[-C--:B------:R-:W-:Y:S01]  /*3bc0*/  FMUL.FTZ R171, R169, R168.reuse ;  /* 0x000000a8a9ab7220 */ /* 0x080fe20000410000 */
[----:B------:R-:W-:Y:S01]  /*3bd0*/  FMUL.FTZ R168, R132, R168 ;  /* 0x000000a884a87220 */ /* 0x000fe20000410000 */
[----:B------:R-:W-:-:S02]  /*3be0*/  SHF.R.U32.HI R167, RZ, 0x10, R133 ;  /* 0x00000010ffa77819 */ /* 0x000fc40000011685 */
[-C--:B------:R-:W-:Y:S01]  /*3bf0*/  FFMA.FTZ R132, R132, R166.reuse, -R171 ;  /* 0x000000a684847223 */ /* 0x080fe200000108ab */
[----:B------:R-:W-:Y:S01]  /*3c00*/  FFMA.FTZ R169, R169, R166, R168 ;  /* 0x000000a6a9a97223 */ /* 0x000fe200000100a8 */
        /* <DEDUP_REMOVED lines=9> */
[----:B------:R-:W-:Y:S01]  /*3ca0*/  F2FP.SATFINITE.E4M3.F32.PACK_AB_MERGE_C R40, R41, R40, RZ ;  /* 0x000000282928723e */ /* 0x000fe200048070ff */
[----:B------:R-:W-:Y:S01]  /*3cb0*/  IMAD.MOV.U32 R167, RZ, RZ, R43 ;  /* 0x000000ffffa77224 */ /* 0x000fe200078e002b */
[----:B------:R-:W-:Y:S01]  /*3cc0*/  LOP3.LUT R166, R166, 0xff00, R131, 0xf8, !PT ;  /* 0x0000ff00a6a67812 */ /* 0x000fe200078ef883 */
[----:B------:R-:W-:Y:S01]  /*3cd0*/  IMAD.MOV.U32 R41, RZ, RZ, R130 ;  /* 0x000000ffff297224 */ /* 0x000fe200078e0082 */
[----:B------:R-:W-:Y:S01]  /*3ce0*/  LOP3.LUT R131, R168, 0xff0000, R133, 0xf8, !PT ;  /* 0x00ff0000a8837812 */ /* 0x000fe200078ef885 */
[----:B------:R-:W-:Y:S01]  /*3cf0*/  IMAD.U32 R133, R171, 0x10000, RZ ;  /* 0x00010000ab857824 */ /* 0x000fe200078e00ff */
[----:B------:R-:W-:-:S02]  /*3d00*/  F2FP.F16.E4M3.UNPACK_B R43, R167 ;  /* 0x000000a7ff2b723e */ /* 0x000fc400020006ff */
[----:B------:R-:W-:Y:S02]  /*3d10*/  F2FP.F16.E4M3.UNPACK_B R172, R131.H1 ;  /* 0x00000083ffac723e */ /* 0x000fe400030006ff */
[----:B------:R-:W-:Y:S01]  /*3d20*/  LOP3.LUT R133, R166, 0xff0000, R133, 0xf8, !PT ;  /* 0x00ff0000a6857812 */ /* 0x000fe200078ef885 */
[--C-:B------:R-:W-:Y:S01]  /*3d30*/  HADD2.F32 R170, -RZ, R43.reuse.H1_H1 ;  /* 0x3000002bffaa7230 */ /* 0x100fe20000004100 */
[----:B------:R-:W-:Y:S01]  /*3d40*/  F2FP.SATFINITE.E4M3.F32.PACK_AB_MERGE_C R40, R169, R132, R40 ;  /* 0x00000084a928723e */ /* 0x000fe20004807028 */
[--C-:B------:R-:W-:Y:S01]  /*3d50*/  HADD2.F32 R166, -RZ, R172.reuse.H0_H0 ;  /* 0x200000acffa67230 */ /* 0x100fe20000004100 */
[-C--:B------:R-:W-:Y:S01]  /*3d60*/  F2FP.F16.E4M3.UNPACK_B R168, R133.reuse.H1 ;  /* 0x00000085ffa8723e */ /* 0x080fe200030006ff */
[----:B------:R-:W-:Y:S01]  /*3d70*/  HADD2.F32 R43, -RZ, R43.H0_H0 ;  /* 0x2000002bff2b7230 */ /* 0x000fe20000004100 */
[----:B------:R-:W-:Y:S01]  /*3d80*/  F2FP.F16.E4M3.UNPACK_B R133, R133 ;  /* 0x00000085ff85723e */ /* 0x000fe200020006ff */
[----:B------:R-:W-:Y:S02]  /*3d90*/  HADD2.F32 R172, -RZ, R172.H1_H1 ;  /* 0x300000acffac7230 */ /* 0x000fe40000004100 */
[----:B------:R-:W-:Y:S01]  /*3da0*/  FMUL.FTZ R174, R170, R166 ;  /* 0x000000a6aaae7220 */ /* 0x000fe20000410000 */
[----:B------:R-:W-:-:S02]  /*3db0*/  HADD2.F32 R171, -RZ, R168.H0_H0 ;  /* 0x200000a8ffab7230 */ /* 0x000fc40000004100 */
        /* <DEDUP_REMOVED lines=11> */
[--C-:B------:R-:W-:Y:S02]  /*3e70*/  HADD2.F32 R170, -RZ, R133.reuse.H1_H1 ;  /* 0x30000085ffaa7230 */ /* 0x100fe40000004100 */
[----:B------:R-:W-:Y:S01]  /*3e80*/  FFMA.FTZ R171, R171, R168, R172 ;  /* 0x000000a8abab7223 */ /* 0x000fe200000100ac */
[----:B------:R-:W-:Y:S01]  /*3e90*/  F2FP.F16.E4M3.UNPACK_B R172, R131 ;  /* 0x00000083ffac723e */ /* 0x000fe200020006ff */
[----:B------:R-:W-:Y:S01]  /*3ea0*/  HADD2.F32 R133, -RZ, R133.H0_H0 ;  /* 0x20000085ff857230 */ /* 0x000fe20000004100 */
[----:B------:R-:W-:-:S02]  /*3eb0*/  F2FP.F16.E4M3.UNPACK_B R131, R167.H1 ;  /* 0x000000a7ff83723e */ /* 0x000fc400030006ff */
[----:B------:R-:W-:Y:S01]  /*3ec0*/  F2FP.F16.E4M3.UNPACK_B R167, R167 ;  /* 0x000000a7ffa7723e */ /* 0x000fe200020006ff */
[--C-:B------:R-:W-:Y:S01]  /*3ed0*/  HADD2.F32 R173, -RZ, R172.reuse.H1_H1 ;  /* 0x300000acffad7230 */ /* 0x100fe20000004100 */
[----:B------:R-:W-:Y:S01]  /*3ee0*/  F2FP.SATFINITE.E4M3.F32.PACK_AB_MERGE_C R171, R171, R42, RZ ;  /* 0x0000002aabab723e */ /* 0x000fe200048070ff */
[--C-:B------:R-:W-:Y:S02]  /*3ef0*/  HADD2.F32 R168, -RZ, R131.reuse.H1_H1 ;  /* 0x30000083ffa87230 */ /* 0x100fe40000004100 */
[----:B------:R-:W-:Y:S01]  /*3f00*/  HADD2.F32 R131, -RZ, R131.H0_H0 ;  /* 0x20000083ff837230 */ /* 0x000fe20000004100 */
[----:B------:R-:W-:Y:S01]  /*3f10*/  F2FP.SATFINITE.E4M3.F32.PACK_AB_MERGE_C R43, R43, R166, R171 ;  /* 0x000000a62b2b723e */ /* 0x000fe200048070ab */
[----:B------:R-:W-:Y:S02]  /*3f20*/  HADD2.F32 R172, -RZ, R172.H0_H0 ;  /* 0x200000acffac7230 */ /* 0x000fe40000004100 */
[-C--:B------:R-:W-:Y:S01]  /*3f30*/  FMUL.FTZ R174, R168, R173.reuse ;  /* 0x000000ada8ae7220 */ /* 0x080fe20000410000 */
[----:B------:R-:W-:-:S03]  /*3f40*/  FMUL.FTZ R173, R131, R173 ;  /* 0x000000ad83ad7220 */ /* 0x000fc60000410000 */
[-C--:B------:R-:W-:Y:S01]  /*3f50*/  FFMA.FTZ R131, R131, R170.reuse, -R174 ;  /* 0x000000aa83837223 */ /* 0x080fe200000108ae */
[----:B------:R-:W-:Y:S01]  /*3f60*/  FFMA.FTZ R174, R168, R170, R173 ;  /* 0x000000aaa8ae7223 */ /* 0x000fe200000100ad */
[--C-:B------:R-:W-:Y:S02]  /*3f70*/  HADD2.F32 R168, -RZ, R167.reuse.H1_H1 ;  /* 0x300000a7ffa87230 */ /* 0x100fe40000004100 */
[----:B------:R-:W-:Y:S02]  /*3f80*/  HADD2.F32 R167, -RZ, R167.H0_H0 ;  /* 0x200000a7ffa77230 */ /* 0x000fe40000004100 */
[----:B------:R-:W-:Y:S01]  /*3f90*/  F2FP.SATFINITE.E4M3.F32.PACK_AB_MERGE_C R131, R174, R131, RZ ;  /* 0x00000083ae83723e */ /* 0x000fe200048070ff */
[-C--:B------:R-:W-:Y:S02]  /*3fa0*/  FMUL.FTZ R170, R168, R172.reuse ;  /* 0x000000aca8aa7220 */ /* 0x080fe40000410000 */
[C---:B------:R-:W-:Y:S02]  /*3fb0*/  FMUL.FTZ R173, R167.reuse, R172 ;  /* 0x000000aca7ad7220 */ /* 0x040fe40000410000 */
[----:B------:R-:W-:-:S02]  /*3fc0*/  FFMA.FTZ R170, R167, R133, -R170 ;  /* 0x00000085a7aa7223 */ /* 0x000fc400000108aa */
[----:B------:R-:W-:-:S05]  /*3fd0*/  FFMA.FTZ R173, R168, R133, R173 ;  /* 0x00000085a8ad7223 */ /* 0x000fca00000100ad */
[----:B------:R-:W-:-:S07]  /*3fe0*/  F2FP.SATFINITE.E4M3.F32.PACK_AB_MERGE_C R42, R173, R170, R131 ;  /* 0x000000aaad2a723e */ /* 0x000fce0004807083 */
.L_x_1461:
[----:B------:R-:W-:Y:S05]  /*3ff0*/  BSYNC B3 ;  /* 0x0000000000037941 */ /* 0x000fea0003800000 */
.L_x_1460:
[----:B-1----:R4:W-:Y:S02]  /*4000*/  STG.E.128 desc[UR60][R48.64], R40 ;  /* 0x0000002830007986 */ /* 0x0029e4000c101d3c */
.L_x_1459:
[----:B------:R-:W-:Y:S05]  /*4010*/  BSYNC B2 ;  /* 0x0000000000027941 */ /* 0x000fea0003800000 */
.L_x_1458:
        /* <DEDUP_REMOVED lines=10> */
[----:B------:R-:W-:Y:S02]  /*40c0*/  LOP3.LUT R120, R95, 0xff0000ff, RZ, 0xc0, !PT ;  /* 0xff0000ff5f787812 */ /* 0x000fe400078ec0ff */
[----:B------:R-:W-:Y:S01]  /*40d0*/  SHF.R.U32.HI R166, RZ, 0x10, R95 ;  /* 0x00000010ffa67819 */ /* 0x000fe2000001165f */
[----:B------:R-:W-:Y:S01]  /*40e0*/  IMAD.SHL.U32 R95, R94, 0x100, RZ ;  /* 0x000001005e5f7824 */ /* 0x000fe200078e00ff */
[----:B------:R-:W-:Y:S01]  /*40f0*/  LOP3.LUT R131, R121, 0xff0000ff, RZ, 0xc0, !PT ;  /* 0xff0000ff79837812 */ /* 0x000fe200078ec0ff */
[----:B------:R-:W-:Y:S01]  /*4100*/  IMAD.MOV.U32 R94, RZ, RZ, R41 ;  /* 0x000000ffff5e7224 */ /* 0x000fe200078e0029 */
[----:B------:R-:W-:Y:S01]  /*4110*/  SHF.R.U32.HI R133, RZ, 0x10, R121 ;  /* 0x00000010ff857819 */ /* 0x000fe20000011679 */
[----:B------:R-:W-:Y:S01]  /*4120*/  IMAD.SHL.U32 R132, R132, 0x100, RZ ;  /* 0x0000010084847824 */ /* 0x000fe200078e00ff */
[----:B------:R-:W-:Y:S01]  /*4130*/  LOP3.LUT R40, R120, 0xff00, R95, 0xf8, !PT ;  /* 0x0000ff0078287812 */ /* 0x000fe200078ef85f */
[----:B------:R-:W-:Y:S01]  /*4140*/  IMAD.U32 R95, R166, 0x10000, RZ ;  /* 0x00010000a65f7824 */ /* 0x000fe200078e00ff */
[----:B------:R-:W-:Y:S01]  /*4150*/  F2FP.F16.E4M3.UNPACK_B R41, R94 ;  /* 0x0000005eff29723e */ /* 0x000fe200020006ff */
[----:B------:R-:W-:Y:S01]  /*4160*/  IMAD.U32 R133, R133, 0x10000, RZ ;  /* 0x0001000085857824 */ /* 0x000fe200078e00ff */
[----:B------:R-:W-:-:S02]  /*4170*/  LOP3.LUT R120, R131, 0xff00, R132, 0xf8, !PT ;  /* 0x0000ff0083787812 */ /* 0x000fc400078ef884 */
[-C--:B------:R-:W-:Y:S01]  /*4180*/  F2FP.F16.E4M3.UNPACK_B R132, R165.reuse.H1 ;  /* 0x000000a5ff84723e */ /* 0x080fe200030006ff */
[--C-:B------:R-:W-:Y:S01]  /*4190*/  HADD2.F32 R121, -RZ, R41.reuse.H1_H1 ;  /* 0x30000029ff797230 */ /* 0x100fe20000004100 */
[----:B------:R-:W-:Y:S01]  /*41a0*/  LOP3.LUT R40, R40, 0xff0000, R95, 0xf8, !PT ;  /* 0x00ff000028287812 */ /* 0x000fe200078ef85f */
[----:B------:R-:W-:Y:S01]  /*41b0*/  HADD2.F32 R95, -RZ, R41.H0_H0 ;  /* 0x20000029ff5f7230 */ /* 0x000fe20000004100 */
[----:B------:R-:W-:Y:S01]  /*41c0*/  F2FP.F16.E4M3.UNPACK_B R131, R164.H1 ;  /* 0x000000a4ff83723e */ /* 0x000fe200030006ff */
[--C-:B------:R-:W-:Y:S01]  /*41d0*/  HADD2.F32 R168, -RZ, R132.reuse.H0_H0 ;  /* 0x20000084ffa87230 */ /* 0x100fe20000004100 */
[----:B------:R-:W-:Y:S01]  /*41e0*/  LOP3.LUT R41, R120, 0xff0000, R133, 0xf8, !PT ;  /* 0x00ff000078297812 */ /* 0x000fe200078ef885 */
[----:B------:R-:W-:Y:S01]  /*41f0*/  HADD2.F32 R169, -RZ, R132.H1_H1 ;  /* 0x30000084ffa97230 */ /* 0x000fe20000004100 */
[----:B------:R-:W-:Y:S01]  /*4200*/  F2FP.F16.E4M3.UNPACK_B R120, R94.H1 ;  /* 0x0000005eff78723e */ /* 0x000fe200030006ff */
[--C-:B------:R-:W-:Y:S02]  /*4210*/  HADD2.F32 R166, -RZ, R131.reuse.H0_H0 ;  /* 0x20000083ffa67230 */ /* 0x100fe40000004100 */
[-C--:B------:R-:W-:Y:S01]  /*4220*/  FMUL.FTZ R94, R121, R168.reuse ;  /* 0x000000a8795e7220 */ /* 0x080fe20000410000 */
[----:B------:R-:W-:Y:S01]  /*4230*/  FMUL.FTZ R168, R95, R168 ;  /* 0x000000a85fa87220 */ /* 0x000fe20000410000 */
[----:B------:R-:W-:Y:S01]  /*4240*/  HADD2.F32 R133, -RZ, R131.H1_H1 ;  /* 0x30000083ff857230 */ /* 0x000fe20000004100 */
[----:B------:R-:W-:Y:S01]  /*4250*/  F2FP.F16.E4M3.UNPACK_B R167, R165 ;  /* 0x000000a5ffa7723e */ /* 0x000fe200020006ff */
[----:B------:R-:W-:-:S02]  /*4260*/  HADD2.F32 R132, -RZ, R120.H1_H1 ;  /* 0x30000078ff847230 */ /* 0x000fc40000004100 */
[-C--:B------:R-:W-:Y:S01]  /*4270*/  FFMA.FTZ R94, R95, R166.reuse, -R94 ;  /* 0x000000a65f5e7223 */ /* 0x080fe2000001085e */
[----:B------:R-:W-:Y:S02]  /*4280*/  HADD2.F32 R120, -RZ, R120.H0_H0 ;  /* 0x20000078ff787230 */ /* 0x000fe40000004100 */
[----:B------:R-:W-:Y:S01]  /*4290*/  FFMA.FTZ R95, R121, R166, R168 ;  /* 0x000000a6795f7223 */ /* 0x000fe200000100a8 */
[----:B------:R-:W-:Y:S01]  /*42a0*/  F2FP.F16.E4M3.UNPACK_B R121, R130.H1 ;  /* 0x00000082ff79723e */ /* 0x000fe200030006ff */
[-C--:B------:R-:W-:Y:S01]  /*42b0*/  FMUL.FTZ R131, R132, R169.reuse ;  /* 0x000000a984837220 */ /* 0x080fe20000410000 */
[----:B------:R-:W-:Y:S01]  /*42c0*/  F2FP.F16.E4M3.UNPACK_B R165, R164 ;  /* 0x000000a4ffa5723e */ /* 0x000fe200020006ff */
[C---:B------:R-:W-:Y:S01]  /*42d0*/  FMUL.FTZ R169, R120.reuse, R169 ;  /* 0x000000a978a97220 */ /* 0x040fe20000410000 */
[----:B------:R-:W-:Y:S02]  /*42e0*/  HADD2.F32 R168, -RZ, R167.H1_H1 ;  /* 0x300000a7ffa87230 */ /* 0x000fe40000004100 */
[----:B------:R-:W-:Y:S01]  /*42f0*/  FFMA.FTZ R120, R120, R133, -R131 ;  /* 0x0000008578787223 */ /* 0x000fe20000010883 */
[----:B------:R-:W-:-:S02]  /*4300*/  HADD2.F32 R164, -RZ, R121.H1_H1 ;  /* 0x30000079ffa47230 */ /* 0x000fc40000004100 */
[----:B------:R-:W-:Y:S02]  /*4310*/  HADD2.F32 R131, -RZ, R121.H0_H0 ;  /* 0x20000079ff837230 */ /* 0x000fe40000004100 */
[----:B------:R-:W-:Y:S01]  /*4320*/  FFMA.FTZ R121, R132, R133, R169 ;  /* 0x0000008584797223 */ /* 0x000fe200000100a9 */
[----:B------:R-:W-:Y:S01]  /*4330*/  F2FP.F16.E4M3.UNPACK_B R132, R130 ;  /* 0x00000082ff84723e */ /* 0x000fe200020006ff */
[----:B------:R-:W-:Y:S02]  /*4340*/  HADD2.F32 R166, -RZ, R165.H1_H1 ;  /* 0x300000a5ffa67230 */ /* 0x000fe40000004100 */
[-C--:B------:R-:W-:Y:S01]  /*4350*/  FMUL.FTZ R130, R164, R168.reuse ;  /* 0x000000a8a4827220 */ /* 0x080fe20000410000 */
[----:B------:R-:W-:Y:S01]  /*4360*/  FMUL.FTZ R169, R131, R168 ;  /* 0x000000a883a97220 */ /* 0x000fe20000410000 */
[----:B------:R-:W-:Y:S02]  /*4370*/  HADD2.F32 R167, -RZ, R167.H0_H0 ;  /* 0x200000a7ffa77230 */ /* 0x000fe40000004100 */
[----:B------:R-:W-:-:S02]  /*4380*/  HADD2.F32 R133, -RZ, R132.H1_H1 ;  /* 0x30000084ff857230 */ /* 0x000fc40000004100 */
[-C--:B------:R-:W-:Y:S01]  /*4390*/  FFMA.FTZ R130, R131, R166.reuse, -R130 ;  /* 0x000000a683827223 */ /* 0x080fe20000010882 */
[----:B------:R-:W-:Y:S01]  /*43a0*/  FFMA.FTZ R131, R164, R166, R169 ;  /* 0x000000a6a4837223 */ /* 0x000fe200000100a9 */
[----:B------:R-:W-:Y:S02]  /*43b0*/  HADD2.F32 R132, -RZ, R132.H0_H0 ;  /* 0x20000084ff847230 */ /* 0x000fe40000004100 */
[----:B------:R-:W-:Y:S02]  /*43c0*/  HADD2.F32 R166, -RZ, R165.H0_H0 ;  /* 0x200000a5ffa67230 */ /* 0x000fe40000004100 */
[-C--:B------:R-:W-:Y:S01]  /*43d0*/  FMUL.FTZ R169, R133, R167.reuse ;  /* 0x000000a785a97220 */ /* 0x080fe20000410000 */
[----:B------:R-:W-:Y:S02]  /*43e0*/  IMAD.MOV.U32 R165, RZ, RZ, R43 ;  /* 0x000000ffffa57224 */ /* 0x000fe400078e002b */
[C---:B------:R-:W-:Y:S01]  /*43f0*/  FMUL.FTZ R168, R132.reuse, R167 ;  /* 0x000000a784a87220 */ /* 0x040fe20000410000 */
[----:B------:R-:W-:Y:S01]  /*4400*/  F2FP.SATFINITE.E4M3.F32.PACK_AB_MERGE_C R130, R131, R130, RZ ;  /* 0x000000828382723e */ /* 0x000fe200048070ff */
[-C--:B------:R-:W-:Y:S01]  /*4410*/  FFMA.FTZ R43, R132, R166.reuse, -R169 ;  /* 0x000000a6842b7223 */ /* 0x080fe200000108a9 */
[----:B------:R-:W-:Y:S01]  /*4420*/  F2FP.F16.E4M3.UNPACK_B R169, R41.H1 ;  /* 0x00000029ffa9723e */ /* 0x000fe200030006ff */
[----:B------:R-:W-:Y:S01]  /*4430*/  FFMA.FTZ R132, R133, R166, R168 ;  /* 0x000000a685847223 */ /* 0x000fe200000100a8 */
[----:B------:R-:W-:-:S02]  /*4440*/  F2FP.F16.E4M3.UNPACK_B R164, R165 ;  /* 0x000000a5ffa4723e */ /* 0x000fc400020006ff */
[----:B------:R-:W-:Y:S01]  /*4450*/  F2FP.F16.E4M3.UNPACK_B R168, R40.H1 ;  /* 0x00000028ffa8723e */ /* 0x000fe200030006ff */
[----:B------:R-:W-:Y:S01]  /*4460*/  HADD2.F32 R133, -RZ, R169.H0_H0 ;  /* 0x200000a9ff857230 */ /* 0x000fe20000004100 */
[----:B------:R-:W-:Y:S01]  /*4470*/  F2FP.F16.E4M3.UNPACK_B R165, R165.H1 ;  /* 0x000000a5ffa5723e */ /* 0x000fe200030006ff */
[--C-:B------:R-:W-:Y:S02]  /*4480*/  HADD2.F32 R166, -RZ, R164.reuse.H1_H1 ;  /* 0x300000a4ffa67230 */ /* 0x100fe40000004100 */
[----:B------:R-:W-:Y:S02]  /*4490*/  HADD2.F32 R164, -RZ, R164.H0_H0 ;  /* 0x200000a4ffa47230 */ /* 0x000fe40000004100 */
[--C-:B------:R-:W-:Y:S02]  /*44a0*/  HADD2.F32 R167, -RZ, R168.reuse.H0_H0 ;  /* 0x200000a8ffa77230 */ /* 0x100fe40000004100 */
[----:B------:R-:W-:Y:S01]  /*44b0*/  FMUL.FTZ R171, R166, R133 ;  /* 0x00000085a6ab7220 */ /* 0x000fe20000410000 */
[----:B------:R-:W-:-:S02]  /*44c0*/  HADD2.F32 R168, -RZ, R168.H1_H1 ;  /* 0x300000a8ffa87230 */ /* 0x000fc40000004100 */
[C---:B------:R-:W-:Y:S01]  /*44d0*/  FMUL.FTZ R173, R164.reuse, R133 ;  /* 0x00000085a4ad7220 */ /* 0x040fe20000410000 */
[----:B------:R-:W-:-:S03]  /*44e0*/  FFMA.FTZ R133, R164, R167, -R171 ;  /* 0x000000a7a4857223 */ /* 0x000fc600000108ab */
[----:B------:R-:W-:Y:S01]  /*44f0*/  FFMA.FTZ R164, R166, R167, R173 ;  /* 0x000000a7a6a47223 */ /* 0x000fe200000100ad */
[----:B------:R-:W-:Y:S02]  /*4500*/  IMAD.MOV.U32 R166, RZ, RZ, R42 ;  /* 0x000000ffffa67224 */ /* 0x000fe400078e002a */
[----:B------:R-:W-:Y:S01]  /*4510*/  HADD2.F32 R42, -RZ, R169.H1_H1 ;  /* 0x300000a9ff2a7230 */ /* 0x000fe20000004100 */
[----:B------:R-:W-:Y:S01]  /*4520*/  F2FP.F16.E4M3.UNPACK_B R169, R41 ;  /* 0x00000029ffa9723e */ /* 0x000fe200020006ff */
[--C-:B------:R-:W-:Y:S02]  /*4530*/  HADD2.F32 R167, -RZ, R165.reuse.H1_H1 ;  /* 0x300000a5ffa77230 */ /* 0x100fe40000004100 */
[----:B------:R-:W-:-:S03]  /*4540*/  HADD2.F32 R165, -RZ, R165.H0_H0 ;  /* 0x200000a5ffa57230 */ /* 0x000fc60000004100 */
[-C--:B------:R-:W-:Y:S02]  /*4550*/  FMUL.FTZ R170, R167, R42.reuse ;  /* 0x0000002aa7aa7220 */ /* 0x080fe40000410000 */
[C---:B------:R-:W-:Y:S02]  /*4560*/  FMUL.FTZ R172, R165.reuse, R42 ;  /* 0x0000002aa5ac7220 */ /* 0x040fe40000410000 */
[-C--:B------:R-:W-:Y:S02]  /*4570*/  FFMA.FTZ R42, R165, R168.reuse, -R170 ;  /* 0x000000a8a52a7223 */ /* 0x080fe400000108aa */
[----:B------:R-:W-:Y:S01]  /*4580*/  FFMA.FTZ R165, R167, R168, R172 ;  /* 0x000000a8a7a57223 */ /* 0x000fe200000100ac */
[----:B------:R-:W-:Y:S02]  /*4590*/  F2FP.F16.E4M3.UNPACK_B R167, R166.H1 ;  /* 0x000000a6ffa7723e */ /* 0x000fe400030006ff */
[----:B------:R-:W-:Y:S01]  /*45a0*/  F2FP.F16.E4M3.UNPACK_B R168, R40 ;  /* 0x00000028ffa8723e */ /* 0x000fe200020006ff */
[----:B------:R-:W-:Y:S01]  /*45b0*/  HADD2.F32 R40, -RZ, R169.H1_H1 ;  /* 0x300000a9ff287230 */ /* 0x000fe20000004100 */
[----:B------:R-:W-:Y:S01]  /*45c0*/  F2FP.F16.E4M3.UNPACK_B R166, R166 ;  /* 0x000000a6ffa6723e */ /* 0x000fe200020006ff */
[--C-:B------:R-:W-:Y:S01]  /*45d0*/  HADD2.F32 R41, -RZ, R167.reuse.H1_H1 ;  /* 0x300000a7ff297230 */ /* 0x100fe20000004100 */
[----:B------:R-:W-:Y:S01]  /*45e0*/  F2FP.SATFINITE.E4M3.F32.PACK_AB_MERGE_C R165, R165, R42, RZ ;  /* 0x0000002aa5a5723e */ /* 0x000fe200048070ff */
[----:B------:R-:W-:-:S02]  /*45f0*/  HADD2.F32 R167, -RZ, R167.H0_H0 ;  /* 0x200000a7ffa77230 */ /* 0x000fc40000004100 */
[--C-:B------:R-:W-:Y:S02]  /*4600*/  HADD2.F32 R170, -RZ, R168.reuse.H1_H1 ;  /* 0x300000a8ffaa7230 */ /* 0x100fe40000004100 */
[-C--:B------:R-:W-:Y:S01]  /*4610*/  FMUL.FTZ R172, R41, R40.reuse ;  /* 0x0000002829ac7220 */ /* 0x080fe20000410000 */
[----:B------:R-:W-:Y:S02]  /*4620*/  HADD2.F32 R169, -RZ, R169.H0_H0 ;  /* 0x200000a9ffa97230 */ /* 0x000fe40000004100 */
[C---:B------:R-:W-:Y:S01]  /*4630*/  FMUL.FTZ R174, R167.reuse, R40 ;  /* 0x00000028a7ae7220 */ /* 0x040fe20000410000 */
[----:B------:R-:W-:Y:S02]  /*4640*/  HADD2.F32 R168, -RZ, R168.H0_H0 ;  /* 0x200000a8ffa87230 */ /* 0x000fe40000004100 */
[-C--:B------:R-:W-:Y:S01]  /*4650*/  FFMA.FTZ R40, R167, R170.reuse, -R172 ;  /* 0x000000aaa7287223 */ /* 0x080fe200000108ac */
[----:B------:R-:W-:Y:S01]  /*4660*/  FFMA.FTZ R167, R41, R170, R174 ;  /* 0x000000aa29a77223 */ /* 0x000fe200000100ae */
[--C-:B------:R-:W-:Y:S01]  /*4670*/  HADD2.F32 R41, -RZ, R166.reuse.H1_H1 ;  /* 0x300000a6ff297230 */ /* 0x100fe20000004100 */
[----:B------:R-:W-:Y:S01]  /*4680*/  F2FP.SATFINITE.E4M3.F32.PACK_AB_MERGE_C R170, R121, R120, RZ ;  /* 0x0000007879aa723e */ /* 0x000fe200048070ff */
[----:B------:R-:W-:-:S02]  /*4690*/  HADD2.F32 R166, -RZ, R166.H0_H0 ;  /* 0x200000a6ffa67230 */ /* 0x000fc40000004100 */
[----:B------:R-:W-:Y:S01]  /*46a0*/  F2FP.SATFINITE.E4M3.F32.PACK_AB_MERGE_C R167, R167, R40, RZ ;  /* 0x00000028a7a7723e */ /* 0x000fe200048070ff */
[C---:B------:R-:W-:Y:S01]  /*46b0*/  FMUL.FTZ R121, R41.reuse, R169 ;  /* 0x000000a929797220 */ /* 0x040fe20000410000 */
[----:B------:R-:W-:Y:S01]  /*46c0*/  F2FP.SATFINITE.E4M3.F32.PACK_AB_MERGE_C R40, R132, R43, R130 ;  /* 0x0000002b8428723e */ /* 0x000fe20004807082 */
[----:B------:R-:W-:Y:S01]  /*46d0*/  FMUL.FTZ R120, R166, R169 ;  /* 0x000000a9a6787220 */ /* 0x000fe20000410000 */
[----:B------:R-:W-:Y:S01]  /*46e0*/  F2FP.SATFINITE.E4M3.F32.PACK_AB_MERGE_C R43, R164, R133, R165 ;  /* 0x00000085a42b723e */ /* 0x000fe200048070a5 */
[-C--:B------:R-:W-:Y:S02]  /*46f0*/  FFMA.FTZ R121, R166, R168.reuse, -R121 ;  /* 0x000000a8a6797223 */ /* 0x080fe40000010879 */
[----:B------:R-:W-:Y:S01]  /*4700*/  FFMA.FTZ R120, R41, R168, R120 ;  /* 0x000000a829787223 */ /* 0x000fe20000010078 */
[----:B------:R-:W-:-:S04]  /*4710*/  F2FP.SATFINITE.E4M3.F32.PACK_AB_MERGE_C R41, R95, R94, R170 ;  /* 0x0000005e5f29723e */ /* 0x000fc800048070aa */
[----:B------:R-:W-:-:S07]  /*4720*/  F2FP.SATFINITE.E4M3.F32.PACK_AB_MERGE_C R42, R120, R121, R167 ;  /* 0x00000079782a723e */ /* 0x000fce00048070a7 */
.L_x_1465:
[----:B------:R-:W-:Y:S05]  /*4730*/  BSYNC B3 ;  /* 0x0000000000037941 */ /* 0x000fea0003800000 */
.L_x_1464:
[----:B-1----:R0:W-:Y:S02]  /*4740*/  STG.E.128 desc[UR60][R48.64+0x20], R40 ;  /* 0x0000202830007986 */ /* 0x0021e4000c101d3c */
.L_x_1463:
[----:B------:R-:W-:Y:S05]  /*4750*/  BSYNC B2 ;  /* 0x0000000000027941 */ /* 0x000fea0003800000 */
.L_x_1462:
        /* <DEDUP_REMOVED lines=9> */
[----:B------:R-:W-:Y:S01]  /*47f0*/  SHF.R.U32.HI R121, RZ, 0x10, R87 ;  /* 0x00000010ff797819 */ /* 0x000fe20000011657 */
[----:B------:R-:W-:Y:S01]  /*4800*/  IMAD.SHL.U32 R86, R86, 0x100, RZ ;  /* 0x0000010056567824 */ /* 0x000fe200078e00ff */
[----:B------:R-:W-:Y:S02]  /*4810*/  SHF.R.U32.HI R95, RZ, 0x10, R93 ;  /* 0x00000010ff5f7819 */ /* 0x000fe4000001165d */
[----:B------:R-:W-:Y:S01]  /*4820*/  LOP3.LUT R94, R93, 0xff0000ff, RZ, 0xc0, !PT ;  /* 0xff0000ff5d5e7812 */ /* 0x000fe200078ec0ff */
[----:B------:R-:W-:Y:S01]  /*4830*/  IMAD.SHL.U32 R93, R92, 0x100, RZ ;  /* 0x000001005c5d7824 */ /* 0x000fe200078e00ff */
[----:B------:R-:W-:Y:S01]  /*4840*/  LOP3.LUT R87, R87, 0xff0000ff, RZ, 0xc0, !PT ;  /* 0xff0000ff57577812 */ /* 0x000fe200078ec0ff */
[----:B-1----:R-:W-:Y:S01]  /*4850*/  IMAD.MOV.U32 R92, RZ, RZ, R40 ;  /* 0x000000ffff5c7224 */ /* 0x002fe200078e0028 */
[----:B------:R-:W-:-:S02]  /*4860*/  F2FP.F16.E4M3.UNPACK_B R40, R41 ;  /* 0x00000029ff28723e */ /* 0x000fc400020006ff */
[----:B------:R-:W-:Y:S01]  /*4870*/  LOP3.LUT R87, R87, 0xff00, R86, 0xf8, !PT ;  /* 0x0000ff0057577812 */ /* 0x000fe200078ef856 */
[----:B------:R-:W-:Y:S01]  /*4880*/  IMAD.U32 R86, R121, 0x10000, RZ ;  /* 0x0001000079567824 */ /* 0x000fe200078e00ff */
[----:B------:R-:W-:Y:S01]  /*4890*/  LOP3.LUT R120, R94, 0xff00, R93, 0xf8, !PT ;  /* 0x0000ff005e787812 */ /* 0x000fe200078ef85d */
[----:B------:R-:W-:Y:S01]  /*48a0*/  IMAD.U32 R93, R95, 0x10000, RZ ;  /* 0x000100005f5d7824 */ /* 0x000fe200078e00ff */
[----:B------:R-:W-:Y:S02]  /*48b0*/  F2FP.F16.E4M3.UNPACK_B R94, R161.H1 ;  /* 0x000000a1ff5e723e */ /* 0x000fe400030006ff */
[----:B------:R-:W-:Y:S02]  /*48c0*/  LOP3.LUT R86, R87, 0xff0000, R86, 0xf8, !PT ;  /* 0x00ff000057567812 */ /* 0x000fe400078ef856 */
[----:B------:R-:W-:Y:S01]  /*48d0*/  LOP3.LUT R87, R120, 0xff0000, R93, 0xf8, !PT ;  /* 0x00ff000078577812 */ /* 0x000fe200078ef85d */
[----:B------:R-:W-:Y:S01]  /*48e0*/  HADD2.F32 R130, -RZ, R94.H0_H0 ;  /* 0x2000005eff827230 */ /* 0x000fe20000004100 */
[----:B------:R-:W-:Y:S01]  /*48f0*/  F2FP.F16.E4M3.UNPACK_B R120, R160.H1 ;  /* 0x000000a0ff78723e */ /* 0x000fe200030006ff */
[--C-:B------:R-:W-:Y:S01]  /*4900*/  HADD2.F32 R93, -RZ, R40.reuse.H1_H1 ;  /* 0x30000028ff5d7230 */ /* 0x100fe20000004100 */
[----:B------:R-:W-:Y:S01]  /*4910*/  F2FP.F16.E4M3.UNPACK_B R41, R41.H1 ;  /* 0x00000029ff29723e */ /* 0x000fe200030006ff */
[----:B------:R-:W-:Y:S01]  /*4920*/  HADD2.F32 R40, -RZ, R40.H0_H0 ;  /* 0x20000028ff287230 */ /* 0x000fe20000004100 */
[----:B------:R-:W-:Y:S01]  /*4930*/  F2FP.F16.E4M3.UNPACK_B R161, R161 ;  /* 0x000000a1ffa1723e */ /* 0x000fe200020006ff */
        /* <DEDUP_REMOVED lines=17> */
[----:B------:R-:W-:-:S02]  /*4a50*/  HADD2.F32 R120, -RZ, R93.H1_H1 ;  /* 0x3000005dff787230 */ /* 0x000fc40000004100 */
[----:B------:R-:W-:Y:S02]  /*4a60*/  HADD2.F32 R95, -RZ, R93.H0_H0 ;  /* 0x2000005dff5f7230 */ /* 0x000fe40000004100 */
        /* <DEDUP_REMOVED lines=15> */
[----:B------:R-:W-:Y:S01]  /*4b60*/  F2FP.F16.E4M3.UNPACK_B R164, R87.H1 ;  /* 0x00000057ffa4723e */ /* 0x000fe200030006ff */
[--C-:B------:R-:W-:Y:S01]  /*4b70*/  HADD2.F32 R133, -RZ, R120.reuse.H1_H1 ;  /* 0x30000078ff857230 */ /* 0x100fe20000004100 */
[----:B------:R-:W-:Y:S01]  /*4b80*/  F2FP.SATFINITE.E4M3.F32.PACK_AB_MERGE_C R95, R132, R95, RZ ;  /* 0x0000005f845f723e */ /* 0x000fe200048070ff */
[----:B------:R-:W-:Y:S01]  /*4b90*/  HADD2.F32 R132, -RZ, R120.H0_H0 ;  /* 0x20000078ff847230 */ /* 0x000fe20000004100 */
[----:B------:R-:W-:Y:S01]  /*4ba0*/  F2FP.F16.E4M3.UNPACK_B R120, R86.H1 ;  /* 0x00000056ff78723e */ /* 0x000fe200030006ff */
[--C-:B------:R-:W-:Y:S01]  /*4bb0*/  HADD2.F32 R160, -RZ, R164.reuse.H1_H1 ;  /* 0x300000a4ffa07230 */ /* 0x100fe20000004100 */
[----:B------:R-:W-:Y:S01]  /*4bc0*/  F2FP.F16.E4M3.UNPACK_B R130, R42.H1 ;  /* 0x0000002aff82723e */ /* 0x000fe200030006ff */
[----:B------:R-:W-:Y:S01]  /*4bd0*/  HADD2.F32 R164, -RZ, R164.H0_H0 ;  /* 0x200000a4ffa47230 */ /* 0x000fe20000004100 */
        /* <DEDUP_REMOVED lines=10> */
[-C--:B------:R-:W-:Y:S01]  /*4c80*/  FMUL.FTZ R167, R131, R165.reuse ;  /* 0x000000a583a77220 */ /* 0x080fe20000410000 */
[----:B------:R-:W-:Y:S01]  /*4c90*/  F2FP.F16.E4M3.UNPACK_B R42, R42 ;  /* 0x0000002aff2a723e */ /* 0x000fe200020006ff */
[C---:B------:R-:W-:Y:S01]  /*4ca0*/  FMUL.FTZ R166, R130.reuse, R165 ;  /* 0x000000a582a67220 */ /* 0x040fe20000410000 */
[----:B------:R-:W-:Y:S01]  /*4cb0*/  F2FP.F16.E4M3.UNPACK_B R132, R43 ;  /* 0x0000002bff84723e */ /* 0x000fe200020006ff */
[----:B------:R-:W-:Y:S01]  /*4cc0*/  FFMA.FTZ R167, R130, R160, -R167 ;  /* 0x000000a082a77223 */ /* 0x000fe200000108a7 */
[----:B------:R-:W-:-:S02]  /*4cd0*/  HADD2.F32 R121, -RZ, R121.H0_H0 ;  /* 0x20000079ff797230 */ /* 0x000fc40000004100 */
[----:B------:R-:W-:Y:S01]  /*4ce0*/  FFMA.FTZ R166, R131, R160, R166 ;  /* 0x000000a083a67223 */ /* 0x000fe200000100a6 */
[----:B------:R-:W-:Y:S02]  /*4cf0*/  HADD2.F32 R130, -RZ, R42.H0_H0 ;  /* 0x2000002aff827230 */ /* 0x000fe40000004100 */
[----:B------:R-:W-:Y:S01]  /*4d00*/  FFMA.FTZ R43, R133, R161, R168 ;  /* 0x000000a1852b7223 */ /* 0x000fe200000100a8 */
[----:B------:R-:W-:Y:S01]  /*4d10*/  HADD2.F32 R131, -RZ, R132.H0_H0 ;  /* 0x20000084ff837230 */ /* 0x000fe20000004100 */
[----:B------:R-:W-:Y:S01]  /*4d20*/  F2FP.SATFINITE.E4M3.F32.PACK_AB_MERGE_C R41, R41, R40, R94 ;  /* 0x000000282929723e */ /* 0x000fe2000480705e */
[----:B------:R-:W-:Y:S01]  /*4d30*/  HADD2.F32 R42, -RZ, R42.H1_H1 ;  /* 0x3000002aff2a7230 */ /* 0x000fe20000004100 */
[----:B------:R-:W-:Y:S01]  /*4d40*/  F2FP.SATFINITE.E4M3.F32.PACK_AB_MERGE_C R166, R166, R167, RZ ;  /* 0x000000a7a6a6723e */ /* 0x000fe200048070ff */
[----:B------:R-:W-:Y:S02]  /*4d50*/  HADD2.F32 R132, -RZ, R132.H1_H1 ;  /* 0x30000084ff847230 */ /* 0x000fe40000004100 */
[----:B------:R-:W-:Y:S01]  /*4d60*/  FMUL.FTZ R161, R131, R164 ;  /* 0x000000a483a17220 */ /* 0x000fe20000410000 */
[----:B------:R-:W-:-:S02]  /*4d70*/  HADD2.F32 R120, -RZ, R120.H0_H0 ;  /* 0x20000078ff787230 */ /* 0x000fc40000004100 */
[-C--:B------:R-:W-:Y:S01]  /*4d80*/  FMUL.FTZ R133, R42, R121.reuse ;  /* 0x000000792a857220 */ /* 0x080fe20000410000 */
[----:B------:R-:W-:Y:S02]  /*4d90*/  HADD2.F32 R87, -RZ, R87.H0_H0 ;  /* 0x20000057ff577230 */ /* 0x000fe40000004100 */
[----:B------:R-:W-:Y:S01]  /*4da0*/  FMUL.FTZ R160, R132, R164 ;  /* 0x000000a484a07220 */ /* 0x000fe20000410000 */
[----:B------:R-:W-:Y:S01]  /*4db0*/  FMUL.FTZ R121, R130, R121 ;  /* 0x0000007982797220 */ /* 0x000fe20000410000 */
[----:B------:R-:W-:Y:S01]  /*4dc0*/  FFMA.FTZ R161, R132, R120, R161 ;  /* 0x0000007884a17223 */ /* 0x000fe200000100a1 */
[----:B------:R-:W-:Y:S01]  /*4dd0*/  F2FP.SATFINITE.E4M3.F32.PACK_AB_MERGE_C R43, R43, R86, RZ ;  /* 0x000000562b2b723e */ /* 0x000fe200048070ff */
[----:B------:R-:W-:Y:S01]  /*4de0*/  FFMA.FTZ R160, R131, R120, -R160 ;  /* 0x0000007883a07223 */ /* 0x000fe200000108a0 */
[-C--:B------:R-:W-:Y:S01]  /*4df0*/  FFMA.FTZ R133, R130, R87.reuse, -R133 ;  /* 0x0000005782857223 */ /* 0x080fe20000010885 */
[----:B------:R-:W-:Y:S01]  /*4e00*/  FFMA.FTZ R42, R42, R87, R121 ;  /* 0x000000572a2a7223 */ /* 0x000fe20000010079 */
[----:B------:R-:W-:-:S02]  /*4e10*/  F2FP.SATFINITE.E4M3.F32.PACK_AB_MERGE_C R40, R93, R92, R95 ;  /* 0x0000005c5d28723e */ /* 0x000fc4000480705f */
[----:B------:R-:W-:Y:S02]  /*4e20*/  F2FP.SATFINITE.E4M3.F32.PACK_AB_MERGE_C R43, R161, R160, R43 ;  /* 0x000000a0a12b723e */ /* 0x000fe4000480702b */
[----:B------:R-:W-:-:S07]  /*4e30*/  F2FP.SATFINITE.E4M3.F32.PACK_AB_MERGE_C R42, R42, R133, R166 ;  /* 0x000000852a2a723e */ /* 0x000fce00048070a6 */
.L_x_1469:
[----:B------:R-:W-:Y:S05]  /*4e40*/  BSYNC B3 ;  /* 0x0000000000037941 */ /* 0x000fea0003800000 */
.L_x_1468:
[----:B-1----:R0:W-:Y:S02]  /*4e50*/  STG.E.128 desc[UR60][R48.64+0x40], R40 ;  /* 0x0000402830007986 */ /* 0x0021e4000c101d3c */
.L_x_1467:
[----:B------:R-:W-:Y:S05]  /*4e60*/  BSYNC B2 ;  /* 0x0000000000027941 */ /* 0x000fea0003800000 */
.L_x_1466:
        /* <DEDUP_REMOVED lines=16> */
[----:B------:R-:W-:-:S02]  /*4f70*/  IMAD.U32 R83, R87, 0x10000, RZ ;  /* 0x0001000057537824 */ /* 0x000fc400078e00ff */
[----:B-1----:R-:W-:Y:S01]  /*4f80*/  IMAD.MOV.U32 R84, RZ, RZ, R40 ;  /* 0x000000ffff547224 */ /* 0x002fe200078e0028 */
[----:B------:R-:W-:Y:S01]  /*4f90*/  LOP3.LUT R85, R86, 0xff00, R85, 0xf8, !PT ;  /* 0x0000ff0056557812 */ /* 0x000fe200078ef855 */
[----:B------:R-:W-:Y:S01]  /*4fa0*/  IMAD.U32 R92, R92, 0x10000, RZ ;  /* 0x000100005c5c7824 */ /* 0x000fe200078e00ff */
        /* <DEDUP_REMOVED lines=68> */
[--C-:B------:R-:W-:Y:S02]  /*53f0*/  HADD2.F32 R92, -RZ, R43.reuse.H1_H1 ;  /* 0x3000002bff5c7230 */ /* 0x100fe40000004100 */
[----:B------:R-:W-:Y:S01]  /*5400*/  FFMA.FTZ R132, R83, R94, R132 ;  /* 0x0000005e53847223 */ /* 0x000fe20000010084 */
[----:B------:R-:W-:Y:S02]  /*5410*/  HADD2.F32 R83, -RZ, R43.H0_H0 ;  /* 0x2000002bff537230 */ /* 0x000fe40000004100 */
[----:B------:R-:W-:Y:S01]  /*5420*/  FFMA.FTZ R121, R93, R121, R158 ;  /* 0x000000795d797223 */ /* 0x000fe2000001009e */
[--C-:B------:R-:W-:Y:S02]  /*5430*/  HADD2.F32 R43, -RZ, R42.reuse.H0_H0 ;  /* 0x2000002aff2b7230 */ /* 0x100fe40000004100 */
[----:B------:R-:W-:Y:S01]  /*5440*/  FMUL.FTZ R158, R92, R131 ;  /* 0x000000835c9e7220 */ /* 0x000fe20000410000 */
[----:B------:R-:W-:-:S02]  /*5450*/  HADD2.F32 R42, -RZ, R42.H1_H1 ;  /* 0x3000002aff2a7230 */ /* 0x000fc40000004100 */
[----:B------:R-:W-:Y:S01]  /*5460*/  FMUL.FTZ R131, R83, R131 ;  /* 0x0000008353837220 */ /* 0x000fe20000410000 */
[----:B------:R-:W-:Y:S02]  /*5470*/  HADD2.F32 R120, -RZ, R120.H0_H0 ;  /* 0x20000078ff787230 */ /* 0x000fe40000004100 */
[-C--:B------:R-:W-:Y:S01]  /*5480*/  FMUL.FTZ R93, R43, R130.reuse ;  /* 0x000000822b5d7220 */ /* 0x080fe20000410000 */
[----:B------:R-:W-:Y:S02]  /*5490*/  HADD2.F32 R95, -RZ, R95.H0_H0 ;  /* 0x2000005fff5f7230 */ /* 0x000fe40000004100 */
[----:B------:R-:W-:Y:S01]  /*54a0*/  FMUL.FTZ R94, R42, R130 ;  /* 0x000000822a5e7220 */ /* 0x000fe20000410000 */
[----:B------:R-:W-:Y:S01]  /*54b0*/  F2FP.SATFINITE.E4M3.F32.PACK_AB_MERGE_C R132, R132, R133, RZ ;  /* 0x000000858484723e */ /* 0x000fe200048070ff */
        /* <DEDUP_REMOVED lines=8> */
[----:B------:R-:W-:-:S07]  /*5540*/  F2FP.SATFINITE.E4M3.F32.PACK_AB_MERGE_C R43, R131, R158, R82 ;  /* 0x0000009e832b723e */ /* 0x000fce0004807052 */
.L_x_1473:
[----:B------:R-:W-:Y:S05]  /*5550*/  BSYNC B3 ;  /* 0x0000000000037941 */ /* 0x000fea0003800000 */
.L_x_1472:
[----:B-1----:R0:W-:Y:S02]  /*5560*/  STG.E.128 desc[UR60][R48.64+0x60], R40 ;  /* 0x0000602830007986 */ /* 0x0021e4000c101d3c */
.L_x_1471:
[----:B------:R-:W-:Y:S05]  /*5570*/  BSYNC B2 ;  /* 0x0000000000027941 */ /* 0x000fea0003800000 */
.L_x_1470:
        /* <DEDUP_REMOVED lines=48> */
[----:B------:R-:W-:Y:S01]  /*5880*/  F2FP.F16.E4M3.UNPACK_B R95, R79.H1 ;  /* 0x0000004fff5f723e */ /* 0x000fe200030006ff */
[----:B------:R-:W-:Y:S01]  /*5890*/  HADD2.F32 R83, -RZ, R81.H0_H0 ;  /* 0x20000051ff537230 */ /* 0x000fe20000004100 */
[----:B------:R-:W-:Y:S01]  /*58a0*/  F2FP.F16.E4M3.UNPACK_B R87, R78 ;  /* 0x0000004eff57723e */ /* 0x000fe200020006ff */
[----:B------:R-:W-:Y:S02]  /*58b0*/  HADD2.F32 R155, -RZ, R155.H0_H0 ;  /* 0x2000009bff9b7230 */ /* 0x000fe40000004100 */
[----:B------:R-:W-:Y:S01]  /*58c0*/  FMUL.FTZ R92, R84, R85 ;  /* 0x00000055545c7220 */ /* 0x000fe20000410000 */
[----:B------:R-:W-:-:S02]  /*58d0*/  HADD2.F32 R81, -RZ, R80.H0_H0 ;  /* 0x20000050ff517230 */ /* 0x000fc40000004100 */
[----:B------:R-:W-:Y:S01]  /*58e0*/  FMUL.FTZ R85, R83, R85 ;  /* 0x0000005553557220 */ /* 0x000fe20000410000 */
[----:B------:R-:W-:Y:S02]  /*58f0*/  HADD2.F32 R82, -RZ, R80.H1_H1 ;  /* 0x30000050ff527230 */ /* 0x000fe40000004100 */
        /* <DEDUP_REMOVED lines=8> */
[----:B------:R-:W-:Y:S01]  /*5980*/  F2FP.F16.E4M3.UNPACK_B R85, R43.H1 ;  /* 0x0000002bff55723e */ /* 0x000fe200030006ff */
[--C-:B------:R-:W-:Y:S01]  /*5990*/  HADD2.F32 R121, -RZ, R95.reuse.H1_H1 ;  /* 0x3000005fff797230 */ /* 0x100fe20000004100 */
[----:B------:R-:W-:Y:S01]  /*59a0*/  F2FP.SATFINITE.E4M3.F32.PACK_AB_MERGE_C R82, R94, R93, RZ ;  /* 0x0000005d5e52723e */ /* 0x000fe200048070ff */
[----:B------:R-:W-:Y:S01]  /*59b0*/  HADD2.F32 R95, -RZ, R95.H0_H0 ;  /* 0x2000005fff5f7230 */ /* 0x000fe20000004100 */
[----:B------:R-:W-:Y:S01]  /*59c0*/  F2FP.SATFINITE.E4M3.F32.PACK_AB_MERGE_C R83, R84, R83, RZ ;  /* 0x000000535453723e */ /* 0x000fe200048070ff */
[--C-:B------:R-:W-:Y:S01]  /*59d0*/  HADD2.F32 R86, -RZ, R85.reuse.H0_H0 ;  /* 0x20000055ff567230 */ /* 0x100fe20000004100 */
[----:B------:R-:W-:Y:S01]  /*59e0*/  F2FP.F16.E4M3.UNPACK_B R84, R42.H1 ;  /* 0x0000002aff54723e */ /* 0x000fe200030006ff */
[----:B------:R-:W-:Y:S01]  /*59f0*/  HADD2.F32 R85, -RZ, R85.H1_H1 ;  /* 0x30000055ff557230 */ /* 0x000fe20000004100 */
[----:B------:R-:W-:-:S02]  /*5a00*/  F2FP.F16.E4M3.UNPACK_B R94, R79 ;  /* 0x0000004fff5e723e */ /* 0x000fc400020006ff */
[----:B------:R-:W-:Y:S01]  /*5a10*/  F2FP.F16.E4M3.UNPACK_B R92, R78.H1 ;  /* 0x0000004eff5c723e */ /* 0x000fe200030006ff */
[----:B------:R-:W-:Y:S02]  /*5a20*/  HADD2.F32 R79, -RZ, R84.H1_H1 ;  /* 0x30000054ff4f7230 */ /* 0x000fe40000004100 */
[-C--:B------:R-:W-:Y:S01]  /*5a30*/  FMUL.FTZ R131, R85, R121.reuse ;  /* 0x0000007955837220 */ /* 0x080fe20000410000 */
[----:B------:R-:W-:Y:S02]  /*5a40*/  HADD2.F32 R120, -RZ, R94.H1_H1 ;  /* 0x3000005eff787230 */ /* 0x000fe40000004100 */
[----:B------:R-:W-:Y:S01]  /*5a50*/  FMUL.FTZ R130, R86, R121 ;  /* 0x0000007956827220 */ /* 0x000fe20000410000 */
[----:B------:R-:W-:Y:S01]  /*5a60*/  HADD2.F32 R84, -RZ, R84.H0_H0 ;  /* 0x20000054ff547230 */ /* 0x000fe20000004100 */
[----:B------:R-:W-:Y:S01]  /*5a70*/  F2FP.F16.E4M3.UNPACK_B R43, R43 ;  /* 0x0000002bff2b723e */ /* 0x000fe200020006ff */
[----:B------:R-:W-:Y:S02]  /*5a80*/  HADD2.F32 R78, -RZ, R87.H1_H1 ;  /* 0x30000057ff4e7230 */ /* 0x000fe40000004100 */
[----:B------:R-:W-:Y:S01]  /*5a90*/  FMUL.FTZ R121, R79, R120 ;  /* 0x000000784f797220 */ /* 0x000fe20000410000 */
[----:B------:R-:W-:Y:S01]  /*5aa0*/  F2FP.F16.E4M3.UNPACK_B R42, R42 ;  /* 0x0000002aff2a723e */ /* 0x000fe200020006ff */
[----:B------:R-:W-:Y:S01]  /*5ab0*/  FMUL.FTZ R120, R84, R120 ;  /* 0x0000007854787220 */ /* 0x000fe20000410000 */
[----:B------:R-:W-:-:S02]  /*5ac0*/  HADD2.F32 R93, -RZ, R92.H1_H1 ;  /* 0x3000005cff5d7230 */ /* 0x000fc40000004100 */
[-C--:B------:R-:W-:Y:S01]  /*5ad0*/  FFMA.FTZ R121, R84, R78.reuse, -R121 ;  /* 0x0000004e54797223 */ /* 0x080fe20000010879 */
[----:B------:R-:W-:Y:S02]  /*5ae0*/  HADD2.F32 R94, -RZ, R94.H0_H0 ;  /* 0x2000005eff5e7230 */ /* 0x000fe40000004100 */
[----:B------:R-:W-:Y:S01]  /*5af0*/  FFMA.FTZ R120, R79, R78, R120 ;  /* 0x0000004e4f787223 */ /* 0x000fe20000010078 */
[--C-:B------:R-:W-:Y:S02]  /*5b00*/  HADD2.F32 R78, -RZ, R43.reuse.H0_H0 ;  /* 0x2000002bff4e7230 */ /* 0x100fe40000004100 */
[-C--:B------:R-:W-:Y:S01]  /*5b10*/  FFMA.FTZ R131, R86, R93.reuse, -R131 ;  /* 0x0000005d56837223 */ /* 0x080fe20000010883 */
[----:B------:R-:W-:Y:S02]  /*5b20*/  HADD2.F32 R79, -RZ, R43.H1_H1 ;  /* 0x3000002bff4f7230 */ /* 0x000fe40000004100 */
[----:B------:R-:W-:Y:S01]  /*5b30*/  FFMA.FTZ R130, R85, R93, R130 ;  /* 0x0000005d55827223 */ /* 0x000fe20000010082 */
[----:B------:R-:W-:-:S02]  /*5b40*/  HADD2.F32 R43, -RZ, R42.H0_H0 ;  /* 0x2000002aff2b7230 */ /* 0x000fc40000004100 */
[-C--:B------:R-:W-:Y:S01]  /*5b50*/  FMUL.FTZ R86, R78, R95.reuse ;  /* 0x0000005f4e567220 */ /* 0x080fe20000410000 */
[----:B------:R-:W-:Y:S02]  /*5b60*/  HADD2.F32 R42, -RZ, R42.H1_H1 ;  /* 0x3000002aff2a7230 */ /* 0x000fe40000004100 */
        /* <DEDUP_REMOVED lines=15> */
.L_x_1477:
[----:B------:R-:W-:Y:S05]  /*5c60*/  BSYNC B3 ;  /* 0x0000000000037941 */ /* 0x000fea0003800000 */
.L_x_1476:
[----:B-1----:R0:W-:Y:S02]  /*5c70*/  STG.E.128 desc[UR60][R48.64+0x80], R40 ;  /* 0x0000802830007986 */ /* 0x0021e4000c101d3c */
.L_x_1475:
[----:B------:R-:W-:Y:S05]  /*5c80*/  BSYNC B2 ;  /* 0x0000000000027941 */ /* 0x000fea0003800000 */
.L_x_1474:
        /* <DEDUP_REMOVED lines=47> */
[----:B------:R-:W-:Y:S01]  /*5f80*/  HADD2.F32 R80, -RZ, R77.H1_H1 ;  /* 0x3000004dff507230 */ /* 0x000fe20000004100 */
[----:B------:R-:W-:Y:S01]  /*5f90*/  F2FP.SATFINITE.E4M3.F32.PACK_AB_MERGE_C R95, R86, R85, RZ ;  /* 0x00000055565f723e */ /* 0x000fe200048070ff */
[--C-:B------:R-:W-:Y:S02]  /*5fa0*/  HADD2.F32 R77, -RZ, R76.reuse.H0_H0 ;  /* 0x2000004cff4d7230 */ /* 0x100fe40000004100 */
[-C--:B------:R-:W-:Y:S01]  /*5fb0*/  FMUL.FTZ R83, R79, R81.reuse ;  /* 0x000000514f537220 */ /* 0x080fe20000410000 */
[----:B------:R-:W-:Y:S02]  /*5fc0*/  HADD2.F32 R78, -RZ, R76.H1_H1 ;  /* 0x3000004cff4e7230 */ /* 0x000fe40000004100 */
[----:B------:R-:W-:Y:S01]  /*5fd0*/  FMUL.FTZ R84, R80, R81 ;  /* 0x0000005150547220 */ /* 0x000fe20000410000 */
[----:B------:R-:W-:Y:S01]  /*5fe0*/  HADD2.F32 R154, -RZ, R154.H0_H0 ;  /* 0x2000009aff9a7230 */ /* 0x000fe20000004100 */
[----:B------:R-:W-:Y:S01]  /*5ff0*/  F2FP.F16.E4M3.UNPACK_B R85, R75.H1 ;  /* 0x0000004bff55723e */ /* 0x000fe200030006ff */
[--C-:B------:R-:W-:Y:S01]  /*6000*/  HADD2.F32 R76, -RZ, R148.reuse.H1_H1 ;  /* 0x30000094ff4c7230 */ /* 0x100fe20000004100 */
[----:B------:R-:W-:Y:S01]  /*6010*/  F2FP.SATFINITE.E4M3.F32.PACK_AB_MERGE_C R41, R41, R40, R95 ;  /* 0x000000282929723e */ /* 0x000fe2000480705f */
[----:B------:R-:W-:-:S02]  /*6020*/  HADD2.F32 R148, -RZ, R148.H0_H0 ;  /* 0x20000094ff947230 */ /* 0x000fc40000004100 */
[-C--:B------:R-:W-:Y:S01]  /*6030*/  FMUL.FTZ R82, R78, R154.reuse ;  /* 0x0000009a4e527220 */ /* 0x080fe20000410000 */
[----:B------:R-:W-:Y:S01]  /*6040*/  FMUL.FTZ R81, R77, R154 ;  /* 0x0000009a4d517220 */ /* 0x000fe20000410000 */
[-C--:B------:R-:W-:Y:S01]  /*6050*/  FFMA.FTZ R84, R79, R76.reuse, -R84 ;  /* 0x0000004c4f547223 */ /* 0x080fe20000010854 */
[----:B------:R-:W-:Y:S01]  /*6060*/  FFMA.FTZ R83, R80, R76, R83 ;  /* 0x0000004c50537223 */ /* 0x000fe20000010053 */
[-C--:B------:R-:W-:Y:S01]  /*6070*/  FFMA.FTZ R76, R77, R148.reuse, -R82 ;  /* 0x000000944d4c7223 */ /* 0x080fe20000010852 */
[----:B------:R-:W-:Y:S01]  /*6080*/  F2FP.F16.E4M3.UNPACK_B R79, R43.H1 ;  /* 0x0000002bff4f723e */ /* 0x000fe200030006ff */
[----:B------:R-:W-:Y:S01]  /*6090*/  FFMA.FTZ R77, R78, R148, R81 ;  /* 0x000000944e4d7223 */ /* 0x000fe20000010051 */
[----:B------:R-:W-:Y:S01]  /*60a0*/  F2FP.F16.E4M3.UNPACK_B R78, R42.H1 ;  /* 0x0000002aff4e723e */ /* 0x000fe200030006ff */
[----:B------:R-:W-:Y:S01]  /*60b0*/  HADD2.F32 R87, -RZ, R85.H1_H1 ;  /* 0x30000055ff577230 */ /* 0x000fe20000004100 */
[----:B------:R-:W-:Y:S01]  /*60c0*/  F2FP.SATFINITE.E4M3.F32.PACK_AB_MERGE_C R94, R83, R84, RZ ;  /* 0x00000054535e723e */ /* 0x000fe200048070ff */
[--C-:B------:R-:W-:Y:S01]  /*60d0*/  HADD2.F32 R80, -RZ, R79.reuse.H0_H0 ;  /* 0x2000004fff507230 */ /* 0x100fe20000004100 */
[----:B------:R-:W-:Y:S01]  /*60e0*/  F2FP.F16.E4M3.UNPACK_B R84, R75 ;  /* 0x0000004bff54723e */ /* 0x000fe200020006ff */
[----:B------:R-:W-:Y:S01]  /*60f0*/  HADD2.F32 R79, -RZ, R79.H1_H1 ;  /* 0x3000004fff4f7230 */ /* 0x000fe20000004100 */
[-C--:B------:R-:W-:Y:S01]  /*6100*/  F2FP.F16.E4M3.UNPACK_B R81, R74.reuse ;  /* 0x0000004aff51723e */ /* 0x080fe200020006ff */
[----:B------:R-:W-:Y:S01]  /*6110*/  HADD2.F32 R75, -RZ, R78.H1_H1 ;  /* 0x3000004eff4b7230 */ /* 0x000fe20000004100 */
[----:B------:R-:W-:Y:S01]  /*6120*/  F2FP.F16.E4M3.UNPACK_B R82, R74.H1 ;  /* 0x0000004aff52723e */ /* 0x000fe200030006ff */
[----:B------:R-:W-:-:S02]  /*6130*/  HADD2.F32 R86, -RZ, R84.H1_H1 ;  /* 0x30000054ff567230 */ /* 0x000fc40000004100 */
[-C--:B------:R-:W-:Y:S01]  /*6140*/  FMUL.FTZ R93, R79, R87.reuse ;  /* 0x000000574f5d7220 */ /* 0x080fe20000410000 */
[----:B------:R-:W-:Y:S02]  /*6150*/  HADD2.F32 R78, -RZ, R78.H0_H0 ;  /* 0x2000004eff4e7230 */ /* 0x000fe40000004100 */
[----:B------:R-:W-:Y:S01]  /*6160*/  FMUL.FTZ R92, R80, R87 ;  /* 0x00000057505c7220 */ /* 0x000fe20000410000 */
[----:B------:R-:W-:Y:S02]  /*6170*/  HADD2.F32 R74, -RZ, R81.H1_H1 ;  /* 0x30000051ff4a7230 */ /* 0x000fe40000004100 */
[-C--:B------:R-:W-:Y:S01]  /*6180*/  FMUL.FTZ R87, R75, R86.reuse ;  /* 0x000000564b577220 */ /* 0x080fe20000410000 */
[----:B------:R-:W-:Y:S01]  /*6190*/  F2FP.F16.E4M3.UNPACK_B R43, R43 ;  /* 0x0000002bff2b723e */ /* 0x000fe200020006ff */
[C---:B------:R-:W-:Y:S01]  /*61a0*/  FMUL.FTZ R86, R78.reuse, R86 ;  /* 0x000000564e567220 */ /* 0x040fe20000410000 */
[----:B------:R-:W-:Y:S01]  /*61b0*/  F2FP.F16.E4M3.UNPACK_B R42, R42 ;  /* 0x0000002aff2a723e */ /* 0x000fe200020006ff */
[----:B------:R-:W-:Y:S01]  /*61c0*/  FFMA.FTZ R87, R78, R74, -R87 ;  /* 0x0000004a4e577223 */ /* 0x000fe20000010857 */
[----:B------:R-:W-:-:S02]  /*61d0*/  HADD2.F32 R83, -RZ, R82.H1_H1 ;  /* 0x30000052ff537230 */ /* 0x000fc40000004100 */
[----:B------:R-:W-:Y:S01]  /*61e0*/  FFMA.FTZ R86, R75, R74, R86 ;  /* 0x0000004a4b567223 */ /* 0x000fe20000010056 */
[--C-:B------:R-:W-:Y:S01]  /*61f0*/  HADD2.F32 R74, -RZ, R43.reuse.H0_H0 ;  /* 0x2000002bff4a7230 */ /* 0x100fe20000004100 */
[----:B------:R-:W-:Y:S01]  /*6200*/  F2FP.SATFINITE.E4M3.F32.PACK_AB_MERGE_C R40, R77, R76, R94 ;  /* 0x0000004c4d28723e */ /* 0x000fe2000480705e */
[----:B------:R-:W-:Y:S02]  /*6210*/  HADD2.F32 R75, -RZ, R43.H1_H1 ;  /* 0x3000002bff4b7230 */ /* 0x000fe40000004100 */
[-C--:B------:R-:W-:Y:S01]  /*6220*/  FFMA.FTZ R93, R80, R83.reuse, -R93 ;  /* 0x00000053505d7223 */ /* 0x080fe2000001085d */
[--C-:B------:R-:W-:Y:S02]  /*6230*/  HADD2.F32 R43, -RZ, R42.reuse.H0_H0 ;  /* 0x2000002aff2b7230 */ /* 0x100fe40000004100 */
[----:B------:R-:W-:Y:S01]  /*6240*/  FFMA.FTZ R92, R79, R83, R92 ;  /* 0x000000534f5c7223 */ /* 0x000fe2000001005c */
[----:B------:R-:W-:Y:S01]  /*6250*/  HADD2.F32 R85, -RZ, R85.H0_H0 ;  /* 0x20000055ff557230 */ /* 0x000fe20000004100 */
[----:B------:R-:W-:Y:S01]  /*6260*/  F2FP.SATFINITE.E4M3.F32.PACK_AB_MERGE_C R86, R86, R87, RZ ;  /* 0x000000575656723e */ /* 0x000fe200048070ff */
[----:B------:R-:W-:-:S02]  /*6270*/  HADD2.F32 R42, -RZ, R42.H1_H1 ;  /* 0x3000002aff2a7230 */ /* 0x000fc40000004100 */
[----:B------:R-:W-:Y:S02]  /*6280*/  HADD2.F32 R84, -RZ, R84.H0_H0 ;  /* 0x20000054ff547230 */ /* 0x000fe40000004100 */
        /* <DEDUP_REMOVED lines=10> */
[----:B------:R-:W-:-:S04]  /*6330*/  F2FP.SATFINITE.E4M3.F32.PACK_AB_MERGE_C R92, R92, R93, RZ ;  /* 0x0000005d5c5c723e */ /* 0x000fc800048070ff */
[----:B------:R-:W-:Y:S02]  /*6340*/  F2FP.SATFINITE.E4M3.F32.PACK_AB_MERGE_C R42, R79, R78, R86 ;  /* 0x0000004e4f2a723e */ /* 0x000fe40004807056 */
[----:B------:R-:W-:-:S07]  /*6350*/  F2FP.SATFINITE.E4M3.F32.PACK_AB_MERGE_C R43, R80, R83, R92 ;  /* 0x00000053502b723e */ /* 0x000fce000480705c */
.L_x_1479:
[----:B------:R-:W-:Y:S05]  /*6360*/  BSYNC B2 ;  /* 0x0000000000027941 */ /* 0x000fea0003800000 */
.L_x_1478:
[----:B-1----:R0:W-:Y:S02]  /*6370*/  STG.E.128 desc[UR60][R48.64+0xa0], R40 ;  /* 0x0000a02830007986 */ /* 0x0021e4000c101d3c */
.L_x_1457:
[----:B------:R-:W-:Y:S05]  /*6380*/  BSYNC B1 ;  /* 0x0000000000017941 */ /* 0x000fea0003800000 */
.L_x_1456:
        /* <DEDUP_REMOVED lines=111> */
.L_x_1484:
[----:B------:R-:W-:Y:S05]  /*6a80*/  BSYNC B2 ;  /* 0x0000000000027941 */ /* 0x000fea0003800000 */
.L_x_1483:
[----:B-1----:R0:W-:Y:S02]  /*6a90*/  STG.E.128 desc[UR60][R44.64], R40 ;  /* 0x000000282c007986 */ /* 0x0021e4000c101d3c */
.L_x_1482:
[----:B------:R-:W-:Y:S05]  /*6aa0*/  BSYNC B1 ;  /* 0x0000000000017941 */ /* 0x000fea0003800000 */
.L_x_1481:
[----:B------:R-:W-:Y:S01]  /*6ab0*/  ISETP.NE.AND P2, PT, R35, RZ, PT ;  /* 0x000000ff2300720c */ /* 0x000fe20003f45270 */
[----:B------:R-:W-:-:S12]  /*6ac0*/  BSSY B1, `(.L_x_1485) ;  /* 0x000006f000017945 */ /* 0x000fd80003800000 */
[----:B------:R-:W-:Y:S05]  /*6ad0*/  @!P2 BRA `(.L_x_1486) ;  /* 0x0000000400b4a947 */ /* 0x000fea0003800000 */
[----:B012-4-:R0:W1:Y:S01]  /*6ae0*/  LDS.128 R40, [R46+0x1c400] ;  /* 0x01c400002e287984 */ /* 0x0170620000000c00 */
[----:B------:R-:W-:Y:S01]  /*6af0*/  ISETP.GE.AND P2, PT, R197, R126, PT ;  /* 0x0000007ec500720c */ /* 0x000fe20003f46270 */
[----:B------:R-:W-:-:S12]  /*6b00*/  BSSY B2, `(.L_x_1487) ;  /* 0x0000069000027945 */ /* 0x000fd80003800000 */
[----:B0-----:R-:W-:Y:S05]  /*6b10*/  @P2 BRA `(.L_x_1488) ;  /* 0x00000004009c2947 */ /* 0x001fea0003800000 */
[--C-:B------:R-:W-:Y:S01]  /*6b20*/  SHF.R.U32.HI R71, RZ, 0x10, R67.reuse ;  /* 0x00000010ff477819 */ /* 0x100fe20000011643 */
[----:B-1----:R-:W-:Y:S01]  /*6b30*/  IMAD.MOV.U32 R48, RZ, RZ, R40 ;  /* 0x000000ffff307224 */ /* 0x002fe200078e0028 */
        /* <DEDUP_REMOVED lines=9> */
[----:B------:R-:W-:-:S02]  /*6bd0*/  F2FP.F16.E4M3.UNPACK_B R40, R41 ;  /* 0x00000029ff28723e */ /* 0x000fc400020006ff */
[----:B------:R-:W-:Y:S01]  /*6be0*/  LOP3.LUT R69, R68, 0xff00, R67, 0xf8, !PT ;  /* 0x0000ff0044457812 */ /* 0x000fe200078ef843 */
[----:B------:R-:W-:Y:S01]  /*6bf0*/  IMAD.U32 R68, R70, 0x10000, RZ ;  /* 0x0001000046447824 */ /* 0x000fe200078e00ff */
        /* <DEDUP_REMOVED lines=89> */
.L_x_1488:
[----:B------:R-:W-:Y:S05]  /*7190*/  BSYNC B2 ;  /* 0x0000000000027941 */ /* 0x000fea0003800000 */
.L_x_1487:
[----:B-1----:R0:W-:Y:S02]  /*71a0*/  STG.E.128 desc[UR60][R44.64+0x20], R40 ;  /* 0x000020282c007986 */ /* 0x0021e4000c101d3c */
.L_x_1486:
[----:B------:R-:W-:Y:S05]  /*71b0*/  BSYNC B1 ;  /* 0x0000000000017941 */ /* 0x000fea0003800000 */
.L_x_1485:
        /* <DEDUP_REMOVED lines=110> */
.L_x_1492:
[----:B------:R-:W-:Y:S05]  /*78a0*/  BSYNC B2 ;  /* 0x0000000000027941 */ /* 0x000fea0003800000 */
.L_x_1491:
[----:B-1----:R0:W-:Y:S02]  /*78b0*/  STG.E.128 desc[UR60][R44.64+0x40], R40 ;  /* 0x000040282c007986 */ /* 0x0021e4000c101d3c */
.L_x_1490:
[----:B------:R-:W-:Y:S05]  /*78c0*/  BSYNC B1 ;  /* 0x0000000000017941 */ /* 0x000fea0003800000 */
.L_x_1489:
        /* <DEDUP_REMOVED lines=22> */
[----:B------:R-:W-:Y:S02]  /*7a30*/  F2FP.F16.E4M3.UNPACK_B R41, R41.H1 ;  /* 0x00000029ff29723e */ /* 0x000fe400030006ff */
[----:B------:R-:W-:Y:S01]  /*7a40*/  LOP3.LUT R64, R62, 0xff0000, R59, 0xf8, !PT ;  /* 0x00ff00003e407812 */ /* 0x000fe200078ef83b */
[----:B------:R-:W-:Y:S01]  /*7a50*/  HADD2.F32 R62, -RZ, R60.H0_H0 ;  /* 0x2000003cff3e7230 */ /* 0x000fe20000004100 */
[----:B------:R-:W-:Y:S01]  /*7a60*/  LOP3.LUT R61, R58, 0xff0000, R49, 0xf8, !PT ;  /* 0x00ff00003a3d7812 */ /* 0x000fe200078ef831 */
[----:B------:R-:W-:Y:S01]  /*7a70*/  HADD2.F32 R49, -RZ, R40.H1_H1 ;  /* 0x30000028ff317230 */ /* 0x000fe20000004100 */
[----:B------:R-:W-:Y:S01]  /*7a80*/  F2FP.F16.E4M3.UNPACK_B R59, R134.H1 ;  /* 0x00000086ff3b723e */ /* 0x000fe200030006ff */
[----:B------:R-:W-:Y:S01]  /*7a90*/  HADD2.F32 R63, -RZ, R60.H1_H1 ;  /* 0x3000003cff3f7230 */ /* 0x000fe20000004100 */
[----:B------:R-:W-:Y:S01]  /*7aa0*/  F2FP.F16.E4M3.UNPACK_B R135, R135 ;  /* 0x00000087ff87723e */ /* 0x000fe200020006ff */
[----:B------:R-:W-:-:S02]  /*7ab0*/  HADD2.F32 R58, -RZ, R41.H1_H1 ;  /* 0x30000029ff3a7230 */ /* 0x000fc40000004100 */
[----:B------:R-:W-:Y:S01]  /*7ac0*/  FMUL.FTZ R65, R49, R62 ;  /* 0x0000003e31417220 */ /* 0x000fe20000410000 */
[----:B------:R-:W-:Y:S01]  /*7ad0*/  HADD2.F32 R40, -RZ, R40.H0_H0 ;  /* 0x20000028ff287230 */ /* 0x000fe20000004100 */
[----:B------:R-:W-:Y:S01]  /*7ae0*/  F2FP.F16.E4M3.UNPACK_B R134, R134 ;  /* 0x00000086ff86723e */ /* 0x000fe200020006ff */
[----:B------:R-:W-:Y:S02]  /*7af0*/  HADD2.F32 R60, -RZ, R59.H0_H0 ;  /* 0x2000003bff3c7230 */ /* 0x000fe40000004100 */
[-C--:B------:R-:W-:Y:S01]  /*7b00*/  FMUL.FTZ R66, R58, R63.reuse ;  /* 0x0000003f3a427220 */ /* 0x080fe20000410000 */
[----:B------:R-:W-:Y:S02]  /*7b10*/  HADD2.F32 R41, -RZ, R41.H0_H0 ;  /* 0x20000029ff297230 */ /* 0x000fe40000004100 */
[C---:B------:R-:W-:Y:S01]  /*7b20*/  FMUL.FTZ R62, R40.reuse, R62 ;  /* 0x0000003e283e7220 */ /* 0x040fe20000410000 */
[----:B------:R-:W-:Y:S02]  /*7b30*/  HADD2.F32 R59, -RZ, R59.H1_H1 ;  /* 0x3000003bff3b7230 */ /* 0x000fe40000004100 */
[-C--:B------:R-:W-:Y:S01]  /*7b40*/  FFMA.FTZ R40, R40, R60.reuse, -R65 ;  /* 0x0000003c28287223 */ /* 0x080fe20000010841 */
        /* <DEDUP_REMOVED lines=70> */
.L_x_1496:
[----:B------:R-:W-:Y:S05]  /*7fb0*/  BSYNC B2 ;  /* 0x0000000000027941 */ /* 0x000fea0003800000 */
.L_x_1495:
[----:B-1----:R0:W-:Y:S02]  /*7fc0*/  STG.E.128 desc[UR60][R44.64+0x60], R40 ;  /* 0x000060282c007986 */ /* 0x0021e4000c101d3c */
.L_x_1494:
[----:B------:R-:W-:Y:S05]  /*7fd0*/  BSYNC B1 ;  /* 0x0000000000017941 */ /* 0x000fea0003800000 */
.L_x_1493:
        /* <DEDUP_REMOVED lines=11> */
[----:B------:R-:W-:Y:S01]  /*8090*/  SHF.R.U32.HI R56, RZ, 0x10, R55 ;  /* 0x00000010ff387819 */ /* 0x000fe20000011637 */
[----:B------:R-:W-:Y:S01]  /*80a0*/  IMAD.SHL.U32 R42, R59, 0x100, RZ ;  /* 0x000001003b2a7824 */ /* 0x000fe200078e00ff */
[--C-:B------:R-:W-:Y:S02]  /*80b0*/  SHF.R.U32.HI R55, RZ, 0x8, R57.reuse ;  /* 0x00000008ff377819 */ /* 0x100fe40000011639 */
[----:B------:R-:W-:Y:S02]  /*80c0*/  LOP3.LUT R54, R57, 0xff0000ff, RZ, 0xc0, !PT ;  /* 0xff0000ff39367812 */ /* 0x000fe400078ec0ff */
[----:B------:R-:W-:Y:S01]  /*80d0*/  SHF.R.U32.HI R58, RZ, 0x10, R57 ;  /* 0x00000010ff3a7819 */ /* 0x000fe20000011639 */
[----:B------:R-:W-:Y:S01]  /*80e0*/  IMAD.SHL.U32 R43, R55, 0x100, RZ ;  /* 0x00000100372b7824 */ /* 0x000fe200078e00ff */
[----:B------:R-:W-:-:S02]  /*80f0*/  LOP3.LUT R47, R47, 0xff00, R42, 0xf8, !PT ;  /* 0x0000ff002f2f7812 */ /* 0x000fc400078ef82a */
[----:B------:R-:W-:Y:S01]  /*8100*/  F2FP.F16.E4M3.UNPACK_B R55, R91.H1 ;  /* 0x0000005bff37723e */ /* 0x000fe200030006ff */
[----:B------:R-:W-:Y:S01]  /*8110*/  IMAD.U32 R58, R58, 0x10000, RZ ;  /* 0x000100003a3a7824 */ /* 0x000fe200078e00ff */
[----:B------:R-:W-:Y:S01]  /*8120*/  LOP3.LUT R43, R54, 0xff00, R43, 0xf8, !PT ;  /* 0x0000ff00362b7812 */ /* 0x000fe200078ef82b */
[----:B------:R-:W-:Y:S01]  /*8130*/  IMAD.U32 R54, R56, 0x10000, RZ ;  /* 0x0001000038367824 */ /* 0x000fe200078e00ff */
[-C--:B------:R-:W-:Y:S01]  /*8140*/  F2FP.F16.E4M3.UNPACK_B R42, R41.reuse ;  /* 0x00000029ff2a723e */ /* 0x080fe200020006ff */
[--C-:B------:R-:W-:Y:S01]  /*8150*/  HADD2.F32 R57, -RZ, R55.reuse.H0_H0 ;  /* 0x20000037ff397230 */ /* 0x100fe20000004100 */
[----:B------:R-:W-:Y:S01]  /*8160*/  LOP3.LUT R59, R43, 0xff0000, R58, 0xf8, !PT ;  /* 0x00ff00002b3b7812 */ /* 0x000fe200078ef83a */
[----:B------:R-:W-:Y:S01]  /*8170*/  HADD2.F32 R58, -RZ, R55.H1_H1 ;  /* 0x30000037ff3a7230 */ /* 0x000fe20000004100 */
[----:B------:R-:W-:Y:S01]  /*8180*/  LOP3.LUT R56, R47, 0xff0000, R54, 0xf8, !PT ;  /* 0x00ff00002f387812 */ /* 0x000fe200078ef836 */
[--C-:B------:R-:W-:Y:S01]  /*8190*/  HADD2.F32 R43, -RZ, R42.reuse.H1_H1 ;  /* 0x3000002aff2b7230 */ /* 0x100fe20000004100 */
[----:B------:R-:W-:Y:S01]  /*81a0*/  F2FP.F16.E4M3.UNPACK_B R54, R90.H1 ;  /* 0x0000005aff36723e */ /* 0x000fe200030006ff */
[----:B------:R-:W-:Y:S01]  /*81b0*/  HADD2.F32 R42, -RZ, R42.H0_H0 ;  /* 0x2000002aff2a7230 */ /* 0x000fe20000004100 */
[----:B------:R-:W-:-:S02]  /*81c0*/  F2FP.F16.E4M3.UNPACK_B R41, R41.H1 ;  /* 0x00000029ff29723e */ /* 0x000fc400030006ff */
[-C--:B------:R-:W-:Y:S01]  /*81d0*/  FMUL.FTZ R61, R43, R57.reuse ;  /* 0x000000392b3d7220 */ /* 0x080fe20000410000 */
[--C-:B------:R-:W-:Y:S02]  /*81e0*/  HADD2.F32 R55, -RZ, R54.reuse.H0_H0 ;  /* 0x20000036ff377230 */ /* 0x100fe40000004100 */
[C---:B------:R-:W-:Y:S01]  /*81f0*/  FMUL.FTZ R60, R42.reuse, R57 ;  /* 0x000000392a3c7220 */ /* 0x040fe20000410000 */
[--C-:B------:R-:W-:Y:S01]  /*8200*/  HADD2.F32 R47, -RZ, R41.reuse.H1_H1 ;  /* 0x30000029ff2f7230 */ /* 0x100fe20000004100 */
[----:B------:R-:W-:Y:S01]  /*8210*/  F2FP.F16.E4M3.UNPACK_B R91, R91 ;  /* 0x0000005bff5b723e */ /* 0x000fe200020006ff */
        /* <DEDUP_REMOVED lines=75> */
.L_x_1500:
[----:B------:R-:W-:Y:S05]  /*86d0*/  BSYNC B2 ;  /* 0x0000000000027941 */ /* 0x000fea0003800000 */
.L_x_1499:
[----:B-1----:R0:W-:Y:S02]  /*86e0*/  STG.E.128 desc[UR60][R44.64+0x80], R40 ;  /* 0x000080282c007986 */ /* 0x0021e4000c101d3c */
.L_x_1498:
[----:B------:R-:W-:Y:S05]  /*86f0*/  BSYNC B1 ;  /* 0x0000000000017941 */ /* 0x000fea0003800000 */
.L_x_1497:
        /* <DEDUP_REMOVED lines=8> */
[----:B------:R-:W-:Y:S01]  /*8780*/  SHF.R.U32.HI R46, RZ, 0x8, R53 ;  /* 0x00000008ff2e7819 */ /* 0x000fe20000011635 */
[----:B------:R-:W-:Y:S01]  /*8790*/  IMAD.MOV.U32 R48, RZ, RZ, R43 ;  /* 0x000000ffff307224 */ /* 0x000fe200078e002b */
[----:B------:R-:W-:Y:S01]  /*87a0*/  SHF.R.U32.HI R54, RZ, 0x10, R51 ;  /* 0x00000010ff367819 */ /* 0x000fe20000011633 */
[----:B------:R-:W-:Y:S01]  /*87b0*/  IMAD.SHL.U32 R42, R52, 0x100, RZ ;  /* 0x00000100342a7824 */ /* 0x000fe200078e00ff */
[----:B------:R-:W-:Y:S01]  /*87c0*/  LOP3.LUT R49, R51, 0xff0000ff, RZ, 0xc0, !PT ;  /* 0xff0000ff33317812 */ /* 0x000fe200078ec0ff */
[----:B------:R-:W-:Y:S01]  /*87d0*/  IMAD.SHL.U32 R43, R46, 0x100, RZ ;  /* 0x000001002e2b7824 */ /* 0x000fe200078e00ff */
[----:B------:R-:W-:Y:S02]  /*87e0*/  SHF.R.U32.HI R51, RZ, 0x10, R53 ;  /* 0x00000010ff337819 */ /* 0x000fe40000011635 */
[----:B------:R-:W-:-:S02]  /*87f0*/  LOP3.LUT R50, R53, 0xff0000ff, RZ, 0xc0, !PT ;  /* 0xff0000ff35327812 */ /* 0x000fc400078ec0ff */
        /* <DEDUP_REMOVED lines=92> */
[----:B------:R-:W-:Y:S01]  /*8dc0*/  F2FP.SATFINITE.E4M3.F32.PACK_AB_MERGE_C R41, R57, R56, R61 ;  /* 0x000000383929723e */ /* 0x000fe2000480703d */
[----:B------:R-:W-:Y:S01]  /*8dd0*/  IMAD.MOV.U32 R42, RZ, RZ, R52 ;  /* 0x000000ffff2a7224 */ /* 0x000fe200078e0034 */
[----:B------:R-:W-:-:S07]  /*8de0*/  F2FP.SATFINITE.E4M3.F32.PACK_AB_MERGE_C R40, R88, R55, R60 ;  /* 0x000000375828723e */ /* 0x000fce000480703c */
.L_x_1502:
[----:B------:R-:W-:Y:S05]  /*8df0*/  BSYNC B1 ;  /* 0x0000000000017941 */ /* 0x000fea0003800000 */
.L_x_1501:
[----:B-1----:R0:W-:Y:S01]  /*8e00*/  STG.E.128 desc[UR60][R44.64+0xa0], R40 ;  /* 0x0000a0282c007986 */ /* 0x0021e2000c101d3c */
[----:B------:R-:W-:Y:S05]  /*8e10*/  BRA `(.L_x_1480) ;  /* 0x0000006800687947 */ /* 0x000fea0003800000 */
.L_x_1448:
        /* <DEDUP_REMOVED lines=43> */
.L_x_1504:
[----:B------:R-:W-:Y:S05]  /*90d0*/  BSYNC B1 ;  /* 0x0000000000017941 */ /* 0x000fea0003800000 */
.L_x_1503:
        /* <DEDUP_REMOVED lines=47> */
.L_x_1506:
[----:B------:R-:W-:Y:S05]  /*93d0*/  BSYNC B1 ;  /* 0x0000000000017941 */ /* 0x000fea0003800000 */
.L_x_1505:
        /* <DEDUP_REMOVED lines=26> */
.L_x_1507:
[----:B------:R-:W-:Y:S01]  /*9580*/  IMAD R97, R18, 0x8, R16 ;  /* 0x0000000812617824 */ /* 0x000fe200078e0210 */
[----:B------:R-:W-:Y:S01]  /*9590*/  SHF.L.U32 R98, R195, 0x1f, RZ ;  /* 0x0000001fc3627819 */ /* 0x000fe200000006ff */
[----:B------:R-:W1:Y:S01]  /*95a0*/  LDC R150, c[0x0][0x2f4] ;  /* 0x0000bd00ff967b82 */ /* 0x000e620000000800 */
[----:B------:R-:W-:Y:S02]  /*95b0*/  BSSY B1, `(.L_x_1508) ;  /* 0x0000004000017945 */ /* 0x000fe40003800000 */
[----:B------:R-:W2:Y:S05]  /*95c0*/  SYNCS.PHASECHK.TRANS64.TRYWAIT P5, [R97+URZ+0x29890], R98 ;  /* 0x02989062610075a7 */ /* 0x000eaa00080a017f */
[----:B------:R-:W3:Y:S01]  /*95d0*/  LDC.64 R130, c[0x0][0x300] ;  /* 0x0000c000ff827b82 */ /* 0x000ee20000000a00 */
[----:B--2---:R-:W-:Y:S05]  /*95e0*/  @!P5 BRA `(.L_x_1509) ;  /* 0x000002a40034d947 */ /* 0x004fea0003800000 */
.L_x_1844:
[----:B------:R-:W-:Y:S05]  /*95f0*/  BSYNC B1 ;  /* 0x0000000000017941 */ /* 0x000fea0003800000 */
.L_x_1508:
        /* <DEDUP_REMOVED lines=24> */
[----:B------:R-:W-:-:S04]  /*9780*/  IMAD.IADD R89, R89, 0x1, R88 ;  /* 0x0000000159597824 */ /* 0x000fc800078e0258 */
[C---:B------:R-:W-:Y:S02]  /*9790*/  IMAD R91, R18.reuse, 0x7800, R89 ;  /* 0x00007800125b7824 */ /* 0x040fe400078e0259 */
        /* <DEDUP_REMOVED lines=8> */
[----:B------:R-:W-:Y:S02]  /*9820*/  LOP3.LUT R52, R53, 0xff0000ff, RZ, 0xc0, !PT ;  /* 0xff0000ff35347812 */ /* 0x000fe400078ec0ff */
[--C-:B------:R-:W-:Y:S01]  /*9830*/  SHF.R.U32.HI R42, RZ, 0x10, R55.reuse ;  /* 0x00000010ff2a7819 */ /* 0x100fe20000011637 */
[----:B------:R-:W-:Y:S01]  /*9840*/  IMAD.SHL.U32 R181, R54, 0x100, RZ ;  /* 0x0000010036b57824 */ /* 0x000fe200078e00ff */
[----:B------:R-:W-:Y:S02]  /*9850*/  SHF.R.U32.HI R53, RZ, 0x8, R55 ;  /* 0x00000008ff357819 */ /* 0x000fe40000011637 */
[----:B------:R-:W-:Y:S01]  /*9860*/  LOP3.LUT R179, R55, 0xff0000ff, RZ, 0xc0, !PT ;  /* 0xff0000ff37b37812 */ /* 0x000fe200078ec0ff */
[----:B------:R-:W-:Y:S01]  /*9870*/  IMAD.U32 R42, R42, 0x10000, RZ ;  /* 0x000100002a2a7824 */ /* 0x000fe200078e00ff */
[----:B------:R-:W-:Y:S01]  /*9880*/  SHF.R.U32.HI R55, RZ, 0x8, R41 ;  /* 0x00000008ff377819 */ /* 0x000fe20000011629 */
[----:B------:R-:W-:Y:S01]  /*9890*/  IMAD.SHL.U32 R182, R53, 0x100, RZ ;  /* 0x0000010035b67824 */ /* 0x000fe200078e00ff */
[----:B------:R-:W-:-:S02]  /*98a0*/  LOP3.LUT R180, R41, 0xff0000ff, RZ, 0xc0, !PT ;  /* 0xff0000ff29b47812 */ /* 0x000fc400078ec0ff */
[----:B------:R-:W-:Y:S01]  /*98b0*/  SHF.R.U32.HI R178, RZ, 0x10, R41 ;  /* 0x00000010ffb27819 */ /* 0x000fe20000011629 */
[----:B------:R-:W-:Y:S01]  /*98c0*/  IMAD.SHL.U32 R53, R55, 0x100, RZ ;  /* 0x0000010037357824 */ /* 0x000fe200078e00ff */
[----:B------:R-:W-:Y:S02]  /*98d0*/  LOP3.LUT R55, R179, 0xff00, R182, 0xf8, !PT ;  /* 0x0000ff00b3377812 */ /* 0x000fe400078ef8b6 */
[----:B------:R-:W-:Y:S02]  /*98e0*/  LOP3.LUT R52, R52, 0xff00, R181, 0xf8, !PT ;  /* 0x0000ff0034347812 */ /* 0x000fe400078ef8b5 */
[----:B------:R-:W-:Y:S01]  /*98f0*/  LOP3.LUT R179, R180, 0xff00, R53, 0xf8, !PT ;  /* 0x0000ff00b4b37812 */ /* 0x000fe200078ef835 */
[----:B------:R-:W-:Y:S01]  /*9900*/  IMAD.U32 R53, R40, 0x10000, RZ ;  /* 0x0001000028357824 */ /* 0x000fe200078e00ff */
[--C-:B------:R-:W-:Y:S01]  /*9910*/  SHF.R.U32.HI R54, RZ, 0x8, R43.reuse ;  /* 0x00000008ff367819 */ /* 0x100fe2000001162b */
[----:B------:R-:W-:Y:S01]  /*9920*/  IMAD.U32 R40, R178, 0x10000, RZ ;  /* 0x00010000b2287824 */ /* 0x000fe200078e00ff */
[----:B------:R-:W-:-:S02]  /*9930*/  SHF.R.U32.HI R41, RZ, 0x10, R43 ;  /* 0x00000010ff297819 */ /* 0x000fc4000001162b */
[----:B------:R-:W-:Y:S01]  /*9940*/  LOP3.LUT R178, R52, 0xff0000, R53, 0xf8, !PT ;  /* 0x00ff000034b27812 */ /* 0x000fe200078ef835 */
[----:B------:R-:W-:Y:S01]  /*9950*/  IMAD.SHL.U32 R54, R54, 0x100, RZ ;  /* 0x0000010036367824 */ /* 0x000fe200078e00ff */
[----:B------:R-:W-:Y:S01]  /*9960*/  LOP3.LUT R40, R179, 0xff0000, R40, 0xf8, !PT ;  /* 0x00ff0000b3287812 */ /* 0x000fe200078ef828 */
[----:B------:R-:W-:Y:S01]  /*9970*/  IMAD.U32 R41, R41, 0x10000, RZ ;  /* 0x0001000029297824 */ /* 0x000fe200078e00ff */
[----:B0-----:R-:W-:Y:S02]  /*9980*/  F2FP.F16.E4M3.UNPACK_B R179, R93 ;  /* 0x0000005dffb3723e */ /* 0x001fe400020006ff */
[----:B------:R-:W-:Y:S02]  /*9990*/  F2FP.F16.E4M3.UNPACK_B R181, R40 ;  /* 0x00000028ffb5723e */ /* 0x000fe400020006ff */
[----:B-1----:R-:W-:Y:S01]  /*99a0*/  F2FP.F16.E4M3.UNPACK_B R52, R89 ;  /* 0x00000059ff34723e */ /* 0x002fe200020006ff */
[----:B------:R-:W-:Y:S01]  /*99b0*/  HADD2.F32 R53, -RZ, R179.H0_H0 ;  /* 0x200000b3ff357230 */ /* 0x000fe20000004100 */
[-C--:B------:R-:W-:Y:S01]  /*99c0*/  F2FP.F16.E4M3.UNPACK_B R182, R178.reuse ;  /* 0x000000b2ffb6723e */ /* 0x080fe200020006ff */
[----:B------:R-:W-:Y:S01]  /*99d0*/  HADD2.F32 R184, -RZ, R181.H0_H0 ;  /* 0x200000b5ffb87230 */ /* 0x000fe20000004100 */
[----:B------:R-:W-:Y:S01]  /*99e0*/  F2FP.F16.E4M3.UNPACK_B R93, R93.H1 ;  /* 0x0000005dff5d723e */ /* 0x000fe200030006ff */
[----:B------:R-:W-:Y:S01]  /*99f0*/  HADD2.F32 R180, -RZ, R52.H0_H0 ;  /* 0x20000034ffb47230 */ /* 0x000fe20000004100 */
[----:B------:R-:W-:Y:S01]  /*9a00*/  F2FP.F16.E4M3.UNPACK_B R178, R178.H1 ;  /* 0x000000b2ffb2723e */ /* 0x000fe200030006ff */
        /* <DEDUP_REMOVED lines=8> */
[----:B------:R-:W-:Y:S01]  /*9a90*/  HADD2.F32 R183, -RZ, R179.H1_H1 ;  /* 0x300000b3ffb77230 */ /* 0x000fe20000004100 */
[----:B------:R-:W-:-:S04]  /*9aa0*/  LOP3.LUT R43, R43, 0xff0000ff, RZ, 0xc0, !PT ;  /* 0xff0000ff2b2b7812 */ /* 0x000fc800078ec0ff */
[-C--:B------:R-:W-:Y:S01]  /*9ab0*/  FMUL.FTZ R179, R183, R181.reuse ;  /* 0x000000b5b7b37220 */ /* 0x080fe20000410000 */
[C---:B------:R-:W-:Y:S01]  /*9ac0*/  FMUL.FTZ R181, R52.reuse, R181 ;  /* 0x000000b534b57220 */ /* 0x040fe20000410000 */
[----:B------:R-:W-:Y:S02]  /*9ad0*/  LOP3.LUT R43, R43, 0xff00, R54, 0xf8, !PT ;  /* 0x0000ff002b2b7812 */ /* 0x000fe400078ef836 */
        /* <DEDUP_REMOVED lines=9> */
[----:B------:R-:W-:-:S02]  /*9b70*/  HADD2.F32 R89, -RZ, R182.H0_H0 ;  /* 0x200000b6ff597230 */ /* 0x000fc40000004100 */
[----:B------:R-:W-:Y:S02]  /*9b80*/  HADD2.F32 R93, -RZ, R93.H1_H1 ;  /* 0x3000005dff5d7230 */ /* 0x000fe40000004100 */
        /* <DEDUP_REMOVED lines=100> */
[-C--:B------:R-:W-:Y:S01]  /*a1d0*/  FFMA.FTZ R89, R41, R175.reuse, -R89 ;  /* 0x000000af29597223 */ /* 0x080fe20000010859 */
[----:B------:R-:W-:Y:S01]  /*a1e0*/  F2FP.SATFINITE.E4M3.F32.PACK_AB_MERGE_C R55, R55, R184, RZ ;  /* 0x000000b83737723e */ /* 0x000fe200048070ff */
[----:B------:R-:W-:Y:S01]  /*a1f0*/  FFMA.FTZ R41, R92, R175, R173 ;  /* 0x000000af5c297223 */ /* 0x000fe200000100ad */
[----:B------:R-:W-:Y:S01]  /*a200*/  F2FP.F16.E4M3.UNPACK_B R92, R94.H1 ;  /* 0x0000005eff5c723e */ /* 0x000fe200030006ff */
[--C-:B------:R-:W-:Y:S01]  /*a210*/  HADD2.F32 R175, -RZ, R95.reuse.H0_H0 ;  /* 0x2000005fffaf7230 */ /* 0x100fe20000004100 */
[----:B------:R-:W-:Y:S01]  /*a220*/  F2FP.SATFINITE.E4M3.F32.PACK_AB_MERGE_C R178, R89, R178, R88 ;  /* 0x000000b259b2723e */ /* 0x000fe20004807058 */
[----:B------:R-:W-:Y:S01]  /*a230*/  HADD2.F32 R95, -RZ, R95.H1_H1 ;  /* 0x3000005fff5f7230 */ /* 0x000fe20000004100 */
[----:B------:R-:W-:Y:S01]  /*a240*/  F2FP.F16.E4M3.UNPACK_B R88, R174.H1 ;  /* 0x000000aeff58723e */ /* 0x000fe200030006ff */
        /* <DEDUP_REMOVED lines=11> */
[----:B------:R-:W-:Y:S01]  /*a300*/  FMUL.FTZ R185, R173, R185 ;  /* 0x000000b9adb97220 */ /* 0x000fe20000410000 */
[----:B------:R-:W-:Y:S01]  /*a310*/  F2FP.SATFINITE.E4M3.F32.PACK_AB_MERGE_C R41, R41, R180, R55 ;  /* 0x000000b42929723e */ /* 0x000fe20004807037 */
[-C--:B------:R-:W-:Y:S02]  /*a320*/  FFMA.FTZ R181, R173, R175.reuse, -R181 ;  /* 0x000000afadb57223 */ /* 0x080fe400000108b5 */
[----:B------:R-:W-:Y:S01]  /*a330*/  FFMA.FTZ R185, R93, R175, R185 ;  /* 0x000000af5db97223 */ /* 0x000fe200000100b9 */
[-C--:B------:R-:W-:Y:S01]  /*a340*/  FMUL.FTZ R93, R92, R88.reuse ;  /* 0x000000585c5d7220 */ /* 0x080fe20000410000 */
[----:B------:R-:W-:Y:S01]  /*a350*/  FMUL.FTZ R88, R89, R88 ;  /* 0x0000005859587220 */ /* 0x000fe20000410000 */
[----:B------:R-:W-:-:S02]  /*a360*/  HADD2.F32 R175, -RZ, R174.H0_H0 ;  /* 0x200000aeffaf7230 */ /* 0x000fc40000004100 */
[-C--:B------:R-:W-:Y:S01]  /*a370*/  FFMA.FTZ R89, R89, R95.reuse, -R93 ;  /* 0x0000005f59597223 */ /* 0x080fe2000001085d */
[----:B------:R-:W-:Y:S01]  /*a380*/  FFMA.FTZ R88, R92, R95, R88 ;  /* 0x0000005f5c587223 */ /* 0x000fe20000010058 */
[----:B------:R-:W-:Y:S02]  /*a390*/  HADD2.F32 R92, -RZ, R94.H0_H0 ;  /* 0x2000005eff5c7230 */ /* 0x000fe40000004100 */
        /* <DEDUP_REMOVED lines=12> */
[----:B------:R-:W-:Y:S01]  /*a460*/  F2FP.SATFINITE.E4M3.F32.PACK_AB_MERGE_C R88, R88, R185, RZ ;  /* 0x000000b95858723e */ /* 0x000fe200048070ff */
[----:B------:R-:W-:Y:S01]  /*a470*/  FMUL.FTZ R174, R90, R174 ;  /* 0x000000ae5aae7220 */ /* 0x000fe20000410000 */
[----:B------:R-:W-:Y:S01]  /*a480*/  F2FP.SATFINITE.E4M3.F32.PACK_AB_MERGE_C R93, R52, R53, R40 ;  /* 0x00000035345d723e */ /* 0x000fe20004807028 */
[-C--:B------:R-:W-:Y:S01]  /*a490*/  FFMA.FTZ R92, R90, R176.reuse, -R92 ;  /* 0x000000b05a5c7223 */ /* 0x080fe2000001085c */
[----:B------:R-:W-:Y:S01]  /*a4a0*/  F2FP.SATFINITE.E4M3.F32.PACK_AB_MERGE_C R95, R43, R183, R42 ;  /* 0x000000b72b5f723e */ /* 0x000fe2000480702a */
[----:B------:R-:W-:-:S03]  /*a4b0*/  FFMA.FTZ R174, R94, R176, R174 ;  /* 0x000000b05eae7223 */ /* 0x000fc600000100ae */
[----:B------:R-:W-:Y:S01]  /*a4c0*/  F2FP.SATFINITE.E4M3.F32.PACK_AB_MERGE_C R90, R92, R173, R89 ;  /* 0x000000ad5c5a723e */ /* 0x000fe20004807059 */
[----:B------:R-:W-:Y:S01]  /*a4d0*/  IMAD.MOV.U32 R89, RZ, RZ, R179 ;  /* 0x000000ffff597224 */ /* 0x000fe200078e00b3 */
[----:B------:R-:W-:Y:S01]  /*a4e0*/  F2FP.SATFINITE.E4M3.F32.PACK_AB_MERGE_C R94, R174, R175, R88 ;  /* 0x000000afae5e723e */ /* 0x000fe20004807058 */
[----:B------:R-:W-:Y:S02]  /*a4f0*/  IMAD.MOV.U32 R88, RZ, RZ, R178 ;  /* 0x000000ffff587224 */ /* 0x000fe400078e00b2 */
[----:B------:R-:W-:-:S07]  /*a500*/  IMAD.MOV.U32 R92, RZ, RZ, R41 ;  /* 0x000000ffff5c7224 */ /* 0x000fce00078e0029 */
.L_x_1515:
[----:B------:R-:W-:Y:S05]  /*a510*/  BSYNC B3 ;  /* 0x0000000000037941 */ /* 0x000fea0003800000 */
.L_x_1514:
        /* <DEDUP_REMOVED lines=9> */
[----:B-1----:R1:W-:Y:S01]  /*a5b0*/  STG.E.128 desc[UR60][R40.64], R88 ;  /* 0x0000005828007986 */ /* 0x0023e2000c101d3c */
[----:B------:R-:W-:-:S05]  /*a5c0*/  @!P4 IMAD.X R43, R52, 0x1, R121, P5 ;  /* 0x00000001342bc824 */ /* 0x000fca00028e0679 */
[----:B0-----:R1:W-:Y:S03]  /*a5d0*/  @!P4 STG.E.128 desc[UR60][R42.64], R92 ;  /* 0x0000005c2a00c986 */ /* 0x0013e6000c101d3c */
.L_x_1513:
[----:B------:R-:W-:Y:S05]  /*a5e0*/  BSYNC B2 ;  /* 0x0000000000027941 */ /* 0x000fea0003800000 */
.L_x_1512:
[----:B------:R-:W-:Y:S01]  /*a5f0*/  ISETP.NE.AND P4, PT, R35, RZ, PT ;  /* 0x000000ff2300720c */ /* 0x000fe20003f85270 */
[----:B------:R-:W-:-:S12]  /*a600*/  BSSY B2, `(.L_x_1516) ;  /* 0x00000f6000027945 */ /* 0x000fd80003800000 */
[----:B------:R-:W-:Y:S05]  /*a610*/  @!P4 BRA `(.L_x_1517) ;  /* 0x0000000c00d0c947 */ /* 0x000fea0003800000 */
[----:B-1----:R-:W-:Y:S01]  /*a620*/  SEL R40, R99, R155, !P3 ;  /* 0x0000009b63287207 */ /* 0x002fe20005800000 */
        /* <DEDUP_REMOVED lines=9> */
[----:B------:R-:W-:-:S04]  /*a6c0*/  LEA.HI R40, R40, R41, RZ, 0x2 ;  /* 0x0000002928287211 */ /* 0x000fc800078f10ff */
[----:B------:R-:W-:Y:S02]  /*a6d0*/  SHF.R.S32.HI R41, RZ, 0x2, R40 ;  /* 0x00000002ff297819 */ /* 0x000fe40000011428 */
[----:B------:R-:W-:-:S03]  /*a6e0*/  LOP3.LUT R40, R202, 0x30, R90, 0xf8, !PT ;  /* 0x00000030ca287812 */ /* 0x000fc600078ef85a */
[----:B------:R-:W-:Y:S01]  /*a6f0*/  IMAD R41, R41, 0x2800, R208 ;  /* 0x0000280029297824 */ /* 0x000fe200078e02d0 */
[----:B------:R-:W-:-:S05]  /*a700*/  LOP3.LUT R40, R40, R203, RZ, 0x3c, !PT ;  /* 0x000000cb28287212 */ /* 0x000fca00078e3cff */
[----:B------:R-:W-:Y:S02]  /*a710*/  IMAD.IADD R43, R41, 0x1, R40 ;  /* 0x00000001292b7824 */ /* 0x000fe400078e0228 */
        /* <DEDUP_REMOVED lines=8> */
[----:B------:R-:W-:Y:S02]  /*a7a0*/  LOP3.LUT R44, R57, 0xff0000ff, RZ, 0xc0, !PT ;  /* 0xff0000ff392c7812 */ /* 0x000fe400078ec0ff */
[----:B------:R-:W-:Y:S02]  /*a7b0*/  SHF.R.U32.HI R58, RZ, 0x10, R57 ;  /* 0x00000010ff3a7819 */ /* 0x000fe40000011639 */
[--C-:B------:R-:W-:Y:S02]  /*a7c0*/  SHF.R.U32.HI R57, RZ, 0x8, R45.reuse ;  /* 0x00000008ff397819 */ /* 0x100fe4000001162d */
[----:B------:R-:W-:Y:S02]  /*a7d0*/  SHF.R.U32.HI R56, RZ, 0x10, R45 ;  /* 0x00000010ff387819 */ /* 0x000fe4000001162d */
[----:B------:R-:W-:Y:S01]  /*a7e0*/  LOP3.LUT R46, R45, 0xff0000ff, RZ, 0xc0, !PT ;  /* 0xff0000ff2d2e7812 */ /* 0x000fe200078ec0ff */
[----:B------:R-:W-:-:S02]  /*a7f0*/  IMAD.SHL.U32 R57, R57, 0x100, RZ ;  /* 0x0000010039397824 */ /* 0x000fc400078e00ff */
[----:B------:R-:W-:Y:S02]  /*a800*/  IMAD.SHL.U32 R45, R91, 0x100, RZ ;  /* 0x000001005b2d7824 */ /* 0x000fe400078e00ff */
[----:B------:R-:W-:Y:S01]  /*a810*/  IMAD.U32 R56, R56, 0x10000, RZ ;  /* 0x0001000038387824 */ /* 0x000fe200078e00ff */
[----:B------:R-:W-:Y:S01]  /*a820*/  LOP3.LUT R57, R46, 0xff00, R57, 0xf8, !PT ;  /* 0x0000ff002e397812 */ /* 0x000fe200078ef839 */
[----:B------:R-:W-:Y:S01]  /*a830*/  IMAD.U32 R46, R58, 0x10000, RZ ;  /* 0x000100003a2e7824 */ /* 0x000fe200078e00ff */
[----:B------:R-:W-:Y:S01]  /*a840*/  LOP3.LUT R45, R44, 0xff00, R45, 0xf8, !PT ;  /* 0x0000ff002c2d7812 */ /* 0x000fe200078ef82d */
[----:B-1----:R-:W-:Y:S01]  /*a850*/  IMAD.MOV.U32 R58, RZ, RZ, R53 ;  /* 0x000000ffff3a7224 */ /* 0x002fe200078e0035 */
[----:B------:R-:W-:Y:S02]  /*a860*/  LOP3.LUT R44, R57, 0xff0000, R56, 0xf8, !PT ;  /* 0x00ff0000392c7812 */ /* 0x000fe400078ef838 */
[----:B0-----:R-:W-:Y:S02]  /*a870*/  F2FP.F16.E4M3.UNPACK_B R53, R41 ;  /* 0x00000029ff35723e */ /* 0x001fe400020006ff */
[----:B------:R-:W-:-:S02]  /*a880*/  F2FP.F16.E4M3.UNPACK_B R91, R58 ;  /* 0x0000003aff5b723e */ /* 0x000fc400020006ff */
[----:B------:R-:W-:Y:S01]  /*a890*/  F2FP.F16.E4M3.UNPACK_B R92, R44 ;  /* 0x0000002cff5c723e */ /* 0x000fe200020006ff */
[----:B------:R-:W-:Y:S01]  /*a8a0*/  HADD2.F32 R56, -RZ, R53.H0_H0 ;  /* 0x20000035ff387230 */ /* 0x000fe20000004100 */
[----:B------:R-:W-:Y:S01]  /*a8b0*/  LOP3.LUT R57, R45, 0xff0000, R46, 0xf8, !PT ;  /* 0x00ff00002d397812 */ /* 0x000fe200078ef82e */
[--C-:B------:R-:W-:Y:S01]  /*a8c0*/  HADD2.F32 R46, -RZ, R91.reuse.H0_H0 ;  /* 0x2000005bff2e7230 */ /* 0x100fe20000004100 */
[----:B------:R-:W-:Y:S01]  /*a8d0*/  F2FP.F16.E4M3.UNPACK_B R58, R58.H1 ;  /* 0x0000003aff3a723e */ /* 0x000fe200030006ff */
[----:B------:R-:W-:Y:S01]  /*a8e0*/  HADD2.F32 R91, -RZ, R91.H1_H1 ;  /* 0x3000005bff5b7230 */ /* 0x000fe20000004100 */
[-C--:B------:R-:W-:Y:S01]  /*a8f0*/  F2FP.F16.E4M3.UNPACK_B R45, R57.reuse ;  /* 0x00000039ff2d723e */ /* 0x080fe200020006ff */
[--C-:B------:R-:W-:Y:S01]  /*a900*/  HADD2.F32 R94, -RZ, R92.reuse.H1_H1 ;  /* 0x3000005cff5e7230 */ /* 0x100fe20000004100 */
[----:B------:R-:W-:Y:S01]  /*a910*/  F2FP.F16.E4M3.UNPACK_B R57, R57.H1 ;  /* 0x00000039ff39723e */ /* 0x000fe200030006ff */
[----:B------:R-:W-:Y:S02]  /*a920*/  HADD2.F32 R53, -RZ, R53.H1_H1 ;  /* 0x30000035ff357230 */ /* 0x000fe40000004100 */
[----:B------:R-:W-:-:S02]  /*a930*/  HADD2.F32 R95, -RZ, R92.H0_H0 ;  /* 0x2000005cff5f7230 */ /* 0x000fc40000004100 */
[-C--:B------:R-:W-:Y:S01]  /*a940*/  FMUL.FTZ R174, R91, R94.reuse ;  /* 0x0000005e5bae7220 */ /* 0x080fe20000410000 */
[--C-:B------:R-:W-:Y:S02]  /*a950*/  HADD2.F32 R92, -RZ, R45.reuse.H1_H1 ;  /* 0x3000002dff5c7230 */ /* 0x100fe40000004100 */
[C---:B------:R-:W-:Y:S01]  /*a960*/  FMUL.FTZ R94, R53.reuse, R94 ;  /* 0x0000005e355e7220 */ /* 0x040fe20000410000 */
[----:B------:R-:W-:Y:S02]  /*a970*/  HADD2.F32 R93, -RZ, R45.H0_H0 ;  /* 0x2000002dff5d7230 */ /* 0x000fe40000004100 */
[-C--:B------:R-:W-:Y:S01]  /*a980*/  FMUL.FTZ R173, R46, R95.reuse ;  /* 0x0000005f2ead7220 */ /* 0x080fe20000410000 */
[C---:B------:R-:W-:Y:S01]  /*a990*/  FMUL.FTZ R95, R56.reuse, R95 ;  /* 0x0000005f385f7220 */ /* 0x040fe20000410000 */
[-C--:B------:R-:W-:Y:S01]  /*a9a0*/  FFMA.FTZ R53, R53, R92.reuse, -R174 ;  /* 0x0000005c35357223 */ /* 0x080fe200000108ae */
[----:B------:R-:W-:Y:S01]  /*a9b0*/  FFMA.FTZ R45, R91, R92, R94 ;  /* 0x0000005c5b2d7223 */ /* 0x000fe2000001005e */
[----:B------:R-:W-:Y:S01]  /*a9c0*/  F2FP.F16.E4M3.UNPACK_B R92, R44.H1 ;  /* 0x0000002cff5c723e */ /* 0x000fe200030006ff */
[----:B------:R-:W-:Y:S01]  /*a9d0*/  FFMA.FTZ R56, R56, R93, -R173 ;  /* 0x0000005d38387223 */ /* 0x000fe200000108ad */
[----:B------:R-:W-:Y:S01]  /*a9e0*/  F2FP.F16.E4M3.UNPACK_B R91, R41.H1 ;  /* 0x00000029ff5b723e */ /* 0x000fe200030006ff */
[----:B------:R-:W-:-:S02]  /*a9f0*/  HADD2.F32 R41, -RZ, R58.H0_H0 ;  /* 0x2000003aff297230 */ /* 0x000fc40000004100 */
[----:B------:R-:W-:Y:S01]  /*aa00*/  FFMA.FTZ R46, R46, R93, R95 ;  /* 0x0000005d2e2e7223 */ /* 0x000fe2000001005f */
[----:B------:R-:W-:Y:S02]  /*aa10*/  HADD2.F32 R94, -RZ, R92.H0_H0 ;  /* 0x2000005cff5e7230 */ /* 0x000fe40000004100 */
[----:B------:R-:W-:Y:S02]  /*aa20*/  HADD2.F32 R44, -RZ, R91.H0_H0 ;  /* 0x2000005bff2c7230 */ /* 0x000fe40000004100 */
[----:B------:R-:W-:Y:S02]  /*aa30*/  HADD2.F32 R93, -RZ, R57.H0_H0 ;  /* 0x20000039ff5d7230 */ /* 0x000fe40000004100 */
[-C--:B------:R-:W-:Y:S01]  /*aa40*/  FMUL.FTZ R95, R41, R94.reuse ;  /* 0x0000005e295f7220 */ /* 0x080fe20000410000 */
[----:B------:R-:W-:Y:S02]  /*aa50*/  HADD2.F32 R91, -RZ, R91.H1_H1 ;  /* 0x3000005bff5b7230 */ /* 0x000fe40000004100 */
[C---:B------:R-:W-:Y:S01]  /*aa60*/  FMUL.FTZ R94, R44.reuse, R94 ;  /* 0x0000005e2c5e7220 */ /* 0x040fe20000410000 */
[----:B------:R-:W-:-:S03]  /*aa70*/  FFMA.FTZ R44, R44, R93, -R95 ;  /* 0x0000005d2c2c7223 */ /* 0x000fc6000001085f */
[----:B------:R-:W-:Y:S01]  /*aa80*/  FFMA.FTZ R41, R41, R93, R94 ;  /* 0x0000005d29297223 */ /* 0x000fe2000001005e */
[----:B------:R-:W-:Y:S02]  /*aa90*/  HADD2.F32 R93, -RZ, R58.H1_H1 ;  /* 0x3000003aff5d7230 */ /* 0x000fe40000004100 */
[----:B------:R-:W-:Y:S02]  /*aaa0*/  HADD2.F32 R58, -RZ, R92.H1_H1 ;  /* 0x3000005cff3a7230 */ /* 0x000fe40000004100 */
[----:B------:R-:W-:-:S03]  /*aab0*/  HADD2.F32 R92, -RZ, R57.H1_H1 ;  /* 0x30000039ff5c7230 */ /* 0x000fc60000004100 */
[-C--:B------:R-:W-:Y:S01]  /*aac0*/  FMUL.FTZ R94, R93, R58.reuse ;  /* 0x0000003a5d5e7220 */ /* 0x080fe20000410000 */
[----:B------:R-:W-:-:S03]  /*aad0*/  FMUL.FTZ R174, R91, R58 ;  /* 0x0000003a5bae7220 */ /* 0x000fc60000410000 */
[-C--:B------:R-:W-:Y:S01]  /*aae0*/  FFMA.FTZ R58, R91, R92.reuse, -R94 ;  /* 0x0000005c5b3a7223 */ /* 0x080fe2000001085e */
[----:B------:R-:W-:Y:S01]  /*aaf0*/  SHF.R.U32.HI R94, RZ, 0x8, R47 ;  /* 0x00000008ff5e7819 */ /* 0x000fe2000001162f */
[----:B------:R-:W-:Y:S01]  /*ab00*/  FFMA.FTZ R57, R93, R92, R174 ;  /* 0x0000005c5d397223 */ /* 0x000fe200000100ae */
[----:B------:R-:W-:Y:S02]  /*ab10*/  SHF.R.U32.HI R92, RZ, 0x8, R59 ;  /* 0x00000008ff5c7819 */ /* 0x000fe4000001163b */
[----:B------:R-:W-:Y:S01]  /*ab20*/  SHF.R.U32.HI R174, RZ, 0x10, R47 ;  /* 0x00000010ffae7819 */ /* 0x000fe2000001162f */
[----:B------:R-:W-:Y:S01]  /*ab30*/  IMAD.SHL.U32 R94, R94, 0x100, RZ ;  /* 0x000001005e5e7824 */ /* 0x000fe200078e00ff */
[----:B------:R-:W-:Y:S01]  /*ab40*/  LOP3.LUT R91, R59, 0xff0000ff, RZ, 0xc0, !PT ;  /* 0xff0000ff3b5b7812 */ /* 0x000fe200078ec0ff */
[----:B------:R-:W-:Y:S01]  /*ab50*/  IMAD.SHL.U32 R92, R92, 0x100, RZ ;  /* 0x000001005c5c7824 */ /* 0x000fe200078e00ff */
[----:B------:R-:W-:Y:S01]  /*ab60*/  SHF.R.U32.HI R93, RZ, 0x10, R59 ;  /* 0x00000010ff5d7819 */ /* 0x000fe2000001163b */
[----:B------:R-:W-:Y:S01]  /*ab70*/  IMAD.U32 R174, R174, 0x10000, RZ ;  /* 0x00010000aeae7824 */ /* 0x000fe200078e00ff */
[----:B------:R-:W-:Y:S01]  /*ab80*/  LOP3.LUT R59, R47, 0xff0000ff, RZ, 0xc0, !PT ;  /* 0xff0000ff2f3b7812 */ /* 0x000fe200078ec0ff */
[----:B------:R-:W-:Y:S01]  /*ab90*/  IMAD.MOV.U32 R47, RZ, RZ, R55 ;  /* 0x000000ffff2f7224 */ /* 0x000fe200078e0037 */
[----:B------:R-:W-:Y:S01]  /*aba0*/  LOP3.LUT R91, R91, 0xff00, R92, 0xf8, !PT ;  /* 0x0000ff005b5b7812 */ /* 0x000fe200078ef85c */
[----:B------:R-:W-:Y:S01]  /*abb0*/  IMAD.U32 R92, R93, 0x10000, RZ ;  /* 0x000100005d5c7824 */ /* 0x000fe200078e00ff */
[----:B------:R-:W-:-:S02]  /*abc0*/  LOP3.LUT R59, R59, 0xff00, R94, 0xf8, !PT ;  /* 0x0000ff003b3b7812 */ /* 0x000fc400078ef85e */
[----:B------:R-:W-:Y:S02]  /*abd0*/  F2FP.F16.E4M3.UNPACK_B R94, R47 ;  /* 0x0000002fff5e723e */ /* 0x000fe400020006ff */
[----:B------:R-:W-:Y:S02]  /*abe0*/  LOP3.LUT R174, R59, 0xff0000, R174, 0xf8, !PT ;  /* 0x00ff00003bae7812 */ /* 0x000fe400078ef8ae */
[----:B------:R-:W-:Y:S01]  /*abf0*/  LOP3.LUT R175, R91, 0xff0000, R92, 0xf8, !PT ;  /* 0x00ff00005baf7812 */ /* 0x000fe200078ef85c */
[--C-:B------:R-:W-:Y:S01]  /*ac00*/  HADD2.F32 R55, -RZ, R94.reuse.H0_H0 ;  /* 0x2000005eff377230 */ /* 0x100fe20000004100 */
[-C--:B------:R-:W-:Y:S01]  /*ac10*/  F2FP.F16.E4M3.UNPACK_B R95, R174.reuse ;  /* 0x000000aeff5f723e */ /* 0x080fe200020006ff */
[----:B------:R-:W-:Y:S01]  /*ac20*/  HADD2.F32 R94, -RZ, R94.H1_H1 ;  /* 0x3000005eff5e7230 */ /* 0x000fe20000004100 */
[----:B------:R-:W-:Y:S02]  /*ac30*/  F2FP.F16.E4M3.UNPACK_B R93, R43 ;  /* 0x0000002bff5d723e */ /* 0x000fe400020006ff */
[----:B------:R-:W-:Y:S01]  /*ac40*/  F2FP.F16.E4M3.UNPACK_B R173, R175 ;  /* 0x000000afffad723e */ /* 0x000fe200020006ff */
[----:B------:R-:W-:Y:S01]  /*ac50*/  HADD2.F32 R176, -RZ, R95.H0_H0 ;  /* 0x2000005fffb07230 */ /* 0x000fe20000004100 */
[----:B------:R-:W-:Y:S01]  /*ac60*/  F2FP.F16.E4M3.UNPACK_B R91, R47.H1 ;  /* 0x0000002fff5b723e */ /* 0x000fe200030006ff */
[----:B------:R-:W-:Y:S01]  /*ac70*/  HADD2.F32 R59, -RZ, R93.H0_H0 ;  /* 0x2000005dff3b7230 */ /* 0x000fe20000004100 */
[----:B------:R-:W-:Y:S01]  /*ac80*/  F2FP.F16.E4M3.UNPACK_B R174, R174.H1 ;  /* 0x000000aeffae723e */ /* 0x000fe200030006ff */
[----:B------:R-:W-:-:S02]  /*ac90*/  HADD2.F32 R92, -RZ, R173.H0_H0 ;  /* 0x200000adff5c7230 */ /* 0x000fc40000004100 */
[-C--:B------:R-:W-:Y:S01]  /*aca0*/  FMUL.FTZ R178, R55, R176.reuse ;  /* 0x000000b037b27220 */ /* 0x080fe20000410000 */
[----:B------:R-:W-:Y:S01]  /*acb0*/  F2FP.F16.E4M3.UNPACK_B R175, R175.H1 ;  /* 0x000000afffaf723e */ /* 0x000fe200030006ff */
[C---:B------:R-:W-:Y:S01]  /*acc0*/  FMUL.FTZ R176, R59.reuse, R176 ;  /* 0x000000b03bb07220 */ /* 0x040fe20000410000 */
[----:B------:R-:W-:Y:S02]  /*acd0*/  HADD2.F32 R47, -RZ, R91.H0_H0 ;  /* 0x2000005bff2f7230 */ /* 0x000fe40000004100 */
[-C--:B------:R-:W-:Y:S01]  /*ace0*/  FFMA.FTZ R59, R59, R92.reuse, -R178 ;  /* 0x0000005c3b3b7223 */ /* 0x080fe200000108b2 */
[----:B------:R-:W-:Y:S02]  /*acf0*/  HADD2.F32 R177, -RZ, R174.H0_H0 ;  /* 0x200000aeffb17230 */ /* 0x000fe40000004100 */
[----:B------:R-:W-:Y:S01]  /*ad00*/  FFMA.FTZ R55, R55, R92, R176 ;  /* 0x0000005c37377223 */ /* 0x000fe200000100b0 */
[----:B------:R-:W-:Y:S01]  /*ad10*/  F2FP.F16.E4M3.UNPACK_B R92, R43.H1 ;  /* 0x0000002bff5c723e */ /* 0x000fe200030006ff */
[----:B------:R-:W-:Y:S01]  /*ad20*/  HADD2.F32 R176, -RZ, R175.H0_H0 ;  /* 0x200000afffb07230 */ /* 0x000fe20000004100 */
[----:B------:R-:W-:Y:S01]  /*ad30*/  F2FP.SATFINITE.E4M3.F32.PACK_AB_MERGE_C R44, R58, R44, RZ ;  /* 0x0000002c3a2c723e */ /* 0x000fe200048070ff */
[----:B------:R-:W-:Y:S01]  /*ad40*/  FMUL.FTZ R178, R47, R177 ;  /* 0x000000b12fb27220 */ /* 0x000fe20000410000 */
[----:B------:R-:W-:Y:S01]  /*ad50*/  HADD2.F32 R91, -RZ, R91.H1_H1 ;  /* 0x3000005bff5b7230 */ /* 0x000fe20000004100 */
[----:B------:R-:W-:Y:S01]  /*ad60*/  F2FP.SATFINITE.E4M3.F32.PACK_AB_MERGE_C R57, R57, R41, RZ ;  /* 0x000000293939723e */ /* 0x000fe200048070ff */
[----:B------:R-:W-:Y:S01]  /*ad70*/  HADD2.F32 R43, -RZ, R92.H0_H0 ;  /* 0x2000005cff2b7230 */ /* 0x000fe20000004100 */
[----:B------:R-:W-:Y:S01]  /*ad80*/  F2FP.SATFINITE.E4M3.F32.PACK_AB_MERGE_C R41, R53, R56, R44 ;  /* 0x000000383529723e */ /* 0x000fe2000480702c */
[----:B------:R-:W-:Y:S01]  /*ad90*/  HADD2.F32 R174, -RZ, R174.H1_H1 ;  /* 0x300000aeffae7230 */ /* 0x000fe20000004100 */
[----:B------:R-:W-:-:S02]  /*ada0*/  F2FP.SATFINITE.E4M3.F32.PACK_AB_MERGE_C R53, R45, R46, R57 ;  /* 0x0000002e2d35723e */ /* 0x000fc40004807039 */
[C---:B------:R-:W-:Y:S01]  /*adb0*/  FMUL.FTZ R177, R43.reuse, R177 ;  /* 0x000000b12bb17220 */ /* 0x040fe20000410000 */
[----:B------:R-:W-:Y:S01]  /*adc0*/  FFMA.FTZ R43, R43, R176, -R178 ;  /* 0x000000b02b2b7223 */ /* 0x000fe200000108b2 */
[----:B------:R-:W-:Y:S02]  /*add0*/  F2FP.F16.E4M3.UNPACK_B R178, R170.H1 ;  /* 0x000000aaffb2723e */ /* 0x000fe400030006ff */
[----:B------:R-:W-:Y:S01]  /*ade0*/  FFMA.FTZ R47, R47, R176, R177 ;  /* 0x000000b02f2f7223 */ /* 0x000fe200000100b1 */
[----:B------:R-:W-:Y:S02]  /*adf0*/  HADD2.F32 R177, -RZ, R92.H1_H1 ;  /* 0x3000005cffb17230 */ /* 0x000fe40000004100 */
[----:B------:R-:W-:Y:S01]  /*ae00*/  FMUL.FTZ R92, R91, R174 ;  /* 0x000000ae5b5c7220 */ /* 0x000fe20000410000 */
[----:B------:R-:W-:Y:S01]  /*ae10*/  HADD2.F32 R176, -RZ, R175.H1_H1 ;  /* 0x300000afffb07230 */ /* 0x000fe20000004100 */
[----:B------:R-:W-:Y:S01]  /*ae20*/  F2FP.F16.E4M3.UNPACK_B R170, R170 ;  /* 0x000000aaffaa723e */ /* 0x000fe200020006ff */
[----:B------:R-:W-:-:S02]  /*ae30*/  HADD2.F32 R175, -RZ, R95.H1_H1 ;  /* 0x3000005fffaf7230 */ /* 0x000fc40000004100 */
[C---:B------:R-:W-:Y:S01]  /*ae40*/  FMUL.FTZ R174, R177.reuse, R174 ;  /* 0x000000aeb1ae7220 */ /* 0x040fe20000410000 */
[----:B------:R-:W-:Y:S02]  /*ae50*/  HADD2.F32 R95, -RZ, R173.H1_H1 ;  /* 0x300000adff5f7230 */ /* 0x000fe40000004100 */
[----:B------:R-:W-:Y:S01]  /*ae60*/  FFMA.FTZ R92, R177, R176, -R92 ;  /* 0x000000b0b15c7223 */ /* 0x000fe2000001085c */
[----:B------:R-:W-:Y:S01]  /*ae70*/  F2FP.F16.E4M3.UNPACK_B R173, R172.H1 ;  /* 0x000000acffad723e */ /* 0x000fe200030006ff */
[----:B------:R-:W-:Y:S01]  /*ae80*/  FFMA.FTZ R91, R91, R176, R174 ;  /* 0x000000b05b5b7223 */ /* 0x000fe200000100ae */
[----:B------:R-:W-:Y:S02]  /*ae90*/  HADD2.F32 R176, -RZ, R93.H1_H1 ;  /* 0x3000005dffb07230 */ /* 0x000fe40000004100 */
[----:B------:R-:W-:Y:S01]  /*aea0*/  FMUL.FTZ R93, R94, R175 ;  /* 0x000000af5e5d7220 */ /* 0x000fe20000410000 */
[----:B------:R-:W-:Y:S01]  /*aeb0*/  IMAD.MOV.U32 R174, RZ, RZ, R52 ;  /* 0x000000ffffae7224 */ /* 0x000fe200078e0034 */
[----:B------:R-:W-:Y:S01]  /*aec0*/  F2FP.F16.E4M3.UNPACK_B R172, R172 ;  /* 0x000000acffac723e */ /* 0x000fe200020006ff */
[----:B------:R-:W-:-:S02]  /*aed0*/  HADD2.F32 R182, -RZ, R173.H0_H0 ;  /* 0x200000adffb67230 */ /* 0x000fc40000004100 */
[C---:B------:R-:W-:Y:S01]  /*aee0*/  FMUL.FTZ R52, R176.reuse, R175 ;  /* 0x000000afb0347220 */ /* 0x040fe20000410000 */
[-C--:B------:R-:W-:Y:S01]  /*aef0*/  FFMA.FTZ R93, R176, R95.reuse, -R93 ;  /* 0x0000005fb05d7223 */ /* 0x080fe2000001085d */
[----:B------:R-:W-:Y:S01]  /*af00*/  F2FP.F16.E4M3.UNPACK_B R176, R174.H1 ;  /* 0x000000aeffb0723e */ /* 0x000fe200030006ff */
[----:B------:R-:W-:Y:S01]  /*af10*/  HADD2.F32 R180, -RZ, R178.H0_H0 ;  /* 0x200000b2ffb47230 */ /* 0x000fe20000004100 */
[----:B------:R-:W-:Y:S01]  /*af20*/  F2FP.F16.E4M3.UNPACK_B R175, R40.H1 ;  /* 0x00000028ffaf723e */ /* 0x000fe200030006ff */
[----:B------:R-:W-:Y:S01]  /*af30*/  HADD2.F32 R173, -RZ, R173.H1_H1 ;  /* 0x300000adffad7230 */ /* 0x000fe20000004100 */
[----:B------:R-:W-:Y:S01]  /*af40*/  F2FP.F16.E4M3.UNPACK_B R174, R174 ;  /* 0x000000aeffae723e */ /* 0x000fe200020006ff */
[--C-:B------:R-:W-:Y:S01]  /*af50*/  HADD2.F32 R177, -RZ, R176.reuse.H0_H0 ;  /* 0x200000b0ffb17230 */ /* 0x100fe20000004100 */
[----:B------:R-:W-:Y:S01]  /*af60*/  F2FP.F16.E4M3.UNPACK_B R40, R40 ;  /* 0x00000028ff28723e */ /* 0x000fe200020006ff */
[----:B------:R-:W-:Y:S02]  /*af70*/  HADD2.F32 R179, -RZ, R175.H0_H0 ;  /* 0x200000afffb37230 */ /* 0x000fe40000004100 */
[----:B------:R-:W-:Y:S01]  /*af80*/  FFMA.FTZ R52, R94, R95, R52 ;  /* 0x0000005f5e347223 */ /* 0x000fe20000010034 */
[----:B------:R-:W-:-:S02]  /*af90*/  HADD2.F32 R176, -RZ, R176.H1_H1 ;  /* 0x300000b0ffb07230 */ /* 0x000fc40000004100 */
[-C--:B------:R-:W-:Y:S01]  /*afa0*/  FMUL.FTZ R181, R177, R182.reuse ;  /* 0x000000b6b1b57220 */ /* 0x080fe20000410000 */
[----:B------:R-:W-:Y:S02]  /*afb0*/  HADD2.F32 R175, -RZ, R175.H1_H1 ;  /* 0x300000afffaf7230 */ /* 0x000fe40000004100 */
[C---:B------:R-:W-:Y:S01]  /*afc0*/  FMUL.FTZ R182, R179.reuse, R182 ;  /* 0x000000b6b3b67220 */ /* 0x040fe20000410000 */
[----:B------:R-:W-:Y:S02]  /*afd0*/  HADD2.F32 R178, -RZ, R178.H1_H1 ;  /* 0x300000b2ffb27230 */ /* 0x000fe40000004100 */
[-C--:B------:R-:W-:Y:S01]  /*afe0*/  FFMA.FTZ R181, R179, R180.reuse, -R181 ;  /* 0x000000b4b3b57223 */ /* 0x080fe200000108b5 */
[----:B------:R-:W-:Y:S01]  /*aff0*/  F2FP.SATFINITE.E4M3.F32.PACK_AB_MERGE_C R47, R91, R47, RZ ;  /* 0x0000002f5b2f723e */ /* 0x000fe200048070ff */
[----:B------:R-:W-:Y:S01]  /*b000*/  FFMA.FTZ R182, R177, R180, R182 ;  /* 0x000000b4b1b67223 */ /* 0x000fe200000100b6 */
[-C--:B------:R-:W-:Y:S01]  /*b010*/  FMUL.FTZ R177, R176, R173.reuse ;  /* 0x000000adb0b17220 */ /* 0x080fe20000410000 */
[C---:B------:R-:W-:Y:S01]  /*b020*/  FMUL.FTZ R173, R175.reuse, R173 ;  /* 0x000000adafad7220 */ /* 0x040fe20000410000 */
[----:B------:R-:W-:Y:S01]  /*b030*/  HADD2.F32 R180, -RZ, R172.H0_H0 ;  /* 0x200000acffb47230 */ /* 0x000fe20000004100 */
[----:B------:R-:W-:Y:S01]  /*b040*/  F2FP.SATFINITE.E4M3.F32.PACK_AB_MERGE_C R92, R92, R43, RZ ;  /* 0x0000002b5c5c723e */ /* 0x000fe200048070ff */
[-C--:B------:R-:W-:Y:S01]  /*b050*/  FFMA.FTZ R175, R175, R178.reuse, -R177 ;  /* 0x000000b2afaf7223 */ /* 0x080fe200000108b1 */
[----:B------:R-:W-:Y:S01]  /*b060*/  FFMA.FTZ R173, R176, R178, R173 ;  /* 0x000000b2b0ad7223 */ /* 0x000fe200000100ad */
[----:B------:R-:W-:Y:S01]  /*b070*/  HADD2.F32 R176, -RZ, R174.H0_H0 ;  /* 0x200000aeffb07230 */ /* 0x000fe20000004100 */
[----:B------:R-:W-:Y:S01]  /*b080*/  F2FP.SATFINITE.E4M3.F32.PACK_AB_MERGE_C R55, R52, R55, R47 ;  /* 0x000000373437723e */ /* 0x000fe2000480702f */
[----:B------:R-:W-:Y:S01]  /*b090*/  HADD2.F32 R178, -RZ, R40.H0_H0 ;  /* 0x20000028ffb27230 */ /* 0x000fe20000004100 */
[----:B------:R-:W-:Y:S01]  /*b0a0*/  F2FP.SATFINITE.E4M3.F32.PACK_AB_MERGE_C R175, R175, R181, RZ ;  /* 0x000000b5afaf723e */ /* 0x000fe200048070ff */
[----:B------:R-:W-:-:S02]  /*b0b0*/  HADD2.F32 R177, -RZ, R170.H0_H0 ;  /* 0x200000aaffb17230 */ /* 0x000fc40000004100 */
[-C--:B------:R-:W-:Y:S01]  /*b0c0*/  FMUL.FTZ R179, R176, R180.reuse ;  /* 0x000000b4b0b37220 */ /* 0x080fe20000410000 */
[----:B------:R-:W-:Y:S02]  /*b0d0*/  HADD2.F32 R172, -RZ, R172.H1_H1 ;  /* 0x300000acffac7230 */ /* 0x000fe40000004100 */
[C---:B------:R-:W-:Y:S01]  /*b0e0*/  FMUL.FTZ R180, R178.reuse, R180 ;  /* 0x000000b4b2b47220 */ /* 0x040fe20000410000 */
[----:B------:R-:W-:Y:S02]  /*b0f0*/  HADD2.F32 R174, -RZ, R174.H1_H1 ;  /* 0x300000aeffae7230 */ /* 0x000fe40000004100 */
[-C--:B------:R-:W-:Y:S01]  /*b100*/  FFMA.FTZ R179, R178, R177.reuse, -R179 ;  /* 0x000000b1b2b37223 */ /* 0x080fe200000108b3 */
[----:B------:R-:W-:Y:S02]  /*b110*/  HADD2.F32 R40, -RZ, R40.H1_H1 ;  /* 0x30000028ff287230 */ /* 0x000fe40000004100 */
[----:B------:R-:W-:Y:S01]  /*b120*/  FFMA.FTZ R180, R176, R177, R180 ;  /* 0x000000b1b0b47223 */ /* 0x000fe200000100b4 */
[----:B------:R-:W-:-:S02]  /*b130*/  HADD2.F32 R170, -RZ, R170.H1_H1 ;  /* 0x300000aaffaa7230 */ /* 0x000fc40000004100 */
[----:B------:R-:W-:Y:S01]  /*b140*/  FMUL.FTZ R176, R174, R172 ;  /* 0x000000acaeb07220 */ /* 0x000fe20000410000 */
[----:B------:R-:W-:Y:S01]  /*b150*/  F2FP.SATFINITE.E4M3.F32.PACK_AB_MERGE_C R173, R173, R182, RZ ;  /* 0x000000b6adad723e */ /* 0x000fe200048070ff */
[C---:B------:R-:W-:Y:S01]  /*b160*/  FMUL.FTZ R172, R40.reuse, R172 ;  /* 0x000000ac28ac7220 */ /* 0x040fe20000410000 */
[----:B------:R-:W-:Y:S01]  /*b170*/  F2FP.SATFINITE.E4M3.F32.PACK_AB_MERGE_C R43, R93, R59, R92 ;  /* 0x0000003b5d2b723e */ /* 0x000fe2000480705c */
[-C--:B------:R-:W-:Y:S02]  /*b180*/  FFMA.FTZ R176, R40, R170.reuse, -R176 ;  /* 0x000000aa28b07223 */ /* 0x080fe400000108b0 */
[----:B------:R-:W-:Y:S01]  /*b190*/  FFMA.FTZ R40, R174, R170, R172 ;  /* 0x000000aaae287223 */ /* 0x000fe200000100ac */
[----:B------:R-:W-:Y:S01]  /*b1a0*/  IMAD.MOV.U32 R170, RZ, RZ, R42 ;  /* 0x000000ffffaa7224 */ /* 0x000fe200078e002a */
[----:B------:R-:W-:Y:S02]  /*b1b0*/  F2FP.F16.E4M3.UNPACK_B R42, R171.H1 ;  /* 0x000000abff2a723e */ /* 0x000fe400030006ff */
[----:B------:R-:W-:-:S02]  /*b1c0*/  F2FP.F16.E4M3.UNPACK_B R174, R54.H1 ;  /* 0x00000036ffae723e */ /* 0x000fc400030006ff */
[----:B------:R-:W-:Y:S01]  /*b1d0*/  F2FP.F16.E4M3.UNPACK_B R172, R170.H1 ;  /* 0x000000aaffac723e */ /* 0x000fe200030006ff */
[----:B------:R-:W-:Y:S01]  /*b1e0*/  HADD2.F32 R183, -RZ, R42.H0_H0 ;  /* 0x2000002affb77230 */ /* 0x000fe20000004100 */
[----:B------:R-:W-:Y:S01]  /*b1f0*/  F2FP.SATFINITE.E4M3.F32.PACK_AB_MERGE_C R179, R176, R179, R175 ;  /* 0x000000b3b0b3723e */ /* 0x000fe200048070af */
[----:B------:R-:W-:Y:S01]  /*b200*/  HADD2.F32 R175, -RZ, R174.H0_H0 ;  /* 0x200000aeffaf7230 */ /* 0x000fe20000004100 */
[----:B------:R-:W-:Y:S01]  /*b210*/  F2FP.F16.E4M3.UNPACK_B R176, R169.H1 ;  /* 0x000000a9ffb0723e */ /* 0x000fe200030006ff */
[----:B------:R-:W-:Y:S01]  /*b220*/  HADD2.F32 R177, -RZ, R172.H0_H0 ;  /* 0x200000acffb17230 */ /* 0x000fe20000004100 */
[----:B------:R-:W-:Y:S01]  /*b230*/  F2FP.F16.E4M3.UNPACK_B R171, R171 ;  /* 0x000000abffab723e */ /* 0x000fe200020006ff */
[----:B------:R-:W-:Y:S02]  /*b240*/  HADD2.F32 R42, -RZ, R42.H1_H1 ;  /* 0x3000002aff2a7230 */ /* 0x000fe40000004100 */
[----:B------:R-:W-:Y:S01]  /*b250*/  FMUL.FTZ R181, R175, R183 ;  /* 0x000000b7afb57220 */ /* 0x000fe20000410000 */
[----:B------:R-:W-:-:S02]  /*b260*/  HADD2.F32 R178, -RZ, R176.H0_H0 ;  /* 0x200000b0ffb27230 */ /* 0x000fc40000004100 */
[----:B------:R-:W-:Y:S01]  /*b270*/  FMUL.FTZ R183, R177, R183 ;  /* 0x000000b7b1b77220 */ /* 0x000fe20000410000 */
[----:B------:R-:W-:Y:S01]  /*b280*/  HADD2.F32 R174, -RZ, R174.H1_H1 ;  /* 0x300000aeffae7230 */ /* 0x000fe20000004100 */
[----:B------:R-:W-:Y:S01]  /*b290*/  F2FP.F16.E4M3.UNPACK_B R54, R54 ;  /* 0x00000036ff36723e */ /* 0x000fe200020006ff */
[----:B------:R-:W-:Y:S02]  /*b2a0*/  HADD2.F32 R172, -RZ, R172.H1_H1 ;  /* 0x300000acffac7230 */ /* 0x000fe40000004100 */
[----:B------:R-:W-:Y:S01]  /*b2b0*/  FFMA.FTZ R183, R175, R178, R183 ;  /* 0x000000b2afb77223 */ /* 0x000fe200000100b7 */
[----:B------:R-:W-:Y:S02]  /*b2c0*/  HADD2.F32 R176, -RZ, R176.H1_H1 ;  /* 0x300000b0ffb07230 */ /* 0x000fe40000004100 */
[----:B------:R-:W-:Y:S01]  /*b2d0*/  FMUL.FTZ R175, R174, R42 ;  /* 0x0000002aaeaf7220 */ /* 0x000fe20000410000 */
[----:B------:R-:W-:Y:S01]  /*b2e0*/  F2FP.F16.E4M3.UNPACK_B R170, R170 ;  /* 0x000000aaffaa723e */ /* 0x000fe200020006ff */
[C---:B------:R-:W-:Y:S01]  /*b2f0*/  FMUL.FTZ R42, R172.reuse, R42 ;  /* 0x0000002aac2a7220 */ /* 0x040fe20000410000 */
[----:B------:R-:W-:Y:S01]  /*b300*/  FFMA.FTZ R181, R177, R178, -R181 ;  /* 0x000000b2b1b57223 */ /* 0x000fe200000108b5 */
[-C--:B------:R-:W-:Y:S01]  /*b310*/  FFMA.FTZ R172, R172, R176.reuse, -R175 ;  /* 0x000000b0acac7223 */ /* 0x080fe200000108af */
[----:B------:R-:W-:Y:S01]  /*b320*/  F2FP.F16.E4M3.UNPACK_B R169, R169 ;  /* 0x000000a9ffa9723e */ /* 0x000fe200020006ff */
[----:B------:R-:W-:Y:S01]  /*b330*/  FFMA.FTZ R42, R174, R176, R42 ;  /* 0x000000b0ae2a7223 */ /* 0x000fe2000001002a */
[----:B------:R-:W-:Y:S01]  /*b340*/  HADD2.F32 R178, -RZ, R171.H0_H0 ;  /* 0x200000abffb27230 */ /* 0x000fe20000004100 */
[----:B------:R-:W-:Y:S01]  /*b350*/  F2FP.SATFINITE.E4M3.F32.PACK_AB_MERGE_C R180, R40, R180, R173 ;  /* 0x000000b428b4723e */ /* 0x000fe200048070ad */
[----:B------:R-:W-:Y:S01]  /*b360*/  HADD2.F32 R174, -RZ, R54.H0_H0 ;  /* 0x20000036ffae7230 */ /* 0x000fe20000004100 */
[----:B------:R-:W-:Y:S01]  /*b370*/  F2FP.SATFINITE.E4M3.F32.PACK_AB_MERGE_C R172, R172, R181, RZ ;  /* 0x000000b5acac723e */ /* 0x000fe200048070ff */
[----:B------:R-:W-:-:S02]  /*b380*/  HADD2.F32 R176, -RZ, R170.H0_H0 ;  /* 0x200000aaffb07230 */ /* 0x000fc40000004100 */
[----:B------:R-:W-:Y:S02]  /*b390*/  HADD2.F32 R175, -RZ, R169.H0_H0 ;  /* 0x200000a9ffaf7230 */ /* 0x000fe40000004100 */
        /* <DEDUP_REMOVED lines=9> */
[----:B------:R-:W-:Y:S02]  /*b430*/  IMAD.MOV.U32 R40, RZ, RZ, R179 ;  /* 0x000000ffff287224 */ /* 0x000fe400078e00b3 */
[C---:B------:R-:W-:Y:S01]  /*b440*/  FMUL.FTZ R171, R170.reuse, R171 ;  /* 0x000000abaaab7220 */ /* 0x040fe20000410000 */
[----:B------:R-:W-:Y:S02]  /*b450*/  IMAD.MOV.U32 R52, RZ, RZ, R180 ;  /* 0x000000ffff347224 */ /* 0x000fe400078e00b4 */
[-C--:B------:R-:W-:Y:S01]  /*b460*/  FFMA.FTZ R170, R170, R169.reuse, -R175 ;  /* 0x000000a9aaaa7223 */ /* 0x080fe200000108af */
[----:B------:R-:W-:Y:S01]  /*b470*/  FFMA.FTZ R171, R54, R169, R171 ;  /* 0x000000a936ab7223 */ /* 0x000fe200000100ab */
[----:B------:R-:W-:-:S03]  /*b480*/  F2FP.SATFINITE.E4M3.F32.PACK_AB_MERGE_C R54, R42, R183, RZ ;  /* 0x000000b72a36723e */ /* 0x000fc600048070ff */
[----:B------:R-:W-:Y:S02]  /*b490*/  F2FP.SATFINITE.E4M3.F32.PACK_AB_MERGE_C R42, R170, R177, R172 ;  /* 0x000000b1aa2a723e */ /* 0x000fe400048070ac */
[----:B------:R-:W-:-:S07]  /*b4a0*/  F2FP.SATFINITE.E4M3.F32.PACK_AB_MERGE_C R54, R171, R178, R54 ;  /* 0x000000b2ab36723e */ /* 0x000fce0004807036 */
.L_x_1519:
[----:B------:R-:W-:Y:S05]  /*b4b0*/  BSYNC B3 ;  /* 0x0000000000037941 */ /* 0x000fea0003800000 */
.L_x_1518:
        /* <DEDUP_REMOVED lines=10> */
.L_x_1517:
[----:B------:R-:W-:Y:S05]  /*b560*/  BSYNC B2 ;  /* 0x0000000000027941 */ /* 0x000fea0003800000 */
.L_x_1516:
[----:B------:R-:W-:-:S13]  /*b570*/  ISETP.NE.AND P4, PT, R36, RZ, PT ;  /* 0x000000ff2400720c */ /* 0x000fda0003f85270 */
[----:B------:R-:W-:Y:S05]  /*b580*/  @!P4 BRA `(.L_x_1511) ;  /* 0x0000000c00e0c947 */ /* 0x000fea0003800000 */
[----:B01----:R-:W3:Y:S01]  /*b590*/  LDL R40, [R1] ;  /* 0x0000000001287983 */ /* 0x003ee20000100800 */
        /* <DEDUP_REMOVED lines=32> */
[----:B------:R-:W-:Y:S02]  /*b7a0*/  SHF.R.U32.HI R58, RZ, 0x10, R63 ;  /* 0x00000010ff3a7819 */ /* 0x000fe4000001163f */
[----:B------:R-:W-:Y:S01]  /*b7b0*/  LOP3.LUT R59, R59, 0xff00, R40, 0xf8, !PT ;  /* 0x0000ff003b3b7812 */ /* 0x000fe200078ef828 */
[----:B------:R-:W-:Y:S01]  /*b7c0*/  IMAD.SHL.U32 R40, R88, 0x100, RZ ;  /* 0x0000010058287824 */ /* 0x000fe200078e00ff */
[----:B------:R-:W-:Y:S01]  /*b7d0*/  LOP3.LUT R61, R63, 0xff0000ff, RZ, 0xc0, !PT ;  /* 0xff0000ff3f3d7812 */ /* 0x000fe200078ec0ff */
[----:B------:R-:W-:Y:S01]  /*b7e0*/  IMAD.U32 R44, R89, 0x10000, RZ ;  /* 0x00010000592c7824 */ /* 0x000fe200078e00ff */
[----:B------:R-:W-:-:S02]  /*b7f0*/  SHF.R.U32.HI R62, RZ, 0x8, R49 ;  /* 0x00000008ff3e7819 */ /* 0x000fc40000011631 */
[----:B------:R-:W-:Y:S02]  /*b800*/  SHF.R.U32.HI R60, RZ, 0x8, R51 ;  /* 0x00000008ff3c7819 */ /* 0x000fe40000011633 */
[----:B------:R-:W-:Y:S01]  /*b810*/  LOP3.LUT R61, R61, 0xff00, R40, 0xf8, !PT ;  /* 0x0000ff003d3d7812 */ /* 0x000fe200078ef828 */
[----:B------:R-:W-:Y:S01]  /*b820*/  IMAD.U32 R40, R58, 0x10000, RZ ;  /* 0x000100003a287824 */ /* 0x000fe200078e00ff */
[----:B------:R-:W-:Y:S01]  /*b830*/  SHF.R.U32.HI R50, RZ, 0x10, R49 ;  /* 0x00000010ff327819 */ /* 0x000fe20000011631 */
[----:B------:R-:W-:Y:S01]  /*b840*/  IMAD.SHL.U32 R42, R62, 0x100, RZ ;  /* 0x000001003e2a7824 */ /* 0x000fe200078e00ff */
[----:B------:R-:W-:Y:S01]  /*b850*/  LOP3.LUT R63, R49, 0xff0000ff, RZ, 0xc0, !PT ;  /* 0xff0000ff313f7812 */ /* 0x000fe200078ec0ff */
[----:B------:R-:W-:Y:S01]  /*b860*/  IMAD.MOV.U32 R49, RZ, RZ, R46 ;  /* 0x000000ffff317224 */ /* 0x000fe200078e002e */
[----:B------:R-:W-:Y:S01]  /*b870*/  LOP3.LUT R44, R59, 0xff0000, R44, 0xf8, !PT ;  /* 0x00ff00003b2c7812 */ /* 0x000fe200078ef82c */
[----:B------:R-:W-:Y:S01]  /*b880*/  IMAD.SHL.U32 R46, R60, 0x100, RZ ;  /* 0x000001003c2e7824 */ /* 0x000fe200078e00ff */
[----:B------:R-:W-:-:S02]  /*b890*/  SHF.R.U32.HI R57, RZ, 0x10, R51 ;  /* 0x00000010ff397819 */ /* 0x000fc40000011633 */
[----:B------:R-:W-:Y:S02]  /*b8a0*/  F2FP.F16.E4M3.UNPACK_B R62, R164.H1 ;  /* 0x000000a4ff3e723e */ /* 0x000fe400030006ff */
[----:B------:R-:W-:Y:S02]  /*b8b0*/  F2FP.F16.E4M3.UNPACK_B R59, R56.H1 ;  /* 0x00000038ff3b723e */ /* 0x000fe400030006ff */
[----:B------:R-:W-:Y:S02]  /*b8c0*/  LOP3.LUT R51, R51, 0xff0000ff, RZ, 0xc0, !PT ;  /* 0xff0000ff33337812 */ /* 0x000fe400078ec0ff */
[----:B------:R-:W-:Y:S01]  /*b8d0*/  F2FP.F16.E4M3.UNPACK_B R58, R54.H1 ;  /* 0x00000036ff3a723e */ /* 0x000fe200030006ff */
[----:B------:R-:W-:Y:S01]  /*b8e0*/  HADD2.F32 R60, -RZ, R59.H0_H0 ;  /* 0x2000003bff3c7230 */ /* 0x000fe20000004100 */
[----:B------:R-:W-:Y:S02]  /*b8f0*/  LOP3.LUT R40, R61, 0xff0000, R40, 0xf8, !PT ;  /* 0x00ff00003d287812 */ /* 0x000fe400078ef828 */
[----:B------:R-:W-:Y:S01]  /*b900*/  LOP3.LUT R63, R63, 0xff00, R42, 0xf8, !PT ;  /* 0x0000ff003f3f7812 */ /* 0x000fe200078ef82a */
[----:B------:R-:W-:Y:S01]  /*b910*/  HADD2.F32 R42, -RZ, R62.H0_H0 ;  /* 0x2000003eff2a7230 */ /* 0x000fe20000004100 */
[----:B------:R-:W-:-:S02]  /*b920*/  F2FP.F16.E4M3.UNPACK_B R61, R166.H1 ;  /* 0x000000a6ff3d723e */ /* 0x000fc400030006ff */
[----:B------:R-:W-:Y:S01]  /*b930*/  LOP3.LUT R89, R51, 0xff00, R46, 0xf8, !PT ;  /* 0x0000ff0033597812 */ /* 0x000fe200078ef82e */
[--C-:B------:R-:W-:Y:S02]  /*b940*/  HADD2.F32 R51, -RZ, R58.reuse.H0_H0 ;  /* 0x2000003aff337230 */ /* 0x100fe40000004100 */
[----:B------:R-:W-:Y:S01]  /*b950*/  FMUL.FTZ R88, R60, R42 ;  /* 0x0000002a3c587220 */ /* 0x000fe20000410000 */
[----:B------:R-:W-:Y:S01]  /*b960*/  IMAD.U32 R46, R50, 0x10000, RZ ;  /* 0x00010000322e7824 */ /* 0x000fe200078e00ff */
[----:B------:R-:W-:Y:S01]  /*b970*/  F2FP.F16.E4M3.UNPACK_B R164, R164 ;  /* 0x000000a4ffa4723e */ /* 0x000fe200020006ff */
[----:B------:R-:W-:Y:S02]  /*b980*/  IMAD.U32 R50, R57, 0x10000, RZ ;  /* 0x0001000039327824 */ /* 0x000fe400078e00ff */
[----:B------:R-:W-:Y:S01]  /*b990*/  FMUL.FTZ R91, R51, R42 ;  /* 0x0000002a335b7220 */ /* 0x000fe20000410000 */
[--C-:B------:R-:W-:Y:S01]  /*b9a0*/  HADD2.F32 R57, -RZ, R61.reuse.H0_H0 ;  /* 0x2000003dff397230 */ /* 0x100fe20000004100 */
[----:B------:R-:W-:Y:S01]  /*b9b0*/  LOP3.LUT R46, R63, 0xff0000, R46, 0xf8, !PT ;  /* 0x00ff00003f2e7812 */ /* 0x000fe200078ef82e */
[----:B------:R-:W-:Y:S01]  /*b9c0*/  HADD2.F32 R58, -RZ, R58.H1_H1 ;  /* 0x3000003aff3a7230 */ /* 0x000fe20000004100 */
[----:B------:R-:W-:Y:S01]  /*b9d0*/  LOP3.LUT R42, R89, 0xff0000, R50, 0xf8, !PT ;  /* 0x00ff0000592a7812 */ /* 0x000fe200078ef832 */
[----:B------:R-:W-:-:S02]  /*b9e0*/  HADD2.F32 R63, -RZ, R61.H1_H1 ;  /* 0x3000003dff3f7230 */ /* 0x000fc40000004100 */
[-C--:B------:R-:W-:Y:S01]  /*b9f0*/  FFMA.FTZ R50, R51, R57.reuse, -R88 ;  /* 0x0000003933327223 */ /* 0x080fe20000010858 */
[----:B------:R-:W-:Y:S01]  /*ba00*/  FFMA.FTZ R51, R60, R57, R91 ;  /* 0x000000393c337223 */ /* 0x000fe2000001005b */
[----:B------:R-:W-:Y:S01]  /*ba10*/  HADD2.F32 R57, -RZ, R62.H1_H1 ;  /* 0x3000003eff397230 */ /* 0x000fe20000004100 */
[----:B------:R-:W-:Y:S01]  /*ba20*/  F2FP.F16.E4M3.UNPACK_B R60, R56 ;  /* 0x00000038ff3c723e */ /* 0x000fe200020006ff */
[----:B------:R-:W-:Y:S01]  /*ba30*/  HADD2.F32 R62, -RZ, R59.H1_H1 ;  /* 0x3000003bff3e7230 */ /* 0x000fe20000004100 */
[----:B------:R-:W-:Y:S01]  /*ba40*/  F2FP.F16.E4M3.UNPACK_B R59, R54 ;  /* 0x00000036ff3b723e */ /* 0x000fe200020006ff */
[----:B------:R-:W-:Y:S02]  /*ba50*/  HADD2.F32 R88, -RZ, R164.H0_H0 ;  /* 0x200000a4ff587230 */ /* 0x000fe40000004100 */
[-C--:B------:R-:W-:Y:S01]  /*ba60*/  FMUL.FTZ R91, R58, R57.reuse ;  /* 0x000000393a5b7220 */ /* 0x080fe20000410000 */
[----:B------:R-:W-:Y:S01]  /*ba70*/  F2FP.F16.E4M3.UNPACK_B R166, R166 ;  /* 0x000000a6ffa6723e */ /* 0x000fe200020006ff */
[----:B------:R-:W-:Y:S01]  /*ba80*/  FMUL.FTZ R89, R62, R57 ;  /* 0x000000393e597220 */ /* 0x000fe20000410000 */
[----:B------:R-:W-:-:S02]  /*ba90*/  HADD2.F32 R61, -RZ, R60.H0_H0 ;  /* 0x2000003cff3d7230 */ /* 0x000fc40000004100 */
[-C--:B------:R-:W-:Y:S01]  /*baa0*/  FFMA.FTZ R54, R62, R63.reuse, R91 ;  /* 0x0000003f3e367223 */ /* 0x080fe2000001005b */
[--C-:B------:R-:W-:Y:S02]  /*bab0*/  HADD2.F32 R56, -RZ, R59.reuse.H0_H0 ;  /* 0x2000003bff387230 */ /* 0x100fe40000004100 */
[----:B------:R-:W-:Y:S01]  /*bac0*/  FFMA.FTZ R57, R58, R63, -R89 ;  /* 0x0000003f3a397223 */ /* 0x000fe20000010859 */
[----:B------:R-:W-:Y:S02]  /*bad0*/  HADD2.F32 R164, -RZ, R164.H1_H1 ;  /* 0x300000a4ffa47230 */ /* 0x000fe40000004100 */
[-C--:B------:R-:W-:Y:S01]  /*bae0*/  FMUL.FTZ R63, R61, R88.reuse ;  /* 0x000000583d3f7220 */ /* 0x080fe20000410000 */
[----:B------:R-:W-:Y:S02]  /*baf0*/  HADD2.F32 R62, -RZ, R60.H1_H1 ;  /* 0x3000003cff3e7230 */ /* 0x000fe40000004100 */
[----:B------:R-:W-:Y:S01]  /*bb00*/  FMUL.FTZ R88, R56, R88 ;  /* 0x0000005838587220 */ /* 0x000fe20000410000 */
[----:B------:R-:W-:Y:S01]  /*bb10*/  HADD2.F32 R58, -RZ, R166.H0_H0 ;  /* 0x200000a6ff3a7230 */ /* 0x000fe20000004100 */
[----:B------:R-:W-:Y:S01]  /*bb20*/  F2FP.F16.E4M3.UNPACK_B R89, R165.H1 ;  /* 0x000000a5ff59723e */ /* 0x000fe200030006ff */
[----:B------:R-:W-:-:S02]  /*bb30*/  HADD2.F32 R59, -RZ, R59.H1_H1 ;  /* 0x3000003bff3b7230 */ /* 0x000fc40000004100 */
        /* <DEDUP_REMOVED lines=25> */
[----:B------:R-:W-:Y:S01]  /*bcd0*/  FMUL.FTZ R92, R63, R92 ;  /* 0x0000005c3f5c7220 */ /* 0x000fe20000410000 */
[----:B------:R-:W-:Y:S01]  /*bce0*/  F2FP.F16.E4M3.UNPACK_B R88, R49 ;  /* 0x00000031ff58723e */ /* 0x000fe200020006ff */
[----:B------:R-:W-:Y:S01]  /*bcf0*/  HADD2.F32 R49, -RZ, R48.H0_H0 ;  /* 0x20000030ff317230 */ /* 0x000fe20000004100 */
[----:B------:R-:W-:Y:S01]  /*bd00*/  F2FP.F16.E4M3.UNPACK_B R167, R167 ;  /* 0x000000a7ffa7723e */ /* 0x000fe200020006ff */
[----:B------:R-:W-:Y:S01]  /*bd10*/  FFMA.FTZ R93, R89, R90, R92 ;  /* 0x0000005a595d7223 */ /* 0x000fe2000001005c */
[----:B------:R-:W-:-:S02]  /*bd20*/  HADD2.F32 R92, -RZ, R165.H0_H0 ;  /* 0x200000a5ff5c7230 */ /* 0x000fc40000004100 */
[----:B------:R-:W-:Y:S01]  /*bd30*/  FFMA.FTZ R63, R63, R90, -R94 ;  /* 0x0000005a3f3f7223 */ /* 0x000fe2000001085e */
[--C-:B------:R-:W-:Y:S01]  /*bd40*/  HADD2.F32 R89, -RZ, R88.reuse.H0_H0 ;  /* 0x20000058ff597230 */ /* 0x100fe20000004100 */
[----:B------:R-:W-:Y:S01]  /*bd50*/  F2FP.SATFINITE.E4M3.F32.PACK_AB_MERGE_C R50, R57, R50, RZ ;  /* 0x000000323932723e */ /* 0x000fe200048070ff */
[----:B------:R-:W-:Y:S01]  /*bd60*/  HADD2.F32 R165, -RZ, R165.H1_H1 ;  /* 0x300000a5ffa57230 */ /* 0x000fe20000004100 */
[----:B------:R-:W-:Y:S01]  /*bd70*/  F2FP.SATFINITE.E4M3.F32.PACK_AB_MERGE_C R54, R54, R51, RZ ;  /* 0x000000333636723e */ /* 0x000fe200048070ff */
[----:B------:R-:W-:Y:S02]  /*bd80*/  HADD2.F32 R88, -RZ, R88.H1_H1 ;  /* 0x30000058ff587230 */ /* 0x000fe40000004100 */
[-C--:B------:R-:W-:Y:S01]  /*bd90*/  FMUL.FTZ R94, R89, R92.reuse ;  /* 0x0000005c595e7220 */ /* 0x080fe20000410000 */
[----:B------:R-:W-:Y:S02]  /*bda0*/  HADD2.F32 R48, -RZ, R48.H1_H1 ;  /* 0x30000030ff307230 */ /* 0x000fe40000004100 */
[----:B------:R-:W-:Y:S01]  /*bdb0*/  FMUL.FTZ R92, R49, R92 ;  /* 0x0000005c315c7220 */ /* 0x000fe20000410000 */
[----:B------:R-:W-:-:S02]  /*bdc0*/  HADD2.F32 R90, -RZ, R167.H0_H0 ;  /* 0x200000a7ff5a7230 */ /* 0x000fc40000004100 */
[-C--:B------:R-:W-:Y:S01]  /*bdd0*/  FMUL.FTZ R91, R88, R165.reuse ;  /* 0x000000a5585b7220 */ /* 0x080fe20000410000 */
[----:B------:R-:W-:Y:S02]  /*bde0*/  HADD2.F32 R167, -RZ, R167.H1_H1 ;  /* 0x300000a7ffa77230 */ /* 0x000fe40000004100 */
[C---:B------:R-:W-:Y:S01]  /*bdf0*/  FMUL.FTZ R165, R48.reuse, R165 ;  /* 0x000000a530a57220 */ /* 0x040fe20000410000 */
[----:B------:R-:W-:Y:S01]  /*be00*/  F2FP.SATFINITE.E4M3.F32.PACK_AB_MERGE_C R60, R63, R60, RZ ;  /* 0x0000003c3f3c723e */ /* 0x000fe200048070ff */
[----:B------:R-:W-:Y:S01]  /*be10*/  FFMA.FTZ R49, R49, R90, -R94 ;  /* 0x0000005a31317223 */ /* 0x000fe2000001085e */
[----:B------:R-:W-:Y:S01]  /*be20*/  F2FP.SATFINITE.E4M3.F32.PACK_AB_MERGE_C R51, R61, R56, R50 ;  /* 0x000000383d33723e */ /* 0x000fe20004807032 */
[----:B------:R-:W-:Y:S01]  /*be30*/  FFMA.FTZ R48, R48, R167, -R91 ;  /* 0x000000a730307223 */ /* 0x000fe2000001085b */
[----:B------:R-:W-:Y:S01]  /*be40*/  F2FP.F16.E4M3.UNPACK_B R57, R45 ;  /* 0x0000002dff39723e */ /* 0x000fe200020006ff */
[----:B------:R-:W-:Y:S01]  /*be50*/  FFMA.FTZ R92, R89, R90, R92 ;  /* 0x0000005a595c7223 */ /* 0x000fe2000001005c */
[----:B------:R-:W-:Y:S01]  /*be60*/  F2FP.F16.E4M3.UNPACK_B R63, R46 ;  /* 0x0000002eff3f723e */ /* 0x000fe200020006ff */
[----:B------:R-:W-:Y:S01]  /*be70*/  FFMA.FTZ R165, R88, R167, R165 ;  /* 0x000000a758a57223 */ /* 0x000fe200000100a5 */
[----:B------:R-:W-:-:S02]  /*be80*/  F2FP.F16.E4M3.UNPACK_B R56, R41 ;  /* 0x00000029ff38723e */ /* 0x000fc400020006ff */
[----:B------:R-:W-:Y:S02]  /*be90*/  F2FP.SATFINITE.E4M3.F32.PACK_AB_MERGE_C R62, R93, R62, RZ ;  /* 0x0000003e5d3e723e */ /* 0x000fe400048070ff */
        /* <DEDUP_REMOVED lines=90> */
[----:B------:R-:W-:Y:S01]  /*c440*/  F2FP.SATFINITE.E4M3.F32.PACK_AB_MERGE_C R47, R61, R42, R62 ;  /* 0x0000002a3d2f723e */ /* 0x000fe2000480703e */
[----:B------:R-:W-:-:S07]  /*c450*/  IMAD.MOV.U32 R42, RZ, RZ, R49 ;  /* 0x000000ffff2a7224 */ /* 0x000fce00078e0031 */
.L_x_1521:
[----:B------:R-:W-:Y:S05]  /*c460*/  BSYNC B2 ;  /* 0x0000000000027941 */ /* 0x000fea0003800000 */
.L_x_1520:
        /* <DEDUP_REMOVED lines=10> */
.L_x_1511:
[----:B------:R-:W-:Y:S05]  /*c510*/  BSYNC B1 ;  /* 0x0000000000017941 */ /* 0x000fea0003800000 */
.L_x_1510:
[-C--:B01-34-:R-:W-:Y:S02]  /*c520*/  IMAD R40, R145, R130.reuse, RZ ;  /* 0x0000008291287224 */ /* 0x09bfe400078e02ff */
        /* <DEDUP_REMOVED lines=45> */
[----:B------:R-:W-:Y:S01]  /*c800*/  IMAD.MOV.U32 R54, RZ, RZ, R42 ;  /* 0x000000ffff367224 */ /* 0x000fe200078e002a */
[----:B------:R-:W-:Y:S01]  /*c810*/  LOP3.LUT R55, R77, 0xff0000ff, RZ, 0xc0, !PT ;  /* 0xff0000ff4d377812 */ /* 0x000fe200078ec0ff */
[----:B------:R-:W-:Y:S01]  /*c820*/  IMAD.SHL.U32 R42, R62, 0x100, RZ ;  /* 0x000001003e2a7824 */ /* 0x000fe200078e00ff */
[--C-:B------:R-:W-:Y:S01]  /*c830*/  SHF.R.U32.HI R64, RZ, 0x8, R79.reuse ;  /* 0x00000008ff407819 */ /* 0x100fe2000001164f */
[----:B------:R-:W-:Y:S01]  /*c840*/  IMAD.U32 R41, R66, 0x10000, RZ ;  /* 0x0001000042297824 */ /* 0x000fe200078e00ff */
[----:B------:R-:W-:Y:S01]  /*c850*/  LOP3.LUT R59, R65, 0xff0000ff, RZ, 0xc0, !PT ;  /* 0xff0000ff413b7812 */ /* 0x000fe200078ec0ff */
[----:B------:R-:W-:Y:S01]  /*c860*/  IMAD.SHL.U32 R61, R61, 0x100, RZ ;  /* 0x000001003d3d7824 */ /* 0x000fe200078e00ff */
[----:B------:R-:W-:Y:S01]  /*c870*/  SHF.R.U32.HI R63, RZ, 0x10, R79 ;  /* 0x00000010ff3f7819 */ /* 0x000fe2000001164f */
[----:B-1----:R-:W-:Y:S01]  /*c880*/  IMAD.MOV.U32 R58, RZ, RZ, R44 ;  /* 0x000000ffff3a7224 */ /* 0x002fe200078e002c */
[----:B------:R-:W-:Y:S01]  /*c890*/  LOP3.LUT R40, R55, 0xff00, R40, 0xf8, !PT ;  /* 0x0000ff0037287812 */ /* 0x000fe200078ef828 */
[----:B------:R-:W-:Y:S01]  /*c8a0*/  IMAD.SHL.U32 R55, R64, 0x100, RZ ;  /* 0x0000010040377824 */ /* 0x000fe200078e00ff */
[----:B------:R-:W-:-:S02]  /*c8b0*/  LOP3.LUT R60, R67, 0xff0000ff, RZ, 0xc0, !PT ;  /* 0xff0000ff433c7812 */ /* 0x000fc400078ec0ff */
[----:B------:R-:W-:Y:S02]  /*c8c0*/  LOP3.LUT R56, R79, 0xff0000ff, RZ, 0xc0, !PT ;  /* 0xff0000ff4f387812 */ /* 0x000fe400078ec0ff */
[----:B------:R-:W-:Y:S02]  /*c8d0*/  LOP3.LUT R44, R59, 0xff00, R42, 0xf8, !PT ;  /* 0x0000ff003b2c7812 */ /* 0x000fe400078ef82a */
[----:B------:R-:W-:Y:S01]  /*c8e0*/  LOP3.LUT R42, R40, 0xff0000, R41, 0xf8, !PT ;  /* 0x00ff0000282a7812 */ /* 0x000fe200078ef829 */
[----:B------:R-:W-:Y:S01]  /*c8f0*/  IMAD.U32 R40, R63, 0x10000, RZ ;  /* 0x000100003f287824 */ /* 0x000fe200078e00ff */
[----:B------:R-:W-:Y:S02]  /*c900*/  LOP3.LUT R64, R60, 0xff00, R61, 0xf8, !PT ;  /* 0x0000ff003c407812 */ /* 0x000fe400078ef83d */
[----:B------:R-:W-:Y:S02]  /*c910*/  LOP3.LUT R55, R56, 0xff00, R55, 0xf8, !PT ;  /* 0x0000ff0038377812 */ /* 0x000fe400078ef837 */
[----:B------:R-:W-:-:S02]  /*c920*/  F2FP.F16.E4M3.UNPACK_B R63, R158.H1 ;  /* 0x0000009eff3f723e */ /* 0x000fc400030006ff */
        /* <DEDUP_REMOVED lines=77> */
[----:B------:R-:W-:-:S02]  /*ce00*/  HADD2.F32 R63, -RZ, R63.H1_H1 ;  /* 0x3000003fff3f7230 */ /* 0x000fc40000004100 */
[----:B------:R-:W-:Y:S01]  /*ce10*/  FMUL.FTZ R66, R54, R159 ;  /* 0x0000009f36427220 */ /* 0x000fe20000410000 */
[--C-:B------:R-:W-:Y:S02]  /*ce20*/  HADD2.F32 R65, -RZ, R161.reuse.H0_H0 ;  /* 0x200000a1ff417230 */ /* 0x100fe40000004100 */
[----:B------:R-:W-:Y:S01]  /*ce30*/  FMUL.FTZ R77, R64, R67 ;  /* 0x00000043404d7220 */ /* 0x000fe20000410000 */
[----:B------:R-:W-:Y:S02]  /*ce40*/  HADD2.F32 R161, -RZ, R161.H1_H1 ;  /* 0x300000a1ffa17230 */ /* 0x000fe40000004100 */
[C---:B------:R-:W-:Y:S01]  /*ce50*/  FMUL.FTZ R79, R63.reuse, R159 ;  /* 0x0000009f3f4f7220 */ /* 0x040fe20000410000 */
[C---:B------:R-:W-:Y:S01]  /*ce60*/  FMUL.FTZ R67, R46.reuse, R67 ;  /* 0x000000432e437220 */ /* 0x040fe20000410000 */
[----:B------:R-:W-:Y:S01]  /*ce70*/  FFMA.FTZ R77, R46, R65, -R77 ;  /* 0x000000412e4d7223 */ /* 0x000fe2000001084d */
[----:B------:R-:W-:Y:S01]  /*ce80*/  F2FP.F16.E4M3.UNPACK_B R58, R53 ;  /* 0x00000035ff3a723e */ /* 0x000fe200020006ff */
[----:B------:R-:W-:Y:S01]  /*ce90*/  FFMA.FTZ R54, R54, R161, -R79 ;  /* 0x000000a136367223 */ /* 0x000fe2000001084f */
[----:B------:R-:W-:Y:S01]  /*cea0*/  FFMA.FTZ R46, R64, R65, R67 ;  /* 0x00000041402e7223 */ /* 0x000fe20000010043 */
[----:B------:R-:W-:Y:S01]  /*ceb0*/  FFMA.FTZ R161, R63, R161, R66 ;  /* 0x000000a13fa17223 */ /* 0x000fe20000010042 */
[----:B------:R-:W-:-:S02]  /*cec0*/  F2FP.F16.E4M3.UNPACK_B R63, R45 ;  /* 0x0000002dff3f723e */ /* 0x000fc400020006ff */
[----:B------:R-:W-:Y:S02]  /*ced0*/  F2FP.F16.E4M3.UNPACK_B R64, R44 ;  /* 0x0000002cff40723e */ /* 0x000fe400020006ff */
[----:B------:R-:W-:Y:S01]  /*cee0*/  F2FP.SATFINITE.E4M3.F32.PACK_AB_MERGE_C R56, R62, R59, R55 ;  /* 0x0000003b3e38723e */ /* 0x000fe20004807037 */
[--C-:B------:R-:W-:Y:S01]  /*cef0*/  HADD2.F32 R59, -RZ, R63.reuse.H0_H0 ;  /* 0x2000003fff3b7230 */ /* 0x100fe20000004100 */
[----:B------:R-:W-:Y:S01]  /*cf00*/  F2FP.SATFINITE.E4M3.F32.PACK_AB_MERGE_C R55, R61, R60, R57 ;  /* 0x0000003c3d37723e */ /* 0x000fe20004807039 */
[----:B------:R-:W-:Y:S01]  /*cf10*/  HADD2.F32 R60, -RZ, R64.H0_H0 ;  /* 0x20000040ff3c7230 */ /* 0x000fe20000004100 */
[----:B------:R-:W-:Y:S01]  /*cf20*/  F2FP.SATFINITE.E4M3.F32.PACK_AB_MERGE_C R76, R91, R76, RZ ;  /* 0x0000004c5b4c723e */ /* 0x000fe200048070ff */
[----:B------:R-:W-:Y:S01]  /*cf30*/  HADD2.F32 R57, -RZ, R58.H0_H0 ;  /* 0x2000003aff397230 */ /* 0x000fe20000004100 */
[----:B------:R-:W-:Y:S01]  /*cf40*/  F2FP.F16.E4M3.UNPACK_B R61, R42 ;  /* 0x0000002aff3d723e */ /* 0x000fe200020006ff */
[----:B------:R-:W-:Y:S01]  /*cf50*/  HADD2.F32 R63, -RZ, R63.H1_H1 ;  /* 0x3000003fff3f7230 */ /* 0x000fe20000004100 */
[----:B------:R-:W-:Y:S01]  /*cf60*/  F2FP.SATFINITE.E4M3.F32.PACK_AB_MERGE_C R46, R161, R46, R76 ;  /* 0x0000002ea12e723e */ /* 0x000fe2000480704c */
[-C--:B------:R-:W-:Y:S01]  /*cf70*/  FMUL.FTZ R66, R59, R60.reuse ;  /* 0x0000003c3b427220 */ /* 0x080fe20000410000 */
[----:B------:R-:W-:Y:S01]  /*cf80*/  FMUL.FTZ R76, R57, R60 ;  /* 0x0000003c394c7220 */ /* 0x000fe20000410000 */
[----:B------:R-:W-:Y:S01]  /*cf90*/  HADD2.F32 R62, -RZ, R61.H0_H0 ;  /* 0x2000003dff3e7230 */ /* 0x000fe20000004100 */
[----:B------:R-:W-:Y:S01]  /*cfa0*/  F2FP.F16.E4M3.UNPACK_B R53, R53.H1 ;  /* 0x00000035ff35723e */ /* 0x000fe200030006ff */
[----:B------:R-:W-:Y:S01]  /*cfb0*/  HADD2.F32 R64, -RZ, R64.H1_H1 ;  /* 0x30000040ff407230 */ /* 0x000fe20000004100 */
[----:B------:R-:W-:Y:S01]  /*cfc0*/  F2FP.F16.E4M3.UNPACK_B R42, R42.H1 ;  /* 0x0000002aff2a723e */ /* 0x000fe200030006ff */
[----:B------:R-:W-:-:S02]  /*cfd0*/  HADD2.F32 R60, -RZ, R58.H1_H1 ;  /* 0x3000003aff3c7230 */ /* 0x000fc40000004100 */
[-C--:B------:R-:W-:Y:S01]  /*cfe0*/  FFMA.FTZ R57, R57, R62.reuse, -R66 ;  /* 0x0000003e39397223 */ /* 0x080fe20000010842 */
[----:B------:R-:W-:Y:S01]  /*cff0*/  FFMA.FTZ R58, R59, R62, R76 ;  /* 0x0000003e3b3a7223 */ /* 0x000fe2000001004c */
[----:B------:R-:W-:Y:S02]  /*d000*/  HADD2.F32 R61, -RZ, R61.H1_H1 ;  /* 0x3000003dff3d7230 */ /* 0x000fe40000004100 */
[CC--:B------:R-:W-:Y:S01]  /*d010*/  FMUL.FTZ R65, R63.reuse, R64.reuse ;  /* 0x000000403f417220 */ /* 0x0c0fe20000410000 */
[C---:B------:R-:W-:Y:S01]  /*d020*/  FMUL.FTZ R64, R60.reuse, R64 ;  /* 0x000000403c407220 */ /* 0x040fe20000410000 */
[----:B------:R-:W-:Y:S02]  /*d030*/  F2FP.F16.E4M3.UNPACK_B R59, R45.H1 ;  /* 0x0000002dff3b723e */ /* 0x000fe400030006ff */
[----:B------:R-:W-:Y:S01]  /*d040*/  F2FP.F16.E4M3.UNPACK_B R62, R44.H1 ;  /* 0x0000002cff3e723e */ /* 0x000fe200030006ff */
[-C--:B------:R-:W-:Y:S01]  /*d050*/  FFMA.FTZ R60, R60, R61.reuse, -R65 ;  /* 0x0000003d3c3c7223 */ /* 0x080fe20000010841 */
[----:B------:R-:W-:Y:S01]  /*d060*/  FFMA.FTZ R45, R63, R61, R64 ;  /* 0x0000003d3f2d7223 */ /* 0x000fe20000010040 */
[----:B------:R-:W-:Y:S01]  /*d070*/  HADD2.F32 R61, -RZ, R59.H0_H0 ;  /* 0x2000003bff3d7230 */ /* 0x000fe20000004100 */
[----:B------:R-:W-:Y:S01]  /*d080*/  F2FP.SATFINITE.E4M3.F32.PACK_AB_MERGE_C R78, R78, R89, RZ ;  /* 0x000000594e4e723e */ /* 0x000fe200048070ff */
[----:B------:R-:W-:Y:S01]  /*d090*/  HADD2.F32 R63, -RZ, R62.H0_H0 ;  /* 0x2000003eff3f7230 */ /* 0x000fe20000004100 */
[----:B------:R-:W-:Y:S01]  /*d0a0*/  F2FP.F16.E4M3.UNPACK_B R67, R41 ;  /* 0x00000029ff43723e */ /* 0x000fe200020006ff */
[----:B------:R-:W-:Y:S01]  /*d0b0*/  HADD2.F32 R44, -RZ, R53.H0_H0 ;  /* 0x20000035ff2c7230 */ /* 0x000fe20000004100 */
[----:B------:R-:W-:Y:S01]  /*d0c0*/  F2FP.SATFINITE.E4M3.F32.PACK_AB_MERGE_C R54, R54, R77, R78 ;  /* 0x0000004d3636723e */ /* 0x000fe2000480704e */
[----:B------:R-:W-:-:S02]  /*d0d0*/  HADD2.F32 R59, -RZ, R59.H1_H1 ;  /* 0x3000003bff3b7230 */ /* 0x000fc40000004100 */
[-C--:B------:R-:W-:Y:S01]  /*d0e0*/  FMUL.FTZ R65, R61, R63.reuse ;  /* 0x0000003f3d417220 */ /* 0x080fe20000410000 */
[----:B------:R-:W-:Y:S02]  /*d0f0*/  HADD2.F32 R66, -RZ, R62.H1_H1 ;  /* 0x3000003eff427230 */ /* 0x000fe40000004100 */
[C---:B------:R-:W-:Y:S01]  /*d100*/  FMUL.FTZ R76, R44.reuse, R63 ;  /* 0x0000003f2c4c7220 */ /* 0x040fe20000410000 */
[--C-:B------:R-:W-:Y:S02]  /*d110*/  HADD2.F32 R62, -RZ, R42.reuse.H0_H0 ;  /* 0x2000002aff3e7230 */ /* 0x100fe40000004100 */
[----:B------:R-:W-:Y:S02]  /*d120*/  HADD2.F32 R53, -RZ, R53.H1_H1 ;  /* 0x30000035ff357230 */ /* 0x000fe40000004100 */
[----:B------:R-:W-:Y:S01]  /*d130*/  FMUL.FTZ R78, R59, R66 ;  /* 0x000000423b4e7220 */ /* 0x000fe20000410000 */
[----:B------:R-:W-:Y:S02]  /*d140*/  HADD2.F32 R64, -RZ, R42.H1_H1 ;  /* 0x3000002aff407230 */ /* 0x000fe40000004100 */
[-C--:B------:R-:W-:Y:S01]  /*d150*/  FFMA.FTZ R42, R44, R62.reuse, -R65 ;  /* 0x0000003e2c2a7223 */ /* 0x080fe20000010841 */
[----:B------:R-:W-:Y:S01]  /*d160*/  FFMA.FTZ R44, R61, R62, R76 ;  /* 0x0000003e3d2c7223 */ /* 0x000fe2000001004c */
[C---:B------:R-:W-:Y:S01]  /*d170*/  FMUL.FTZ R66, R53.reuse, R66 ;  /* 0x0000004235427220 */ /* 0x040fe20000410000 */
[----:B------:R-:W-:Y:S01]  /*d180*/  F2FP.F16.E4M3.UNPACK_B R61, R47 ;  /* 0x0000002fff3d723e */ /* 0x000fe200020006ff */
[-C--:B------:R-:W-:Y:S01]  /*d190*/  FFMA.FTZ R79, R53, R64.reuse, -R78 ;  /* 0x00000040354f7223 */ /* 0x080fe2000001084e */
[----:B------:R-:W-:Y:S01]  /*d1a0*/  F2FP.F16.E4M3.UNPACK_B R53, R43 ;  /* 0x0000002bff35723e */ /* 0x000fe200020006ff */
[----:B------:R-:W-:Y:S01]  /*d1b0*/  FFMA.FTZ R89, R59, R64, R66 ;  /* 0x000000403b597223 */ /* 0x000fe20000010042 */
[----:B------:R-:W-:Y:S01]  /*d1c0*/  F2FP.F16.E4M3.UNPACK_B R62, R47.H1 ;  /* 0x0000002fff3e723e */ /* 0x000fe200030006ff */
[----:B------:R-:W-:Y:S01]  /*d1d0*/  HADD2.F32 R63, -RZ, R61.H0_H0 ;  /* 0x2000003dff3f7230 */ /* 0x000fe20000004100 */
[----:B------:R-:W-:Y:S01]  /*d1e0*/  F2FP.F16.E4M3.UNPACK_B R76, R41.H1 ;  /* 0x00000029ff4c723e */ /* 0x000fe200030006ff */
[----:B------:R-:W-:Y:S01]  /*d1f0*/  HADD2.F32 R78, -RZ, R67.H0_H0 ;  /* 0x20000043ff4e7230 */ /* 0x000fe20000004100 */
[----:B------:R-:W-:Y:S01]  /*d200*/  F2FP.F16.E4M3.UNPACK_B R43, R43.H1 ;  /* 0x0000002bff2b723e */ /* 0x000fe200030006ff */
[----:B------:R-:W-:Y:S01]  /*d210*/  HADD2.F32 R47, -RZ, R53.H0_H0 ;  /* 0x20000035ff2f7230 */ /* 0x000fe20000004100 */
[-C--:B------:R-:W-:Y:S01]  /*d220*/  F2FP.F16.E4M3.UNPACK_B R41, R40.reuse ;  /* 0x00000028ff29723e */ /* 0x080fe200020006ff */
[----:B------:R-:W-:Y:S01]  /*d230*/  HADD2.F32 R77, -RZ, R76.H0_H0 ;  /* 0x2000004cff4d7230 */ /* 0x000fe20000004100 */
[----:B------:R-:W-:Y:S01]  /*d240*/  F2FP.F16.E4M3.UNPACK_B R64, R40.H1 ;  /* 0x00000028ff40723e */ /* 0x000fe200030006ff */
[----:B------:R-:W-:-:S02]  /*d250*/  HADD2.F32 R40, -RZ, R62.H0_H0 ;  /* 0x2000003eff287230 */ /* 0x000fc40000004100 */
[-C--:B------:R-:W-:Y:S01]  /*d260*/  FMUL.FTZ R88, R63, R78.reuse ;  /* 0x0000004e3f587220 */ /* 0x080fe20000410000 */
[----:B------:R-:W-:Y:S02]  /*d270*/  HADD2.F32 R59, -RZ, R43.H0_H0 ;  /* 0x2000002bff3b7230 */ /* 0x000fe40000004100 */
[----:B------:R-:W-:Y:S01]  /*d280*/  FMUL.FTZ R78, R47, R78 ;  /* 0x0000004e2f4e7220 */ /* 0x000fe20000410000 */
[----:B------:R-:W-:Y:S02]  /*d290*/  HADD2.F32 R66, -RZ, R41.H0_H0 ;  /* 0x20000029ff427230 */ /* 0x000fe40000004100 */
[-C--:B------:R-:W-:Y:S01]  /*d2a0*/  FMUL.FTZ R90, R40, R77.reuse ;  /* 0x0000004d285a7220 */ /* 0x080fe20000410000 */
[----:B------:R-:W-:Y:S02]  /*d2b0*/  HADD2.F32 R65, -RZ, R64.H0_H0 ;  /* 0x20000040ff417230 */ /* 0x000fe40000004100 */
[----:B------:R-:W-:Y:S01]  /*d2c0*/  FMUL.FTZ R77, R59, R77 ;  /* 0x0000004d3b4d7220 */ /* 0x000fe20000410000 */
[----:B------:R-:W-:-:S02]  /*d2d0*/  HADD2.F32 R62, -RZ, R62.H1_H1 ;  /* 0x3000003eff3e7230 */ /* 0x000fc40000004100 */
[-C--:B------:R-:W-:Y:S01]  /*d2e0*/  FFMA.FTZ R88, R47, R66.reuse, -R88 ;  /* 0x000000422f587223 */ /* 0x080fe20000010858 */
[----:B------:R-:W-:Y:S02]  /*d2f0*/  HADD2.F32 R76, -RZ, R76.H1_H1 ;  /* 0x3000004cff4c7230 */ /* 0x000fe40000004100 */
[----:B------:R-:W-:Y:S01]  /*d300*/  FFMA.FTZ R78, R63, R66, R78 ;  /* 0x000000423f4e7223 */ /* 0x000fe2000001004e */
[----:B------:R-:W-:Y:S02]  /*d310*/  HADD2.F32 R43, -RZ, R43.H1_H1 ;  /* 0x3000002bff2b7230 */ /* 0x000fe40000004100 */
[----:B------:R-:W-:Y:S01]  /*d320*/  FFMA.FTZ R77, R40, R65, R77 ;  /* 0x00000041284d7223 */ /* 0x000fe2000001004d */
[----:B------:R-:W-:Y:S02]  /*d330*/  HADD2.F32 R61, -RZ, R61.H1_H1 ;  /* 0x3000003dff3d7230 */ /* 0x000fe40000004100 */
[----:B------:R-:W-:Y:S01]  /*d340*/  FMUL.FTZ R92, R62, R76 ;  /* 0x0000004c3e5c7220 */ /* 0x000fe20000410000 */
[----:B------:R-:W-:-:S02]  /*d350*/  HADD2.F32 R66, -RZ, R67.H1_H1 ;  /* 0x30000043ff427230 */ /* 0x000fc40000004100 */
[----:B------:R-:W-:Y:S01]  /*d360*/  FFMA.FTZ R90, R59, R65, -R90 ;  /* 0x000000413b5a7223 */ /* 0x000fe2000001085a */
[----:B------:R-:W-:Y:S01]  /*d370*/  HADD2.F32 R53, -RZ, R53.H1_H1 ;  /* 0x30000035ff357230 */ /* 0x000fe20000004100 */
[----:B------:R-:W-:Y:S01]  /*d380*/  F2FP.SATFINITE.E4M3.F32.PACK_AB_MERGE_C R42, R79, R42, RZ ;  /* 0x0000002a4f2a723e */ /* 0x000fe200048070ff */
[----:B------:R-:W-:Y:S02]  /*d390*/  HADD2.F32 R40, -RZ, R41.H1_H1 ;  /* 0x30000029ff287230 */ /* 0x000fe40000004100 */
[----:B------:R-:W-:Y:S01]  /*d3a0*/  FMUL.FTZ R41, R43, R76 ;  /* 0x0000004c2b297220 */ /* 0x000fe20000410000 */
[----:B------:R-:W-:Y:S02]  /*d3b0*/  HADD2.F32 R64, -RZ, R64.H1_H1 ;  /* 0x30000040ff407230 */ /* 0x000fe40000004100 */
[-C--:B------:R-:W-:Y:S01]  /*d3c0*/  FMUL.FTZ R76, R61, R66.reuse ;  /* 0x000000423d4c7220 */ /* 0x080fe20000410000 */
        /* <DEDUP_REMOVED lines=14> */
[----:B------:R-:W-:-:S07]  /*d4b0*/  F2FP.SATFINITE.E4M3.F32.PACK_AB_MERGE_C R47, R61, R78, R62 ;  /* 0x0000004e3d2f723e */ /* 0x000fce000480703e */
.L_x_1525:
[----:B------:R-:W-:Y:S05]  /*d4c0*/  BSYNC B2 ;  /* 0x0000000000027941 */ /* 0x000fea0003800000 */
.L_x_1524:
[----:B0-----:R0:W-:Y:S04]  /*d4d0*/  STG.E.128 desc[UR60][R48.64], R40 ;  /* 0x0000002830007986 */ /* 0x0011e8000c101d3c */
[----:B-1----:R0:W-:Y:S02]  /*d4e0*/  @!P2 STG.E.128 desc[UR60][R50.64], R44 ;  /* 0x0000002c3200a986 */ /* 0x0021e4000c101d3c */
.L_x_1523:
[----:B------:R-:W-:Y:S05]  /*d4f0*/  BSYNC B1 ;  /* 0x0000000000017941 */ /* 0x000fea0003800000 */
.L_x_1522:
        /* <DEDUP_REMOVED lines=42> */
[----:B------:R-:W-:Y:S01]  /*d7a0*/  SHF.R.U32.HI R67, RZ, 0x10, R81 ;  /* 0x00000010ff437819 */ /* 0x000fe20000011651 */
[----:B------:R-:W-:Y:S01]  /*d7b0*/  IMAD.MOV.U32 R53, RZ, RZ, R41 ;  /* 0x000000ffff357224 */ /* 0x000fe200078e0029 */
[----:B------:R-:W-:Y:S01]  /*d7c0*/  LOP3.LUT R55, R55, 0xff00, R40, 0xf8, !PT ;  /* 0x0000ff0037377812 */ /* 0x000fe200078ef828 */
[----:B------:R-:W-:Y:S01]  /*d7d0*/  IMAD.SHL.U32 R40, R65, 0x100, RZ ;  /* 0x0000010041287824 */ /* 0x000fe200078e00ff */
[----:B------:R-:W-:Y:S01]  /*d7e0*/  SHF.R.U32.HI R66, RZ, 0x10, R83 ;  /* 0x00000010ff427819 */ /* 0x000fe20000011653 */
[----:B------:R-:W-:Y:S01]  /*d7f0*/  IMAD.SHL.U32 R44, R58, 0x100, RZ ;  /* 0x000001003a2c7824 */ /* 0x000fe200078e00ff */
[----:B------:R-:W-:Y:S01]  /*d800*/  LOP3.LUT R61, R83, 0xff0000ff, RZ, 0xc0, !PT ;  /* 0xff0000ff533d7812 */ /* 0x000fe200078ec0ff */
[----:B------:R-:W-:Y:S01]  /*d810*/  IMAD.U32 R42, R67, 0x10000, RZ ;  /* 0x00010000432a7824 */ /* 0x000fe200078e00ff */
[----:B------:R-:W-:-:S02]  /*d820*/  SHF.R.U32.HI R60, RZ, 0x8, R69 ;  /* 0x00000008ff3c7819 */ /* 0x000fc40000011645 */
[----:B------:R-:W-:Y:S02]  /*d830*/  LOP3.LUT R63, R71, 0xff0000ff, RZ, 0xc0, !PT ;  /* 0xff0000ff473f7812 */ /* 0x000fe400078ec0ff */
[----:B------:R-:W-:Y:S01]  /*d840*/  LOP3.LUT R61, R61, 0xff00, R40, 0xf8, !PT ;  /* 0x0000ff003d3d7812 */ /* 0x000fe200078ef828 */
[----:B------:R-:W-:Y:S01]  /*d850*/  IMAD.U32 R40, R66, 0x10000, RZ ;  /* 0x0001000042287824 */ /* 0x000fe200078e00ff */
[----:B------:R-:W-:Y:S01]  /*d860*/  LOP3.LUT R67, R63, 0xff00, R44, 0xf8, !PT ;  /* 0x0000ff003f437812 */ /* 0x000fe200078ef82c */
[----:B------:R-:W-:Y:S01]  /*d870*/  IMAD.SHL.U32 R41, R60, 0x100, RZ ;  /* 0x000001003c297824 */ /* 0x000fe200078e00ff */
[----:B------:R-:W-:Y:S02]  /*d880*/  LOP3.LUT R56, R69, 0xff0000ff, RZ, 0xc0, !PT ;  /* 0xff0000ff45387812 */ /* 0x000fe400078ec0ff */
[----:B------:R-:W-:Y:S02]  /*d890*/  F2FP.F16.E4M3.UNPACK_B R63, R151.H1 ;  /* 0x00000097ff3f723e */ /* 0x000fe400030006ff */
[----:B------:R-:W-:-:S02]  /*d8a0*/  F2FP.F16.E4M3.UNPACK_B R60, R59.H1 ;  /* 0x0000003bff3c723e */ /* 0x000fc400030006ff */
[----:B------:R-:W-:Y:S02]  /*d8b0*/  F2FP.F16.E4M3.UNPACK_B R58, R57.H1 ;  /* 0x00000039ff3a723e */ /* 0x000fe400030006ff */
[----:B------:R-:W-:Y:S02]  /*d8c0*/  SHF.R.U32.HI R62, RZ, 0x10, R69 ;  /* 0x00000010ff3e7819 */ /* 0x000fe40000011645 */
[----:B------:R-:W-:Y:S02]  /*d8d0*/  LOP3.LUT R40, R61, 0xff0000, R40, 0xf8, !PT ;  /* 0x00ff00003d287812 */ /* 0x000fe400078ef828 */
[----:B------:R-:W-:Y:S01]  /*d8e0*/  LOP3.LUT R65, R56, 0xff00, R41, 0xf8, !PT ;  /* 0x0000ff0038417812 */ /* 0x000fe200078ef829 */
[----:B------:R-:W-:Y:S01]  /*d8f0*/  HADD2.F32 R41, -RZ, R63.H0_H0 ;  /* 0x2000003fff297230 */ /* 0x000fe20000004100 */
[----:B------:R-:W-:Y:S01]  /*d900*/  LOP3.LUT R42, R55, 0xff0000, R42, 0xf8, !PT ;  /* 0x00ff0000372a7812 */ /* 0x000fe200078ef82a */
[----:B------:R-:W-:Y:S01]  /*d910*/  HADD2.F32 R56, -RZ, R60.H0_H0 ;  /* 0x2000003cff387230 */ /* 0x000fe20000004100 */
[----:B------:R-:W-:Y:S01]  /*d920*/  F2FP.F16.E4M3.UNPACK_B R61, R153.H1 ;  /* 0x00000099ff3d723e */ /* 0x000fe200030006ff */
[----:B------:R-:W-:Y:S01]  /*d930*/  HADD2.F32 R55, -RZ, R58.H0_H0 ;  /* 0x2000003aff377230 */ /* 0x000fe20000004100 */
[----:B------:R-:W-:Y:S01]  /*d940*/  SHF.R.U32.HI R64, RZ, 0x10, R71 ;  /* 0x00000010ff407819 */ /* 0x000fe20000011647 */
[----:B------:R-:W-:-:S02]  /*d950*/  IMAD.U32 R44, R62, 0x10000, RZ ;  /* 0x000100003e2c7824 */ /* 0x000fc400078e00ff */
[-C--:B------:R-:W-:Y:S01]  /*d960*/  FMUL.FTZ R66, R56, R41.reuse ;  /* 0x0000002938427220 */ /* 0x080fe20000410000 */
[----:B------:R-:W-:Y:S02]  /*d970*/  HADD2.F32 R62, -RZ, R61.H0_H0 ;  /* 0x2000003dff3e7230 */ /* 0x000fe40000004100 */
        /* <DEDUP_REMOVED lines=69> */
[----:B------:R-:W-:Y:S01]  /*ddd0*/  FMUL.FTZ R65, R46, R65 ;  /* 0x000000412e417220 */ /* 0x000fe20000410000 */
[----:B------:R-:W-:Y:S02]  /*dde0*/  HADD2.F32 R154, -RZ, R154.H1_H1 ;  /* 0x3000009aff9a7230 */ /* 0x000fe40000004100 */
        /* <DEDUP_REMOVED lines=19> */
[----:B------:R-:W-:Y:S01]  /*df20*/  FMUL.FTZ R68, R57, R60 ;  /* 0x0000003c39447220 */ /* 0x000fe20000410000 */
[----:B------:R-:W-:Y:S01]  /*df30*/  F2FP.SATFINITE.E4M3.F32.PACK_AB_MERGE_C R76, R79, R76, RZ ;  /* 0x0000004c4f4c723e */ /* 0x000fe200048070ff */
[----:B------:R-:W-:Y:S01]  /*df40*/  HADD2.F32 R63, -RZ, R63.H1_H1 ;  /* 0x3000003fff3f7230 */ /* 0x000fe20000004100 */
[----:B------:R-:W-:Y:S01]  /*df50*/  F2FP.F16.E4M3.UNPACK_B R53, R53.H1 ;  /* 0x00000035ff35723e */ /* 0x000fe200030006ff */
[----:B------:R-:W-:Y:S01]  /*df60*/  HADD2.F32 R60, -RZ, R58.H1_H1 ;  /* 0x3000003aff3c7230 */ /* 0x000fe20000004100 */
[----:B------:R-:W-:Y:S01]  /*df70*/  F2FP.SATFINITE.E4M3.F32.PACK_AB_MERGE_C R46, R65, R46, R76 ;  /* 0x0000002e412e723e */ /* 0x000fe2000480704c */
        /* <DEDUP_REMOVED lines=8> */
[----:B------:R-:W-:Y:S01]  /*e000*/  HADD2.F32 R44, -RZ, R53.H0_H0 ;  /* 0x20000035ff2c7230 */ /* 0x000fe20000004100 */
[----:B------:R-:W-:Y:S01]  /*e010*/  F2FP.F16.E4M3.UNPACK_B R42, R42.H1 ;  /* 0x0000002aff2a723e */ /* 0x000fe200030006ff */
[----:B------:R-:W-:Y:S02]  /*e020*/  HADD2.F32 R61, -RZ, R59.H0_H0 ;  /* 0x2000003bff3d7230 */ /* 0x000fe40000004100 */
[----:B------:R-:W-:Y:S01]  /*e030*/  FFMA.FTZ R60, R60, R62, -R65 ;  /* 0x0000003e3c3c7223 */ /* 0x000fe20000010841 */
[----:B------:R-:W-:Y:S01]  /*e040*/  HADD2.F32 R64, -RZ, R63.H0_H0 ;  /* 0x2000003fff407230 */ /* 0x000fe20000004100 */
[----:B------:R-:W-:Y:S01]  /*e050*/  F2FP.F16.E4M3.UNPACK_B R65, R41 ;  /* 0x00000029ff41723e */ /* 0x000fe200020006ff */
[----:B------:R-:W-:Y:S02]  /*e060*/  HADD2.F32 R59, -RZ, R59.H1_H1 ;  /* 0x3000003bff3b7230 */ /* 0x000fe40000004100 */
[----:B------:R-:W-:-:S02]  /*e070*/  HADD2.F32 R66, -RZ, R63.H1_H1 ;  /* 0x3000003fff427230 */ /* 0x000fc40000004100 */
[-C--:B------:R-:W-:Y:S01]  /*e080*/  FMUL.FTZ R63, R61, R64.reuse ;  /* 0x000000403d3f7220 */ /* 0x080fe20000410000 */
[----:B------:R-:W-:Y:S02]  /*e090*/  HADD2.F32 R53, -RZ, R53.H1_H1 ;  /* 0x30000035ff357230 */ /* 0x000fe40000004100 */
[----:B------:R-:W-:Y:S01]  /*e0a0*/  FMUL.FTZ R68, R44, R64 ;  /* 0x000000402c447220 */ /* 0x000fe20000410000 */
[--C-:B------:R-:W-:Y:S02]  /*e0b0*/  HADD2.F32 R62, -RZ, R42.reuse.H0_H0 ;  /* 0x2000002aff3e7230 */ /* 0x100fe40000004100 */
[----:B------:R-:W-:Y:S02]  /*e0c0*/  HADD2.F32 R64, -RZ, R42.H1_H1 ;  /* 0x3000002aff407230 */ /* 0x000fe40000004100 */
[-C--:B------:R-:W-:Y:S01]  /*e0d0*/  FMUL.FTZ R42, R59, R66.reuse ;  /* 0x000000423b2a7220 */ /* 0x080fe20000410000 */
[----:B------:R-:W-:Y:S01]  /*e0e0*/  FMUL.FTZ R66, R53, R66 ;  /* 0x0000004235427220 */ /* 0x000fe20000410000 */
[----:B------:R-:W-:Y:S01]  /*e0f0*/  FFMA.FTZ R70, R61, R62, R68 ;  /* 0x0000003e3d467223 */ /* 0x000fe20000010044 */
[----:B------:R-:W-:-:S02]  /*e100*/  HADD2.F32 R67, -RZ, R65.H0_H0 ;  /* 0x20000041ff437230 */ /* 0x000fc40000004100 */
[-C--:B------:R-:W-:Y:S01]  /*e110*/  FFMA.FTZ R76, R53, R64.reuse, -R42 ;  /* 0x00000040354c7223 */ /* 0x080fe2000001082a */
[----:B------:R-:W-:Y:S01]  /*e120*/  F2FP.F16.E4M3.UNPACK_B R53, R47 ;  /* 0x0000002fff35723e */ /* 0x000fe200020006ff */
[----:B------:R-:W-:Y:S01]  /*e130*/  FFMA.FTZ R71, R59, R64, R66 ;  /* 0x000000403b477223 */ /* 0x000fe20000010042 */
[----:B------:R-:W-:Y:S01]  /*e140*/  F2FP.F16.E4M3.UNPACK_B R66, R41.H1 ;  /* 0x00000029ff42723e */ /* 0x000fe200030006ff */
[----:B------:R-:W-:Y:S01]  /*e150*/  FFMA.FTZ R69, R44, R62, -R63 ;  /* 0x0000003e2c457223 */ /* 0x000fe2000001083f */
[----:B------:R-:W-:Y:S01]  /*e160*/  F2FP.F16.E4M3.UNPACK_B R42, R43 ;  /* 0x0000002bff2a723e */ /* 0x000fe200020006ff */
[----:B------:R-:W-:Y:S01]  /*e170*/  HADD2.F32 R61, -RZ, R53.H0_H0 ;  /* 0x20000035ff3d7230 */ /* 0x000fe20000004100 */
[----:B------:R-:W-:Y:S01]  /*e180*/  F2FP.F16.E4M3.UNPACK_B R59, R47.H1 ;  /* 0x0000002fff3b723e */ /* 0x000fe200030006ff */
[----:B------:R-:W-:Y:S01]  /*e190*/  HADD2.F32 R68, -RZ, R66.H0_H0 ;  /* 0x20000042ff447230 */ /* 0x000fe20000004100 */
[-C--:B------:R-:W-:Y:S01]  /*e1a0*/  F2FP.F16.E4M3.UNPACK_B R41, R40.reuse ;  /* 0x00000028ff29723e */ /* 0x080fe200020006ff */
[----:B------:R-:W-:Y:S01]  /*e1b0*/  HADD2.F32 R44, -RZ, R42.H0_H0 ;  /* 0x2000002aff2c7230 */ /* 0x000fe20000004100 */
[----:B------:R-:W-:Y:S01]  /*e1c0*/  F2FP.F16.E4M3.UNPACK_B R43, R43.H1 ;  /* 0x0000002bff2b723e */ /* 0x000fe200030006ff */
[----:B------:R-:W-:Y:S01]  /*e1d0*/  FMUL.FTZ R77, R61, R67 ;  /* 0x000000433d4d7220 */ /* 0x000fe20000410000 */
[----:B------:R-:W-:Y:S01]  /*e1e0*/  F2FP.F16.E4M3.UNPACK_B R62, R40.H1 ;  /* 0x00000028ff3e723e */ /* 0x000fe200030006ff */
[----:B------:R-:W-:-:S02]  /*e1f0*/  HADD2.F32 R40, -RZ, R59.H0_H0 ;  /* 0x2000003bff287230 */ /* 0x000fc40000004100 */
[----:B------:R-:W-:Y:S01]  /*e200*/  FMUL.FTZ R78, R44, R67 ;  /* 0x000000432c4e7220 */ /* 0x000fe20000410000 */
[----:B------:R-:W-:Y:S01]  /*e210*/  HADD2.F32 R63, -RZ, R41.H0_H0 ;  /* 0x20000029ff3f7230 */ /* 0x000fe20000004100 */
[----:B------:R-:W-:Y:S01]  /*e220*/  F2FP.SATFINITE.E4M3.F32.PACK_AB_MERGE_C R69, R76, R69, RZ ;  /* 0x000000454c45723e */ /* 0x000fe200048070ff */
[----:B------:R-:W-:Y:S02]  /*e230*/  HADD2.F32 R47, -RZ, R43.H0_H0 ;  /* 0x2000002bff2f7230 */ /* 0x000fe40000004100 */
[-C--:B------:R-:W-:Y:S01]  /*e240*/  FMUL.FTZ R80, R40, R68.reuse ;  /* 0x0000004428507220 */ /* 0x080fe20000410000 */
[----:B------:R-:W-:Y:S02]  /*e250*/  HADD2.F32 R59, -RZ, R59.H1_H1 ;  /* 0x3000003bff3b7230 */ /* 0x000fe40000004100 */
[----:B------:R-:W-:Y:S01]  /*e260*/  FFMA.FTZ R77, R44, R63, -R77 ;  /* 0x0000003f2c4d7223 */ /* 0x000fe2000001084d */
[----:B------:R-:W-:Y:S02]  /*e270*/  HADD2.F32 R66, -RZ, R66.H1_H1 ;  /* 0x30000042ff427230 */ /* 0x000fe40000004100 */
[----:B------:R-:W-:Y:S01]  /*e280*/  FMUL.FTZ R67, R47, R68 ;  /* 0x000000442f437220 */ /* 0x000fe20000410000 */
[----:B------:R-:W-:-:S02]  /*e290*/  HADD2.F32 R43, -RZ, R43.H1_H1 ;  /* 0x3000002bff2b7230 */ /* 0x000fc40000004100 */
[----:B------:R-:W-:Y:S01]  /*e2a0*/  FFMA.FTZ R78, R61, R63, R78 ;  /* 0x0000003f3d4e7223 */ /* 0x000fe2000001004e */
[----:B------:R-:W-:Y:S02]  /*e2b0*/  HADD2.F32 R64, -RZ, R62.H0_H0 ;  /* 0x2000003eff407230 */ /* 0x000fe40000004100 */
[-C--:B------:R-:W-:Y:S01]  /*e2c0*/  FMUL.FTZ R44, R59, R66.reuse ;  /* 0x000000423b2c7220 */ /* 0x080fe20000410000 */
[----:B------:R-:W-:Y:S02]  /*e2d0*/  HADD2.F32 R53, -RZ, R53.H1_H1 ;  /* 0x30000035ff357230 */ /* 0x000fe40000004100 */
[----:B------:R-:W-:Y:S01]  /*e2e0*/  FMUL.FTZ R66, R43, R66 ;  /* 0x000000422b427220 */ /* 0x000fe20000410000 */
[----:B------:R-:W-:Y:S02]  /*e2f0*/  HADD2.F32 R65, -RZ, R65.H1_H1 ;  /* 0x30000041ff417230 */ /* 0x000fe40000004100 */
[----:B------:R-:W-:Y:S01]  /*e300*/  FFMA.FTZ R80, R47, R64, -R80 ;  /* 0x000000402f507223 */ /* 0x000fe20000010850 */
[----:B------:R-:W-:-:S02]  /*e310*/  HADD2.F32 R42, -RZ, R42.H1_H1 ;  /* 0x3000002aff2a7230 */ /* 0x000fc40000004100 */
[----:B------:R-:W-:Y:S01]  /*e320*/  FFMA.FTZ R67, R40, R64, R67 ;  /* 0x0000004028437223 */ /* 0x000fe20000010043 */
[----:B------:R-:W-:Y:S02]  /*e330*/  HADD2.F32 R62, -RZ, R62.H1_H1 ;  /* 0x3000003eff3e7230 */ /* 0x000fe40000004100 */
[-C--:B------:R-:W-:Y:S01]  /*e340*/  FMUL.FTZ R47, R53, R65.reuse ;  /* 0x00000041352f7220 */ /* 0x080fe20000410000 */
[----:B------:R-:W-:Y:S02]  /*e350*/  HADD2.F32 R41, -RZ, R41.H1_H1 ;  /* 0x30000029ff297230 */ /* 0x000fe40000004100 */
[----:B------:R-:W-:Y:S01]  /*e360*/  FMUL.FTZ R40, R42, R65 ;  /* 0x000000412a287220 */ /* 0x000fe20000410000 */
[----:B------:R-:W-:Y:S01]  /*e370*/  F2FP.SATFINITE.E4M3.F32.PACK_AB_MERGE_C R57, R60, R57, R69 ;  /* 0x000000393c39723e */ /* 0x000fe20004807045 */
[-C--:B------:R-:W-:Y:S01]  /*e380*/  FFMA.FTZ R43, R43, R62.reuse, -R44 ;  /* 0x0000003e2b2b7223 */ /* 0x080fe2000001082c */
[----:B------:R-:W-:Y:S01]  /*e390*/  FFMA.FTZ R66, R59, R62, R66 ;  /* 0x0000003e3b427223 */ /* 0x000fe20000010042 */
[-C--:B------:R-:W-:Y:S01]  /*e3a0*/  FFMA.FTZ R42, R42, R41.reuse, -R47 ;  /* 0x000000292a2a7223 */ /* 0x080fe2000001082f */
[----:B------:R-:W-:Y:S01]  /*e3b0*/  FFMA.FTZ R41, R53, R41, R40 ;  /* 0x0000002935297223 */ /* 0x000fe20000010028 */
[----:B------:R-:W-:Y:S01]  /*e3c0*/  F2FP.SATFINITE.E4M3.F32.PACK_AB_MERGE_C R70, R71, R70, RZ ;  /* 0x000000464746723e */ /* 0x000fe200048070ff */
[----:B------:R-:W-:Y:S01]  /*e3d0*/  IMAD.MOV.U32 R40, RZ, RZ, R56 ;  /* 0x000000ffff287224 */ /* 0x000fe200078e0038 */
[----:B------:R-:W-:Y:S01]  /*e3e0*/  F2FP.SATFINITE.E4M3.F32.PACK_AB_MERGE_C R43, R43, R80, RZ ;  /* 0x000000502b2b723e */ /* 0x000fe200048070ff */
[----:B------:R-:W-:Y:S01]  /*e3f0*/  IMAD.MOV.U32 R44, RZ, RZ, R55 ;  /* 0x000000ffff2c7224 */ /* 0x000fe200078e0037 */
[----:B------:R-:W-:-:S02]  /*e400*/  F2FP.SATFINITE.E4M3.F32.PACK_AB_MERGE_C R66, R66, R67, RZ ;  /* 0x000000434242723e */ /* 0x000fc400048070ff */
[----:B------:R-:W-:Y:S01]  /*e410*/  F2FP.SATFINITE.E4M3.F32.PACK_AB_MERGE_C R43, R42, R77, R43 ;  /* 0x0000004d2a2b723e */ /* 0x000fe2000480702b */
[----:B------:R-:W-:Y:S01]  /*e420*/  IMAD.MOV.U32 R42, RZ, RZ, R54 ;  /* 0x000000ffff2a7224 */ /* 0x000fe200078e0036 */
[----:B------:R-:W-:Y:S01]  /*e430*/  F2FP.SATFINITE.E4M3.F32.PACK_AB_MERGE_C R47, R41, R78, R66 ;  /* 0x0000004e292f723e */ /* 0x000fe20004807042 */
[----:B------:R-:W-:Y:S01]  /*e440*/  IMAD.MOV.U32 R41, RZ, RZ, R57 ;  /* 0x000000ffff297224 */ /* 0x000fe200078e0039 */
[----:B------:R-:W-:-:S07]  /*e450*/  F2FP.SATFINITE.E4M3.F32.PACK_AB_MERGE_C R45, R45, R58, R70 ;  /* 0x0000003a2d2d723e */ /* 0x000fce0004807046 */
.L_x_1529:
[----:B------:R-:W-:Y:S05]  /*e460*/  BSYNC B2 ;  /* 0x0000000000027941 */ /* 0x000fea0003800000 */
.L_x_1528:
[----:B0-----:R3:W-:Y:S04]  /*e470*/  STG.E.128 desc[UR60][R48.64], R40 ;  /* 0x0000002830007986 */ /* 0x0017e8000c101d3c */
[----:B-1----:R3:W-:Y:S02]  /*e480*/  @!P2 STG.E.128 desc[UR60][R50.64], R44 ;  /* 0x0000002c3200a986 */ /* 0x0027e4000c101d3c */
.L_x_1527:
[----:B------:R-:W-:Y:S05]  /*e490*/  BSYNC B1 ;  /* 0x0000000000017941 */ /* 0x000fea0003800000 */
.L_x_1526:
[----:B------:R-:W-:-:S13]  /*e4a0*/  ISETP.NE.AND P2, PT, R36, RZ, PT ;  /* 0x000000ff2400720c */ /* 0x000fda0003f45270 */
[----:B------:R-:W-:Y:S05]  /*e4b0*/  @!P2 BRA `(.L_x_1480) ;  /* 0x0000001000c0a947 */ /* 0x000fea0003800000 */
[----:B0--3--:R-:W3:Y:S01]  /*e4c0*/  LDL R40, [R1] ;  /* 0x0000000001287983 */ /* 0x009ee20000100800 */
        /* <DEDUP_REMOVED lines=31> */
[----:B------:R-:W-:Y:S01]  /*e6c0*/  IMAD.SHL.U32 R55, R55, 0x100, RZ ;  /* 0x0000010037377824 */ /* 0x000fe200078e00ff */
[----:B------:R-:W-:Y:S01]  /*e6d0*/  SHF.R.U32.HI R62, RZ, 0x8, R87 ;  /* 0x00000008ff3e7819 */ /* 0x000fe20000011657 */
[----:B------:R-:W-:Y:S01]  /*e6e0*/  IMAD.MOV.U32 R53, RZ, RZ, R46 ;  /* 0x000000ffff357224 */ /* 0x000fe200078e002e */
[----:B------:R-:W-:Y:S01]  /*e6f0*/  SHF.R.U32.HI R63, RZ, 0x8, R75 ;  /* 0x00000008ff3f7819 */ /* 0x000fe2000001164b */
[----:B------:R-:W-:Y:S01]  /*e700*/  IMAD.MOV.U32 R50, RZ, RZ, R42 ;  /* 0x000000ffff327224 */ /* 0x000fe200078e002a */
[----:B------:R-:W-:Y:S01]  /*e710*/  LOP3.LUT R44, R54, 0xff00, R55, 0xf8, !PT ;  /* 0x0000ff00362c7812 */ /* 0x000fe200078ef837 */
[----:B------:R-:W-:Y:S01]  /*e720*/  IMAD.U32 R55, R66, 0x10000, RZ ;  /* 0x0001000042377824 */ /* 0x000fe200078e00ff */
[----:B------:R-:W-:Y:S01]  /*e730*/  SHF.R.U32.HI R61, RZ, 0x8, R73 ;  /* 0x00000008ff3d7819 */ /* 0x000fe20000011649 */
[----:B------:R-:W-:Y:S01]  /*e740*/  IMAD.SHL.U32 R40, R62, 0x100, RZ ;  /* 0x000001003e287824 */ /* 0x000fe200078e00ff */
[----:B------:R-:W-:Y:S01]  /*e750*/  SHF.R.U32.HI R64, RZ, 0x10, R87 ;  /* 0x00000010ff407819 */ /* 0x000fe20000011657 */
[----:B------:R-:W-:Y:S01]  /*e760*/  IMAD.SHL.U32 R63, R63, 0x100, RZ ;  /* 0x000001003f3f7824 */ /* 0x000fe200078e00ff */
[----:B------:R-:W-:Y:S01]  /*e770*/  LOP3.LUT R57, R87, 0xff0000ff, RZ, 0xc0, !PT ;  /* 0xff0000ff57397812 */ /* 0x000fe200078ec0ff */
[----:B------:R-:W-:Y:S01]  /*e780*/  IMAD.SHL.U32 R61, R61, 0x100, RZ ;  /* 0x000001003d3d7824 */ /* 0x000fe200078e00ff */
[----:B------:R-:W-:-:S02]  /*e790*/  LOP3.LUT R60, R75, 0xff0000ff, RZ, 0xc0, !PT ;  /* 0xff0000ff4b3c7812 */ /* 0x000fc400078ec0ff */
        /* <DEDUP_REMOVED lines=73> */
[--C-:B------:R-:W-:Y:S02]  /*ec30*/  HADD2.F32 R60, -RZ, R147.reuse.H0_H0 ;  /* 0x20000093ff3c7230 */ /* 0x100fe40000004100 */
[----:B------:R-:W-:Y:S01]  /*ec40*/  FFMA.FTZ R63, R56, R61, -R57 ;  /* 0x0000003d383f7223 */ /* 0x000fe20000010839 */
[----:B------:R-:W-:Y:S01]  /*ec50*/  F2FP.F16.E4M3.UNPACK_B R56, R53 ;  /* 0x00000035ff38723e */ /* 0x000fe200020006ff */
[----:B------:R-:W-:Y:S01]  /*ec60*/  HADD2.F32 R53, -RZ, R50.H0_H0 ;  /* 0x20000032ff357230 */ /* 0x000fe20000004100 */
[----:B------:R-:W-:Y:S01]  /*ec70*/  F2FP.F16.E4M3.UNPACK_B R149, R149 ;  /* 0x00000095ff95723e */ /* 0x000fe200020006ff */
        /* <DEDUP_REMOVED lines=10> */
[C---:B------:R-:W-:Y:S01]  /*ed20*/  FMUL.FTZ R60, R53.reuse, R60 ;  /* 0x0000003c353c7220 */ /* 0x040fe20000410000 */
[----:B------:R-:W-:Y:S02]  /*ed30*/  HADD2.F32 R149, -RZ, R149.H1_H1 ;  /* 0x30000095ff957230 */ /* 0x000fe40000004100 */
[-C--:B------:R-:W-:Y:S01]  /*ed40*/  FMUL.FTZ R59, R56, R147.reuse ;  /* 0x00000093383b7220 */ /* 0x080fe20000410000 */
        /* <DEDUP_REMOVED lines=19> */
[----:B------:R-:W-:Y:S01]  /*ee80*/  F2FP.SATFINITE.E4M3.F32.PACK_AB_MERGE_C R50, R147, R60, R70 ;  /* 0x0000003c9332723e */ /* 0x000fe20004807046 */
[----:B------:R-:W-:-:S02]  /*ee90*/  HADD2.F32 R60, -RZ, R58.H1_H1 ;  /* 0x3000003aff3c7230 */ /* 0x000fc40000004100 */
[C---:B------:R-:W-:Y:S01]  /*eea0*/  FMUL.FTZ R64, R56.reuse, R64 ;  /* 0x0000004038407220 */ /* 0x040fe20000410000 */
[-C--:B------:R-:W-:Y:S01]  /*eeb0*/  FFMA.FTZ R56, R56, R62.reuse, -R65 ;  /* 0x0000003e38387223 */ /* 0x080fe20000010841 */
[----:B------:R-:W-:Y:S01]  /*eec0*/  HADD2.F32 R58, -RZ, R57.H1_H1 ;  /* 0x30000039ff3a7230 */ /* 0x000fe20000004100 */
[----:B------:R-:W-:Y:S01]  /*eed0*/  F2FP.F16.E4M3.UNPACK_B R41, R41.H1 ;  /* 0x00000029ff29723e */ /* 0x000fe200030006ff */
[----:B------:R-:W-:Y:S02]  /*eee0*/  HADD2.F32 R61, -RZ, R61.H1_H1 ;  /* 0x3000003dff3d7230 */ /* 0x000fe40000004100 */
[-C--:B------:R-:W-:Y:S01]  /*eef0*/  FMUL.FTZ R65, R60, R63.reuse ;  /* 0x0000003f3c417220 */ /* 0x080fe20000410000 */
[----:B------:R-:W-:Y:S01]  /*ef00*/  FFMA.FTZ R57, R59, R62, R64 ;  /* 0x0000003e3b397223 */ /* 0x000fe20000010040 */
[C---:B------:R-:W-:Y:S01]  /*ef10*/  FMUL.FTZ R63, R58.reuse, R63 ;  /* 0x0000003f3a3f7220 */ /* 0x040fe20000410000 */
[----:B------:R-:W-:Y:S01]  /*ef20*/  F2FP.F16.E4M3.UNPACK_B R59, R45.H1 ;  /* 0x0000002dff3b723e */ /* 0x000fe200030006ff */
[-C--:B------:R-:W-:Y:S01]  /*ef30*/  FFMA.FTZ R67, R58, R61.reuse, -R65 ;  /* 0x0000003d3a437223 */ /* 0x080fe20000010841 */
[----:B------:R-:W-:Y:S01]  /*ef40*/  F2FP.F16.E4M3.UNPACK_B R58, R46.H1 ;  /* 0x0000002eff3a723e */ /* 0x000fe200030006ff */
[----:B------:R-:W-:Y:S01]  /*ef50*/  FFMA.FTZ R66, R60, R61, R63 ;  /* 0x0000003d3c427223 */ /* 0x000fe2000001003f */
[----:B------:R-:W-:Y:S01]  /*ef60*/  HADD2.F32 R45, -RZ, R41.H0_H0 ;  /* 0x20000029ff2d7230 */ /* 0x000fe20000004100 */
[----:B------:R-:W-:Y:S01]  /*ef70*/  F2FP.F16.E4M3.UNPACK_B R44, R44.H1 ;  /* 0x0000002cff2c723e */ /* 0x000fe200030006ff */
[----:B------:R-:W-:Y:S01]  /*ef80*/  HADD2.F32 R46, -RZ, R59.H0_H0 ;  /* 0x2000003bff2e7230 */ /* 0x000fe20000004100 */
[----:B------:R-:W-:Y:S01]  /*ef90*/  F2FP.F16.E4M3.UNPACK_B R63, R42.H1 ;  /* 0x0000002aff3f723e */ /* 0x000fe200030006ff */
[----:B------:R-:W-:-:S02]  /*efa0*/  HADD2.F32 R60, -RZ, R58.H0_H0 ;  /* 0x2000003aff3c7230 */ /* 0x000fc40000004100 */
[----:B------:R-:W-:Y:S02]  /*efb0*/  HADD2.F32 R59, -RZ, R59.H1_H1 ;  /* 0x3000003bff3b7230 */ /* 0x000fe40000004100 */
[----:B------:R-:W-:Y:S02]  /*efc0*/  HADD2.F32 R62, -RZ, R58.H1_H1 ;  /* 0x3000003aff3e7230 */ /* 0x000fe40000004100 */
[-C--:B------:R-:W-:Y:S01]  /*efd0*/  FMUL.FTZ R64, R46, R60.reuse ;  /* 0x0000003c2e407220 */ /* 0x080fe20000410000 */
[----:B------:R-:W-:Y:S02]  /*efe0*/  HADD2.F32 R41, -RZ, R41.H1_H1 ;  /* 0x30000029ff297230 */ /* 0x000fe40000004100 */
[----:B------:R-:W-:Y:S01]  /*eff0*/  FMUL.FTZ R61, R45, R60 ;  /* 0x0000003c2d3d7220 */ /* 0x000fe20000410000 */
[--C-:B------:R-:W-:Y:S02]  /*f000*/  HADD2.F32 R58, -RZ, R44.reuse.H0_H0 ;  /* 0x2000002cff3a7230 */ /* 0x100fe40000004100 */
[----:B------:R-:W-:Y:S01]  /*f010*/  FMUL.FTZ R60, R59, R62 ;  /* 0x0000003e3b3c7220 */ /* 0x000fe20000410000 */
[----:B------:R-:W-:-:S02]  /*f020*/  HADD2.F32 R44, -RZ, R44.H1_H1 ;  /* 0x3000002cff2c7230 */ /* 0x000fc40000004100 */
[----:B------:R-:W-:Y:S01]  /*f030*/  FMUL.FTZ R62, R41, R62 ;  /* 0x0000003e293e7220 */ /* 0x000fe20000410000 */
[----:B------:R-:W-:Y:S01]  /*f040*/  FFMA.FTZ R69, R46, R58, R61 ;  /* 0x0000003a2e457223 */ /* 0x000fe2000001003d */
[----:B------:R-:W-:Y:S02]  /*f050*/  F2FP.F16.E4M3.UNPACK_B R46, R47 ;  /* 0x0000002fff2e723e */ /* 0x000fe400020006ff */
        /* <DEDUP_REMOVED lines=53> */
.L_x_1531:
[----:B------:R-:W-:Y:S05]  /*f3b0*/  BSYNC B1 ;  /* 0x0000000000017941 */ /* 0x000fea0003800000 */
.L_x_1530:
[----:B0-----:R0:W-:Y:S01]  /*f3c0*/  STG.E.128 desc[UR60][R48.64], R40 ;  /* 0x0000002830007986 */ /* 0x0011e2000c101d3c */
[----:B------:R-:W-:-:S13]  /*f3d0*/  ISETP.GE.AND P2, PT, R51, R150, PT ;  /* 0x000000963300720c */ /* 0x000fda0003f46270 */
[----:B------:R-:W-:Y:S05]  /*f3e0*/  @P2 BRA `(.L_x_1480) ;  /* 0x0000000000f42947 */ /* 0x000fea0003800000 */
[--C-:B0-----:R-:W-:Y:S02]  /*f3f0*/  SHF.R.S32.HI R40, RZ, 0x1f, R51.reuse ;  /* 0x0000001fff287819 */ /* 0x101fe40000011433 */
[----:B------:R-:W-:-:S04]  /*f400*/  IADD3 R51, P2, P4, R118, R132, R51 ;  /* 0x0000008476337210 */ /* 0x000fc80007c5e033 */
[----:B------:R-:W-:Y:S02]  /*f410*/  IADD3.X R52, R3, R52, R40, P2, P4 ;  /* 0x0000003403347210 */ /* 0x000fe400017e8428 */
[----:B------:R-:W-:-:S05]  /*f420*/  IADD3 R120, P2, R51, R120, RZ ;  /* 0x0000007833787210 */ /* 0x000fca0007f5e0ff */
[----:B------:R-:W-:-:S05]  /*f430*/  IMAD.X R121, R52, 0x1, R121, P2 ;  /* 0x0000000134797824 */ /* 0x000fca00010e0679 */
[----:B-1----:R0:W-:Y:S01]  /*f440*/  STG.E.128 desc[UR60][R120.64], R44 ;  /* 0x0000002c78007986 */ /* 0x0021e2000c101d3c */
[----:B------:R-:W-:Y:S05]  /*f450*/  BRA `(.L_x_1480) ;  /* 0x0000000000d87947 */ /* 0x000fea0003800000 */
.L_x_1447:
[----:B------:R-:W-:-:S06]  /*f460*/  UISETP.NE.AND UP0, UPT, UR53, 0x3, UPT ;  /* 0x000000033500788c */ /* 0x000fcc000bf05270 */
[----:B------:R-:W-:-:S13]  /*f470*/  PLOP3.LUT P1, PT, PT, PT, UP0, 0x80, 0x0 ;  /* 0x000000000000781c */ /* 0x000fda0003f2f008 */
[----:B------:R-:W-:Y:S05]  /*f480*/  @!P1 BRA `(.L_x_1532) ;  /* 0x0000000000049947 */ /* 0x000fea0003800000 */
[----:B------:R-:W-:Y:S01]  /*f490*/  BPT.TRAP 0x1 ;  /* 0x000000040000795c */ /* 0x000fe20000300000 */
.L_x_1532:
[----:B------:R-:W-:Y:S01]  /*f4a0*/  IMAD R97, R18, 0x8, R16 ;  /* 0x0000000812617824 */ /* 0x000fe200078e0210 */
[----:B------:R-:W-:Y:S01]  /*f4b0*/  SHF.L.U32 R98, R195, 0x1f, RZ ;  /* 0x0000001fc3627819 */ /* 0x000fe200000006ff */
[----:B------:R-:W-:Y:S01]  /*f4c0*/  IMAD R96, R24, -0xa0, R2 ;  /* 0xffffff6018607824 */ /* 0x000fe200078e0202 */
[----:B------:R-:W-:Y:S02]  /*f4d0*/  BSSY B1, `(.L_x_1533) ;  /* 0x0000004000017945 */ /* 0x000fe40003800000 */
[----:B------:R-:W1:Y:S02]  /*f4e0*/  SYNCS.PHASECHK.TRANS64.TRYWAIT P2, [R97+URZ+0x29890], R98 ;  /* 0x02989062610075a7 */ /* 0x000e64000804017f */
[----:B------:R-:W-:Y:S01]  /*f4f0*/  VIMNMX R96, R96, 0xa0, PT ;  /* 0x000000a060607848 */ /* 0x000fe20003fe0100 */
[----:B-1----:R-:W-:Y:S06]  /*f500*/  @!P2 BRA `(.L_x_1534) ;  /* 0x000002440080a947 */ /* 0x002fec0003800000 */
.L_x_1845:
[----:B------:R-:W-:Y:S05]  /*f510*/  BSYNC B1 ;  /* 0x0000000000017941 */ /* 0x000fea0003800000 */
.L_x_1533:
        /* <DEDUP_REMOVED lines=21> */
.L_x_1536:
[----:B------:R-:W-:Y:S05]  /*f670*/  BSYNC B1 ;  /* 0x0000000000017941 */ /* 0x000fea0003800000 */
.L_x_1535:
        /* <DEDUP_REMOVED lines=20> */
.L_x_1480:
[----:B------:R-:W-:Y:S05]  /*f7c0*/  BSYNC B0 ;  /* 0x0000000000007941 */ /* 0x000fea0003800000 */
.L_x_1446:
        /* <DEDUP_REMOVED lines=17> */
.L_x_1538:
[----:B------:R-:W-:Y:S05]  /*f8e0*/  BSYNC B0 ;  /* 0x0000000000007941 */ /* 0x000fea0003800000 */
.L_x_1537:
[----:B------:R-:W1:Y:S01]  /*f8f0*/  SYNCS.PHASECHK.TRANS64.TRYWAIT P1, [R97+URZ+0x298b0], R98 ;  /* 0x0298b062610075a7 */ /* 0x000e62000802017f */
[----:B------:R-:W-:Y:S01]  /*f900*/  ULDC UR42, c[0x0][0x320] ;  /* 0x0000c800002a7ab9 */ /* 0x000fe20000000800 */
[----:B------:R-:W-:Y:S01]  /*f910*/  ULDC.64 UR38, c[0x0][0x328] ;  /* 0x0000ca0000267ab9 */ /* 0x000fe20000000a00 */
[----:B------:R-:W-:Y:S01]  /*f920*/  ULDC.64 UR40, c[0x0][0x318] ;  /* 0x0000c60000287ab9 */ /* 0x000fe20000000a00 */
[----:B------:R-:W-:Y:S01]  /*f930*/  BSSY B0, `(.L_x_1539) ;  /* 0x0000003000007945 */ /* 0x000fe20003800000 */
[----:B------:R-:W-:-:S03]  /*f940*/  IMAD R41, R18, 0x5000, R216 ;  /* 0x0000500012297824 */ /* 0x000fc600078e02d8 */
[----:B-1----:R-:W-:Y:S05]  /*f950*/  @!P1 BRA `(.L_x_1540) ;  /* 0x0000024000809947 */ /* 0x002fea0003800000 */
.L_x_1846:
[----:B------:R-:W-:Y:S05]  /*f960*/  BSYNC B0 ;  /* 0x0000000000007941 */ /* 0x000fea0003800000 */
.L_x_1539:
        /* <DEDUP_REMOVED lines=27> */
.L_x_1542:
[----:B------:R-:W-:Y:S05]  /*fb20*/  BSYNC B0 ;  /* 0x0000000000007941 */ /* 0x000fea0003800000 */
.L_x_1541:
[----:B------:R-:W-:Y:S01]  /*fb30*/  ISETP.GE.AND P1, PT, R221, R96, PT ;  /* 0x00000060dd00720c */ /* 0x000fe20003f26270 */
[----:B------:R-:W-:-:S12]  /*fb40*/  BSSY B0, `(.L_x_1543) ;  /* 0x0000017000007945 */ /* 0x000fd80003800000 */
[----:B------:R-:W-:Y:S05]  /*fb50*/  @P1 BRA `(.L_x_1544) ;  /* 0x0000000000541947 */ /* 0x000fea0003800000 */
[----:B--2---:R-:W-:Y:S01]  /*fb60*/  IADD3 R43, P1, R44, 0x80, RZ ;  /* 0x000000802c2b7810 */ /* 0x004fe20007f3e0ff */
[----:B0-----:R-:W-:Y:S02]  /*fb70*/  IMAD.MOV.U32 R40, RZ, RZ, R116 ;  /* 0x000000ffff287224 */ /* 0x001fe400078e0074 */
[----:B------:R-:W-:Y:S02]  /*fb80*/  IMAD.MOV.U32 R41, RZ, RZ, R33 ;  /* 0x000000ffff297224 */ /* 0x000fe400078e0021 */
[----:B------:R-:W-:Y:S02]  /*fb90*/  IMAD.X R44, RZ, RZ, R45, P1 ;  /* 0x000000ffff2c7224 */ /* 0x000fe400008e062d */
        /* <DEDUP_REMOVED lines=17> */
.L_x_1544:
[----:B------:R-:W-:Y:S05]  /*fcb0*/  BSYNC B0 ;  /* 0x0000000000007941 */ /* 0x000fea0003800000 */
.L_x_1543:
[----:B0-23--:R-:W2:Y:S01]  /*fcc0*/  LDL R40, [R1] ;  /* 0x0000000001287983 */ /* 0x00dea20000100800 */
        /* <DEDUP_REMOVED lines=22> */
.L_x_1441:
[----:B------:R-:W-:Y:S05]  /*fe30*/  @P0 BRA `(.L_x_1546) ;  /* 0x00000000000c0947 */ /* 0x000fea0003800000 */
[----:B------:R-:W0:Y:S01]  /*fe40*/  FENCE.VIEW.ASYNC.G ;  /* 0x00000000000073c6 */ /* 0x000e220000000100 */
[----:B------:R-:W-:Y:S05]  /*fe50*/  WARPSYNC.ALL ;  /* 0x0000000000007948 */ /* 0x000fea0003800000 */
[----:B0-----:R-:W-:Y:S06]  /*fe60*/  BAR.ARV 0xc, 0x180 ;  /* 0x0306000000007b1d */ /* 0x001fec0000002000 */
.L_x_1546:
[----:B------:R-:W-:Y:S01]  /*fe70*/  ULDC.64 UR6, c[0x0][0x998] ;  /* 0x0002660000067ab9 */ /* 0x000fe20000000a00 */
[----:B------:R-:W-:Y:S01]  /*fe80*/  ULDC.64 UR4, c[0x0][0x990] ;  /* 0x0002640000047ab9 */ /* 0x000fe20000000a00 */
[----:B------:R-:W-:Y:S02]  /*fe90*/  ISETP.NE.U32.AND P1, PT, RZ, UR6, PT ;  /* 0x00000006ff007c0c */ /* 0x000fe4000bf25070 */
[----:B------:R-:W-:Y:S02]  /*fea0*/  ISETP.NE.U32.AND P0, PT, RZ, UR4, PT ;  /* 0x00000004ff007c0c */ /* 0x000fe4000bf05070 */
[----:B------:R-:W-:Y:S02]  /*feb0*/  ISETP.NE.AND.EX P1, PT, RZ, UR7, PT, P1 ;  /* 0x00000007ff007c0c */ /* 0x000fe4000bf25310 */
[----:B------:R-:W-:-:S11]  /*fec0*/  ISETP.NE.AND.EX P0, PT, RZ, UR5, PT, P0 ;  /* 0x00000005ff007c0c */ /* 0x000fd6000bf05300 */
[----:B------:R-:W0:Y:S01]  /*fed0*/  @P1 LDC.64 R8, c[0x0][0x9b8] ;  /* 0x00026e00ff081b82 */ /* 0x000e220000000a00 */
[--C-:B------:R-:W-:Y:S02]  /*fee0*/  @P1 SHF.R.S32.HI R5, RZ, 0x1f, R207.reuse ;  /* 0x0000001fff051819 */ /* 0x100fe400000114cf */
[----:B------:R-:W-:Y:S02]  /*fef0*/  @P0 SHF.R.S32.HI R3, RZ, 0x1f, R207 ;  /* 0x0000001fff030819 */ /* 0x000fe400000114cf */
[----:B------:R-:W-:-:S03]  /*ff00*/  @P1 SHF.R.S32.HI R15, RZ, 0x1f, R206 ;  /* 0x0000001fff0f1819 */ /* 0x000fc600000114ce */
[----:B------:R-:W1:Y:S08]  /*ff10*/  @P0 LDC.64 R6, c[0x0][0x9a8] ;  /* 0x00026a00ff060b82 */ /* 0x000e700000000a00 */
[----:B------:R-:W2:Y:S08]  /*ff20*/  @P1 LDC.64 R10, c[0x0][0x9c0] ;  /* 0x00027000ff0a1b82 */ /* 0x000eb00000000a00 */
[----:B------:R-:W3:Y:S01]  /*ff30*/  @P0 LDC.64 R12, c[0x0][0x9b0] ;  /* 0x00026c00ff0c0b82 */ /* 0x000ee20000000a00 */
[----:B0-----:R-:W-:-:S02]  /*ff40*/  @P1 IMAD R2, R5, R8, RZ ;  /* 0x0000000805021224 */ /* 0x001fc400078e02ff */
[----:B------:R-:W-:-:S04]  /*ff50*/  @P1 IMAD.WIDE.U32 R4, R207, R8, RZ ;  /* 0x00000008cf041225 */ /* 0x000fc800078e00ff */
[----:B------:R-:W-:Y:S02]  /*ff60*/  @P1 IMAD R9, R207, R9, R2 ;  /* 0x00000009cf091224 */ /* 0x000fe400078e0202 */
[-C--:B-1----:R-:W-:Y:S02]  /*ff70*/  @P0 IMAD R0, R3, R6.reuse, RZ ;  /* 0x0000000603000224 */ /* 0x082fe400078e02ff */
[----:B------:R-:W-:Y:S01]  /*ff80*/  @P1 IMAD.IADD R5, R5, 0x1, R9 ;  /* 0x0000000105051824 */ /* 0x000fe200078e0209 */
[----:B------:R-:W-:Y:S01]  /*ff90*/  @P0 SHF.R.S32.HI R9, RZ, 0x1f, R206 ;  /* 0x0000001fff090819 */ /* 0x000fe200000114ce */
[C---:B------:R-:W-:Y:S02]  /*ffa0*/  @P0 IMAD R7, R207.reuse, R7, R0 ;  /* 0x00000007cf070224 */ /* 0x040fe400078e0200 */
[----:B------:R-:W-:-:S04]  /*ffb0*/  @P0 IMAD.WIDE.U32 R2, R207, R6, RZ ;  /* 0x00000006cf020225 */ /* 0x000fc800078e00ff */
[----:B--2---:R-:W-:Y:S02]  /*ffc0*/  @P1 IMAD R6, R15, R10, RZ ;  /* 0x0000000a0f061224 */ /* 0x004fe400078e02ff */
[----:B------:R-:W-:Y:S02]  /*ffd0*/  @P0 IMAD.IADD R3, R3, 0x1, R7 ;  /* 0x0000000103030824 */ /* 0x000fe400078e0207 */
[C---:B------:R-:W-:Y:S02]  /*ffe0*/  @P1 IMAD R11, R206.reuse, R11, R6 ;  /* 0x0000000bce0b1224 */ /* 0x040fe400078e0206 */
[----:B---3--:R-:W-:Y:S02]  /*fff0*/  @P0 IMAD R0, R9, R12, RZ ;  /* 0x0000000c09000224 */ /* 0x008fe400078e02ff */
[----:B------:R-:W-:-:S04]  /*10000*/  @P1 IMAD.WIDE.U32 R6, R206, R10, R4 ;  /* 0x0000000ace061225 */ /* 0x000fc800078e0004 */
[----:B------:R-:W-:Y:S01]  /*10010*/  @P0 IMAD R9, R206, R13, R0 ;  /* 0x0000000dce090224 */ /* 0x000fe200078e0200 */
[----:B------:R-:W-:Y:S01]  /*10020*/  @P1 LEA R8, P3, R6, UR6, 0x2 ;  /* 0x0000000606081c11 */ /* 0x000fe2000f8610ff */
[----:B------:R-:W-:Y:S02]  /*10030*/  @P0 IMAD.WIDE.U32 R2, R206, R12, R2 ;  /* 0x0000000cce020225 */ /* 0x000fe400078e0002 */
[----:B------:R-:W0:Y:S02]  /*10040*/  LDC.64 R12, c[0x0][0x9e0] ;  /* 0x00027800ff0c7b82 */ /* 0x000e240000000a00 */
[----:B------:R-:W-:Y:S01]  /*10050*/  @P1 IMAD.IADD R5, R7, 0x1, R11 ;  /* 0x0000000107051824 */ /* 0x000fe200078e020b */
[----:B------:R-:W-:Y:S01]  /*10060*/  @P0 LEA R4, P2, R2, UR4, 0x2 ;  /* 0x0000000402040c11 */ /* 0x000fe2000f8410ff */
[----:B------:R-:W-:Y:S01]  /*10070*/  @P0 IMAD.IADD R3, R3, 0x1, R9 ;  /* 0x0000000103030824 */ /* 0x000fe200078e0209 */
[----:B------:R-:W-:Y:S01]  /*10080*/  ULDC UR4, c[0x0][0x988] ;  /* 0x0002620000047ab9 */ /* 0x000fe20000000800 */
[----:B------:R-:W-:Y:S01]  /*10090*/  IMAD.MOV.U32 R0, RZ, RZ, 0x3f800000 ;  /* 0x3f800000ff007424 */ /* 0x000fe200078e00ff */
[----:B------:R-:W-:-:S02]  /*100a0*/  @P1 LEA.HI.X R9, R6, UR7, R5, 0x2, P3 ;  /* 0x0000000706091c11 */ /* 0x000fc400098f1405 */
[----:B------:R-:W-:Y:S01]  /*100b0*/  @P0 LEA.HI.X R5, R2, UR5, R3, 0x2, P2 ;  /* 0x0000000502050c11 */ /* 0x000fe200090f1403 */
[----:B------:R-:W-:Y:S01]  /*100c0*/  IMAD.MOV.U32 R3, RZ, RZ, 0x3f800000 ;  /* 0x3f800000ff037424 */ /* 0x000fe200078e00ff */
[----:B------:R-:W1:Y:S01]  /*100d0*/  LDC R2, c[0x0][0x448] ;  /* 0x00011200ff027b82 */ /* 0x000e620000000800 */
[----:B------:R-:W2:Y:S04]  /*100e0*/  @P1 LDG.E R0, desc[UR60][R8.64] ;  /* 0x0000003c08001981 */ /* 0x000ea8000c1e1900 */
[----:B------:R-:W2:Y:S01]  /*100f0*/  @P0 LDG.E R3, desc[UR60][R4.64] ;  /* 0x0000003c04030981 */ /* 0x000ea2000c1e1900 */
[----:B------:R-:W-:Y:S01]  /*10100*/  VIADD R7, R201, 0x7f ;  /* 0x0000007fc9077836 */ /* 0x000fe20000000000 */
[----:B0-----:R-:W-:Y:S02]  /*10110*/  ISETP.GE.AND P2, PT, R13, 0x1, PT ;  /* 0x000000010d00780c */ /* 0x001fe40003f46270 */
[----:B-1----:R-:W-:-:S13]  /*10120*/  ISETP.NE.AND P1, PT, R2, 0x1, PT ;  /* 0x000000010200780c */ /* 0x002fda0003f25270 */
[----:B------:R-:W0:Y:S08]  /*10130*/  @P1 LDC R2, c[0x0][0x44c] ;  /* 0x00011300ff021b82 */ /* 0x000e300000000800 */
[----:B------:R-:W1:Y:S01]  /*10140*/  @P1 LDC R11, c[0x0][0x450] ;  /* 0x00011400ff0b1b82 */ /* 0x000e620000000800 */
[----:B0-----:R-:W-:-:S05]  /*10150*/  @P1 IMAD.HI.U32 R2, R7, R2, RZ ;  /* 0x0000000207021227 */ /* 0x001fca00078e00ff */
[----:B-1----:R-:W-:-:S05]  /*10160*/  @P1 SHF.R.U32.HI R7, RZ, R11, R2 ;  /* 0x0000000bff071219 */ /* 0x002fca0000011602 */
[----:B------:R-:W-:Y:S02]  /*10170*/  IMAD.IADD R7, R162, 0x1, R7 ;  /* 0x00000001a2077824 */ /* 0x000fe400078e0207 */
[----:B--2---:R-:W-:Y:S02]  /*10180*/  FMUL.FTZ R0, R3, R0 ;  /* 0x0000000003007220 */ /* 0x004fe40000410000 */
[----:B------:R-:W-:Y:S02]  /*10190*/  IMAD.IADD R3, R7, 0x1, R12 ;  /* 0x0000000107037824 */ /* 0x000fe400078e020c */
[----:B------:R-:W-:Y:S01]  /*101a0*/  FMUL.FTZ R2, R0, UR4 ;  /* 0x0000000400027c20 */ /* 0x000fe20008410000 */
        /* <DEDUP_REMOVED lines=12> */
.L_x_1549:
[----:B------:R-:W-:-:S13]  /*10270*/  ISETP.NE.AND P0, PT, R13, 0x1, PT ;  /* 0x000000010d00780c */ /* 0x000fda0003f05270 */
[----:B------:R-:W0:Y:S02]  /*10280*/  @P0 LDC.64 R4, c[0x0][0x9e8] ;  /* 0x00027a00ff040b82 */ /* 0x000e240000000a00 */
[----:B0-----:R-:W-:-:S05]  /*10290*/  @P0 IMAD.HI.U32 R4, R0, R4, RZ ;  /* 0x0000000400040227 */ /* 0x001fca00078e00ff */
[----:B------:R-:W-:-:S07]  /*102a0*/  @P0 SHF.R.U32.HI R0, RZ, R5, R4 ;  /* 0x00000005ff000219 */ /* 0x000fce0000011604 */
.L_x_1550:
[----:B------:R-:W-:Y:S05]  /*102b0*/  BSYNC B0 ;  /* 0x0000000000007941 */ /* 0x000fea0003800000 */
.L_x_1548:
[----:B------:R-:W-:-:S05]  /*102c0*/  IMAD R0, R0, R13, R13 ;  /* 0x0000000d00007224 */ /* 0x000fca00078e020d */
[----:B------:R-:W-:-:S07]  /*102d0*/  VIMNMX R3, R3, R0, PT ;  /* 0x0000000003037248 */ /* 0x000fce0003fe0100 */
.L_x_1547:
[----:B------:R-:W0:Y:S01]  /*102e0*/  @P1 LDC R0, c[0x0][0x44c] ;  /* 0x00011300ff001b82 */ /* 0x000e220000000800 */
[----:B------:R-:W-:Y:S01]  /*102f0*/  VIADD R3, R3, 0x9f ;  /* 0x0000009f03037836 */ /* 0x000fe20000000000 */
[----:B------:R-:W-:Y:S01]  /*10300*/  ULDC UR4, c[0x0][0x9dc] ;  /* 0x0002770000047ab9 */ /* 0x000fe20000000800 */
[----:B------:R-:W-:Y:S02]  /*10310*/  IMAD.MOV.U32 R5, RZ, RZ, R201 ;  /* 0x000000ffff057224 */ /* 0x000fe400078e00c9 */
[----:B------:R-:W-:-:S03]  /*10320*/  IMAD.HI R3, R3, 0x66666667, RZ ;  /* 0x6666666703037827 */ /* 0x000fc600078e02ff */
[----:B------:R-:W1:Y:S01]  /*10330*/  @P1 LDC R7, c[0x0][0x450] ;  /* 0x00011400ff071b82 */ /* 0x000e620000000800 */
[----:B0-----:R-:W-:Y:S01]  /*10340*/  @P1 IMAD.HI.U32 R4, R201, R0, RZ ;  /* 0x00000000c9041227 */ /* 0x001fe200078e00ff */
[----:B------:R-:W-:-:S04]  /*10350*/  SHF.R.U32.HI R0, RZ, 0x1f, R3 ;  /* 0x0000001fff007819 */ /* 0x000fc80000011603 */
[----:B------:R-:W-:Y:S02]  /*10360*/  LEA.HI.SX32 R0, R3, R0, 0x1a ;  /* 0x0000000003007211 */ /* 0x000fe400078fd2ff */
[----:B-1----:R-:W-:Y:S02]  /*10370*/  @P1 SHF.R.U32.HI R5, RZ, R7, R4 ;  /* 0x00000007ff051219 */ /* 0x002fe40000011604 */
[----:B------:R-:W-:-:S03]  /*10380*/  VIMNMX R163, R163, R0, PT ;  /* 0x00000000a3a37248 */ /* 0x000fc60003fe0100 */
        /* <DEDUP_REMOVED lines=13> */
.L_x_1553:
[----:B------:R-:W-:-:S13]  /*10460*/  ISETP.NE.AND P0, PT, R13, 0x1, PT ;  /* 0x000000010d00780c */ /* 0x000fda0003f05270 */
[----:B------:R-:W0:Y:S02]  /*10470*/  @P0 LDC.64 R4, c[0x0][0x9e8] ;  /* 0x00027a00ff040b82 */ /* 0x000e240000000a00 */
[----:B0-----:R-:W-:-:S05]  /*10480*/  @P0 IMAD.HI.U32 R4, R3, R4, RZ ;  /* 0x0000000403040227 */ /* 0x001fca00078e00ff */
[----:B------:R-:W-:-:S07]  /*10490*/  @P0 SHF.R.U32.HI R3, RZ, R5, R4 ;  /* 0x00000005ff030219 */ /* 0x000fce0000011604 */
.L_x_1554:
[----:B------:R-:W-:Y:S05]  /*104a0*/  BSYNC B0 ;  /* 0x0000000000007941 */ /* 0x000fea0003800000 */
.L_x_1552:
[----:B------:R-:W-:-:S05]  /*104b0*/  IMAD R3, R3, R13, RZ ;  /* 0x0000000d03037224 */ /* 0x000fca00078e02ff */
[----:B------:R-:W-:-:S07]  /*104c0*/  VIMNMX R0, R0, R3, !PT ;  /* 0x0000000300007248 */ /* 0x000fce0007fe0100 */
.L_x_1551:
[----:B------:R-:W-:Y:S01]  /*104d0*/  IMAD.HI R0, R0, 0x66666667, RZ ;  /* 0x6666666700007827 */ /* 0x000fe200078e02ff */
[----:B------:R-:W-:Y:S02]  /*104e0*/  PLOP3.LUT P0, PT, PT, PT, PT, 0x80, 0x0 ;  /* 0x000000000000781c */ /* 0x000fe40003f0f070 */
[----:B------:R-:W-:Y:S02]  /*104f0*/  CS2R R88, SRZ ;  /* 0x0000000000587805 */ /* 0x000fe4000001ff00 */
[----:B------:R-:W-:Y:S02]  /*10500*/  CS2R R86, SRZ ;  /* 0x0000000000567805 */ /* 0x000fe4000001ff00 */
[----:B------:R-:W-:Y:S02]  /*10510*/  CS2R R6, SRZ ;  /* 0x0000000000067805 */ /* 0x000fe4000001ff00 */
[----:B------:R-:W-:Y:S02]  /*10520*/  SHF.R.U32.HI R3, RZ, 0x1f, R0 ;  /* 0x0000001fff037819 */ /* 0x000fe40000011600 */
[----:B------:R-:W-:-:S02]  /*10530*/  CS2R R84, SRZ ;  /* 0x0000000000547805 */ /* 0x000fc4000001ff00 */
[----:B------:R-:W-:Y:S02]  /*10540*/  CS2R R8, SRZ ;  /* 0x0000000000087805 */ /* 0x000fe4000001ff00 */
[----:B------:R-:W-:Y:S02]  /*10550*/  CS2R R4, SRZ ;  /* 0x0000000000047805 */ /* 0x000fe4000001ff00 */
[----:B------:R-:W-:Y:S02]  /*10560*/  LEA.HI.SX32 R3, R0, R3, 0x1a ;  /* 0x0000000300037211 */ /* 0x000fe400078fd2ff */
[----:B------:R-:W-:Y:S02]  /*10570*/  CS2R R78, SRZ ;  /* 0x00000000004e7805 */ /* 0x000fe4000001ff00 */
[----:B------:R-:W-:Y:S02]  /*10580*/  CS2R R76, SRZ ;  /* 0x00000000004c7805 */ /* 0x000fe4000001ff00 */
[----:B------:R-:W-:-:S02]  /*10590*/  CS2R R10, SRZ ;  /* 0x00000000000a7805 */ /* 0x000fc4000001ff00 */
[----:B------:R-:W-:Y:S02]  /*105a0*/  VIMNMX R204, RZ, R3, !PT ;  /* 0x00000003ffcc7248 */ /* 0x000fe40007fe0100 */
[----:B------:R-:W-:Y:S02]  /*105b0*/  CS2R R70, SRZ ;  /* 0x0000000000467805 */ /* 0x000fe4000001ff00 */
[----:B------:R-:W-:Y:S02]  /*105c0*/  CS2R R12, SRZ ;  /* 0x00000000000c7805 */ /* 0x000fe4000001ff00 */
[----:B------:R-:W-:Y:S02]  /*105d0*/  CS2R R68, SRZ ;  /* 0x0000000000447805 */ /* 0x000fe4000001ff00 */
[----:B------:R-:W-:Y:S02]  /*105e0*/  ISETP.GT.AND P1, PT, R163, R204, PT ;  /* 0x000000cca300720c */ /* 0x000fe40003f24270 */
        /* <DEDUP_REMOVED lines=15> */
[----:B------:R-:W-:Y:S02]  /*106e0*/  CS2R R36, SRZ ;  /* 0x0000000000247805 */ /* 0x000fe4000001ff00 */
[----:B------:R-:W-:Y:S02]  /*106f0*/  CS2R R90, SRZ ;  /* 0x00000000005a7805 */ /* 0x000fe4000001ff00 */
[----:B------:R-:W-:Y:S02]  /*10700*/  CS2R R40, SRZ ;  /* 0x0000000000287805 */ /* 0x000fe4000001ff00 */
[----:B------:R-:W-:Y:S02]  /*10710*/  CS2R R48, SRZ ;  /* 0x0000000000307805 */ /* 0x000fe4000001ff00 */
[----:B------:R-:W-:Y:S01]  /*10720*/  CS2R R92, SRZ ;  /* 0x00000000005c7805 */ /* 0x000fe2000001ff00 */
[----:B------:R-:W-:Y:S01]  /*10730*/  IMAD.MOV.U32 R57, RZ, RZ, RZ ;  /* 0x000000ffff397224 */ /* 0x000fe200078e00ff */
[----:B------:R-:W-:Y:S01]  /*10740*/  CS2R R94, SRZ ;  /* 0x00000000005e7805 */ /* 0x000fe2000001ff00 */
[----:B------:R-:W-:Y:S06]  /*10750*/  @!P1 BRA `(.L_x_1555) ;  /* 0x0000019400f89947 */ /* 0x000fec0003800000 */
[----:B------:R-:W-:-:S03]  /*10760*/  UMOV UR4, 0xffffffff ;  /* 0xffffffff00047882 */ /* 0x000fc60000000000 */
[----:B------:R-:W-:Y:S05]  /*10770*/  BRA.DIV UR4, `(.L_x_1556) ;  /* 0x00000236040c7947 */ /* 0x000fea000b800000 */
[----:B------:R-:W0:Y:S02]  /*10780*/  S2R R0, SR_TID.X ;  /* 0x0000000000007919 */ /* 0x000e240000002100 */
[C---:B0-----:R-:W-:Y:S02]  /*10790*/  VIADD R3, R0.reuse, 0xffffff80 ;  /* 0xffffff8000037836 */ /* 0x041fe40000000000 */
[----:B------:R-:W-:-:S05]  /*107a0*/  VIADD R0, R0, 0xffffff80 ;  /* 0xffffff8000007836 */ /* 0x000fca0000000000 */
[----:B------:R-:W-:-:S04]  /*107b0*/  SHF.R.S32.HI R0, RZ, 0x1f, R0 ;  /* 0x0000001fff007819 */ /* 0x000fc80000011400 */
[----:B------:R-:W-:-:S04]  /*107c0*/  LEA.HI R0, R0, R3, RZ, 0x7 ;  /* 0x0000000300007211 */ /* 0x000fc800078f38ff */
[----:B------:R-:W-:-:S05]  /*107d0*/  SHF.R.S32.HI R0, RZ, 0x7, R0 ;  /* 0x00000007ff007819 */ /* 0x000fca0000011400 */
[----:B------:R0:W1:Y:S02]  /*107e0*/  SHFL.IDX PT, R194, R0, RZ, 0x1f ;  /* 0x00001fff00c27589 */ /* 0x00006400000e0000 */
.L_x_1849:
[----:B01----:R-:W-:Y:S01]  /*107f0*/  LEA.HI R0, R194, R194, RZ, 0x1 ;  /* 0x000000c2c2007211 */ /* 0x003fe200078f08ff */
[----:B------:R-:W-:-:S03]  /*10800*/  ULOP3.LUT UP0, URZ, UR52, 0x9f, URZ, 0xc0, !UPT ;  /* 0x0000009f343f7892 */ /* 0x000fc6000f80c03f */
[----:B------:R-:W-:-:S03]  /*10810*/  LOP3.LUT R3, R0, 0x3e, RZ, 0xc0, !PT ;  /* 0x0000003e00037812 */ /* 0x000fc600078ec0ff */
[----:B------:R-:W-:Y:S02]  /*10820*/  PLOP3.LUT P0, PT, PT, PT, UP0, 0x80, 0x0 ;  /* 0x000000000000781c */ /* 0x000fe40003f0f008 */
[----:B------:R-:W-:-:S05]  /*10830*/  IMAD.IADD R3, R194, 0x1, -R3 ;  /* 0x00000001c2037824 */ /* 0x000fca00078e0a03 */
        /* <DEDUP_REMOVED lines=20> */
.L_x_1557:
[----:B------:R-:W-:Y:S02]  /*10980*/  ULDC UR4, c[0x0][0x3f4] ;  /* 0x0000fd0000047ab9 */ /* 0x000fe40000000800 */
[----:B------:R-:W-:-:S13]  /*10990*/  ISETP.LT.AND P0, PT, RZ, UR4, PT ;  /* 0x00000004ff007c0c */ /* 0x000fda000bf01270 */
[----:B------:R-:W-:Y:S05]  /*109a0*/  @P0 BRA `(.L_x_1558) ;  /* 0x0000000000400947 */ /* 0x000fea0003800000 */
[----:B------:R-:W-:-:S04]  /*109b0*/  ULEA.HI UR4, UR43, UR43, URZ, 0x1 ;  /* 0x0000002b2b047291 */ /* 0x000fc8000f8f083f */
[----:B------:R-:W-:-:S04]  /*109c0*/  ULOP3.LUT UR4, UR4, 0xfffffffe, URZ, 0xc0, !UPT ;  /* 0xfffffffe04047892 */ /* 0x000fc8000f8ec03f */
[----:B------:R-:W-:-:S06]  /*109d0*/  UIADD3 UR4, UR43, -UR4, URZ ;  /* 0x800000042b047290 */ /* 0x000fcc000fffe03f */
[----:B------:R-:W-:-:S05]  /*109e0*/  IMAD.U32 R3, RZ, RZ, UR4 ;  /* 0x00000004ff037e24 */ /* 0x000fca000f8e00ff */
[----:B------:R-:W-:-:S04]  /*109f0*/  SHF.L.U32 R3, R3, 0x1f, RZ ;  /* 0x0000001f03037819 */ /* 0x000fc800000006ff */
[----:B------:R0:W1:Y:S03]  /*10a00*/  SYNCS.PHASECHK.TRANS64.TRYWAIT P0, [R16+URZ+0x29800], R3 ;  /* 0x02980003100075a7 */ /* 0x000066000800017f */
[----:B-1----:R-:W-:Y:S05]  /*10a10*/  @!P0 NANOSLEEP.SYNCS 0x989680 ;  /* 0x009896800000895d */ /* 0x002fea0003900000 */
[----:B------:R-:W1:Y:S01]  /*10a20*/  @!P0 SYNCS.PHASECHK.TRANS64 P0, [R16+URZ+0x29800], R3 ;  /* 0x02980003100085a7 */ /* 0x000e62000800007f */
[----:B------:R-:W-:Y:S04]  /*10a30*/  BSSY B0, `(.L_x_1559) ;  /* 0x0000006000007945 */ /* 0x000fe80003800000 */
[----:B-1----:R-:W-:Y:S05]  /*10a40*/  @P0 BRA `(.L_x_1560) ;  /* 0x0000000000100947 */ /* 0x002fea0003800000 */
.L_x_1561:
[----:B-1----:R1:W2:Y:S02]  /*10a50*/  SYNCS.PHASECHK.TRANS64.TRYWAIT P0, [R16+URZ+0x29800], R3 ;  /* 0x02980003100075a7 */ /* 0x0022a4000800017f */
[----:B--2---:R-:W-:Y:S05]  /*10a60*/  @!P0 NANOSLEEP.SYNCS 0x989680 ;  /* 0x009896800000895d */ /* 0x004fea0003900000 */
[----:B------:R-:W2:Y:S02]  /*10a70*/  @!P0 SYNCS.PHASECHK.TRANS64 P0, [R16+URZ+0x29800], R3 ;  /* 0x02980003100085a7 */ /* 0x000ea4000800007f */
[----:B--2---:R-:W-:Y:S05]  /*10a80*/  @!P0 BRA `(.L_x_1561) ;  /* 0xfffffffc00f08947 */ /* 0x004fea000383ffff */
.L_x_1560:
[----:B------:R-:W-:Y:S05]  /*10a90*/  BSYNC B0 ;  /* 0x0000000000007941 */ /* 0x000fea0003800000 */
.L_x_1559:
[----:B------:R-:W-:Y:S05]  /*10aa0*/  BRA `(.L_x_1562) ;  /* 0x0000006c009c7947 */ /* 0x000fea0003800000 */
.L_x_1558:
[----:B------:R-:W-:Y:S01]  /*10ab0*/  ULOP3.LUT UP0, URZ, UR52, 0x1bf, URZ, 0xc0, !UPT ;  /* 0x000001bf343f7892 */ /* 0x000fe2000f80c03f */
[----:B-----5:R-:W-:Y:S01]  /*10ac0*/  SHF.R.S32.HI R0, RZ, 0x1f, R144 ;  /* 0x0000001fff007819 */ /* 0x020fe20000011490 */
[----:B------:R-:W-:Y:S01]  /*10ad0*/  ULDC.64 UR4, c[0x0][0x3f8] ;  /* 0x0000fe0000047ab9 */ /* 0x000fe20000000a00 */
[----:B------:R-:W-:Y:S01]  /*10ae0*/  ULDC.64 UR6, c[0x0][0x408] ;  /* 0x0001020000067ab9 */ /* 0x000fe20000000a00 */
[----:B------:R-:W-:Y:S02]  /*10af0*/  IMAD.WIDE.U32 R24, R144, UR4, RZ ;  /* 0x0000000490187c25 */ /* 0x000fe4000f8e00ff */
[----:B------:R-:W-:Y:S02]  /*10b00*/  PLOP3.LUT P0, PT, PT, PT, UP0, 0x80, 0x0 ;  /* 0x000000000000781c */ /* 0x000fe40003f0f008 */
[C---:B------:R-:W-:Y:S02]  /*10b10*/  IMAD R3, R0.reuse, UR4, RZ ;  /* 0x0000000400037c24 */ /* 0x040fe4000f8e02ff */
[----:B------:R-:W-:-:S02]  /*10b20*/  IMAD R5, R0, UR6, RZ ;  /* 0x0000000600057c24 */ /* 0x000fc4000f8e02ff */
[C---:B------:R-:W-:Y:S02]  /*10b30*/  IMAD R3, R144.reuse, UR5, R3 ;  /* 0x0000000590037c24 */ /* 0x040fe4000f8e0203 */
[C---:B------:R-:W-:Y:S02]  /*10b40*/  IMAD R5, R144.reuse, UR7, R5 ;  /* 0x0000000790057c24 */ /* 0x040fe4000f8e0205 */
[----:B------:R-:W-:-:S04]  /*10b50*/  IMAD.WIDE.U32 R144, R144, UR6, RZ ;  /* 0x0000000690907c25 */ /* 0x000fc8000f8e00ff */
[----:B------:R-:W-:Y:S02]  /*10b60*/  IMAD.IADD R27, R3, 0x1, R25 ;  /* 0x00000001031b7824 */ /* 0x000fe400078e0219 */
[----:B------:R-:W-:Y:S01]  /*10b70*/  IMAD.IADD R29, R5, 0x1, R145 ;  /* 0x00000001051d7824 */ /* 0x000fe200078e0291 */
        /* <DEDUP_REMOVED lines=17> */
.L_x_1563:
[----:B------:R-:W-:Y:S01]  /*10c90*/  ULDC.U8 UR4, c[0x0][0x410] ;  /* 0x0001040000047ab9 */ /* 0x000fe20000000000 */
[----:B------:R-:W-:Y:S01]  /*10ca0*/  BSSY B0, `(.L_x_1564) ;  /* 0x00006bf000007945 */ /* 0x000fe20003800000 */
[----:B------:R-:W-:Y:S01]  /*10cb0*/  ISETP.NE.AND P0, PT, RZ, UR4, PT ;  /* 0x00000004ff007c0c */ /* 0x000fe2000bf05270 */
[----:B------:R-:W-:-:S12]  /*10cc0*/  IMAD.IADD R10, R191, 0x1, R201 ;  /* 0x00000001bf0a7824 */ /* 0x000fd800078e02c9 */
[----:B------:R-:W-:Y:S05]  /*10cd0*/  @!P0 BRA `(.L_x_1565) ;  /* 0x0000003400788947 */ /* 0x000fea0003800000 */
[----:B------:R-:W0:Y:S01]  /*10ce0*/  LDC R21, c[0x0][0x448] ;  /* 0x00011200ff157b82 */ /* 0x000e220000000800 */
[----:B------:R-:W-:Y:S01]  /*10cf0*/  IMAD.MOV.U32 R6, RZ, RZ, R24 ;  /* 0x000000ffff067224 */ /* 0x000fe200078e0018 */
[----:B------:R-:W-:Y:S01]  /*10d00*/  ULDC.64 UR4, c[0x0][0x3f8] ;  /* 0x0000fe0000047ab9 */ /* 0x000fe20000000a00 */
[----:B------:R-:W-:Y:S01]  /*10d10*/  IMAD.MOV.U32 R7, RZ, RZ, R27 ;  /* 0x000000ffff077224 */ /* 0x000fe200078e001b */
[----:B------:R-:W-:Y:S01]  /*10d20*/  ULDC.64 UR6, c[0x0][0x408] ;  /* 0x0001020000067ab9 */ /* 0x000fe20000000a00 */
[----:B------:R-:W-:Y:S01]  /*10d30*/  IMAD.MOV.U32 R8, RZ, RZ, R144 ;  /* 0x000000ffff087224 */ /* 0x000fe200078e0090 */
[----:B------:R-:W-:Y:S01]  /*10d40*/  ULDC.64 UR8, c[0x0][0x400] ;  /* 0x0001000000087ab9 */ /* 0x000fe20000000a00 */
[----:B------:R-:W-:Y:S01]  /*10d50*/  IMAD.MOV.U32 R9, RZ, RZ, R29 ;  /* 0x000000ffff097224 */ /* 0x000fe200078e001d */
[----:B0-----:R-:W-:-:S13]  /*10d60*/  ISETP.NE.AND P0, PT, R21, 0x1, PT ;  /* 0x000000011500780c */ /* 0x001fda0003f05270 */
[----:B------:R-:W0:Y:S08]  /*10d70*/  @P0 LDC R3, c[0x0][0x44c] ;  /* 0x00011300ff030b82 */ /* 0x000e300000000800 */
[----:B------:R-:W1:Y:S01]  /*10d80*/  @P0 LDC R5, c[0x0][0x450] ;  /* 0x00011400ff050b82 */ /* 0x000e620000000800 */
[----:B0-----:R-:W-:-:S04]  /*10d90*/  @P0 IMAD.HI.U32 R0, R10, R3, RZ ;  /* 0x000000030a000227 */ /* 0x001fc800078e00ff */
[----:B------:R-:W-:Y:S01]  /*10da0*/  IMAD.MOV.U32 R3, RZ, RZ, R10 ;  /* 0x000000ffff037224 */ /* 0x000fe200078e000a */
[----:B-1----:R-:W-:-:S04]  /*10db0*/  @P0 SHF.R.U32.HI R3, RZ, R5, R0 ;  /* 0x00000005ff030219 */ /* 0x002fc80000011600 */
[----:B------:R-:W-:Y:S01]  /*10dc0*/  SHF.R.S32.HI R0, RZ, 0x1f, R3 ;  /* 0x0000001fff007819 */ /* 0x000fe20000011403 */
[----:B------:R-:W-:-:S04]  /*10dd0*/  IMAD.WIDE.U32 R6, R3, UR4, R6 ;  /* 0x0000000403067c25 */ /* 0x000fc8000f8e0006 */
[----:B------:R-:W-:Y:S02]  /*10de0*/  IMAD R4, R0, UR4, RZ ;  /* 0x0000000400047c24 */ /* 0x000fe4000f8e02ff */
[----:B------:R-:W-:-:S04]  /*10df0*/  IMAD.WIDE.U32 R8, R3, UR6, R8 ;  /* 0x0000000603087c25 */ /* 0x000fc8000f8e0008 */
[----:B------:R-:W-:Y:S02]  /*10e00*/  IMAD R0, R0, UR6, RZ ;  /* 0x0000000600007c24 */ /* 0x000fe4000f8e02ff */
[C---:B------:R-:W-:Y:S01]  /*10e10*/  IMAD R13, R3.reuse, UR5, R4 ;  /* 0x00000005030d7c24 */ /* 0x040fe2000f8e0204 */
[----:B------:R-:W-:Y:S01]  /*10e20*/  ULDC.64 UR4, c[0x0][0x3e8] ;  /* 0x0000fa0000047ab9 */ /* 0x000fe20000000a00 */
[----:B------:R-:W-:Y:S01]  /*10e30*/  IMAD R3, R3, UR7, R0 ;  /* 0x0000000703037c24 */ /* 0x000fe2000f8e0200 */
[----:B------:R-:W-:Y:S01]  /*10e40*/  IADD3 R5, P0, R6, UR4, RZ ;  /* 0x0000000406057c10 */ /* 0x000fe2000ff1e0ff */
[----:B------:R-:W-:Y:S01]  /*10e50*/  UMOV UR4, 0xffffffff ;  /* 0xffffffff00047882 */ /* 0x000fe20000000000 */
[----:B------:R-:W-:Y:S02]  /*10e60*/  IADD3 R0, P1, R8, UR8, RZ ;  /* 0x0000000808007c10 */ /* 0x000fe4000ff3e0ff */
[----:B------:R-:W-:Y:S02]  /*10e70*/  IADD3.X R13, R7, UR5, R13, P0, !PT ;  /* 0x00000005070d7c10 */ /* 0x000fe400087fe40d */
[----:B------:R-:W-:Y:S01]  /*10e80*/  IADD3.X R7, R9, UR9, R3, P1, !PT ;  /* 0x0000000909077c10 */ /* 0x000fe20008ffe403 */
[----:B------:R-:W-:Y:S08]  /*10e90*/  BRA.DIV UR4, `(.L_x_1566) ;  /* 0x0000022e04887947 */ /* 0x000ff0000b800000 */
[----:B------:R0:W1:Y:S04]  /*10ea0*/  SHFL.IDX PT, R3, R13, RZ, 0x1e1f ;  /* 0x001e1fff0d037589 */ /* 0x00006800000e0000 */
[----:B------:R-:W2:Y:S04]  /*10eb0*/  SHFL.IDX PT, R5, R5, RZ, 0x1e1f ;  /* 0x001e1fff05057589 */ /* 0x000ea800000e0000 */
[----:B------:R-:W3:Y:S04]  /*10ec0*/  SHFL.IDX PT, R7, R7, RZ, 0x1e1f ;  /* 0x001e1fff07077589 */ /* 0x000ee800000e0000 */
[----:B------:R0:W4:Y:S02]  /*10ed0*/  SHFL.IDX PT, R14, R0, RZ, 0x1e1f ;  /* 0x001e1fff000e7589 */ /* 0x00012400000e0000 */
.L_x_1855:
[----:B0-----:R-:W-:Y:S01]  /*10ee0*/  IMAD R0, R192, R21, RZ ;  /* 0x00000015c0007224 */ /* 0x001fe200078e02ff */
[----:B------:R-:W-:Y:S01]  /*10ef0*/  BSSY B1, `(.L_x_1567) ;  /* 0x0000047000017945 */ /* 0x000fe20003800000 */
[----:B------:R-:W-:Y:S02]  /*10f00*/  CS2R R36, SRZ ;  /* 0x0000000000247805 */ /* 0x000fe4000001ff00 */
[----:B------:R-:W-:Y:S02]  /*10f10*/  CS2R R34, SRZ ;  /* 0x0000000000227805 */ /* 0x000fe4000001ff00 */
[----:B------:R-:W-:Y:S02]  /*10f20*/  CS2R R28, SRZ ;  /* 0x00000000001c7805 */ /* 0x000fe4000001ff00 */
[----:B------:R-:W-:Y:S02]  /*10f30*/  ISETP.GE.AND P0, PT, R10, R0, PT ;  /* 0x000000000a00720c */ /* 0x000fe40003f06270 */
        /* <DEDUP_REMOVED lines=19> */
[-C--:B----4-:R-:W-:Y:S02]  /*11070*/  @!P5 IADD3 R10, P1, R188, R14.reuse, RZ ;  /* 0x0000000ebc0ad210 */ /* 0x090fe40007f3e0ff */
[----:B------:R-:W-:Y:S01]  /*11080*/  @!P2 IADD3 R12, P4, R197, R5, RZ ;  /* 0x00000005c50ca210 */ /* 0x000fe20007f9e0ff */
[--C-:B-1----:R-:W-:Y:S02]  /*11090*/  @!P5 IMAD.X R9, R3, 0x1, R4.reuse, P0 ;  /* 0x000000010309d824 */ /* 0x102fe400000e0604 */
[----:B---3--:R-:W-:Y:S01]  /*110a0*/  @!P5 IMAD.X R11, R7, 0x1, R4, P1 ;  /* 0x00000001070bd824 */ /* 0x008fe200008e0604 */
[----:B------:R-:W-:Y:S01]  /*110b0*/  ISETP.GE.AND P1, PT, R199, UR4, PT ;  /* 0x00000004c7007c0c */ /* 0x000fe2000bf26270 */
[----:B------:R-:W-:Y:S01]  /*110c0*/  @!P2 IMAD.X R13, R3, 0x1, R234, P4 ;  /* 0x00000001030da824 */ /* 0x000fe200020e06ea */
[----:B------:R-:W5:Y:S01]  /*110d0*/  @!P5 LD.E.64 R38, desc[UR60][R8.64] ;  /* 0x0000003c0826d980 */ /* 0x000f62000c101b00 */
[----:B------:R-:W-:-:S02]  /*110e0*/  @!P2 IADD3 R20, P0, R197, R14, RZ ;  /* 0x0000000ec514a210 */ /* 0x000fc40007f1e0ff */
[C---:B------:R-:W-:Y:S01]  /*110f0*/  @!P3 IADD3 R40, P4, R196.reuse, R5, RZ ;  /* 0x00000005c428b210 */ /* 0x040fe20007f9e0ff */
[----:B------:R-:W5:Y:S01]  /*11100*/  @!P5 LD.E.64 R36, desc[UR60][R10.64] ;  /* 0x0000003c0a24d980 */ /* 0x000f62000c101b00 */
[----:B------:R-:W-:Y:S02]  /*11110*/  @!P3 IADD3 R42, P5, R196, R14, RZ ;  /* 0x0000000ec42ab210 */ /* 0x000fe40007fbe0ff */
[----:B------:R-:W-:Y:S02]  /*11120*/  CS2R R34, SRZ ;  /* 0x0000000000227805 */ /* 0x000fe4000001ff00 */
[----:B------:R-:W-:Y:S01]  /*11130*/  CS2R R30, SRZ ;  /* 0x00000000001e7805 */ /* 0x000fe2000001ff00 */
[----:B------:R-:W-:Y:S01]  /*11140*/  @!P2 IMAD.X R21, R7, 0x1, R234, P0 ;  /* 0x000000010715a824 */ /* 0x000fe200000e06ea */
[----:B------:R-:W-:Y:S01]  /*11150*/  CS2R R28, SRZ ;  /* 0x00000000001c7805 */ /* 0x000fe2000001ff00 */
[--C-:B------:R-:W-:Y:S01]  /*11160*/  @!P3 IMAD.X R41, R3, 0x1, R233.reuse, P4 ;  /* 0x000000010329b824 */ /* 0x100fe200020e06e9 */
[----:B------:R-:W5:Y:S01]  /*11170*/  @!P2 LD.E.64 R32, desc[UR60][R12.64] ;  /* 0x0000003c0c20a980 */ /* 0x000f62000c101b00 */
[----:B------:R-:W-:Y:S01]  /*11180*/  @!P3 IMAD.X R43, R7, 0x1, R233, P5 ;  /* 0x00000001072bb824 */ /* 0x000fe200028e06e9 */
[----:B------:R-:W-:-:S02]  /*11190*/  ISETP.GE.AND P0, PT, R198, UR4, PT ;  /* 0x00000004c6007c0c */ /* 0x000fc4000bf06270 */
[----:B------:R-:W5:Y:S01]  /*111a0*/  @!P2 LD.E.64 R34, desc[UR60][R20.64] ;  /* 0x0000003c1422a980 */ /* 0x000f62000c101b00 */
[----:B------:R-:W-:Y:S02]  /*111b0*/  ISETP.GE.AND P2, PT, R200, UR4, PT ;  /* 0x00000004c8007c0c */ /* 0x000fe4000bf46270 */
[C---:B------:R-:W-:Y:S01]  /*111c0*/  @!P1 IADD3 R48, P4, R199.reuse, R14, RZ ;  /* 0x0000000ec7309210 */ /* 0x040fe20007f9e0ff */
[----:B------:R0:W5:Y:S04]  /*111d0*/  @!P3 LD.E.64 R30, desc[UR60][R40.64] ;  /* 0x0000003c281eb980 */ /* 0x000168000c101b00 */
[----:B------:R1:W5:Y:S01]  /*111e0*/  @!P3 LD.E.64 R28, desc[UR60][R42.64] ;  /* 0x0000003c2a1cb980 */ /* 0x000362000c101b00 */
[----:B------:R-:W-:Y:S02]  /*111f0*/  @!P1 IADD3 R46, P3, R199, R5, RZ ;  /* 0x00000005c72e9210 */ /* 0x000fe40007f7e0ff */
[----:B------:R-:W-:-:S02]  /*11200*/  CS2R R26, SRZ ;  /* 0x00000000001a7805 */ /* 0x000fc4000001ff00 */
[----:B------:R-:W-:Y:S01]  /*11210*/  CS2R R24, SRZ ;  /* 0x0000000000187805 */ /* 0x000fe2000001ff00 */
[--C-:B------:R-:W-:Y:S01]  /*11220*/  @!P1 IMAD.X R49, R7, 0x1, R232.reuse, P4 ;  /* 0x0000000107319824 */ /* 0x100fe200020e06e8 */
[-C--:B------:R-:W-:Y:S01]  /*11230*/  @!P0 IADD3 R50, P5, R198, R5.reuse, RZ ;  /* 0x00000005c6328210 */ /* 0x080fe20007fbe0ff */
[----:B------:R-:W-:Y:S01]  /*11240*/  @!P1 IMAD.X R47, R3, 0x1, R232, P3 ;  /* 0x00000001032f9824 */ /* 0x000fe200018e06e8 */
[----:B0-----:R-:W-:Y:S02]  /*11250*/  @!P2 IADD3 R40, P3, R200, R5, RZ ;  /* 0x00000005c828a210 */ /* 0x001fe40007f7e0ff */
[----:B------:R-:W-:Y:S01]  /*11260*/  CS2R R12, SRZ ;  /* 0x00000000000c7805 */ /* 0x000fe2000001ff00 */
[----:B------:R1:W5:Y:S01]  /*11270*/  @!P1 LD.E.64 R24, desc[UR60][R48.64] ;  /* 0x0000003c30189980 */ /* 0x000362000c101b00 */
[----:B------:R-:W-:Y:S02]  /*11280*/  CS2R R20, SRZ ;  /* 0x0000000000147805 */ /* 0x000fe4000001ff00 */
[----:B------:R-:W-:-:S02]  /*11290*/  CS2R R10, SRZ ;  /* 0x00000000000a7805 */ /* 0x000fc4000001ff00 */
[----:B------:R-:W-:Y:S01]  /*112a0*/  CS2R R8, SRZ ;  /* 0x0000000000087805 */ /* 0x000fe2000001ff00 */
[----:B------:R1:W5:Y:S01]  /*112b0*/  @!P1 LD.E.64 R26, desc[UR60][R46.64] ;  /* 0x0000003c2e1a9980 */ /* 0x000362000c101b00 */
[-C--:B------:R-:W-:Y:S01]  /*112c0*/  @!P0 IADD3 R4, P1, R198, R14.reuse, RZ ;  /* 0x0000000ec6048210 */ /* 0x080fe20007f3e0ff */
[C-C-:B------:R-:W-:Y:S01]  /*112d0*/  @!P0 IMAD.X R51, R3.reuse, 0x1, R231.reuse, P5 ;  /* 0x0000000103338824 */ /* 0x140fe200028e06e7 */
[----:B------:R-:W-:Y:S01]  /*112e0*/  @!P2 IADD3 R14, P4, R200, R14, RZ ;  /* 0x0000000ec80ea210 */ /* 0x000fe20007f9e0ff */
[--C-:B------:R-:W-:Y:S02]  /*112f0*/  @!P2 IMAD.X R41, R3, 0x1, R230.reuse, P3 ;  /* 0x000000010329a824 */ /* 0x100fe400018e06e6 */
[C---:B------:R-:W-:Y:S01]  /*11300*/  @!P0 IMAD.X R5, R7.reuse, 0x1, R231, P1 ;  /* 0x0000000107058824 */ /* 0x040fe200008e06e7 */
[----:B------:R1:W5:Y:S01]  /*11310*/  @!P0 LD.E.64 R12, desc[UR60][R50.64] ;  /* 0x0000003c320c8980 */ /* 0x000362000c101b00 */
[----:B------:R-:W-:-:S03]  /*11320*/  @!P2 IMAD.X R15, R7, 0x1, R230, P4 ;  /* 0x00000001070fa824 */ /* 0x000fc600020e06e6 */
[----:B------:R1:W5:Y:S04]  /*11330*/  @!P0 LD.E.64 R20, desc[UR60][R4.64] ;  /* 0x0000003c04148980 */ /* 0x000368000c101b00 */
[----:B------:R1:W5:Y:S04]  /*11340*/  @!P2 LD.E.64 R10, desc[UR60][R40.64] ;  /* 0x0000003c280aa980 */ /* 0x000368000c101b00 */
[----:B------:R1:W5:Y:S02]  /*11350*/  @!P2 LD.E.64 R8, desc[UR60][R14.64] ;  /* 0x0000003c0e08a980 */ /* 0x000364000c101b00 */
.L_x_1568:
[----:B------:R-:W-:Y:S05]  /*11360*/  BSYNC B1 ;  /* 0x0000000000017941 */ /* 0x000fea0003800000 */
.L_x_1567:
[----:B------:R-:W-:Y:S01]  /*11370*/  ULEA.HI UR4, UR43, UR43, URZ, 0x1 ;  /* 0x0000002b2b047291 */ /* 0x000fe2000f8f083f */
[----:B------:R-:W-:Y:S01]  /*11380*/  VIADDMNMX R0, R0, -R201, 0x80, PT ;  /* 0x0000008000007446 */ /* 0x000fe200038009c9 */
[----:B------:R-:W-:Y:S02]  /*11390*/  BSSY B1, `(.L_x_1569) ;  /* 0x0000008000017945 */ /* 0x000fe40003800000 */
[----:B------:R-:W-:Y:S01]  /*113a0*/  ULOP3.LUT UR4, UR4, 0xfffffffe, URZ, 0xc0, !UPT ;  /* 0xfffffffe04047892 */ /* 0x000fe2000f8ec03f */
[----:B------:R-:W-:-:S03]  /*113b0*/  ISETP.GE.AND P1, PT, R191, R0, PT ;  /* 0x00000000bf00720c */ /* 0x000fc60003f26270 */
[----:B------:R-:W-:-:S06]  /*113c0*/  UIADD3 UR4, UR43, -UR4, URZ ;  /* 0x800000042b047290 */ /* 0x000fcc000fffe03f */
[----:B-1----:R-:W-:-:S05]  /*113d0*/  IMAD.U32 R3, RZ, RZ, UR4 ;  /* 0x00000004ff037e24 */ /* 0x002fca000f8e00ff */
[----:B------:R-:W-:-:S04]  /*113e0*/  SHF.L.U32 R3, R3, 0x1f, RZ ;  /* 0x0000001f03037819 */ /* 0x000fc800000006ff */
[----:B------:R-:W0:Y:S02]  /*113f0*/  SYNCS.PHASECHK.TRANS64.TRYWAIT P0, [R16+URZ+0x29800], R3 ;  /* 0x02980003100075a7 */ /* 0x000e24000800017f */
[----:B0-----:R-:W-:Y:S05]  /*11400*/  @!P0 BRA `(.L_x_1570) ;  /* 0x0000022800988947 */ /* 0x001fea0003800000 */
.L_x_1856:
[----:B------:R-:W-:Y:S05]  /*11410*/  BSYNC B1 ;  /* 0x0000000000017941 */ /* 0x000fea0003800000 */
.L_x_1569:
[----:B------:R-:W-:Y:S05]  /*11420*/  @P1 BRA `(.L_x_1571) ;  /* 0x0000006400181947 */ /* 0x000fea0003800000 */
[----:B0-----:R-:W0:Y:S01]  /*11430*/  LDC R3, c[0x0][0x3f4] ;  /* 0x0000fd00ff037b82 */ /* 0x001e220000000800 */
[----:B------:R-:W-:Y:S01]  /*11440*/  BSSY B1, `(.L_x_1572) ;  /* 0x000007f000017945 */ /* 0x000fe20003800000 */
[----:B------:R-:W-:Y:S01]  /*11450*/  IMAD.IADD R0, R16, 0x1, R214 ;  /* 0x0000000110007824 */ /* 0x000fe200078e02d6 */
[-C--:B0-----:R-:W-:Y:S02]  /*11460*/  ISETP.GE.AND P0, PT, R188, R3.reuse, PT ;  /* 0x00000003bc00720c */ /* 0x081fe40003f06270 */
[-C--:B------:R-:W-:Y:S02]  /*11470*/  ISETP.GE.AND P1, PT, R197, R3.reuse, PT ;  /* 0x00000003c500720c */ /* 0x080fe40003f26270 */
[-C--:B------:R-:W-:Y:S02]  /*11480*/  ISETP.GE.AND P2, PT, R196, R3.reuse, PT ;  /* 0x00000003c400720c */ /* 0x080fe40003f46270 */
[-C--:B------:R-:W-:Y:S02]  /*11490*/  ISETP.GE.AND P3, PT, R199, R3.reuse, PT ;  /* 0x00000003c700720c */ /* 0x080fe40003f66270 */
[----:B------:R-:W-:-:S02]  /*114a0*/  ISETP.GE.AND P4, PT, R198, R3, PT ;  /* 0x00000003c600720c */ /* 0x000fc40003f86270 */
[----:B------:R-:W-:-:S03]  /*114b0*/  ISETP.GE.AND P5, PT, R200, R3, PT ;  /* 0x00000003c800720c */ /* 0x000fc60003fa6270 */
[----:B------:R-:W-:Y:S10]  /*114c0*/  @P0 BRA `(.L_x_1573) ;  /* 0x0000000400d80947 */ /* 0x000ff40003800000 */
[----:B--23--:R-:W0:Y:S01]  /*114d0*/  LDS.128 R4, [R0+0x14400] ;  /* 0x0144000000047984 */ /* 0x00ce220000000c00 */
[----:B----45:R-:W-:Y:S02]  /*114e0*/  SHF.R.U32.HI R14, RZ, 0x8, R38 ;  /* 0x00000008ff0e7819 */ /* 0x030fe40000011626 */
        /* <DEDUP_REMOVED lines=116> */
.L_x_1573:
[----:B------:R-:W-:Y:S05]  /*11c30*/  BSYNC B1 ;  /* 0x0000000000017941 */ /* 0x000fea0003800000 */
.L_x_1572:
[----:B------:R-:W-:Y:S04]  /*11c40*/  BSSY B1, `(.L_x_1574) ;  /* 0x000007c000017945 */ /* 0x000fe80003800000 */
[----:B------:R-:W-:Y:S05]  /*11c50*/  @P1 BRA `(.L_x_1575) ;  /* 0x0000000400e81947 */ /* 0x000fea0003800000 */
[----:B0-23--:R-:W0:Y:S01]  /*11c60*/  LDS.128 R4, [R223] ;  /* 0x00000000df047984 */ /* 0x00de220000000c00 */
        /* <DEDUP_REMOVED lines=13> */
[----:B----4-:R-:W-:Y:S02]  /*11d40*/  LOP3.LUT R14, R32, 0xff, RZ, 0xc0, !PT ;  /* 0x000000ff200e7812 */ /* 0x010fe400078ec0ff */
        /* <DEDUP_REMOVED lines=107> */
.L_x_1575:
[----:B------:R-:W-:Y:S05]  /*12400*/  BSYNC B1 ;  /* 0x0000000000017941 */ /* 0x000fea0003800000 */
.L_x_1574:
[----:B------:R-:W-:Y:S04]  /*12410*/  BSSY B1, `(.L_x_1576) ;  /* 0x0000078000017945 */ /* 0x000fe80003800000 */
[----:B------:R-:W-:Y:S05]  /*12420*/  @P2 BRA `(.L_x_1577) ;  /* 0x0000000400d82947 */ /* 0x000fea0003800000 */
[----:B0123--:R-:W0:Y:S01]  /*12430*/  LDS.128 R4, [R0+0x16400] ;  /* 0x0164000000047984 */ /* 0x00fe220000000c00 */
        /* <DEDUP_REMOVED lines=117> */
.L_x_1577:
[----:B------:R-:W-:Y:S05]  /*12b90*/  BSYNC B1 ;  /* 0x0000000000017941 */ /* 0x000fea0003800000 */
.L_x_1576:
[----:B------:R-:W-:Y:S04]  /*12ba0*/  BSSY B1, `(.L_x_1578) ;  /* 0x000007c000017945 */ /* 0x000fe80003800000 */
[----:B------:R-:W-:Y:S05]  /*12bb0*/  @P3 BRA `(.L_x_1579) ;  /* 0x0000000400e83947 */ /* 0x000fea0003800000 */
[----:B0123--:R-:W0:Y:S01]  /*12bc0*/  LDS.128 R4, [R223+0x2000] ;  /* 0x00200000df047984 */ /* 0x00fe220000000c00 */
        /* <DEDUP_REMOVED lines=121> */
.L_x_1579:
[----:B------:R-:W-:Y:S05]  /*13360*/  BSYNC B1 ;  /* 0x0000000000017941 */ /* 0x000fea0003800000 */
.L_x_1578:
        /* <DEDUP_REMOVED lines=28> */
[----:B------:R-:W-:-:S02]  /*13530*/  LOP3.LUT R15, R3, 0xff0000, R12, 0xf8, !PT ;  /* 0x00ff0000030f7812 */ /* 0x000fc400078ef80c */
        /* <DEDUP_REMOVED lines=91> */
.L_x_1581:
[----:B------:R-:W-:Y:S05]  /*13af0*/  BSYNC B1 ;  /* 0x0000000000017941 */ /* 0x000fea0003800000 */
.L_x_1580:
[----:B------:R-:W-:Y:S05]  /*13b00*/  @P5 BRA `(.L_x_1571) ;  /* 0x0000003c00605947 */ /* 0x000fea0003800000 */
[----:B0123--:R-:W0:Y:S01]  /*13b10*/  LDS.128 R4, [R223+0x4000] ;  /* 0x00400000df047984 */ /* 0x00fe220000000c00 */
[----:B-----5:R-:W-:Y:S02]  /*13b20*/  SHF.R.U32.HI R12, RZ, 0x8, R11 ;  /* 0x00000008ff0c7819 */ /* 0x020fe4000001160b */
[----:B------:R-:W-:Y:S02]  /*13b30*/  SHF.R.U32.HI R20, RZ, 0x8, R9 ;  /* 0x00000008ff147819 */ /* 0x000fe40000011609 */
[----:B------:R-:W-:Y:S02]  /*13b40*/  LOP3.LUT R13, R11, 0xff, RZ, 0xc0, !PT ;  /* 0x000000ff0b0d7812 */ /* 0x000fe400078ec0ff */
[----:B------:R-:W-:Y:S02]  /*13b50*/  LOP3.LUT R21, R9, 0xff, RZ, 0xc0, !PT ;  /* 0x000000ff09157812 */ /* 0x000fe400078ec0ff */
[----:B------:R-:W-:Y:S02]  /*13b60*/  LOP3.LUT R12, R12, 0xff, RZ, 0xc0, !PT ;  /* 0x000000ff0c0c7812 */ /* 0x000fe400078ec0ff */
[----:B------:R-:W-:-:S02]  /*13b70*/  LOP3.LUT R20, R20, 0xff, RZ, 0xc0, !PT ;  /* 0x000000ff14147812 */ /* 0x000fc400078ec0ff */
[----:B------:R-:W-:Y:S02]  /*13b80*/  SHF.R.U32.HI R0, RZ, 0x8, R10 ;  /* 0x00000008ff007819 */ /* 0x000fe4000001160a */
[----:B----4-:R-:W-:Y:S02]  /*13b90*/  SHF.R.U32.HI R14, RZ, 0x8, R8 ;  /* 0x00000008ff0e7819 */ /* 0x010fe40000011608 */
        /* <DEDUP_REMOVED lines=114> */
.L_x_1565:
[----:B------:R-:W0:Y:S01]  /*142c0*/  LDC R25, c[0x0][0x448] ;  /* 0x00011200ff197b82 */ /* 0x000e220000000800 */
[----:B------:R-:W-:Y:S01]  /*142d0*/  IMAD.MOV.U32 R9, RZ, RZ, R10 ;  /* 0x000000ffff097224 */ /* 0x000fe200078e000a */
[----:B------:R-:W-:Y:S01]  /*142e0*/  ULDC.64 UR4, c[0x0][0x3f8] ;  /* 0x0000fe0000047ab9 */ /* 0x000fe20000000a00 */
[----:B------:R-:W-:Y:S01]  /*142f0*/  IMAD.MOV.U32 R4, RZ, RZ, R24 ;  /* 0x000000ffff047224 */ /* 0x000fe200078e0018 */
[----:B------:R-:W-:Y:S01]  /*14300*/  ULDC.64 UR6, c[0x0][0x408] ;  /* 0x0001020000067ab9 */ /* 0x000fe20000000a00 */
[----:B------:R-:W-:Y:S01]  /*14310*/  IMAD.MOV.U32 R5, RZ, RZ, R27 ;  /* 0x000000ffff057224 */ /* 0x000fe200078e001b */
[----:B------:R-:W-:Y:S01]  /*14320*/  ULDC.64 UR8, c[0x0][0x400] ;  /* 0x0001000000087ab9 */ /* 0x000fe20000000a00 */
[----:B------:R-:W-:Y:S02]  /*14330*/  IMAD.MOV.U32 R6, RZ, RZ, R144 ;  /* 0x000000ffff067224 */ /* 0x000fe400078e0090 */
[----:B------:R-:W-:Y:S01]  /*14340*/  IMAD.MOV.U32 R7, RZ, RZ, R29 ;  /* 0x000000ffff077224 */ /* 0x000fe200078e001d */
[----:B0-----:R-:W-:-:S13]  /*14350*/  ISETP.NE.AND P0, PT, R25, 0x1, PT ;  /* 0x000000011900780c */ /* 0x001fda0003f05270 */
[----:B------:R-:W0:Y:S08]  /*14360*/  @P0 LDC R3, c[0x0][0x44c] ;  /* 0x00011300ff030b82 */ /* 0x000e300000000800 */
[----:B------:R-:W1:Y:S01]  /*14370*/  @P0 LDC R0, c[0x0][0x450] ;  /* 0x00011400ff000b82 */ /* 0x000e620000000800 */
[----:B0-----:R-:W-:-:S05]  /*14380*/  @P0 IMAD.HI.U32 R3, R10, R3, RZ ;  /* 0x000000030a030227 */ /* 0x001fca00078e00ff */
[----:B-1----:R-:W-:-:S04]  /*14390*/  @P0 SHF.R.U32.HI R9, RZ, R0, R3 ;  /* 0x00000000ff090219 */ /* 0x002fc80000011603 */
[----:B------:R-:W-:Y:S01]  /*143a0*/  SHF.R.S32.HI R0, RZ, 0x1f, R9 ;  /* 0x0000001fff007819 */ /* 0x000fe20000011409 */
[----:B------:R-:W-:-:S04]  /*143b0*/  IMAD.WIDE.U32 R4, R9, UR4, R4 ;  /* 0x0000000409047c25 */ /* 0x000fc8000f8e0004 */
[----:B------:R-:W-:Y:S02]  /*143c0*/  IMAD R8, R0, UR4, RZ ;  /* 0x0000000400087c24 */ /* 0x000fe4000f8e02ff */
[----:B------:R-:W-:-:S04]  /*143d0*/  IMAD.WIDE.U32 R6, R9, UR6, R6 ;  /* 0x0000000609067c25 */ /* 0x000fc8000f8e0006 */
[----:B------:R-:W-:Y:S01]  /*143e0*/  IMAD R0, R0, UR6, RZ ;  /* 0x0000000600007c24 */ /* 0x000fe2000f8e02ff */
[----:B------:R-:W-:Y:S01]  /*143f0*/  IADD3 R21, P1, R6, UR8, RZ ;  /* 0x0000000806157c10 */ /* 0x000fe2000ff3e0ff */
[C---:B------:R-:W-:Y:S01]  /*14400*/  IMAD R13, R9.reuse, UR5, R8 ;  /* 0x00000005090d7c24 */ /* 0x040fe2000f8e0208 */
[----:B------:R-:W-:Y:S01]  /*14410*/  ULDC.64 UR4, c[0x0][0x3e8] ;  /* 0x0000fa0000047ab9 */ /* 0x000fe20000000a00 */
[----:B------:R-:W-:Y:S01]  /*14420*/  IMAD R9, R9, UR7, R0 ;  /* 0x0000000709097c24 */ /* 0x000fe2000f8e0200 */
[----:B------:R-:W-:Y:S01]  /*14430*/  IADD3 R3, P0, R4, UR4, RZ ;  /* 0x0000000404037c10 */ /* 0x000fe2000ff1e0ff */
[----:B------:R-:W-:-:S03]  /*14440*/  UMOV UR4, 0xffffffff ;  /* 0xffffffff00047882 */ /* 0x000fc60000000000 */
[----:B------:R-:W-:Y:S02]  /*14450*/  IADD3.X R13, R5, UR5, R13, P0, !PT ;  /* 0x00000005050d7c10 */ /* 0x000fe400087fe40d */
[----:B------:R-:W-:Y:S01]  /*14460*/  IADD3.X R20, R7, UR9, R9, P1, !PT ;  /* 0x0000000907147c10 */ /* 0x000fe20008ffe409 */
[----:B------:R-:W-:Y:S06]  /*14470*/  BRA.DIV UR4, `(.L_x_1582) ;  /* 0x000001fa04907947 */ /* 0x000fec000b800000 */
[----:B------:R0:W1:Y:S04]  /*14480*/  SHFL.IDX PT, R0, R13, RZ, 0x1e1f ;  /* 0x001e1fff0d007589 */ /* 0x00006800000e0000 */
[----:B------:R-:W2:Y:S04]  /*14490*/  SHFL.IDX PT, R3, R3, RZ, 0x1e1f ;  /* 0x001e1fff03037589 */ /* 0x000ea800000e0000 */
[----:B------:R-:W3:Y:S04]  /*144a0*/  SHFL.IDX PT, R20, R20, RZ, 0x1e1f ;  /* 0x001e1fff14147589 */ /* 0x000ee800000e0000 */
[----:B0-----:R-:W4:Y:S02]  /*144b0*/  SHFL.IDX PT, R21, R21, RZ, 0x1e1f ;  /* 0x001e1fff15157589 */ /* 0x001f2400000e0000 */
.L_x_1862:
[----:B------:R-:W-:Y:S01]  /*144c0*/  IMAD R45, R192, R25, RZ ;  /* 0x00000019c02d7224 */ /* 0x000fe200078e02ff */
        /* <DEDUP_REMOVED lines=27> */
[----:B--2---:R-:W-:Y:S01]  /*14680*/  @!P2 IADD3 R36, P3, R22, R3, RZ ;  /* 0x000000031624a210 */ /* 0x004fe20007f7e0ff */
[----:B------:R-:W-:Y:S01]  /*14690*/  @!P1 IMAD.SHL.U32 R42, R226, 0x10, RZ ;  /* 0x00000010e22a9824 */ /* 0x000fe200078e00ff */
[----:B----4-:R-:W-:Y:S01]  /*146a0*/  @!P2 IADD3 R38, P4, R22, R21, RZ ;  /* 0x000000151626a210 */ /* 0x010fe20007f9e0ff */
[----:B------:R-:W-:-:S02]  /*146b0*/  @!P0 IMAD.SHL.U32 R48, R228, 0x10, RZ ;  /* 0x00000010e4308824 */ /* 0x000fc400078e00ff */
[--C-:B-1----:R-:W-:Y:S01]  /*146c0*/  @!P2 IMAD.X R37, R0, 0x1, R5.reuse, P3 ;  /* 0x000000010025a824 */ /* 0x102fe200018e0605 */
[-C--:B------:R-:W-:Y:S01]  /*146d0*/  @!P1 IADD3 R40, P5, R3, R42.reuse, RZ ;  /* 0x0000002a03289210 */ /* 0x080fe20007fbe0ff */
[----:B---3--:R-:W-:Y:S01]  /*146e0*/  @!P2 IMAD.X R39, R20, 0x1, R5, P4 ;  /* 0x000000011427a824 */ /* 0x008fe200020e0605 */
[----:B------:R-:W-:Y:S02]  /*146f0*/  @!P1 SHF.R.S32.HI R5, RZ, 0x1f, R42 ;  /* 0x0000001fff059819 */ /* 0x000fe4000001142a */
[----:B------:R-:W-:Y:S02]  /*14700*/  @!P1 IADD3 R42, P4, R21, R42, RZ ;  /* 0x0000002a152a9210 */ /* 0x000fe40007f9e0ff */
[----:B------:R-:W-:Y:S02]  /*14710*/  CS2R R8, SRZ ;  /* 0x0000000000087805 */ /* 0x000fe4000001ff00 */
[-C--:B------:R-:W-:Y:S01]  /*14720*/  @!P0 IADD3 R46, P3, R3, R48.reuse, RZ ;  /* 0x00000030032e8210 */ /* 0x080fe20007f7e0ff */
[--C-:B------:R-:W-:Y:S01]  /*14730*/  @!P1 IMAD.X R41, R0, 0x1, R5.reuse, P5 ;  /* 0x0000000100299824 */ /* 0x100fe200028e0605 */
[----:B------:R-:W-:Y:S01]  /*14740*/  @!P0 SHF.R.S32.HI R3, RZ, 0x1f, R48 ;  /* 0x0000001fff038819 */ /* 0x000fe20000011430 */
[----:B------:R-:W-:Y:S01]  /*14750*/  @!P1 IMAD.X R43, R20, 0x1, R5, P4 ;  /* 0x00000001142b9824 */ /* 0x000fe200020e0605 */
[----:B------:R-:W-:-:S02]  /*14760*/  @!P0 IADD3 R48, P5, R21, R48, RZ ;  /* 0x0000003015308210 */ /* 0x000fc40007fbe0ff */
[----:B------:R-:W-:Y:S02]  /*14770*/  CS2R R4, SRZ ;  /* 0x0000000000047805 */ /* 0x000fe4000001ff00 */
[----:B------:R-:W-:Y:S02]  /*14780*/  CS2R R10, SRZ ;  /* 0x00000000000a7805 */ /* 0x000fe4000001ff00 */
[----:B------:R-:W-:Y:S02]  /*14790*/  CS2R R32, SRZ ;  /* 0x0000000000207805 */ /* 0x000fe4000001ff00 */
[----:B------:R-:W-:Y:S02]  /*147a0*/  CS2R R34, SRZ ;  /* 0x0000000000227805 */ /* 0x000fe4000001ff00 */
        /* <DEDUP_REMOVED lines=10> */
.L_x_1584:
[----:B------:R-:W-:Y:S05]  /*14850*/  BSYNC B1 ;  /* 0x0000000000017941 */ /* 0x000fea0003800000 */
.L_x_1583:
[----:B------:R-:W-:Y:S01]  /*14860*/  ULEA.HI UR4, UR43, UR43, URZ, 0x1 ;  /* 0x0000002b2b047291 */ /* 0x000fe2000f8f083f */
[----:B-1----:R-:W-:Y:S01]  /*14870*/  VIADDMNMX R0, R45, -R201, 0x80, PT ;  /* 0x000000802d007446 */ /* 0x002fe200038009c9 */
[----:B------:R-:W-:Y:S02]  /*14880*/  BSSY B1, `(.L_x_1585) ;  /* 0x0000008000017945 */ /* 0x000fe40003800000 */
[----:B------:R-:W-:Y:S01]  /*14890*/  ULOP3.LUT UR4, UR4, 0xfffffffe, URZ, 0xc0, !UPT ;  /* 0xfffffffe04047892 */ /* 0x000fe2000f8ec03f */
[----:B------:R-:W-:-:S03]  /*148a0*/  ISETP.GE.AND P1, PT, R191, R0, PT ;  /* 0x00000000bf00720c */ /* 0x000fc60003f26270 */
[----:B------:R-:W-:-:S06]  /*148b0*/  UIADD3 UR4, UR43, -UR4, URZ ;  /* 0x800000042b047290 */ /* 0x000fcc000fffe03f */
[----:B--2---:R-:W-:-:S05]  /*148c0*/  IMAD.U32 R3, RZ, RZ, UR4 ;  /* 0x00000004ff037e24 */ /* 0x004fca000f8e00ff */
[----:B------:R-:W-:-:S04]  /*148d0*/  SHF.L.U32 R3, R3, 0x1f, RZ ;  /* 0x0000001f03037819 */ /* 0x000fc800000006ff */
[----:B------:R-:W1:Y:S02]  /*148e0*/  SYNCS.PHASECHK.TRANS64.TRYWAIT P0, [R16+URZ+0x29800], R3 ;  /* 0x02980003100075a7 */ /* 0x000e64000800017f */
[----:B-1----:R-:W-:Y:S05]  /*148f0*/  @!P0 BRA `(.L_x_1586) ;  /* 0x000001f400e08947 */ /* 0x002fea0003800000 */
.L_x_1863:
[----:B------:R-:W-:Y:S05]  /*14900*/  BSYNC B1 ;  /* 0x0000000000017941 */ /* 0x000fea0003800000 */
.L_x_1585:
[----:B------:R-:W-:Y:S05]  /*14910*/  @P1 BRA `(.L_x_1571) ;  /* 0x0000002c00dc1947 */ /* 0x000fea0003800000 */
[----:B-1----:R-:W1:Y:S01]  /*14920*/  LDC R3, c[0x0][0x3f4] ;  /* 0x0000fd00ff037b82 */ /* 0x002e620000000800 */
[C---:B------:R-:W-:Y:S01]  /*14930*/  VIADD R0, R22.reuse, 0x20 ;  /* 0x0000002016007836 */ /* 0x040fe20000000000 */
[----:B------:R-:W-:Y:S01]  /*14940*/  BSSY B1, `(.L_x_1587) ;  /* 0x00000fc000017945 */ /* 0x000fe20003800000 */
[C---:B---3--:R-:W-:Y:S01]  /*14950*/  VIADD R20, R22.reuse, 0x40 ;  /* 0x0000004016147836 */ /* 0x048fe20000000000 */
[-C--:B-1----:R-:W-:Y:S02]  /*14960*/  ISETP.GE.AND P0, PT, R22, R3.reuse, PT ;  /* 0x000000031600720c */ /* 0x082fe40003f06270 */
[-C--:B------:R-:W-:Y:S02]  /*14970*/  ISETP.GE.AND P1, PT, R0, R3.reuse, PT ;  /* 0x000000030000720c */ /* 0x080fe40003f26270 */
[----:B------:R-:W-:-:S09]  /*14980*/  ISETP.GE.AND P2, PT, R20, R3, PT ;  /* 0x000000031400720c */ /* 0x000fd20003f46270 */
[----:B------:R-:W-:Y:S05]  /*14990*/  @P0 BRA `(.L_x_1588) ;  /* 0x0000000c00d80947 */ /* 0x000fea0003800000 */
[----:B-----5:R-:W-:Y:S02]  /*149a0*/  SHF.R.U32.HI R0, RZ, 0x8, R24 ;  /* 0x00000008ff007819 */ /* 0x020fe40000011618 */
[----:B------:R-:W-:Y:S02]  /*149b0*/  LOP3.LUT R20, R24, 0xff, RZ, 0xc0, !PT ;  /* 0x000000ff18147812 */ /* 0x000fe400078ec0ff */
[----:B----4-:R-:W-:Y:S02]  /*149c0*/  LOP3.LUT R21, R0, 0xff, RZ, 0xc0, !PT ;  /* 0x000000ff00157812 */ /* 0x010fe400078ec0ff */
[----:B------:R-:W-:Y:S02]  /*149d0*/  LEA.HI R0, R3, R227, RZ, 0x1c ;  /* 0x000000e303007211 */ /* 0x000fe400078fe0ff */
[----:B------:R-:W-:Y:S02]  /*149e0*/  PRMT R45, R21, 0x7604, R20 ;  /* 0x00007604152d7816 */ /* 0x000fe40000000014 */
[----:B------:R-:W-:-:S02]  /*149f0*/  SHF.R.S32.HI R21, RZ, 0x1f, R0 ;  /* 0x0000001fff157819 */ /* 0x000fc40000011400 */
[----:B0-----:R-:W-:Y:S02]  /*14a00*/  SHF.R.U32.HI R37, RZ, 0x8, R25 ;  /* 0x00000008ff257819 */ /* 0x001fe40000011619 */
[----:B------:R-:W-:Y:S01]  /*14a10*/  LEA.HI R20, R21, R0, RZ, 0x2 ;  /* 0x0000000015147211 */ /* 0x000fe200078f10ff */
[----:B------:R-:W-:Y:S01]  /*14a20*/  IMAD.SHL.U32 R21, R0, 0x10, RZ ;  /* 0x0000001000157824 */ /* 0x000fe200078e00ff */
[----:B------:R-:W-:Y:S02]  /*14a30*/  SHF.R.U32.HI R39, RZ, 0x8, R26 ;  /* 0x00000008ff277819 */ /* 0x000fe4000001161a */
[----:B------:R-:W-:Y:S01]  /*14a40*/  LOP3.LUT R36, R25, 0xff, RZ, 0xc0, !PT ;  /* 0x000000ff19247812 */ /* 0x000fe200078ec0ff */
[----:B------:R-:W-:Y:S01]  /*14a50*/  IMAD.SHL.U32 R20, R20, 0x800, RZ ;  /* 0x0000080014147824 */ /* 0x000fe200078e00ff */
[----:B------:R-:W-:Y:S02]  /*14a60*/  LOP3.LUT R0, R202, 0x30, R21, 0xf8, !PT ;  /* 0x00000030ca007812 */ /* 0x000fe400078ef815 */
[----:B------:R-:W-:-:S02]  /*14a70*/  LOP3.LUT R38, R26, 0xff, RZ, 0xc0, !PT ;  /* 0x000000ff1a267812 */ /* 0x000fc400078ec0ff */
[----:B------:R-:W-:Y:S02]  /*14a80*/  LOP3.LUT R0, R0, R203, RZ, 0x3c, !PT ;  /* 0x000000cb00007212 */ /* 0x000fe400078e3cff */
[----:B------:R-:W-:Y:S02]  /*14a90*/  LOP3.LUT R21, R20, 0xffffe000, RZ, 0xc0, !PT ;  /* 0xffffe00014157812 */ /* 0x000fe400078ec0ff */
[----:B------:R-:W-:Y:S02]  /*14aa0*/  LOP3.LUT R37, R37, 0xff, RZ, 0xc0, !PT ;  /* 0x000000ff25257812 */ /* 0x000fe400078ec0ff */
[----:B------:R-:W-:Y:S02]  /*14ab0*/  LOP3.LUT R39, R39, 0xff, RZ, 0xc0, !PT ;  /* 0x000000ff27277812 */ /* 0x000fe400078ec0ff */
[----:B------:R-:W-:Y:S02]  /*14ac0*/  IADD3 R21, R0, R208, R21 ;  /* 0x000000d000157210 */ /* 0x000fe40007ffe015 */
[----:B------:R-:W-:-:S02]  /*14ad0*/  PRMT R46, R37, 0x7604, R36 ;  /* 0x00007604252e7816 */ /* 0x000fc40000000024 */
[----:B------:R-:W-:Y:S01]  /*14ae0*/  PRMT R47, R39, 0x7604, R38 ;  /* 0x00007604272f7816 */ /* 0x000fe20000000026 */
[----:B------:R-:W-:Y:S01]  /*14af0*/  IMAD.IADD R0, R16, 0x1, R21 ;  /* 0x0000000110007824 */ /* 0x000fe200078e0215 */
[----:B------:R-:W-:Y:S02]  /*14b00*/  SHF.R.U32.HI R37, RZ, 0x8, R27 ;  /* 0x00000008ff257819 */ /* 0x000fe4000001161b */
[----:B------:R-:W-:Y:S02]  /*14b10*/  SHF.R.U32.HI R39, RZ, 0x8, R4 ;  /* 0x00000008ff277819 */ /* 0x000fe40000011604 */
[----:B------:R-:W-:Y:S02]  /*14b20*/  SHF.R.U32.HI R40, RZ, 0x8, R5 ;  /* 0x00000008ff287819 */ /* 0x000fe40000011605 */
[----:B------:R-:W-:Y:S02]  /*14b30*/  LOP3.LUT R36, R27, 0xff, RZ, 0xc0, !PT ;  /* 0x000000ff1b247812 */ /* 0x000fe400078ec0ff */
[----:B------:R-:W-:-:S02]  /*14b40*/  LOP3.LUT R38, R4, 0xff, RZ, 0xc0, !PT ;  /* 0x000000ff04267812 */ /* 0x000fc400078ec0ff */
[----:B------:R-:W-:Y:S02]  /*14b50*/  LOP3.LUT R37, R37, 0xff, RZ, 0xc0, !PT ;  /* 0x000000ff25257812 */ /* 0x000fe400078ec0ff */
[----:B------:R-:W-:Y:S02]  /*14b60*/  LOP3.LUT R39, R39, 0xff, RZ, 0xc0, !PT ;  /* 0x000000ff27277812 */ /* 0x000fe400078ec0ff */
[----:B------:R-:W-:Y:S02]  /*14b70*/  LOP3.LUT R21, R40, 0xff, RZ, 0xc0, !PT ;  /* 0x000000ff28157812 */ /* 0x000fe400078ec0ff */
[----:B------:R-:W0:Y:S01]  /*14b80*/  LDS.128 R40, [R0+0x14400] ;  /* 0x0144000000287984 */ /* 0x000e220000000c00 */
[----:B------:R-:W-:Y:S02]  /*14b90*/  PRMT R20, R37, 0x7604, R36 ;  /* 0x0000760425147816 */ /* 0x000fe40000000024 */
[----:B------:R-:W-:Y:S02]  /*14ba0*/  PRMT R53, R39, 0x7604, R38 ;  /* 0x0000760427357816 */ /* 0x000fe40000000026 */
[----:B------:R-:W1:Y:S01]  /*14bb0*/  LDS.128 R36, [R237+0x14400] ;  /* 0x01440000ed247984 */ /* 0x000e620000000c00 */
[----:B------:R-:W-:-:S02]  /*14bc0*/  SHF.R.U32.HI R50, RZ, 0x8, R6 ;  /* 0x00000008ff327819 */ /* 0x000fc40000011606 */
[----:B------:R-:W-:Y:S02]  /*14bd0*/  LOP3.LUT R48, R5, 0xff, RZ, 0xc0, !PT ;  /* 0x000000ff05307812 */ /* 0x000fe400078ec0ff */
[----:B------:R-:W-:Y:S02]  /*14be0*/  LOP3.LUT R49, R6, 0xff, RZ, 0xc0, !PT ;  /* 0x000000ff06317812 */ /* 0x000fe400078ec0ff */
[----:B------:R-:W-:Y:S02]  /*14bf0*/  LOP3.LUT R50, R50, 0xff, RZ, 0xc0, !PT ;  /* 0x000000ff32327812 */ /* 0x000fe400078ec0ff */
[----:B------:R-:W-:Y:S02]  /*14c00*/  PRMT R48, R21, 0x7604, R48 ;  /* 0x0000760415307816 */ /* 0x000fe40000000030 */
[----:B------:R-:W-:Y:S02]  /*14c10*/  SHF.R.U32.HI R55, RZ, 0x10, R5 ;  /* 0x00000010ff377819 */ /* 0x000fe40000011605 */
[----:B------:R-:W-:-:S02]  /*14c20*/  SHF.R.U32.HI R21, RZ, 0x10, R25 ;  /* 0x00000010ff157819 */ /* 0x000fc40000011619 */
[----:B------:R-:W-:Y:S01]  /*14c30*/  PRMT R57, R50, 0x7604, R49 ;  /* 0x0000760432397816 */ /* 0x000fe20000000031 */
[----:B------:R-:W-:Y:S01]  /*14c40*/  IMAD.U32 R55, R55, 0x10000, RZ ;  /* 0x0001000037377824 */ /* 0x000fe200078e00ff */
[----:B------:R-:W-:Y:S01]  /*14c50*/  SHF.R.U32.HI R49, RZ, 0x10, R27 ;  /* 0x00000010ff317819 */ /* 0x000fe2000001161b */
[----:B------:R-:W-:Y:S01]  /*14c60*/  IMAD.U32 R21, R21, 0x10000, RZ ;  /* 0x0001000015157824 */ /* 0x000fe200078e00ff */
[----:B------:R-:W-:Y:S02]  /*14c70*/  SHF.R.U32.HI R52, RZ, 0x8, R7 ;  /* 0x00000008ff347819 */ /* 0x000fe40000011607 */
[----:B------:R-:W-:Y:S01]  /*14c80*/  LOP3.LUT R51, R7, 0xff, RZ, 0xc0, !PT ;  /* 0x000000ff07337812 */ /* 0x000fe200078ec0ff */
[----:B------:R-:W-:Y:S01]  /*14c90*/  IMAD.U32 R49, R49, 0x10000, RZ ;  /* 0x0001000031317824 */ /* 0x000fe200078e00ff */
[----:B------:R-:W-:Y:S02]  /*14ca0*/  LOP3.LUT R52, R52, 0xff, RZ, 0xc0, !PT ;  /* 0x000000ff34347812 */ /* 0x000fe400078ec0ff */
[----:B------:R-:W-:-:S02]  /*14cb0*/  LOP3.LUT R55, R48, 0xff0000, R55, 0xf8, !PT ;  /* 0x00ff000030377812 */ /* 0x000fc400078ef837 */
[----:B------:R-:W-:Y:S02]  /*14cc0*/  LOP3.LUT R21, R46, 0xff0000, R21, 0xf8, !PT ;  /* 0x00ff00002e157812 */ /* 0x000fe400078ef815 */
[----:B------:R-:W-:Y:S02]  /*14cd0*/  PRMT R52, R52, 0x7604, R51 ;  /* 0x0000760434347816 */ /* 0x000fe40000000033 */
[----:B------:R-:W-:Y:S02]  /*14ce0*/  SHF.R.U32.HI R59, RZ, 0x10, R7 ;  /* 0x00000010ff3b7819 */ /* 0x000fe40000011607 */
[----:B------:R-:W-:Y:S02]  /*14cf0*/  LOP3.LUT R51, R20, 0xff0000, R49, 0xf8, !PT ;  /* 0x00ff000014337812 */ /* 0x000fe400078ef831 */
[----:B------:R-:W-:Y:S01]  /*14d00*/  LOP3.LUT R47, R47, 0xff0000, R26, 0xf8, !PT ;  /* 0x00ff00002f2f7812 */ /* 0x000fe200078ef81a */
[----:B------:R-:W-:Y:S01]  /*14d10*/  IMAD.U32 R59, R59, 0x10000, RZ ;  /* 0x000100003b3b7824 */ /* 0x000fe200078e00ff */
        /* <DEDUP_REMOVED lines=8> */
[----:B------:R-:W-:Y:S01]  /*14da0*/  F2FP.F16.E4M3.UNPACK_B R26, R50 ;  /* 0x00000032ff1a723e */ /* 0x000fe200020006ff */
[----:B------:R-:W-:Y:S01]  /*14db0*/  HADD2.F32 R58, -RZ, R56.H0_H0 ;  /* 0x20000038ff3a7230 */ /* 0x000fe20000004100 */
[----:B------:R-:W-:Y:S01]  /*14dc0*/  LOP3.LUT R49, R45, 0xff000000, R24, 0xf8, !PT ;  /* 0xff0000002d317812 */ /* 0x000fe200078ef818 */
[----:B------:R-:W-:Y:S01]  /*14dd0*/  HADD2.F32 R5, -RZ, R27.H0_H0 ;  /* 0x2000001bff057230 */ /* 0x000fe20000004100 */
[----:B-1----:R-:W-:Y:S02]  /*14de0*/  F2FP.F16.E4M3.UNPACK_B R24, R37 ;  /* 0x00000025ff18723e */ /* 0x002fe400020006ff */
[----:B------:R-:W-:Y:S01]  /*14df0*/  LOP3.LUT R59, R52, 0xff0000, R59, 0xf8, !PT ;  /* 0x00ff0000343b7812 */ /* 0x000fe200078ef83b */
[----:B------:R-:W-:Y:S02]  /*14e00*/  HADD2.F32 R52, -RZ, R26.H0_H0 ;  /* 0x2000001aff347230 */ /* 0x000fe40000004100 */
[C---:B------:R-:W-:Y:S01]  /*14e10*/  FMUL.FTZ R60, R5.reuse, R58 ;  /* 0x0000003a053c7220 */ /* 0x040fe20000410000 */
[----:B------:R-:W-:Y:S01]  /*14e20*/  HADD2.F32 R25, -RZ, R24.H0_H0 ;  /* 0x20000018ff197230 */ /* 0x000fe20000004100 */
[----:B------:R-:W-:Y:S01]  /*14e30*/  F2FP.F16.E4M3.UNPACK_B R46, R41.H1 ;  /* 0x00000029ff2e723e */ /* 0x000fe200030006ff */
[----:B------:R-:W-:Y:S01]  /*14e40*/  FMUL.FTZ R51, R5, R52 ;  /* 0x0000003405337220 */ /* 0x000fe20000410000 */
[----:B------:R-:W-:-:S02]  /*14e50*/  F2FP.F16.E4M3.UNPACK_B R50, R50.H1 ;  /* 0x00000032ff32723e */ /* 0x000fc400030006ff */
        /* <DEDUP_REMOVED lines=170> */
.L_x_1588:
[----:B------:R-:W-:Y:S05]  /*15900*/  BSYNC B1 ;  /* 0x0000000000017941 */ /* 0x000fea0003800000 */
.L_x_1587:
[----:B------:R-:W-:Y:S04]  /*15910*/  BSSY B1, `(.L_x_1589) ;  /* 0x0000100000017945 */ /* 0x000fe80003800000 */
[----:B------:R-:W-:Y:S05]  /*15920*/  @P1 BRA `(.L_x_1590) ;  /* 0x0000000c00f81947 */ /* 0x000fea0003800000 */
[----:B-1---5:R-:W-:Y:S02]  /*15930*/  SHF.R.U32.HI R0, RZ, 0x8, R28 ;  /* 0x00000008ff007819 */ /* 0x022fe4000001161c */
[----:B------:R-:W-:Y:S02]  /*15940*/  LOP3.LUT R5, R28, 0xff, RZ, 0xc0, !PT ;  /* 0x000000ff1c057812 */ /* 0x000fe400078ec0ff */
[----:B------:R-:W-:Y:S02]  /*15950*/  LOP3.LUT R4, R0, 0xff, RZ, 0xc0, !PT ;  /* 0x000000ff00047812 */ /* 0x000fe400078ec0ff */
[----:B------:R-:W-:Y:S02]  /*15960*/  LEA.HI R0, R3, R226, RZ, 0x1c ;  /* 0x000000e203007211 */ /* 0x000fe400078fe0ff */
[----:B0-----:R-:W-:Y:S02]  /*15970*/  PRMT R37, R4, 0x7604, R5 ;  /* 0x0000760404257816 */ /* 0x001fe40000000005 */
[----:B------:R-:W-:-:S02]  /*15980*/  SHF.R.S32.HI R5, RZ, 0x1f, R0 ;  /* 0x0000001fff057819 */ /* 0x000fc40000011400 */
[----:B------:R-:W-:Y:S02]  /*15990*/  SHF.R.U32.HI R20, RZ, 0x8, R31 ;  /* 0x00000008ff147819 */ /* 0x000fe4000001161f */
[----:B------:R-:W-:Y:S01]  /*159a0*/  LEA.HI R4, R5, R0, RZ, 0x2 ;  /* 0x0000000005047211 */ /* 0x000fe200078f10ff */
[----:B------:R-:W-:Y:S01]  /*159b0*/  IMAD.SHL.U32 R5, R0, 0x10, RZ ;  /* 0x0000001000057824 */ /* 0x000fe200078e00ff */
[----:B------:R-:W-:Y:S02]  /*159c0*/  SHF.R.U32.HI R6, RZ, 0x8, R29 ;  /* 0x00000008ff067819 */ /* 0x000fe4000001161d */
[----:B----4-:R-:W-:Y:S01]  /*159d0*/  LOP3.LUT R21, R31, 0xff, RZ, 0xc0, !PT ;  /* 0x000000ff1f157812 */ /* 0x010fe200078ec0ff */
[----:B------:R-:W-:Y:S01]  /*159e0*/  IMAD.SHL.U32 R4, R4, 0x800, RZ ;  /* 0x0000080004047824 */ /* 0x000fe200078e00ff */
[----:B------:R-:W-:Y:S02]  /*159f0*/  LOP3.LUT R0, R202, 0x30, R5, 0xf8, !PT ;  /* 0x00000030ca007812 */ /* 0x000fe400078ef805 */
[----:B------:R-:W-:-:S02]  /*15a00*/  LOP3.LUT R20, R20, 0xff, RZ, 0xc0, !PT ;  /* 0x000000ff14147812 */ /* 0x000fc400078ec0ff */
[----:B------:R-:W-:Y:S02]  /*15a10*/  SHF.R.U32.HI R24, RZ, 0x8, R8 ;  /* 0x00000008ff187819 */ /* 0x000fe40000011608 */
[----:B------:R-:W-:Y:S02]  /*15a20*/  LOP3.LUT R0, R0, R203, RZ, 0x3c, !PT ;  /* 0x000000cb00007212 */ /* 0x000fe400078e3cff */
[----:B------:R-:W-:Y:S02]  /*15a30*/  LOP3.LUT R5, R4, 0xffffe000, RZ, 0xc0, !PT ;  /* 0xffffe00004057812 */ /* 0x000fe400078ec0ff */
[----:B------:R-:W-:Y:S02]  /*15a40*/  LOP3.LUT R7, R29, 0xff, RZ, 0xc0, !PT ;  /* 0x000000ff1d077812 */ /* 0x000fe400078ec0ff */
[----:B------:R-:W-:Y:S02]  /*15a50*/  LOP3.LUT R6, R6, 0xff, RZ, 0xc0, !PT ;  /* 0x000000ff06067812 */ /* 0x000fe400078ec0ff */
[----:B------:R-:W-:-:S02]  /*15a60*/  PRMT R41, R20, 0x7604, R21 ;  /* 0x0000760414297816 */ /* 0x000fc40000000015 */
[----:B------:R-:W-:Y:S02]  /*15a70*/  LOP3.LUT R25, R8, 0xff, RZ, 0xc0, !PT ;  /* 0x000000ff08197812 */ /* 0x000fe400078ec0ff */
[----:B------:R-:W-:Y:S02]  /*15a80*/  LOP3.LUT R24, R24, 0xff, RZ, 0xc0, !PT ;  /* 0x000000ff18187812 */ /* 0x000fe400078ec0ff */
[----:B------:R-:W-:Y:S02]  /*15a90*/  IADD3 R21, R0, R208, R5 ;  /* 0x000000d000157210 */ /* 0x000fe40007ffe005 */
[----:B------:R-:W-:Y:S02]  /*15aa0*/  PRMT R36, R6, 0x7604, R7 ;  /* 0x0000760406247816 */ /* 0x000fe40000000007 */
[----:B------:R-:W-:Y:S02]  /*15ab0*/  SHF.R.U32.HI R0, RZ, 0x8, R9 ;  /* 0x00000008ff007819 */ /* 0x000fe40000011609 */
[----:B------:R-:W-:-:S02]  /*15ac0*/  SHF.R.U32.HI R6, RZ, 0x8, R30 ;  /* 0x00000008ff067819 */ /* 0x000fc4000001161e */
[----:B------:R-:W-:Y:S02]  /*15ad0*/  PRMT R45, R24, 0x7604, R25 ;  /* 0x00007604182d7816 */ /* 0x000fe40000000019 */
[----:B------:R-:W-:Y:S02]  /*15ae0*/  LOP3.LUT R25, R9, 0xff, RZ, 0xc0, !PT ;  /* 0x000000ff09197812 */ /* 0x000fe400078ec0ff */
[----:B------:R-:W-:Y:S02]  /*15af0*/  SHF.R.U32.HI R24, RZ, 0x8, R11 ;  /* 0x00000008ff187819 */ /* 0x000fe4000001160b */
[----:B------:R-:W-:Y:S02]  /*15b00*/  LOP3.LUT R0, R0, 0xff, RZ, 0xc0, !PT ;  /* 0x000000ff00007812 */ /* 0x000fe400078ec0ff */
[----:B------:R-:W-:Y:S02]  /*15b10*/  LOP3.LUT R7, R30, 0xff, RZ, 0xc0, !PT ;  /* 0x000000ff1e077812 */ /* 0x000fe400078ec0ff */
[----:B------:R-:W-:-:S02]  /*15b20*/  LOP3.LUT R6, R6, 0xff, RZ, 0xc0, !PT ;  /* 0x000000ff06067812 */ /* 0x000fc400078ec0ff */
[----:B------:R-:W-:Y:S02]  /*15b30*/  SHF.R.U32.HI R20, RZ, 0x8, R10 ;  /* 0x00000008ff147819 */ /* 0x000fe4000001160a */
[----:B------:R-:W-:Y:S02]  /*15b40*/  LOP3.LUT R27, R10, 0xff, RZ, 0xc0, !PT ;  /* 0x000000ff0a1b7812 */ /* 0x000fe400078ec0ff */
[----:B------:R-:W-:Y:S02]  /*15b50*/  LOP3.LUT R24, R24, 0xff, RZ, 0xc0, !PT ;  /* 0x000000ff18187812 */ /* 0x000fe400078ec0ff */
[----:B------:R-:W-:Y:S01]  /*15b60*/  PRMT R49, R0, 0x7604, R25 ;  /* 0x0000760400317816 */ /* 0x000fe20000000019 */
[----:B------:R-:W-:Y:S01]  /*15b70*/  IMAD.IADD R0, R16, 0x1, R21 ;  /* 0x0000000110007824 */ /* 0x000fe200078e0215 */
[----:B------:R-:W-:Y:S02]  /*15b80*/  LOP3.LUT R20, R20, 0xff, RZ, 0xc0, !PT ;  /* 0x000000ff14147812 */ /* 0x000fe400078ec0ff */
[----:B------:R-:W-:-:S02]  /*15b90*/  LOP3.LUT R43, R11, 0xff, RZ, 0xc0, !PT ;  /* 0x000000ff0b2b7812 */ /* 0x000fc400078ec0ff */
[----:B------:R-:W-:Y:S02]  /*15ba0*/  PRMT R39, R6, 0x7604, R7 ;  /* 0x0000760406277816 */ /* 0x000fe40000000007 */
[----:B------:R-:W0:Y:S01]  /*15bb0*/  LDS.128 R4, [R236+0x14400] ;  /* 0x01440000ec047984 */ /* 0x000e220000000c00 */
[----:B------:R-:W-:Y:S02]  /*15bc0*/  PRMT R51, R20, 0x7604, R27 ;  /* 0x0000760414337816 */ /* 0x000fe4000000001b */
[----:B------:R-:W-:Y:S02]  /*15bd0*/  PRMT R53, R24, 0x7604, R43 ;  /* 0x0000760418357816 */ /* 0x000fe4000000002b */
[----:B------:R-:W1:Y:S01]  /*15be0*/  LDS.128 R24, [R0+0x14400] ;  /* 0x0144000000187984 */ /* 0x000e620000000c00 */
[----:B------:R-:W-:Y:S02]  /*15bf0*/  SHF.R.U32.HI R20, RZ, 0x10, R28 ;  /* 0x00000010ff147819 */ /* 0x000fe4000001161c */
[----:B------:R-:W-:-:S02]  /*15c00*/  SHF.R.U32.HI R21, RZ, 0x10, R29 ;  /* 0x00000010ff157819 */ /* 0x000fc4000001161d */
[----:B------:R-:W-:Y:S02]  /*15c10*/  SHF.R.U32.HI R38, RZ, 0x10, R30 ;  /* 0x00000010ff267819 */ /* 0x000fe4000001161e */
[----:B------:R-:W-:Y:S02]  /*15c20*/  LOP3.LUT R20, R20, 0xff, RZ, 0xc0, !PT ;  /* 0x000000ff14147812 */ /* 0x000fe400078ec0ff */
[----:B------:R-:W-:Y:S02]  /*15c30*/  LOP3.LUT R21, R21, 0xff, RZ, 0xc0, !PT ;  /* 0x000000ff15157812 */ /* 0x000fe400078ec0ff */
[----:B------:R-:W-:Y:S02]  /*15c40*/  SHF.R.U32.HI R40, RZ, 0x10, R31 ;  /* 0x00000010ff287819 */ /* 0x000fe4000001161f */
[----:B------:R-:W-:Y:S02]  /*15c50*/  LOP3.LUT R38, R38, 0xff, RZ, 0xc0, !PT ;  /* 0x000000ff26267812 */ /* 0x000fe400078ec0ff */
[----:B------:R-:W-:-:S02]  /*15c60*/  PRMT R37, R20, 0x7054, R37 ;  /* 0x0000705414257816 */ /* 0x000fc40000000025 */
[----:B------:R-:W-:Y:S02]  /*15c70*/  PRMT R21, R21, 0x7054, R36 ;  /* 0x0000705415157816 */ /* 0x000fe40000000024 */
[----:B------:R-:W-:Y:S02]  /*15c80*/  LOP3.LUT R40, R40, 0xff, RZ, 0xc0, !PT ;  /* 0x000000ff28287812 */ /* 0x000fe400078ec0ff */
[----:B------:R-:W-:Y:S02]  /*15c90*/  PRMT R39, R38, 0x7054, R39 ;  /* 0x0000705426277816 */ /* 0x000fe40000000027 */
[----:B------:R-:W-:Y:S02]  /*15ca0*/  SHF.R.U32.HI R20, RZ, 0x10, R8 ;  /* 0x00000010ff147819 */ /* 0x000fe40000011608 */
[----:B------:R-:W-:Y:S02]  /*15cb0*/  SHF.R.U32.HI R36, RZ, 0x10, R9 ;  /* 0x00000010ff247819 */ /* 0x000fe40000011609 */
[----:B------:R-:W-:-:S02]  /*15cc0*/  SHF.R.U32.HI R38, RZ, 0x10, R10 ;  /* 0x00000010ff267819 */ /* 0x000fc4000001160a */
[----:B------:R-:W-:Y:S02]  /*15cd0*/  PRMT R43, R40, 0x7054, R41 ;  /* 0x00007054282b7816 */ /* 0x000fe40000000029 */
        /* <DEDUP_REMOVED lines=10> */
[----:B------:R-:W-:-:S02]  /*15d80*/  LOP3.LUT R47, R47, 0xff000000, R8, 0xf8, !PT ;  /* 0xff0000002f2f7812 */ /* 0x000fc400078ef808 */
[----:B------:R-:W-:Y:S02]  /*15d90*/  LOP3.LUT R49, R49, 0xff000000, R9, 0xf8, !PT ;  /* 0xff00000031317812 */ /* 0x000fe400078ef809 */
[----:B------:R-:W-:Y:S02]  /*15da0*/  PRMT R53, R40, 0x7054, R53 ;  /* 0x0000705428357816 */ /* 0x000fe40000000035 */
[----:B------:R-:W-:Y:S02]  /*15db0*/  LOP3.LUT R8, R51, 0xff000000, R10, 0xf8, !PT ;  /* 0xff00000033087812 */ /* 0x000fe400078ef80a */
[-C--:B0-----:R-:W-:Y:S02]  /*15dc0*/  F2FP.F16.E4M3.UNPACK_B R29, R7.reuse ;  /* 0x00000007ff1d723e */ /* 0x081fe400020006ff */
[----:B------:R-:W-:Y:S02]  /*15dd0*/  F2FP.F16.E4M3.UNPACK_B R30, R7.H1 ;  /* 0x00000007ff1e723e */ /* 0x000fe400030006ff */
[----:B------:R-:W-:-:S02]  /*15de0*/  LOP3.LUT R40, R37, 0xff000000, R28, 0xf8, !PT ;  /* 0xff00000025287812 */ /* 0x000fc400078ef81c */
[-C--:B------:R-:W-:Y:S02]  /*15df0*/  F2FP.F16.E4M3.UNPACK_B R7, R4.reuse ;  /* 0x00000004ff07723e */ /* 0x080fe400020006ff */
[----:B------:R-:W-:Y:S02]  /*15e00*/  F2FP.F16.E4M3.UNPACK_B R10, R4.H1 ;  /* 0x00000004ff0a723e */ /* 0x000fe400030006ff */
[----:B------:R-:W-:Y:S02]  /*15e10*/  LOP3.LUT R45, R43, 0xff000000, R31, 0xf8, !PT ;  /* 0xff0000002b2d7812 */ /* 0x000fe400078ef81f */
[-C--:B------:R-:W-:Y:S02]  /*15e20*/  F2FP.F16.E4M3.UNPACK_B R4, R6.reuse ;  /* 0x00000006ff04723e */ /* 0x080fe400020006ff */
[----:B------:R-:W-:Y:S02]  /*15e30*/  F2FP.F16.E4M3.UNPACK_B R28, R6.H1 ;  /* 0x00000006ff1c723e */ /* 0x000fe400030006ff */
[----:B------:R-:W-:-:S02]  /*15e40*/  F2FP.F16.E4M3.UNPACK_B R43, R49 ;  /* 0x00000031ff2b723e */ /* 0x000fc400020006ff */
[----:B-1----:R-:W-:Y:S02]  /*15e50*/  F2FP.F16.E4M3.UNPACK_B R6, R25 ;  /* 0x00000019ff06723e */ /* 0x002fe400020006ff */
[----:B------:R-:W-:Y:S01]  /*15e60*/  F2FP.F16.E4M3.UNPACK_B R42, R41 ;  /* 0x00000029ff2a723e */ /* 0x000fe200020006ff */
[----:B------:R-:W-:Y:S01]  /*15e70*/  HADD2.F32 R48, -RZ, R43.H0_H0 ;  /* 0x2000002bff307230 */ /* 0x000fe20000004100 */
[----:B------:R-:W-:Y:S02]  /*15e80*/  LOP3.LUT R53, R53, 0xff000000, R11, 0xf8, !PT ;  /* 0xff00000035357812 */ /* 0x000fe400078ef80b */
[-C--:B------:R-:W-:Y:S01]  /*15e90*/  F2FP.F16.E4M3.UNPACK_B R11, R5.reuse ;  /* 0x00000005ff0b723e */ /* 0x080fe200020006ff */
[----:B------:R-:W-:Y:S01]  /*15ea0*/  HADD2.F32 R46, -RZ, R42.H0_H0 ;  /* 0x2000002aff2e7230 */ /* 0x000fe20000004100 */
[----:B------:R-:W-:Y:S01]  /*15eb0*/  F2FP.F16.E4M3.UNPACK_B R21, R5.H1 ;  /* 0x00000005ff15723e */ /* 0x000fe200030006ff */
[----:B------:R-:W-:Y:S01]  /*15ec0*/  HADD2.F32 R5, -RZ, R6.H0_H0 ;  /* 0x20000006ff057230 */ /* 0x000fe20000004100 */
[----:B------:R-:W-:Y:S01]  /*15ed0*/  F2FP.F16.E4M3.UNPACK_B R31, R25.H1 ;  /* 0x00000019ff1f723e */ /* 0x000fe200030006ff */
[--C-:B------:R-:W-:Y:S01]  /*15ee0*/  HADD2.F32 R9, -RZ, R11.reuse.H0_H0 ;  /* 0x2000000bff097230 */ /* 0x100fe20000004100 */
[-C--:B------:R-:W-:Y:S01]  /*15ef0*/  F2FP.F16.E4M3.UNPACK_B R38, R27.reuse ;  /* 0x0000001bff26723e */ /* 0x080fe200020006ff */
[----:B------:R-:W-:Y:S01]  /*15f00*/  HADD2.F32 R42, -RZ, R42.H1_H1 ;  /* 0x3000002aff2a7230 */ /* 0x000fe20000004100 */
[----:B------:R-:W-:Y:S01]  /*15f10*/  F2FP.F16.E4M3.UNPACK_B R39, R27.H1 ;  /* 0x0000001bff27723e */ /* 0x000fe200030006ff */
[C---:B------:R-:W-:Y:S01]  /*15f20*/  FMUL.FTZ R51, R5.reuse, R46 ;  /* 0x0000002e05337220 */ /* 0x040fe20000410000 */
[-C--:B------:R-:W-:Y:S01]  /*15f30*/  F2FP.F16.E4M3.UNPACK_B R25, R24.reuse ;  /* 0x00000018ff19723e */ /* 0x080fe200020006ff */
[----:B------:R-:W-:Y:S01]  /*15f40*/  HADD2.F32 R6, -RZ, R6.H1_H1 ;  /* 0x30000006ff067230 */ /* 0x000fe20000004100 */
        /* <DEDUP_REMOVED lines=9> */
[----:B------:R-:W-:-:S02]  /*15fe0*/  HADD2.F32 R46, -RZ, R43.H1_H1 ;  /* 0x3000002bff2e7230 */ /* 0x000fc40000004100 */
[C---:B------:R-:W-:Y:S01]  /*15ff0*/  FMUL.FTZ R55, R6.reuse, R42 ;  /* 0x0000002a06377220 */ /* 0x040fe20000410000 */
[----:B------:R-:W-:Y:S02]  /*16000*/  HADD2.F32 R51, -RZ, R49.H0_H0 ;  /* 0x20000031ff337230 */ /* 0x000fe40000004100 */
[----:B------:R-:W-:Y:S02]  /*16010*/  HADD2.F32 R26, -RZ, R31.H0_H0 ;  /* 0x2000001fff1a7230 */ /* 0x000fe40000004100 */
[-C--:B------:R-:W-:Y:S01]  /*16020*/  FMUL.FTZ R48, R6, R46.reuse ;  /* 0x0000002e06307220 */ /* 0x080fe20000410000 */
[----:B------:R-:W-:Y:S02]  /*16030*/  HADD2.F32 R43, -RZ, R41.H0_H0 ;  /* 0x20000029ff2b7230 */ /* 0x000fe40000004100 */
[----:B------:R-:W-:Y:S01]  /*16040*/  FFMA.FTZ R50, R11, R46, R55 ;  /* 0x0000002e0b327223 */ /* 0x000fe20000010037 */
[----:B------:R-:W-:Y:S02]  /*16050*/  HADD2.F32 R24, -RZ, R21.H0_H0 ;  /* 0x20000015ff187230 */ /* 0x000fe40000004100 */
[----:B------:R-:W-:Y:S01]  /*16060*/  FMUL.FTZ R57, R26, R51 ;  /* 0x000000331a397220 */ /* 0x000fe20000410000 */
[----:B------:R-:W-:-:S02]  /*16070*/  HADD2.F32 R46, -RZ, R49.H1_H1 ;  /* 0x30000031ff2e7230 */ /* 0x000fc40000004100 */
[-C--:B------:R-:W-:Y:S01]  /*16080*/  FMUL.FTZ R26, R26, R43.reuse ;  /* 0x0000002b1a1a7220 */ /* 0x080fe20000410000 */
[----:B------:R-:W-:Y:S02]  /*16090*/  HADD2.F32 R31, -RZ, R31.H1_H1 ;  /* 0x3000001fff1f7230 */ /* 0x000fe40000004100 */
[C---:B------:R-:W-:Y:S01]  /*160a0*/  FFMA.FTZ R57, R24.reuse, R43, -R57 ;  /* 0x0000002b18397223 */ /* 0x040fe20000010839 */
[----:B------:R-:W-:Y:S01]  /*160b0*/  F2FP.F16.E4M3.UNPACK_B R43, R53 ;  /* 0x00000035ff2b723e */ /* 0x000fe200020006ff */
[----:B------:R-:W-:Y:S01]  /*160c0*/  FFMA.FTZ R51, R24, R51, R26 ;  /* 0x0000003318337223 */ /* 0x000fe2000001001a */
[----:B------:R-:W-:Y:S01]  /*160d0*/  HADD2.F32 R26, -RZ, R41.H1_H1 ;  /* 0x30000029ff1a7230 */ /* 0x000fe20000004100 */
[----:B------:R-:W-:Y:S01]  /*160e0*/  F2FP.F16.E4M3.UNPACK_B R41, R45 ;  /* 0x0000002dff29723e */ /* 0x000fe200020006ff */
[----:B------:R-:W-:Y:S01]  /*160f0*/  FFMA.FTZ R6, R11, R42, -R48 ;  /* 0x0000002a0b067223 */ /* 0x000fe20000010830 */
[----:B------:R-:W-:Y:S02]  /*16100*/  HADD2.F32 R48, -RZ, R43.H0_H0 ;  /* 0x2000002bff307230 */ /* 0x000fe40000004100 */
[----:B------:R-:W-:Y:S01]  /*16110*/  FMUL.FTZ R52, R31, R46 ;  /* 0x0000002e1f347220 */ /* 0x000fe20000410000 */
[----:B------:R-:W-:-:S02]  /*16120*/  HADD2.F32 R24, -RZ, R38.H0_H0 ;  /* 0x20000026ff187230 */ /* 0x000fc40000004100 */
[----:B------:R-:W-:Y:S01]  /*16130*/  FMUL.FTZ R31, R31, R26 ;  /* 0x0000001a1f1f7220 */ /* 0x000fe20000410000 */
[----:B------:R-:W-:Y:S01]  /*16140*/  HADD2.F32 R21, -RZ, R21.H1_H1 ;  /* 0x30000015ff157230 */ /* 0x000fe20000004100 */
[----:B------:R-:W-:Y:S01]  /*16150*/  F2FP.F16.E4M3.UNPACK_B R53, R53.H1 ;  /* 0x00000035ff35723e */ /* 0x000fe200030006ff */
[----:B------:R-:W-:Y:S02]  /*16160*/  HADD2.F32 R42, -RZ, R41.H0_H0 ;  /* 0x20000029ff2a7230 */ /* 0x000fe40000004100 */
[C---:B------:R-:W-:Y:S01]  /*16170*/  FMUL.FTZ R54, R24.reuse, R48 ;  /* 0x0000003018367220 */ /* 0x040fe20000410000 */
[----:B------:R-:W-:Y:S02]  /*16180*/  HADD2.F32 R11, -RZ, R29.H0_H0 ;  /* 0x2000001dff0b7230 */ /* 0x000fe40000004100 */
[----:B------:R-:W-:Y:S01]  /*16190*/  FFMA.FTZ R52, R21, R26, -R52 ;  /* 0x0000001a15347223 */ /* 0x000fe20000010834 */
[----:B------:R-:W-:Y:S02]  /*161a0*/  HADD2.F32 R43, -RZ, R43.H1_H1 ;  /* 0x3000002bff2b7230 */ /* 0x000fe40000004100 */
[----:B------:R-:W-:Y:S01]  /*161b0*/  FMUL.FTZ R49, R24, R42 ;  /* 0x0000002a18317220 */ /* 0x000fe20000410000 */
[----:B------:R-:W-:-:S02]  /*161c0*/  HADD2.F32 R38, -RZ, R38.H1_H1 ;  /* 0x30000026ff267230 */ /* 0x000fc40000004100 */
[----:B------:R-:W-:Y:S01]  /*161d0*/  FFMA.FTZ R46, R21, R46, R31 ;  /* 0x0000002e152e7223 */ /* 0x000fe2000001001f */
[----:B------:R-:W-:Y:S01]  /*161e0*/  HADD2.F32 R41, -RZ, R41.H1_H1 ;  /* 0x30000029ff297230 */ /* 0x000fe20000004100 */
[----:B------:R-:W-:Y:S01]  /*161f0*/  F2FP.F16.E4M3.UNPACK_B R45, R45.H1 ;  /* 0x0000002dff2d723e */ /* 0x000fe200030006ff */
[----:B------:R-:W-:Y:S02]  /*16200*/  HADD2.F32 R26, -RZ, R53.H0_H0 ;  /* 0x20000035ff1a7230 */ /* 0x000fe40000004100 */
[C---:B------:R-:W-:Y:S01]  /*16210*/  FFMA.FTZ R54, R11.reuse, R42, -R54 ;  /* 0x0000002a0b367223 */ /* 0x040fe20000010836 */
[----:B------:R-:W-:Y:S02]  /*16220*/  HADD2.F32 R21, -RZ, R39.H0_H0 ;  /* 0x20000027ff157230 */ /* 0x000fe40000004100 */
[----:B------:R-:W-:Y:S01]  /*16230*/  FFMA.FTZ R49, R11, R48, R49 ;  /* 0x000000300b317223 */ /* 0x000fe20000010031 */
[----:B------:R-:W-:Y:S02]  /*16240*/  HADD2.F32 R29, -RZ, R29.H1_H1 ;  /* 0x3000001dff1d7230 */ /* 0x000fe40000004100 */
[----:B------:R-:W-:Y:S01]  /*16250*/  FMUL.FTZ R42, R38, R43 ;  /* 0x0000002b262a7220 */ /* 0x000fe20000410000 */
[----:B------:R-:W-:-:S02]  /*16260*/  HADD2.F32 R24, -RZ, R45.H0_H0 ;  /* 0x2000002dff187230 */ /* 0x000fc40000004100 */
[-C--:B------:R-:W-:Y:S01]  /*16270*/  FMUL.FTZ R38, R38, R41.reuse ;  /* 0x0000002926267220 */ /* 0x080fe20000410000 */
[----:B------:R-:W-:Y:S02]  /*16280*/  HADD2.F32 R11, -RZ, R30.H0_H0 ;  /* 0x2000001eff0b7230 */ /* 0x000fe40000004100 */
[----:B------:R-:W-:Y:S01]  /*16290*/  FMUL.FTZ R56, R21, R26 ;  /* 0x0000001a15387220 */ /* 0x000fe20000410000 */
[C---:B------:R-:W-:Y:S01]  /*162a0*/  FFMA.FTZ R55, R29.reuse, R41, -R42 ;  /* 0x000000291d377223 */ /* 0x040fe2000001082a */
[----:B------:R-:W-:Y:S01]  /*162b0*/  FFMA.FTZ R48, R29, R43, R38 ;  /* 0x0000002b1d307223 */ /* 0x000fe20000010026 */
[-C--:B------:R-:W-:Y:S01]  /*162c0*/  FMUL.FTZ R21, R21, R24.reuse ;  /* 0x0000001815157220 */ /* 0x080fe20000410000 */
[C---:B------:R-:W-:Y:S01]  /*162d0*/  FFMA.FTZ R56, R11.reuse, R24, -R56 ;  /* 0x000000180b387223 */ /* 0x040fe20000010838 */
[-C--:B------:R-:W-:Y:S01]  /*162e0*/  F2FP.F16.E4M3.UNPACK_B R29, R47.reuse.H1 ;  /* 0x0000002fff1d723e */ /* 0x080fe200030006ff */
[----:B------:R-:W-:Y:S01]  /*162f0*/  HADD2.F32 R45, -RZ, R45.H1_H1 ;  /* 0x3000002dff2d7230 */ /* 0x000fe20000004100 */
[----:B------:R-:W-:Y:S01]  /*16300*/  F2FP.F16.E4M3.UNPACK_B R24, R40.H1 ;  /* 0x00000028ff18723e */ /* 0x000fe200030006ff */
[----:B------:R-:W-:Y:S01]  /*16310*/  FFMA.FTZ R58, R11, R26, R21 ;  /* 0x0000001a0b3a7223 */ /* 0x000fe20000010015 */
[----:B------:R-:W-:Y:S01]  /*16320*/  HADD2.F32 R21, -RZ, R27.H0_H0 ;  /* 0x2000001bff157230 */ /* 0x000fe20000004100 */
[----:B------:R-:W-:Y:S01]  /*16330*/  F2FP.F16.E4M3.UNPACK_B R47, R47 ;  /* 0x0000002fff2f723e */ /* 0x000fe200020006ff */
[----:B------:R-:W-:Y:S01]  /*16340*/  HADD2.F32 R38, -RZ, R29.H0_H0 ;  /* 0x2000001dff267230 */ /* 0x000fe20000004100 */
[----:B------:R-:W-:Y:S01]  /*16350*/  F2FP.F16.E4M3.UNPACK_B R40, R40 ;  /* 0x00000028ff28723e */ /* 0x000fe200020006ff */
[----:B------:R-:W-:Y:S01]  /*16360*/  HADD2.F32 R26, -RZ, R24.H0_H0 ;  /* 0x20000018ff1a7230 */ /* 0x000fe20000004100 */
[----:B------:R-:W-:Y:S01]  /*16370*/  F2FP.SATFINITE.E4M3.F32.PACK_AB_MERGE_C R52, R52, R57, RZ ;  /* 0x000000393434723e */ /* 0x000fe200048070ff */
[----:B------:R-:W-:-:S02]  /*16380*/  HADD2.F32 R53, -RZ, R53.H1_H1 ;  /* 0x30000035ff357230 */ /* 0x000fc40000004100 */
[C---:B------:R-:W-:Y:S01]  /*16390*/  FMUL.FTZ R42, R21.reuse, R38 ;  /* 0x00000026152a7220 */ /* 0x040fe20000410000 */
[----:B------:R-:W-:Y:S02]  /*163a0*/  HADD2.F32 R39, -RZ, R39.H1_H1 ;  /* 0x30000027ff277230 */ /* 0x000fe40000004100 */
[----:B------:R-:W-:Y:S01]  /*163b0*/  FMUL.FTZ R21, R21, R26 ;  /* 0x0000001a15157220 */ /* 0x000fe20000410000 */
[----:B------:R-:W-:Y:S01]  /*163c0*/  HADD2.F32 R11, -RZ, R10.H0_H0 ;  /* 0x2000000aff0b7230 */ /* 0x000fe20000004100 */
[----:B------:R-:W-:Y:S01]  /*163d0*/  F2FP.SATFINITE.E4M3.F32.PACK_AB_MERGE_C R46, R46, R51, RZ ;  /* 0x000000332e2e723e */ /* 0x000fe200048070ff */
[----:B------:R-:W-:Y:S02]  /*163e0*/  HADD2.F32 R29, -RZ, R29.H1_H1 ;  /* 0x3000001dff1d7230 */ /* 0x000fe40000004100 */
[C---:B------:R-:W-:Y:S01]  /*163f0*/  FMUL.FTZ R31, R39.reuse, R53 ;  /* 0x00000035271f7220 */ /* 0x040fe20000410000 */
[----:B------:R-:W-:Y:S02]  /*16400*/  HADD2.F32 R27, -RZ, R27.H1_H1 ;  /* 0x3000001bff1b7230 */ /* 0x000fe40000004100 */
[----:B------:R-:W-:Y:S01]  /*16410*/  FMUL.FTZ R60, R39, R45 ;  /* 0x0000002d273c7220 */ /* 0x000fe20000410000 */
[----:B------:R-:W-:-:S02]  /*16420*/  HADD2.F32 R30, -RZ, R30.H1_H1 ;  /* 0x3000001eff1e7230 */ /* 0x000fc40000004100 */
[----:B------:R-:W-:Y:S01]  /*16430*/  FFMA.FTZ R38, R11, R38, R21 ;  /* 0x000000260b267223 */ /* 0x000fe20000010015 */
[----:B------:R-:W-:Y:S02]  /*16440*/  HADD2.F32 R24, -RZ, R24.H1_H1 ;  /* 0x30000018ff187230 */ /* 0x000fe40000004100 */
[----:B------:R-:W-:Y:S01]  /*16450*/  FMUL.FTZ R21, R27, R29 ;  /* 0x0000001d1b157220 */ /* 0x000fe20000410000 */
[----:B------:R-:W-:Y:S02]  /*16460*/  HADD2.F32 R10, -RZ, R10.H1_H1 ;  /* 0x3000000aff0a7230 */ /* 0x000fe40000004100 */
[C---:B------:R-:W-:Y:S01]  /*16470*/  FFMA.FTZ R45, R30.reuse, R45, -R31 ;  /* 0x0000002d1e2d7223 */ /* 0x040fe2000001081f */
[----:B------:R-:W-:Y:S01]  /*16480*/  FFMA.FTZ R53, R30, R53, R60 ;  /* 0x000000351e357223 */ /* 0x000fe2000001003c */
[----:B------:R-:W-:Y:S01]  /*16490*/  FFMA.FTZ R42, R11, R26, -R42 ;  /* 0x0000001a0b2a7223 */ /* 0x000fe2000001082a */
[----:B------:R-:W-:Y:S01]  /*164a0*/  FMUL.FTZ R30, R27, R24 ;  /* 0x000000181b1e7220 */ /* 0x000fe20000410000 */
[----:B------:R-:W-:-:S02]  /*164b0*/  HADD2.F32 R26, -RZ, R47.H0_H0 ;  /* 0x2000002fff1a7230 */ /* 0x000fc40000004100 */
[C---:B------:R-:W-:Y:S01]  /*164c0*/  FFMA.FTZ R39, R10.reuse, R24, -R21 ;  /* 0x000000180a277223 */ /* 0x040fe20000010815 */
[----:B------:R-:W-:Y:S02]  /*164d0*/  HADD2.F32 R11, -RZ, R25.H0_H0 ;  /* 0x20000019ff0b7230 */ /* 0x000fe40000004100 */
[----:B------:R-:W-:Y:S01]  /*164e0*/  FFMA.FTZ R41, R10, R29, R30 ;  /* 0x0000001d0a297223 */ /* 0x000fe2000001001e */
[--C-:B------:R-:W-:Y:S01]  /*164f0*/  HADD2.F32 R21, -RZ, R40.reuse.H0_H0 ;  /* 0x20000028ff157230 */ /* 0x100fe20000004100 */
[----:B------:R-:W-:Y:S01]  /*16500*/  F2FP.SATFINITE.E4M3.F32.PACK_AB_MERGE_C R5, R6, R5, R52 ;  /* 0x000000050605723e */ /* 0x000fe20004807034 */
[----:B------:R-:W-:Y:S02]  /*16510*/  HADD2.F32 R10, -RZ, R7.H0_H0 ;  /* 0x20000007ff0a7230 */ /* 0x000fe40000004100 */
[C---:B------:R-:W-:Y:S01]  /*16520*/  FMUL.FTZ R27, R11.reuse, R26 ;  /* 0x0000001a0b1b7220 */ /* 0x040fe20000410000 */
[----:B------:R-:W-:Y:S02]  /*16530*/  HADD2.F32 R25, -RZ, R25.H1_H1 ;  /* 0x30000019ff197230 */ /* 0x000fe40000004100 */
[----:B------:R-:W-:Y:S01]  /*16540*/  FMUL.FTZ R11, R11, R21 ;  /* 0x000000150b0b7220 */ /* 0x000fe20000410000 */
[----:B------:R-:W-:-:S02]  /*16550*/  HADD2.F32 R40, -RZ, R40.H1_H1 ;  /* 0x30000028ff287230 */ /* 0x000fc40000004100 */
[C---:B------:R-:W-:Y:S01]  /*16560*/  FFMA.FTZ R29, R10.reuse, R21, -R27 ;  /* 0x000000150a1d7223 */ /* 0x040fe2000001081b */
[----:B------:R-:W-:Y:S01]  /*16570*/  HADD2.F32 R24, -RZ, R47.H1_H1 ;  /* 0x3000002fff187230 */ /* 0x000fe20000004100 */
[----:B------:R-:W-:Y:S01]  /*16580*/  F2FP.F16.E4M3.UNPACK_B R27, R8.H1 ;  /* 0x00000008ff1b723e */ /* 0x000fe200030006ff */
[----:B------:R-:W-:Y:S02]  /*16590*/  HADD2.F32 R7, -RZ, R7.H1_H1 ;  /* 0x30000007ff077230 */ /* 0x000fe40000004100 */
[----:B------:R-:W-:Y:S01]  /*165a0*/  FFMA.FTZ R26, R10, R26, R11 ;  /* 0x0000001a0a1a7223 */ /* 0x000fe2000001000b */
[----:B------:R-:W-:Y:S01]  /*165b0*/  F2FP.F16.E4M3.UNPACK_B R11, R20.H1 ;  /* 0x00000014ff0b723e */ /* 0x000fe200030006ff */
[C---:B------:R-:W-:Y:S01]  /*165c0*/  FMUL.FTZ R21, R25.reuse, R40 ;  /* 0x0000002819157220 */ /* 0x040fe20000410000 */
[----:B------:R-:W-:Y:S01]  /*165d0*/  FMUL.FTZ R30, R25, R24 ;  /* 0x00000018191e7220 */ /* 0x000fe20000410000 */
[----:B------:R-:W-:Y:S01]  /*165e0*/  HADD2.F32 R25, -RZ, R27.H0_H0 ;  /* 0x2000001bff197230 */ /* 0x000fe20000004100 */
[----:B------:R-:W-:Y:S01]  /*165f0*/  F2FP.F16.E4M3.UNPACK_B R20, R20 ;  /* 0x00000014ff14723e */ /* 0x000fe200020006ff */
[----:B------:R-:W-:-:S02]  /*16600*/  HADD2.F32 R10, -RZ, R37.H0_H0 ;  /* 0x20000025ff0a7230 */ /* 0x000fc40000004100 */
[C---:B------:R-:W-:Y:S01]  /*16610*/  FFMA.FTZ R31, R7.reuse, R24, R21 ;  /* 0x00000018071f7223 */ /* 0x040fe20000010015 */
[--C-:B------:R-:W-:Y:S02]  /*16620*/  HADD2.F32 R21, -RZ, R11.reuse.H0_H0 ;  /* 0x2000000bff157230 */ /* 0x100fe40000004100 */
[----:B------:R-:W-:Y:S01]  /*16630*/  FFMA.FTZ R30, R7, R40, -R30 ;  /* 0x00000028071e7223 */ /* 0x000fe2000001081e */
[----:B------:R-:W-:Y:S02]  /*16640*/  HADD2.F32 R7, -RZ, R28.H0_H0 ;  /* 0x2000001cff077230 */ /* 0x000fe40000004100 */
[C---:B------:R-:W-:Y:S01]  /*16650*/  FMUL.FTZ R24, R10.reuse, R25 ;  /* 0x000000190a187220 */ /* 0x040fe20000410000 */
[----:B------:R-:W-:Y:S02]  /*16660*/  HADD2.F32 R11, -RZ, R11.H1_H1 ;  /* 0x3000000bff0b7230 */ /* 0x000fe40000004100 */
[----:B------:R-:W-:Y:S01]  /*16670*/  FMUL.FTZ R10, R10, R21 ;  /* 0x000000150a0a7220 */ /* 0x000fe20000410000 */
[----:B------:R-:W-:-:S02]  /*16680*/  HADD2.F32 R27, -RZ, R27.H1_H1 ;  /* 0x3000001bff1b7230 */ /* 0x000fc40000004100 */
[----:B------:R-:W-:Y:S01]  /*16690*/  FFMA.FTZ R40, R7, R21, -R24 ;  /* 0x0000001507287223 */ /* 0x000fe20000010818 */
[----:B------:R-:W-:Y:S01]  /*166a0*/  HADD2.F32 R37, -RZ, R37.H1_H1 ;  /* 0x30000025ff257230 */ /* 0x000fe20000004100 */
[----:B------:R-:W-:Y:S01]  /*166b0*/  F2FP.SATFINITE.E4M3.F32.PACK_AB_MERGE_C R9, R50, R9, R46 ;  /* 0x000000093209723e */ /* 0x000fe2000480702e */
[----:B------:R-:W-:-:S03]  /*166c0*/  HADD2.F32 R28, -RZ, R28.H1_H1 ;  /* 0x3000001cff1c7230 */ /* 0x000fc60000004100 */
[C---:B------:R-:W-:Y:S01]  /*166d0*/  FMUL.FTZ R21, R37.reuse, R27 ;  /* 0x0000001b25157220 */ /* 0x040fe20000410000 */
[----:B------:R-:W-:Y:S01]  /*166e0*/  FMUL.FTZ R24, R37, R11 ;  /* 0x0000000b25187220 */ /* 0x000fe20000410000 */
[----:B------:R-:W-:Y:S01]  /*166f0*/  FFMA.FTZ R37, R7, R25, R10 ;  /* 0x0000001907257223 */ /* 0x000fe2000001000a */
[----:B------:R-:W-:Y:S01]  /*16700*/  F2FP.F16.E4M3.UNPACK_B R7, R8 ;  /* 0x00000008ff07723e */ /* 0x000fe200020006ff */
[C---:B------:R-:W-:Y:S01]  /*16710*/  FFMA.FTZ R43, R28.reuse, R11, -R21 ;  /* 0x0000000b1c2b7223 */ /* 0x040fe20000010815 */
[--C-:B------:R-:W-:Y:S02]  /*16720*/  HADD2.F32 R10, -RZ, R20.reuse.H0_H0 ;  /* 0x20000014ff0a7230 */ /* 0x100fe40000004100 */
[----:B------:R-:W-:Y:S01]  /*16730*/  FFMA.FTZ R28, R28, R27, R24 ;  /* 0x0000001b1c1c7223 */ /* 0x000fe20000010018 */
[----:B------:R-:W-:Y:S02]  /*16740*/  HADD2.F32 R11, -RZ, R20.H1_H1 ;  /* 0x30000014ff0b7230 */ /* 0x000fe40000004100 */
[----:B------:R-:W-:Y:S01]  /*16750*/  HADD2.F32 R8, -RZ, R36.H0_H0 ;  /* 0x20000024ff087230 */ /* 0x000fe20000004100 */
[----:B------:R-:W-:Y:S01]  /*16760*/  F2FP.SATFINITE.E4M3.F32.PACK_AB_MERGE_C R40, R43, R40, RZ ;  /* 0x000000282b28723e */ /* 0x000fe200048070ff */
[--C-:B------:R-:W-:Y:S01]  /*16770*/  HADD2.F32 R20, -RZ, R7.reuse.H0_H0 ;  /* 0x20000007ff147230 */ /* 0x100fe20000004100 */
[----:B------:R-:W-:Y:S01]  /*16780*/  F2FP.SATFINITE.E4M3.F32.PACK_AB_MERGE_C R28, R28, R37, RZ ;  /* 0x000000251c1c723e */ /* 0x000fe200048070ff */
[----:B------:R-:W-:-:S02]  /*16790*/  HADD2.F32 R21, -RZ, R7.H1_H1 ;  /* 0x30000007ff157230 */ /* 0x000fc40000004100 */
[C---:B------:R-:W-:Y:S01]  /*167a0*/  FMUL.FTZ R25, R8.reuse, R10 ;  /* 0x0000000a08197220 */ /* 0x040fe20000410000 */
[----:B------:R-:W-:Y:S02]  /*167b0*/  HADD2.F32 R36, -RZ, R36.H1_H1 ;  /* 0x30000024ff247230 */ /* 0x000fe40000004100 */
[----:B------:R-:W-:Y:S01]  /*167c0*/  FMUL.FTZ R24, R8, R20 ;  /* 0x0000001408187220 */ /* 0x000fe20000410000 */
[--C-:B------:R-:W-:Y:S01]  /*167d0*/  HADD2.F32 R7, -RZ, R4.reuse.H0_H0 ;  /* 0x20000004ff077230 */ /* 0x100fe20000004100 */
[----:B------:R-:W-:Y:S01]  /*167e0*/  F2FP.SATFINITE.E4M3.F32.PACK_AB_MERGE_C R8, R41, R38, RZ ;  /* 0x000000262908723e */ /* 0x000fe200048070ff */
[----:B------:R-:W-:Y:S02]  /*167f0*/  HADD2.F32 R4, -RZ, R4.H1_H1 ;  /* 0x30000004ff047230 */ /* 0x000fe40000004100 */
[C---:B------:R-:W-:Y:S01]  /*16800*/  FMUL.FTZ R27, R36.reuse, R21 ;  /* 0x00000015241b7220 */ /* 0x040fe20000410000 */
        /* <DEDUP_REMOVED lines=8> */
[----:B------:R-:W-:Y:S02]  /*16890*/  F2FP.SATFINITE.E4M3.F32.PACK_AB_MERGE_C R7, R55, R54, R7 ;  /* 0x000000363707723e */ /* 0x000fe40004807007 */
[----:B------:R-:W-:Y:S02]  /*168a0*/  F2FP.SATFINITE.E4M3.F32.PACK_AB_MERGE_C R4, R30, R29, R4 ;  /* 0x0000001d1e04723e */ /* 0x000fe40004807004 */
[----:B------:R-:W-:Y:S02]  /*168b0*/  F2FP.SATFINITE.E4M3.F32.PACK_AB_MERGE_C R6, R27, R24, R40 ;  /* 0x000000181b06723e */ /* 0x000fe40004807028 */
[----:B------:R-:W-:-:S02]  /*168c0*/  F2FP.SATFINITE.E4M3.F32.PACK_AB_MERGE_C R11, R48, R49, R11 ;  /* 0x00000031300b723e */ /* 0x000fc4000480700b */
[----:B------:R-:W-:Y:S01]  /*168d0*/  F2FP.SATFINITE.E4M3.F32.PACK_AB_MERGE_C R8, R31, R26, R8 ;  /* 0x0000001a1f08723e */ /* 0x000fe20004807008 */
[----:B------:R2:W-:Y:S01]  /*168e0*/  STS.128 [R236+0x14400], R4 ;  /* 0x01440004ec007388 */ /* 0x0005e20000000c00 */
[----:B------:R-:W-:-:S05]  /*168f0*/  F2FP.SATFINITE.E4M3.F32.PACK_AB_MERGE_C R10, R21, R10, R28 ;  /* 0x0000000a150a723e */ /* 0x000fca000480701c */
[----:B------:R2:W-:Y:S02]  /*16900*/  STS.128 [R0+0x14400], R8 ;  /* 0x0144000800007388 */ /* 0x0005e40000000c00 */
.L_x_1590:
[----:B------:R-:W-:Y:S05]  /*16910*/  BSYNC B1 ;  /* 0x0000000000017941 */ /* 0x000fea0003800000 */
.L_x_1589:
[----:B------:R-:W-:Y:S05]  /*16920*/  @P2 BRA `(.L_x_1571) ;  /* 0x0000000c00d82947 */ /* 0x000fea0003800000 */
[----:B-12--5:R-:W-:Y:S02]  /*16930*/  SHF.R.U32.HI R4, RZ, 0x8, R32 ;  /* 0x00000008ff047819 */ /* 0x026fe40000011620 */
[----:B------:R-:W-:Y:S02]  /*16940*/  LOP3.LUT R0, R32, 0xff, RZ, 0xc0, !PT ;  /* 0x000000ff20007812 */ /* 0x000fe400078ec0ff */
[----:B------:R-:W-:Y:S02]  /*16950*/  SHF.R.U32.HI R8, RZ, 0x8, R34 ;  /* 0x00000008ff087819 */ /* 0x000fe40000011622 */
[----:B------:R-:W-:Y:S02]  /*16960*/  LOP3.LUT R5, R4, 0xff, RZ, 0xc0, !PT ;  /* 0x000000ff04057812 */ /* 0x000fe400078ec0ff */
[----:B------:R-:W-:Y:S02]  /*16970*/  LEA.HI R3, R3, R228, RZ, 0x1c ;  /* 0x000000e403037211 */ /* 0x000fe400078fe0ff */
[----:B------:R-:W-:-:S02]  /*16980*/  LOP3.LUT R4, R34, 0xff, RZ, 0xc0, !PT ;  /* 0x000000ff22047812 */ /* 0x000fc400078ec0ff */
[----:B------:R-:W-:Y:S02]  /*16990*/  LOP3.LUT R9, R8, 0xff, RZ, 0xc0, !PT ;  /* 0x000000ff08097812 */ /* 0x000fe400078ec0ff */
[----:B----4-:R-:W-:Y:S02]  /*169a0*/  PRMT R21, R5, 0x7604, R0 ;  /* 0x0000760405157816 */ /* 0x010fe40000000000 */
        /* <DEDUP_REMOVED lines=23> */
[----:B------:R-:W1:Y:S01]  /*16b20*/  LDS.128 R8, [R0+0x14400] ;  /* 0x0144000000087984 */ /* 0x000e620000000c00 */
[----:B------:R-:W-:Y:S02]  /*16b30*/  PRMT R24, R6, 0x7604, R5 ;  /* 0x0000760406187816 */ /* 0x000fe40000000005 */
[----:B------:R-:W-:Y:S01]  /*16b40*/  SHF.R.U32.HI R30, RZ, 0x8, R15 ;  /* 0x00000008ff1e7819 */ /* 0x000fe2000001160f */
[----:B------:R-:W2:Y:S01]  /*16b50*/  LDS.128 R4, [R235+0x14400] ;  /* 0x01440000eb047984 */ /* 0x000ea20000000c00 */
[----:B------:R-:W-:-:S02]  /*16b60*/  LOP3.LUT R29, R15, 0xff, RZ, 0xc0, !PT ;  /* 0x000000ff0f1d7812 */ /* 0x000fc400078ec0ff */
[----:B------:R-:W-:Y:S02]  /*16b70*/  LOP3.LUT R30, R30, 0xff, RZ, 0xc0, !PT ;  /* 0x000000ff1e1e7812 */ /* 0x000fe400078ec0ff */
[----:B------:R-:W-:Y:S02]  /*16b80*/  LOP3.LUT R26, R13, 0xff, RZ, 0xc0, !PT ;  /* 0x000000ff0d1a7812 */ /* 0x000fe400078ec0ff */
[----:B------:R-:W-:Y:S02]  /*16b90*/  SHF.R.U32.HI R28, RZ, 0x8, R14 ;  /* 0x00000008ff1c7819 */ /* 0x000fe4000001160e */
[----:B------:R-:W-:Y:S02]  /*16ba0*/  PRMT R30, R30, 0x7604, R29 ;  /* 0x000076041e1e7816 */ /* 0x000fe4000000001d */
[----:B------:R-:W-:Y:S02]  /*16bb0*/  PRMT R26, R3, 0x7604, R26 ;  /* 0x00007604031a7816 */ /* 0x000fe4000000001a */
[----:B------:R-:W-:-:S02]  /*16bc0*/  SHF.R.U32.HI R29, RZ, 0x10, R13 ;  /* 0x00000010ff1d7819 */ /* 0x000fc4000001160d */
[----:B------:R-:W-:Y:S02]  /*16bd0*/  LOP3.LUT R27, R14, 0xff, RZ, 0xc0, !PT ;  /* 0x000000ff0e1b7812 */ /* 0x000fe400078ec0ff */
[----:B------:R-:W-:Y:S01]  /*16be0*/  LOP3.LUT R28, R28, 0xff, RZ, 0xc0, !PT ;  /* 0x000000ff1c1c7812 */ /* 0x000fe200078ec0ff */
[----:B------:R-:W-:Y:S01]  /*16bf0*/  IMAD.U32 R29, R29, 0x10000, RZ ;  /* 0x000100001d1d7824 */ /* 0x000fe200078e00ff */
[----:B------:R-:W-:Y:S02]  /*16c00*/  SHF.R.U32.HI R3, RZ, 0x10, R33 ;  /* 0x00000010ff037819 */ /* 0x000fe40000011621 */
[----:B0-----:R-:W-:Y:S02]  /*16c10*/  PRMT R39, R28, 0x7604, R27 ;  /* 0x000076041c277816 */ /* 0x001fe4000000001b */
[----:B------:R-:W-:Y:S01]  /*16c20*/  SHF.R.U32.HI R27, RZ, 0x10, R35 ;  /* 0x00000010ff1b7819 */ /* 0x000fe20000011623 */
[----:B------:R-:W-:Y:S01]  /*16c30*/  IMAD.U32 R3, R3, 0x10000, RZ ;  /* 0x0001000003037824 */ /* 0x000fe200078e00ff */
[----:B------:R-:W-:-:S02]  /*16c40*/  SHF.R.U32.HI R41, RZ, 0x10, R15 ;  /* 0x00000010ff297819 */ /* 0x000fc4000001160f */
[--C-:B------:R-:W-:Y:S01]  /*16c50*/  LOP3.LUT R21, R21, 0xff0000, R32.reuse, 0xf8, !PT ;  /* 0x00ff000015157812 */ /* 0x100fe200078ef820 */
[----:B------:R-:W-:Y:S01]  /*16c60*/  IMAD.U32 R27, R27, 0x10000, RZ ;  /* 0x000100001b1b7824 */ /* 0x000fe200078e00ff */
[----:B------:R-:W-:Y:S01]  /*16c70*/  LOP3.LUT R37, R26, 0xff0000, R29, 0xf8, !PT ;  /* 0x00ff00001a257812 */ /* 0x000fe200078ef81d */
[----:B------:R-:W-:Y:S01]  /*16c80*/  IMAD.U32 R41, R41, 0x10000, RZ ;  /* 0x0001000029297824 */ /* 0x000fe200078e00ff */
[----:B------:R-:W-:Y:S02]  /*16c90*/  LOP3.LUT R3, R20, 0xff0000, R3, 0xf8, !PT ;  /* 0x00ff000014037812 */ /* 0x000fe400078ef803 */
[----:B------:R-:W-:Y:S02]  /*16ca0*/  LOP3.LUT R29, R21, 0xff000000, R32, 0xf8, !PT ;  /* 0xff000000151d7812 */ /* 0x000fe400078ef820 */
[----:B------:R-:W-:Y:S02]  /*16cb0*/  LOP3.LUT R37, R37, 0xff000000, R13, 0xf8, !PT ;  /* 0xff00000025257812 */ /* 0x000fe400078ef80d */
[----:B------:R-:W-:-:S02]  /*16cc0*/  LOP3.LUT R25, R25, 0xff0000, R34, 0xf8, !PT ;  /* 0x00ff000019197812 */ /* 0x000fc400078ef822 */
[----:B------:R-:W-:Y:S02]  /*16cd0*/  LOP3.LUT R32, R3, 0xff000000, R33, 0xf8, !PT ;  /* 0xff00000003207812 */ /* 0x000fe400078ef821 */
[----:B------:R-:W-:Y:S02]  /*16ce0*/  LOP3.LUT R27, R24, 0xff0000, R27, 0xf8, !PT ;  /* 0x00ff0000181b7812 */ /* 0x000fe400078ef81b */
[----:B------:R-:W-:Y:S02]  /*16cf0*/  LOP3.LUT R31, R31, 0xff0000, R12, 0xf8, !PT ;  /* 0x00ff00001f1f7812 */ /* 0x000fe400078ef80c */
[----:B------:R-:W-:Y:S02]  /*16d00*/  LOP3.LUT R41, R30, 0xff0000, R41, 0xf8, !PT ;  /* 0x00ff00001e297812 */ /* 0x000fe400078ef829 */
[----:B------:R-:W-:Y:S02]  /*16d10*/  F2FP.F16.E4M3.UNPACK_B R36, R37 ;  /* 0x00000025ff24723e */ /* 0x000fe400020006ff */
[----:B-1----:R-:W-:-:S02]  /*16d20*/  F2FP.F16.E4M3.UNPACK_B R21, R9 ;  /* 0x00000009ff15723e */ /* 0x002fc400020006ff */
        /* <DEDUP_REMOVED lines=182> */
.L_x_1571:
[----:B------:R-:W-:Y:S05]  /*17890*/  BSYNC B0 ;  /* 0x0000000000007941 */ /* 0x000fea0003800000 */
.L_x_1564:
        /* <DEDUP_REMOVED lines=8> */
.L_x_1562:
[----:B------:R-:W-:Y:S01]  /*17920*/  IMAD.U32 R205, RZ, RZ, UR53 ;  /* 0x00000035ffcd7e24 */ /* 0x000fe2000f8e00ff */
[----:B------:R-:W-:-:S04]  /*17930*/  LOP3.LUT R17, R17, 0xfffffff7, RZ, 0xc0, !PT ;  /* 0xfffffff711117812 */ /* 0x000fc800078ec0ff */
[----:B------:R-:W-:-:S13]  /*17940*/  ISETP.NE.AND P0, PT, R205, 0x3, PT ;  /* 0x00000003cd00780c */ /* 0x000fda0003f05270 */
[----:B------:R-:W-:Y:S01]  /*17950*/  @P0 LOP3.LUT R17, R17, 0x8, RZ, 0xfc, !PT ;  /* 0x0000000811110812 */ /* 0x000fe200078efcff */
[----:B------:R-:W-:Y:S06]  /*17960*/  @!P0 BRA `(.L_x_1591) ;  /* 0x0000000000048947 */ /* 0x000fec0003800000 */
[----:B------:R-:W-:Y:S01]  /*17970*/  BPT.TRAP 0x1 ;  /* 0x000000040000795c */ /* 0x000fe20000300000 */
.L_x_1591:
[----:B0-23-5:R-:W-:Y:S01]  /*17980*/  IMAD R7, R190, 0x8, R16 ;  /* 0x00000008be077824 */ /* 0x02dfe200078e0210 */
[----:B------:R-:W-:-:S04]  /*17990*/  SHF.L.U32 R0, R19, 0x1f, RZ ;  /* 0x0000001f13007819 */ /* 0x000fc800000006ff */
[----:B------:R0:W2:Y:S01]  /*179a0*/  SYNCS.PHASECHK.TRANS64.TRYWAIT P1, [R7+URZ+0x29830], R0 ;  /* 0x02983000070075a7 */ /* 0x0000a2000802017f */
[----:B------:R-:W-:Y:S05]  /*179b0*/  @!P0 BRA `(.L_x_1592) ;  /* 0x0000000000048947 */ /* 0x000fea0003800000 */
[----:B------:R-:W-:Y:S01]  /*179c0*/  BPT.TRAP 0x1 ;  /* 0x000000040000795c */ /* 0x000fe20000300000 */
.L_x_1592:
[----:B-1----:R-:W1:Y:S02]  /*179d0*/  S2R R3, SR_TID.X ;  /* 0x0000000000037919 */ /* 0x002e640000002100 */
[----:B-1----:R-:W-:-:S04]  /*179e0*/  LOP3.LUT R3, R3, 0x7f, RZ, 0xc0, !PT ;  /* 0x0000007f03037812 */ /* 0x002fc800078ec0ff */
[----:B------:R-:W-:Y:S01]  /*179f0*/  ISETP.NE.AND P0, PT, R3, RZ, PT ;  /* 0x000000ff0300720c */ /* 0x000fe20003f05270 */
[----:B--2---:R-:W-:-:S12]  /*17a00*/  @P1 BRA `(.L_x_1593) ;  /* 0x0000000000081947 */ /* 0x004fd80003800000 */
[----:B------:R-:W1:Y:S02]  /*17a10*/  SYNCS.PHASECHK.TRANS64.TRYWAIT P1, [R7+URZ+0x29830], R0 ;  /* 0x02983000070075a7 */ /* 0x000e64000802017f */
[----:B-1----:R-:W-:Y:S05]  /*17a20*/  @!P1 BRA `(.L_x_1594) ;  /* 0x000001c400a89947 */ /* 0x002fea0003800000 */
.L_x_1593:
[----:B------:R-:W-:Y:S05]  /*17a30*/  WARPSYNC.ALL ;  /* 0x0000000000007948 */ /* 0x000fea0003800000 */
[----:B01----:R-:W-:Y:S01]  /*17a40*/  VIADD R0, R16, 0x1a400 ;  /* 0x0001a40010007836 */ /* 0x003fe20000000000 */
[----:B------:R-:W-:Y:S01]  /*17a50*/  R2UR UR24, R44 ;  /* 0x000000002c1872ca */ /* 0x000fe200000e0000 */
[----:B------:R-:W-:Y:S01]  /*17a60*/  IMAD.MOV.U32 R5, RZ, RZ, -0x7fffffe0 ;  /* 0x80000020ff057424 */ /* 0x000fe200078e00ff */
[----:B------:R-:W-:Y:S01]  /*17a70*/  WARPGROUP.ARRIVE ;  /* 0x00000000000079c5 */ /* 0x000fe20000000000 */
[----:B------:R-:W-:Y:S01]  /*17a80*/  UMOV UR25, 0x80000020 ;  /* 0x8000002000197882 */ /* 0x000fe20000000000 */
[----:B------:R-:W-:Y:S01]  /*17a90*/  SHF.R.U32.HI R0, RZ, 0x4, R0 ;  /* 0x00000004ff007819 */ /* 0x000fe20000011600 */
[----:B------:R-:W-:Y:S01]  /*17aa0*/  IMAD.MOV.U32 R11, RZ, RZ, -0x7fffffe0 ;  /* 0x80000020ff0b7424 */ /* 0x000fe200078e00ff */
[----:B------:R-:W-:Y:S01]  /*17ab0*/  R2UR UR27, R5 ;  /* 0x00000000051b72ca */ /* 0x000fe200000e0000 */
[----:B------:R-:W-:Y:S01]  /*17ac0*/  UMOV UR13, UR25 ;  /* 0x00000019000d7c82 */ /* 0x000fe20008000000 */
[----:B------:R-:W-:Y:S01]  /*17ad0*/  LOP3.LUT R0, R0, 0x3fff, RZ, 0xc0, !PT ;  /* 0x00003fff00007812 */ /* 0x000fe200078ec0ff */
[----:B------:R-:W-:Y:S01]  /*17ae0*/  IMAD.MOV.U32 R13, RZ, RZ, -0x7fffffe0 ;  /* 0x80000020ff0d7424 */ /* 0x000fe200078e00ff */
[----:B------:R-:W-:Y:S01]  /*17af0*/  R2UR UR15, R11 ;  /* 0x000000000b0f72ca */ /* 0x000fe200000e0000 */
[----:B------:R-:W-:Y:S01]  /*17b00*/  UMOV UR9, UR25 ;  /* 0x0000001900097c82 */ /* 0x000fe20008000000 */
[----:B------:R-:W-:Y:S01]  /*17b10*/  LOP3.LUT R8, R0, 0x10000, RZ, 0xfc, !PT ;  /* 0x0001000000087812 */ /* 0x000fe200078efcff */
[----:B------:R-:W-:Y:S01]  /*17b20*/  ULOP3.LUT UR24, UR24, 0x10000, URZ, 0xfc, !UPT ;  /* 0x0001000018187892 */ /* 0x000fe2000f8efc3f */
[----:B------:R-:W-:Y:S01]  /*17b30*/  R2UR UR11, R13 ;  /* 0x000000000d0b72ca */ /* 0x000fe200000e0000 */
[----:B------:R-:W-:Y:S01]  /*17b40*/  UMOV UR5, UR25 ;  /* 0x0000001900057c82 */ /* 0x000fe20008000000 */
[----:B------:R-:W-:Y:S01]  /*17b50*/  R2UR UR7, R11 ;  /* 0x000000000b0772ca */ /* 0x000fe200000e0000 */
[----:B------:R-:W-:Y:S01]  /*17b60*/  IMAD R4, R190, 0x780, R8 ;  /* 0x00000780be047824 */ /* 0x000fe200078e0208 */
[----:B------:R-:W-:Y:S01]  /*17b70*/  R2UR UR19, R13 ;  /* 0x000000000d1372ca */ /* 0x000fe200000e0000 */
[----:B------:R-:W-:Y:S01]  /*17b80*/  UMOV UR17, UR25 ;  /* 0x0000001900117c82 */ /* 0x000fe20008000000 */
[----:B------:R-:W-:Y:S01]  /*17b90*/  UMOV UR12, UR24 ;  /* 0x00000018000c7c82 */ /* 0x000fe20008000000 */
[C---:B------:R-:W-:Y:S01]  /*17ba0*/  VIADD R10, R4.reuse, 0x80 ;  /* 0x00000080040a7836 */ /* 0x040fe20000000000 */
[C---:B------:R-:W-:Y:S01]  /*17bb0*/  R2UR UR26, R4.reuse ;  /* 0x00000000041a72ca */ /* 0x040fe200000e0000 */
[----:B------:R-:W-:Y:S01]  /*17bc0*/  VIADD R12, R4, 0x100 ;  /* 0x00000100040c7836 */ /* 0x000fe20000000000 */
[----:B------:R-:W-:Y:S01]  /*17bd0*/  UMOV UR8, UR24 ;  /* 0x0000001800087c82 */ /* 0x000fe20008000000 */
[----:B------:R-:W-:Y:S01]  /*17be0*/  UMOV UR4, UR24 ;  /* 0x0000001800047c82 */ /* 0x000fe20008000000 */
[----:B------:R-:W-:Y:S01]  /*17bf0*/  R2UR UR14, R10 ;  /* 0x000000000a0e72ca */ /* 0x000fe200000e0000 */
[----:B------:R-:W-:Y:S01]  /*17c00*/  VIADD R10, R4, 0x180 ;  /* 0x00000180040a7836 */ /* 0x000fe20000000000 */
[----:B------:R-:W-:Y:S01]  /*17c10*/  R2UR UR10, R12 ;  /* 0x000000000c0a72ca */ /* 0x000fe200000e0000 */
[----:B------:R-:W-:Y:S01]  /*17c20*/  VIADD R12, R4, 0x200 ;  /* 0x00000200040c7836 */ /* 0x000fe20000000000 */
[----:B------:R-:W-:Y:S01]  /*17c30*/  UMOV UR16, UR24 ;  /* 0x0000001800107c82 */ /* 0x000fe20008000000 */
[----:B------:R-:W-:Y:S01]  /*17c40*/  IMAD.MOV.U32 R11, RZ, RZ, -0x7fffffe0 ;  /* 0x80000020ff0b7424 */ /* 0x000fe200078e00ff */
[----:B------:R-:W-:Y:S01]  /*17c50*/  R2UR UR6, R10 ;  /* 0x000000000a0672ca */ /* 0x000fe200000e0000 */
[----:B------:R-:W-:Y:S01]  /*17c60*/  VIADD R10, R4, 0x2 ;  /* 0x00000002040a7836 */ /* 0x000fe20000000000 */
[----:B------:R-:W-:Y:S01]  /*17c70*/  R2UR UR18, R12 ;  /* 0x000000000c1272ca */ /* 0x000fe200000e0000 */
[----:B------:R-:W-:Y:S01]  /*17c80*/  QGMMA.64x32x32.F32.E4M3.E4M3 R88, gdesc[UR24], RZ, !UPT, gsb0 ;  /* 0x00600000185879f3 */ /* 0x000fe2000c0008ff */
[----:B------:R-:W-:Y:S01]  /*17c90*/  VIADD R12, R4, 0x82 ;  /* 0x00000082040c7836 */ /* 0x000fe20000000000 */
[----:B------:R-:W0:Y:S01]  /*17ca0*/  LDC R225, c[0x0][0x448] ;  /* 0x00011200ffe17b82 */ /* 0x000e220000000800 */
[----:B------:R-:W-:Y:S01]  /*17cb0*/  IMAD.MOV.U32 R13, RZ, RZ, -0x7fffffe0 ;  /* 0x80000020ff0d7424 */ /* 0x000fe200078e00ff */
[----:B------:R-:W-:Y:S01]  /*17cc0*/  LOP3.LUT R17, R17, 0xffffffdf, RZ, 0xc0, !PT ;  /* 0xffffffdf11117812 */ /* 0x000fe200078ec0ff */
[----:B------:R-:W-:-:S02]  /*17cd0*/  IMAD.MOV.U32 R5, RZ, RZ, -0x7fffffe0 ;  /* 0x80000020ff057424 */ /* 0x000fc400078e00ff */
[----:B------:R-:W-:Y:S02]  /*17ce0*/  IMAD.IADD R3, R212, 0x1, R201 ;  /* 0x00000001d4037824 */ /* 0x000fe400078e02c9 */
[----:B------:R-:W-:-:S04]  /*17cf0*/  IMAD.MOV.U32 R104, RZ, RZ, -0xa0 ;  /* 0xffffff60ff687424 */ /* 0x000fc800078e00ff */
[----:B------:R-:W-:Y:S01]  /*17d00*/  IMAD R104, R163, R104, 0xa1 ;  /* 0x000000a1a3687424 */ /* 0x000fe200078e0268 */
[----:B0-----:R-:W-:-:S13]  /*17d10*/  ISETP.NE.AND P1, PT, R225, 0x1, PT ;  /* 0x00000001e100780c */ /* 0x001fda0003f25270 */
[----:B------:R-:W0:Y:S01]  /*17d20*/  @P1 LDC R0, c[0x0][0x44c] ;  /* 0x00011300ff001b82 */ /* 0x000e220000000800 */
[----:B------:R-:W-:-:S04]  /*17d30*/  @P1 LOP3.LUT R17, R17, 0x20, RZ, 0xfc, !PT ;  /* 0x0000002011111812 */ /* 0x000fc800078efcff */
[----:B------:R-:W-:Y:S01]  /*17d40*/  LOP3.LUT R17, R17, 0xffffffef, RZ, 0xc0, !PT ;  /* 0xffffffef11117812 */ /* 0x000fe200078ec0ff */
[----:B------:R-:W-:Y:S02]  /*17d50*/  WARPGROUP.DEPBAR.LE gsb0, 0x0 ;  /* 0x00008000000079c5 */ /* 0x000fe40000010000 */
[----:B------:R-:W-:Y:S01]  /*17d60*/  WARPGROUP.ARRIVE ;  /* 0x00000000000079c5 */ /* 0x000fe20000000000 */
[----:B0-----:R-:W-:-:S05]  /*17d70*/  @P1 IMAD.HI.U32 R0, R3, R0, RZ ;  /* 0x0000000003001227 */ /* 0x001fca00078e00ff */
[----:B------:R-:W-:Y:S03]  /*17d80*/  QGMMA.64x32x32.F32.E4M3.E4M3 R72, gdesc[UR12], RZ, !UPT, gsb0 ;  /* 0x006000000c4879f3 */ /* 0x000fe6000c0008ff */
[----:B------:R-:W-:Y:S02]  /*17d90*/  WARPGROUP.DEPBAR.LE gsb0, 0x0 ;  /* 0x00008000000079c5 */ /* 0x000fe40000010000 */
[----:B------:R-:W-:-:S06]  /*17da0*/  WARPGROUP.ARRIVE ;  /* 0x00000000000079c5 */ /* 0x000fcc0000000000 */
[----:B------:R-:W-:Y:S03]  /*17db0*/  QGMMA.64x32x32.F32.E4M3.E4M3 R56, gdesc[UR8], RZ, !UPT, gsb0 ;  /* 0x00600000083879f3 */ /* 0x000fe6000c0008ff */
[----:B------:R-:W-:Y:S02]  /*17dc0*/  WARPGROUP.DEPBAR.LE gsb0, 0x0 ;  /* 0x00008000000079c5 */ /* 0x000fe40000010000 */
[----:B------:R-:W-:-:S06]  /*17dd0*/  WARPGROUP.ARRIVE ;  /* 0x00000000000079c5 */ /* 0x000fcc0000000000 */
[----:B------:R-:W-:Y:S01]  /*17de0*/  QGMMA.64x32x32.F32.E4M3.E4M3 R40, gdesc[UR4], RZ, !UPT, gsb0 ;  /* 0x00600000042879f3 */ /* 0x000fe2000c0008ff */
[----:B------:R-:W-:Y:S01]  /*17df0*/  R2UR UR6, R10 ;  /* 0x000000000a0672ca */ /* 0x000fe200000e0000 */
[----:B------:R-:W-:Y:S01]  /*17e00*/  UIADD3 UR4, UR24, 0x2, URZ ;  /* 0x0000000218047890 */ /* 0x000fe2000fffe03f */
[----:B------:R-:W-:Y:S01]  /*17e10*/  R2UR UR7, R11 ;  /* 0x000000000b0772ca */ /* 0x000fe200000e0000 */
[----:B------:R-:W-:Y:S01]  /*17e20*/  UMOV UR5, 0x80000020 ;  /* 0x8000002000057882 */ /* 0x000fe20000000000 */
[----:B------:R-:W-:Y:S01]  /*17e30*/  VIADD R10, R4, 0x102 ;  /* 0x00000102040a7836 */ /* 0x000fe20000000000 */
[----:B------:R-:W-:Y:S01]  /*17e40*/  UMOV UR13, UR5 ;  /* 0x00000005000d7c82 */ /* 0x000fe20008000000 */
[----:B------:R-:W-:Y:S01]  /*17e50*/  IMAD.MOV.U32 R11, RZ, RZ, -0x7fffffe0 ;  /* 0x80000020ff0b7424 */ /* 0x000fe200078e00ff */
[----:B------:R-:W-:Y:S01]  /*17e60*/  UMOV UR9, UR5 ;  /* 0x0000000500097c82 */ /* 0x000fe20008000000 */
[----:B------:R-:W-:Y:S01]  /*17e70*/  UMOV UR12, UR4 ;  /* 0x00000004000c7c82 */ /* 0x000fe20008000000 */
[----:B------:R-:W-:Y:S01]  /*17e80*/  R2UR UR14, R10 ;  /* 0x000000000a0e72ca */ /* 0x000fe200000e0000 */
[----:B------:R-:W-:Y:S01]  /*17e90*/  UMOV UR8, UR4 ;  /* 0x0000000400087c82 */ /* 0x000fe20008000000 */
[----:B------:R-:W-:Y:S01]  /*17ea0*/  R2UR UR15, R11 ;  /* 0x000000000b0f72ca */ /* 0x000fe200000e0000 */
[----:B------:R-:W-:-:S02]  /*17eb0*/  VIADD R10, R4, 0x202 ;  /* 0x00000202040a7836 */ /* 0x000fc40000000000 */
        /* <DEDUP_REMOVED lines=10> */
[----:B------:R-:W-:Y:S01]  /*17f60*/  R2UR UR10, R12 ;  /* 0x000000000c0a72ca */ /* 0x000fe200000e0000 */
[----:B------:R-:W-:Y:S01]  /*17f70*/  VIADD R12, R4, 0x300 ;  /* 0x00000300040c7836 */ /* 0x000fe20000000000 */
[----:B------:R-:W-:Y:S01]  /*17f80*/  R2UR UR11, R13 ;  /* 0x000000000d0b72ca */ /* 0x000fe200000e0000 */
[----:B------:R-:W-:-:S03]  /*17f90*/  IMAD.MOV.U32 R13, RZ, RZ, -0x7fffffe0 ;  /* 0x80000020ff0d7424 */ /* 0x000fc600078e00ff */
        /* <DEDUP_REMOVED lines=40> */
[----:B------:R-:W-:Y:S01]  /*18220*/  UMOV UR12, UR8 ;  /* 0x00000008000c7c82 */ /* 0x000fe20008000000 */
[----:B------:R-:W-:Y:S01]  /*18230*/  UMOV UR13, UR9 ;  /* 0x00000009000d7c82 */ /* 0x000fe20008000000 */
[----:B------:R-:W-:-:S02]  /*18240*/  VIADD R10, R4, 0x480 ;  /* 0x00000480040a7836 */ /* 0x000fc40000000000 */
[----:B------:R-:W-:Y:S01]  /*18250*/  IMAD.MOV.U32 R11, RZ, RZ, -0x7fffffe0 ;  /* 0x80000020ff0b7424 */ /* 0x000fe200078e00ff */
[----:B------:R-:W-:Y:S02]  /*18260*/  WARPGROUP.DEPBAR.LE gsb0, 0x0 ;  /* 0x00008000000079c5 */ /* 0x000fe40000010000 */
[----:B------:R-:W-:-:S06]  /*18270*/  WARPGROUP.ARRIVE ;  /* 0x00000000000079c5 */ /* 0x000fcc0000000000 */
[----:B------:R-:W-:Y:S01]  /*18280*/  QGMMA.64x32x32.F32.E4M3.E4M3 R24, gdesc[UR4], R24, gsb0 ;  /* 0x00600000041879f3 */ /* 0x000fe20008000818 */
[----:B------:R-:W-:Y:S02]  /*18290*/  ULDC UR6, c[0x0][0x9dc] ;  /* 0x0002770000067ab9 */ /* 0x000fe40000000800 */
        /* <DEDUP_REMOVED lines=102> */
[----:B------:R-:W-:-:S03]  /*18900*/  VIADD R104, R104, 0xffffffff ;  /* 0xffffffff68687836 */ /* 0x000fc60000000000 */
[----:B------:R-:W-:Y:S01]  /*18910*/  IADD3 R135, -R192, R12, R193 ;  /* 0x0000000cc0877210 */ /* 0x000fe20007ffe1c1 */
[----:B------:R-:W-:Y:S01]  /*18920*/  VIADD R12, R12, 0xffffffff ;  /* 0xffffffff0c0c7836 */ /* 0x000fe20000000000 */
        /* <DEDUP_REMOVED lines=17> */
[----:B------:R-:W-:Y:S01]  /*18a40*/  VIADD R4, R4, 0x702 ;  /* 0x0000070204047836 */ /* 0x000fe20000000000 */
[----:B------:R-:W0:Y:S01]  /*18a50*/  LDC.64 R10, c[0x0][0x9e0] ;  /* 0x00027800ff0a7b82 */ /* 0x000e220000000a00 */
[----:B------:R-:W-:-:S02]  /*18a60*/  WARPGROUP.DEPBAR.LE gsb0, 0x0 ;  /* 0x00008000000079c5 */ /* 0x000fc40000010000 */
[----:B------:R-:W-:-:S06]  /*18a70*/  WARPGROUP.ARRIVE ;  /* 0x00000000000079c5 */ /* 0x000fcc0000000000 */
[----:B------:R-:W-:Y:S03]  /*18a80*/  QGMMA.64x32x32.F32.E4M3.E4M3 R24, gdesc[UR16], R24, gsb0 ;  /* 0x00600000101879f3 */ /* 0x000fe60008000818 */
[----:B------:R-:W-:Y:S02]  /*18a90*/  WARPGROUP.DEPBAR.LE gsb0, 0x0 ;  /* 0x00008000000079c5 */ /* 0x000fe40000010000 */
[----:B------:R-:W-:-:S06]  /*18aa0*/  WARPGROUP.ARRIVE ;  /* 0x00000000000079c5 */ /* 0x000fcc0000000000 */
[----:B------:R-:W-:Y:S01]  /*18ab0*/  QGMMA.64x32x32.F32.E4M3.E4M3 R88, gdesc[UR20], R88, gsb0 ;  /* 0x00600000145879f3 */ /* 0x000fe20008000858 */
[----:B------:R-:W-:Y:S02]  /*18ac0*/  R2UR UR22, R4 ;  /* 0x00000000041672ca */ /* 0x000fe400000e0000 */
[----:B------:R-:W-:Y:S02]  /*18ad0*/  R2UR UR23, R5 ;  /* 0x00000000051772ca */ /* 0x000fe400000e0000 */
[----:B------:R-:W1:Y:S02]  /*18ae0*/  @P1 LDC R5, c[0x0][0x450] ;  /* 0x00011400ff051b82 */ /* 0x000e640000000800 */
[----:B-1----:R-:W-:Y:S01]  /*18af0*/  @P1 SHF.R.U32.HI R3, RZ, R5, R0 ;  /* 0x00000005ff031219 */ /* 0x002fe20000011600 */
[----:B------:R-:W-:Y:S01]  /*18b00*/  @!P0 VIADD R0, R7, 0x29840 ;  /* 0x0002984007008836 */ /* 0x000fe20000000000 */
[----:B0-----:R-:W-:Y:S01]  /*18b10*/  ISETP.GE.AND P1, PT, R11, 0x1, PT ;  /* 0x000000010b00780c */ /* 0x001fe20003f26270 */
[----:B------:R-:W-:-:S02]  /*18b20*/  IMAD.U32 R7, RZ, RZ, UR6 ;  /* 0x00000006ff077e24 */ /* 0x000fc4000f8e00ff */
[----:B------:R-:W0:Y:S01]  /*18b30*/  SHFL.IDX PT, R9, R3, RZ, 0x1c1f ;  /* 0x001c1fff03097589 */ /* 0x000e2200000e0000 */
[----:B------:R-:W-:Y:S02]  /*18b40*/  @!P0 PRMT R0, RZ, 0x654, R0 ;  /* 0x00000654ff008816 */ /* 0x000fe40000000000 */
[----:B------:R-:W-:-:S05]  /*18b50*/  LOP3.LUT R6, RZ, R7, RZ, 0x33, !PT ;  /* 0x00000007ff067212 */ /* 0x000fca00078e33ff */
[C---:B------:R-:W-:Y:S02]  /*18b60*/  IMAD.IADD R6, R135.reuse, 0x1, R6 ;  /* 0x0000000187067824 */ /* 0x040fe400078e0206 */
[----:B------:R-:W-:Y:S01]  /*18b70*/  IMAD.IADD R135, R135, 0x1, R10 ;  /* 0x0000000187877824 */ /* 0x000fe200078e020a */
[----:B------:R-:W-:Y:S01]  /*18b80*/  @P1 LOP3.LUT R17, R17, 0x10, RZ, 0xfc, !PT ;  /* 0x0000001011111812 */ /* 0x000fe200078efcff */
[----:B0-----:R-:W-:Y:S01]  /*18b90*/  IMAD.IADD R20, R6, 0x1, R9 ;  /* 0x0000000106147824 */ /* 0x001fe200078e0209 */
        /* <DEDUP_REMOVED lines=17> */
[----:B----4-:R-:W-:Y:S01]  /*18cb0*/  VIADDMNMX R14, R9, R135, R0, PT ;  /* 0x00000087090e7246 */ /* 0x010fe20003800100 */
[----:B------:R-:W-:Y:S06]  /*18cc0*/  @!P1 BRA `(.L_x_1595) ;  /* 0x00000000004c9947 */ /* 0x000fec0003800000 */
[----:B------:R-:W-:Y:S01]  /*18cd0*/  IADD3 R9, -R192, R193, R9 ;  /* 0x000000c1c0097210 */ /* 0x000fe20007ffe109 */
[----:B------:R-:W-:Y:S03]  /*18ce0*/  BSSY B0, `(.L_x_1596) ;  /* 0x000000e000007945 */ /* 0x000fe60003800000 */
        /* <DEDUP_REMOVED lines=9> */
.L_x_1597:
[----:B------:R-:W-:-:S13]  /*18d80*/  ISETP.NE.AND P1, PT, R11, 0x1, PT ;  /* 0x000000010b00780c */ /* 0x000fda0003f25270 */
[----:B------:R-:W0:Y:S02]  /*18d90*/  @P1 LDC.64 R4, c[0x0][0x9e8] ;  /* 0x00027a00ff041b82 */ /* 0x000e240000000a00 */
[----:B0-----:R-:W-:-:S05]  /*18da0*/  @P1 IMAD.HI.U32 R4, R9, R4, RZ ;  /* 0x0000000409041227 */ /* 0x001fca00078e00ff */
[----:B------:R-:W-:-:S07]  /*18db0*/  @P1 SHF.R.U32.HI R9, RZ, R5, R4 ;  /* 0x00000005ff091219 */ /* 0x000fce0000011604 */
.L_x_1598:
[----:B------:R-:W-:Y:S05]  /*18dc0*/  BSYNC B0 ;  /* 0x0000000000007941 */ /* 0x000fea0003800000 */
.L_x_1596:
[----:B------:R-:W-:-:S05]  /*18dd0*/  IMAD R9, R9, R11, R12 ;  /* 0x0000000b09097224 */ /* 0x000fca00078e020c */
[----:B------:R-:W-:Y:S02]  /*18de0*/  VIMNMX R20, R20, R9, !PT ;  /* 0x0000000914147248 */ /* 0x000fe40007fe0100 */
[----:B------:R-:W-:-:S07]  /*18df0*/  VIADDMNMX R14, R9, R11, R14, PT ;  /* 0x0000000b090e7246 */ /* 0x000fce000380010e */
.L_x_1595:
[C---:B------:R-:W-:Y:S01]  /*18e00*/  ISETP.GE.AND P1, PT, R104.reuse, 0x2, PT ;  /* 0x000000026800780c */ /* 0x040fe20003f26270 */
[----:B------:R-:W0:Y:S01]  /*18e10*/  SHFL.IDX PT, R3, R3, 0x1, 0x1c1f ;  /* 0x003c1f0003037f89 */ /* 0x000e2200000e0000 */
[----:B------:R-:W-:Y:S02]  /*18e20*/  ISETP.GE.AND P2, PT, R104, 0x9, PT ;  /* 0x000000096800780c */ /* 0x000fe40003f46270 */
[----:B------:R-:W-:Y:S02]  /*18e30*/  P2R R112, PR, RZ, 0x2 ;  /* 0x00000002ff707803 */ /* 0x000fe40000000000 */
[----:B------:R-:W-:Y:S02]  /*18e40*/  ISETP.GT.AND P1, PT, R20, 0x1, !P1 ;  /* 0x000000011400780c */ /* 0x000fe40004f24270 */
[----:B------:R-:W-:Y:S02]  /*18e50*/  P2R R110, PR, RZ, 0x4 ;  /* 0x00000004ff6e7803 */ /* 0x000fe40000000000 */
[----:B------:R-:W-:-:S02]  /*18e60*/  ISETP.LT.OR P1, PT, R14, 0x2, P1 ;  /* 0x000000020e00780c */ /* 0x000fc40000f21670 */
[----:B------:R-:W-:Y:S02]  /*18e70*/  ISETP.GE.AND P4, PT, R104, 0x29, PT ;  /* 0x000000296800780c */ /* 0x000fe40003f86270 */
[----:B------:R-:W-:Y:S02]  /*18e80*/  FSEL R89, R89, -INF , !P1 ;  /* 0xff80000059597808 */ /* 0x000fe40004800000 */
[----:B------:R-:W-:Y:S02]  /*18e90*/  ISETP.GT.AND P1, PT, R20, 0x8, !P2 ;  /* 0x000000081400780c */ /* 0x000fe40005724270 */
[----:B------:R-:W-:Y:S02]  /*18ea0*/  ISETP.GE.AND P2, PT, R104, 0xa, PT ;  /* 0x0000000a6800780c */ /* 0x000fe40003f46270 */
[----:B------:R-:W-:Y:S02]  /*18eb0*/  ISETP.LT.OR P1, PT, R14, 0x9, P1 ;  /* 0x000000090e00780c */ /* 0x000fe40000f21670 */
[----:B------:R-:W-:-:S02]  /*18ec0*/  P2R R128, PR, RZ, 0x10 ;  /* 0x00000010ff807803 */ /* 0x000fc40000000000 */
[----:B------:R-:W-:Y:S01]  /*18ed0*/  FSEL R21, R92, -INF , !P1 ;  /* 0xff8000005c157808 */ /* 0x000fe20004800000 */
[----:B0-----:R-:W-:Y:S01]  /*18ee0*/  IMAD.IADD R6, R6, 0x1, R3 ;  /* 0x0000000106067824 */ /* 0x001fe200078e0203 */
        /* <DEDUP_REMOVED lines=8> */
[----:B------:R-:W-:Y:S02]  /*18f70*/  ISETP.GE.AND P2, PT, R104, 0x12, PT ;  /* 0x000000126800780c */ /* 0x000fe40003f46270 */
[----:B------:R-:W-:Y:S02]  /*18f80*/  FSEL R15, R96, -INF , !P1 ;  /* 0xff800000600f7808 */ /* 0x000fe40004800000 */
[----:B------:R-:W-:-:S02]  /*18f90*/  ISETP.GT.AND P1, PT, R20, 0x11, !P2 ;  /* 0x000000111400780c */ /* 0x000fc40005724270 */
[----:B------:R-:W-:Y:S02]  /*18fa0*/  P2R R96, PR, RZ, 0x4 ;  /* 0x00000004ff607803 */ /* 0x000fe40000000000 */
[----:B------:R-:W-:Y:S02]  /*18fb0*/  ISETP.LT.OR P1, PT, R14, 0x12, P1 ;  /* 0x000000120e00780c */ /* 0x000fe40000f21670 */
[----:B------:R-:W-:Y:S02]  /*18fc0*/  ISETP.GE.AND P2, PT, R104, 0x19, PT ;  /* 0x000000196800780c */ /* 0x000fe40003f46270 */
[----:B------:R-:W-:Y:S02]  /*18fd0*/  FSEL R97, R97, -INF , !P1 ;  /* 0xff80000061617808 */ /* 0x000fe40004800000 */
[----:B------:R-:W-:Y:S02]  /*18fe0*/  ISETP.GT.AND P1, PT, R20, 0x18, !P2 ;  /* 0x000000181400780c */ /* 0x000fe40005724270 */
[----:B------:R-:W-:-:S02]  /*18ff0*/  P2R R108, PR, RZ, 0x4 ;  /* 0x00000004ff6c7803 */ /* 0x000fc40000000000 */
[----:B------:R-:W-:Y:S02]  /*19000*/  ISETP.LT.OR P1, PT, R14, 0x19, P1 ;  /* 0x000000190e00780c */ /* 0x000fe40000f21670 */
[----:B------:R-:W-:Y:S02]  /*19010*/  ISETP.GE.AND P2, PT, R104, 0x1a, PT ;  /* 0x0000001a6800780c */ /* 0x000fe40003f46270 */
[----:B------:R-:W-:Y:S02]  /*19020*/  FSEL R13, R100, -INF , !P1 ;  /* 0xff800000640d7808 */ /* 0x000fe40004800000 */
[----:B------:R-:W-:Y:S02]  /*19030*/  ISETP.GT.AND P1, PT, R20, 0x19, !P2 ;  /* 0x000000191400780c */ /* 0x000fe40005724270 */
[----:B------:R-:W-:Y:S02]  /*19040*/  P2R R100, PR, RZ, 0x4 ;  /* 0x00000004ff647803 */ /* 0x000fe40000000000 */
[----:B------:R-:W-:-:S02]  /*19050*/  ISETP.LT.OR P1, PT, R14, 0x1a, P1 ;  /* 0x0000001a0e00780c */ /* 0x000fc40000f21670 */
[C---:B------:R-:W-:Y:S02]  /*19060*/  ISETP.GE.AND P6, PT, R104.reuse, 0x7a, PT ;  /* 0x0000007a6800780c */ /* 0x040fe40003fc6270 */
[----:B------:R-:W-:Y:S02]  /*19070*/  FSEL R101, R101, -INF , !P1 ;  /* 0xff80000065657808 */ /* 0x000fe40004800000 */
[----:B------:R-:W-:Y:S02]  /*19080*/  ISETP.GE.AND P1, PT, R104, 0x21, PT ;  /* 0x000000216800780c */ /* 0x000fe40003f26270 */
[----:B------:R-:W-:Y:S02]  /*19090*/  VIADDMNMX R0, R3, R135, R0, PT ;  /* 0x0000008703007246 */ /* 0x000fe40003800100 */
[----:B------:R-:W-:-:S04]  /*190a0*/  ISETP.GT.AND P2, PT, R20, 0x20, !P1 ;  /* 0x000000201400780c */ /* 0x000fc80004f44270 */
        /* <DEDUP_REMOVED lines=147> */
[----:B------:R-:W-:-:S04]  /*199e0*/  ISETP.GT.AND P5, PT, R20, RZ, !P4 ;  /* 0x000000ff1400720c */ /* 0x000fc800067a4270 */
[----:B------:R-:W-:-:S04]  /*199f0*/  ISETP.LT.OR P5, PT, R14, 0x1, P5 ;  /* 0x000000010e00780c */ /* 0x000fc80002fa1670 */
[----:B------:R-:W-:Y:S02]  /*19a00*/  FSEL R88, R88, -INF , !P5 ;  /* 0xff80000058587808 */ /* 0x000fe40006800000 */
[----:B------:R-:W-:-:S04]  /*19a10*/  ISETP.GE.AND P5, PT, R104, 0x9a, PT ;  /* 0x0000009a6800780c */ /* 0x000fc80003fa6270 */
[----:B------:R-:W-:Y:S02]  /*19a20*/  P2R R24, PR, RZ, 0x20 ;  /* 0x00000020ff187803 */ /* 0x000fe40000000000 */
[----:B------:R-:W-:-:S04]  /*19a30*/  ISETP.GT.AND P5, PT, R20, 0x99, !P5 ;  /* 0x000000991400780c */ /* 0x000fc80006fa4270 */
[----:B------:R-:W-:-:S04]  /*19a40*/  ISETP.LT.OR P5, PT, R14, 0x9a, P5 ;  /* 0x0000009a0e00780c */ /* 0x000fc80002fa1670 */
[----:B------:R-:W-:Y:S02]  /*19a50*/  FSEL R37, R37, -INF , !P5 ;  /* 0xff80000025257808 */ /* 0x000fe40006800000 */
[----:B------:R-:W-:-:S13]  /*19a60*/  ISETP.GE.AND P5, PT, R11, 0x1, PT ;  /* 0x000000010b00780c */ /* 0x000fda0003fa6270 */
[----:B------:R-:W-:Y:S05]  /*19a70*/  @!P5 BRA `(.L_x_1599) ;  /* 0x00000000004cd947 */ /* 0x000fea0003800000 */
        /* <DEDUP_REMOVED lines=11> */
.L_x_1601:
[----:B------:R-:W-:-:S13]  /*19b30*/  ISETP.NE.AND P5, PT, R11, 0x1, PT ;  /* 0x000000010b00780c */ /* 0x000fda0003fa5270 */
[----:B------:R-:W0:Y:S02]  /*19b40*/  @P5 LDC.64 R4, c[0x0][0x9e8] ;  /* 0x00027a00ff045b82 */ /* 0x000e240000000a00 */
[----:B0-----:R-:W-:-:S05]  /*19b50*/  @P5 IMAD.HI.U32 R4, R3, R4, RZ ;  /* 0x0000000403045227 */ /* 0x001fca00078e00ff */
[----:B------:R-:W-:-:S07]  /*19b60*/  @P5 SHF.R.U32.HI R3, RZ, R5, R4 ;  /* 0x00000005ff035219 */ /* 0x000fce0000011604 */
.L_x_1602:
[----:B------:R-:W-:Y:S05]  /*19b70*/  BSYNC B0 ;  /* 0x0000000000007941 */ /* 0x000fea0003800000 */
.L_x_1600:
[----:B------:R-:W-:-:S05]  /*19b80*/  IMAD R3, R3, R11, R12 ;  /* 0x0000000b03037224 */ /* 0x000fca00078e020c */
[----:B------:R-:W-:Y:S02]  /*19b90*/  VIMNMX R6, R6, R3, !PT ;  /* 0x0000000306067248 */ /* 0x000fe40007fe0100 */
[----:B------:R-:W-:-:S07]  /*19ba0*/  VIADDMNMX R0, R3, R11, R0, PT ;  /* 0x0000000b03007246 */ /* 0x000fce0003800100 */
.L_x_1599:
[C---:B------:R-:W-:Y:S02]  /*19bb0*/  ISETP.GT.AND P1, PT, R6.reuse, 0x20, !P1 ;  /* 0x000000200600780c */ /* 0x040fe40004f24270 */
[----:B------:R-:W-:Y:S02]  /*19bc0*/  ISETP.GT.AND P2, PT, R6, 0x21, !P2 ;  /* 0x000000210600780c */ /* 0x000fe40005744270 */
[C---:B------:R-:W-:Y:S02]  /*19bd0*/  ISETP.LT.OR P1, PT, R0.reuse, 0x21, P1 ;  /* 0x000000210000780c */ /* 0x040fe40000f21670 */
[----:B------:R-:W-:Y:S02]  /*19be0*/  ISETP.LT.OR P2, PT, R0, 0x22, P2 ;  /* 0x000000220000780c */ /* 0x000fe40001741670 */
[----:B------:R-:W-:Y:S02]  /*19bf0*/  FSEL R5, R74, -INF , !P1 ;  /* 0xff8000004a057808 */ /* 0x000fe40004800000 */
[----:B------:R-:W-:-:S02]  /*19c00*/  ISETP.NE.AND P1, PT, R128, RZ, PT ;  /* 0x000000ff8000720c */ /* 0x000fc40003f25270 */
[----:B------:R-:W-:Y:S02]  /*19c10*/  FSEL R75, R75, -INF , !P2 ;  /* 0xff8000004b4b7808 */ /* 0x000fe40005000000 */
[----:B------:R-:W-:Y:S02]  /*19c20*/  ISETP.GT.AND P1, PT, R6, 0x28, !P1 ;  /* 0x000000280600780c */ /* 0x000fe40004f24270 */
[----:B------:R-:W-:Y:S02]  /*19c30*/  ISETP.NE.AND P2, PT, R130, RZ, PT ;  /* 0x000000ff8200720c */ /* 0x000fe40003f45270 */
[----:B------:R-:W-:Y:S02]  /*19c40*/  ISETP.LT.OR P1, PT, R0, 0x29, P1 ;  /* 0x000000290000780c */ /* 0x000fe40000f21670 */
[----:B------:R-:W-:Y:S02]  /*19c50*/  ISETP.NE.AND P5, PT, R136, RZ, PT ;  /* 0x000000ff8800720c */ /* 0x000fe40003fa5270 */
        /* <DEDUP_REMOVED lines=8> */
[----:B------:R-:W-:Y:S02]  /*19ce0*/  ISETP.GT.AND P1, PT, R6, 0x30, !P2 ;  /* 0x000000300600780c */ /* 0x000fe40005724270 */
[----:B------:R-:W-:Y:S02]  /*19cf0*/  ISETP.NE.AND P2, PT, R137, RZ, PT ;  /* 0x000000ff8900720c */ /* 0x000fe40003f45270 */
        /* <DEDUP_REMOVED lines=93> */
[----:B------:R-:W-:Y:S01]  /*1a2d0*/  ISETP.GT.AND P4, PT, R6, RZ, !P4 ;  /* 0x000000ff0600720c */ /* 0x000fe20006784270 */
[----:B------:R-:W0:Y:S01]  /*1a2e0*/  SHFL.BFLY PT, R3, R4, 0x2, 0x1f ;  /* 0x0c401f0004037f89 */ /* 0x000e2200000e0000 */
[----:B------:R-:W-:Y:S02]  /*1a2f0*/  FSEL R151, R46, -INF , !P1 ;  /* 0xff8000002e977808 */ /* 0x000fe40004800000 */
[----:B------:R-:W-:Y:S02]  /*1a300*/  ISETP.NE.AND P1, PT, R64, RZ, PT ;  /* 0x000000ff4000720c */ /* 0x000fe40003f25270 */
[----:B------:R-:W-:Y:S02]  /*1a310*/  ISETP.LT.OR P4, PT, R0, 0x1, P4 ;  /* 0x000000010000780c */ /* 0x000fe40002781670 */
[----:B------:R-:W-:Y:S02]  /*1a320*/  ISETP.GT.AND P1, PT, R6, 0x69, !P1 ;  /* 0x000000690600780c */ /* 0x000fe40004f24270 */
[----:B------:R-:W-:-:S02]  /*1a330*/  FSEL R90, R90, -INF , !P4 ;  /* 0xff8000005a5a7808 */ /* 0x000fc40006000000 */
[----:B------:R-:W-:Y:S02]  /*1a340*/  ISETP.LT.OR P1, PT, R0, 0x6a, P1 ;  /* 0x0000006a0000780c */ /* 0x000fe40000f21670 */
[----:B------:R-:W-:Y:S02]  /*1a350*/  ISETP.GT.AND P6, PT, R6, 0x79, !P6 ;  /* 0x000000790600780c */ /* 0x000fe400077c4270 */
[----:B------:R-:W-:Y:S02]  /*1a360*/  FSEL R47, R47, -INF , !P1 ;  /* 0xff8000002f2f7808 */ /* 0x000fe40004800000 */
[----:B------:R-:W-:Y:S02]  /*1a370*/  ISETP.NE.AND P1, PT, R60, RZ, PT ;  /* 0x000000ff3c00720c */ /* 0x000fe40003f25270 */
[----:B------:R-:W-:Y:S02]  /*1a380*/  ISETP.NE.AND P4, PT, R44, RZ, PT ;  /* 0x000000ff2c00720c */ /* 0x000fe40003f85270 */
[----:B------:R-:W-:-:S02]  /*1a390*/  ISETP.GT.AND P1, PT, R6, 0x70, !P1 ;  /* 0x000000700600780c */ /* 0x000fc40004f24270 */
[C---:B------:R-:W-:Y:S02]  /*1a3a0*/  ISETP.LT.OR P6, PT, R0.reuse, 0x7a, P6 ;  /* 0x0000007a0000780c */ /* 0x040fe400037c1670 */
[----:B------:R-:W-:Y:S02]  /*1a3b0*/  ISETP.LT.OR P1, PT, R0, 0x71, P1 ;  /* 0x000000710000780c */ /* 0x000fe40000f21670 */
[----:B0-----:R-:W-:Y:S02]  /*1a3c0*/  FMNMX.FTZ R12, R4, R3, !PT ;  /* 0x00000003040c7209 */ /* 0x001fe40007810000 */
[----:B------:R-:W-:Y:S02]  /*1a3d0*/  FSEL R153, R50, -INF , !P1 ;  /* 0xff80000032997808 */ /* 0x000fe40004800000 */
[----:B------:R-:W-:Y:S01]  /*1a3e0*/  ISETP.NE.AND P1, PT, R56, RZ, PT ;  /* 0x000000ff3800720c */ /* 0x000fe20003f25270 */
[----:B------:R-:W0:Y:S01]  /*1a3f0*/  SHFL.BFLY PT, R3, R12, 0x1, 0x1f ;  /* 0x0c201f000c037f89 */ /* 0x000e2200000e0000 */
[----:B------:R-:W-:-:S02]  /*1a400*/  FSEL R55, R55, -INF , !P6 ;  /* 0xff80000037377808 */ /* 0x000fc40007000000 */
[----:B------:R-:W-:Y:S02]  /*1a410*/  ISETP.GT.AND P1, PT, R6, 0x71, !P1 ;  /* 0x000000710600780c */ /* 0x000fe40004f24270 */
[----:B------:R-:W-:Y:S02]  /*1a420*/  ISETP.NE.AND P6, PT, R52, RZ, PT ;  /* 0x000000ff3400720c */ /* 0x000fe40003fc5270 */
[----:B------:R-:W-:Y:S02]  /*1a430*/  ISETP.LT.OR P1, PT, R0, 0x72, P1 ;  /* 0x000000720000780c */ /* 0x000fe40000f21670 */
[----:B------:R-:W-:Y:S02]  /*1a440*/  ISETP.GT.AND P3, PT, R6, 0x98, !P3 ;  /* 0x000000980600780c */ /* 0x000fe40005f64270 */
[----:B------:R-:W-:Y:S02]  /*1a450*/  FSEL R51, R51, -INF , !P1 ;  /* 0xff80000033337808 */ /* 0x000fe40004800000 */
[----:B------:R-:W-:-:S02]  /*1a460*/  ISETP.NE.AND P1, PT, R48, RZ, PT ;  /* 0x000000ff3000720c */ /* 0x000fc40003f25270 */
[----:B------:R-:W-:Y:S02]  /*1a470*/  ISETP.LT.OR P3, PT, R0, 0x99, P3 ;  /* 0x000000990000780c */ /* 0x000fe40001f61670 */
[----:B------:R-:W-:-:S04]  /*1a480*/  ISETP.GT.AND P1, PT, R6, 0x78, !P1 ;  /* 0x000000780600780c */ /* 0x000fc80004f24270 */
[----:B------:R-:W-:Y:S02]  /*1a490*/  ISETP.LT.OR P1, PT, R0, 0x79, P1 ;  /* 0x000000790000780c */ /* 0x000fe40000f21670 */
[----:B0-----:R-:W-:Y:S02]  /*1a4a0*/  FMNMX.FTZ R3, R12, R3, !PT ;  /* 0x000000030c037209 */ /* 0x001fe40007810000 */
[----:B------:R-:W-:Y:S02]  /*1a4b0*/  FSEL R155, R54, -INF , !P1 ;  /* 0xff800000369b7808 */ /* 0x000fe40004800000 */
[----:B------:R-:W-:Y:S01]  /*1a4c0*/  ISETP.GT.AND P1, PT, R6, 0x1, !P2 ;  /* 0x000000010600780c */ /* 0x000fe20005724270 */
[----:B------:R-:W-:-:S01]  /*1a4d0*/  FFMA.FTZ R171, R2, R3, -8 ;  /* 0xc100000002ab7423 */ /* 0x000fc20000010003 */
        /* <DEDUP_REMOVED lines=40> */
[----:B------:R-:W-:Y:S02]  /*1a760*/  ISETP.GT.AND P1, PT, R6, 0x90, !P5 ;  /* 0x000000900600780c */ /* 0x000fe40006f24270 */
[----:B------:R-:W-:Y:S02]  /*1a770*/  ISETP.NE.AND P5, PT, R28, RZ, PT ;  /* 0x000000ff1c00720c */ /* 0x000fe40003fa5270 */
[----:B------:R-:W-:-:S04]  /*1a780*/  ISETP.LT.OR P1, PT, R0, 0x91, P1 ;  /* 0x000000910000780c */ /* 0x000fc80000f21670 */
[----:B------:R-:W-:Y:S02]  /*1a790*/  FSEL R99, R34, -INF , !P1 ;  /* 0xff80000022637808 */ /* 0x000fe40004800000 */
[----:B------:R-:W-:-:S04]  /*1a7a0*/  FSETP.NEU.FTZ.AND P1, PT, R3, -INF , PT ;  /* 0xff8000000300780b */ /* 0x000fc80003f3d000 */
[----:B------:R-:W-:Y:S02]  /*1a7b0*/  FSEL R171, R171, RZ, P1 ;  /* 0x000000ffabab7208 */ /* 0x000fe40000800000 */
[----:B------:R-:W-:Y:S02]  /*1a7c0*/  ISETP.GT.AND P1, PT, R6, 0x91, !P5 ;  /* 0x000000910600780c */ /* 0x000fe40006f24270 */
[----:B------:R-:W-:Y:S01]  /*1a7d0*/  ISETP.NE.AND P5, PT, R24, RZ, PT ;  /* 0x000000ff1800720c */ /* 0x000fe20003fa5270 */
[----:B------:R-:W-:-:S01]  /*1a7e0*/  FFMA.FTZ R30, R2, R73, -R171 ;  /* 0x00000049021e7223 */ /* 0x000fc200000108ab */
[----:B------:R-:W-:Y:S01]  /*1a7f0*/  FMNMX.FTZ R24, R90, R159, !PT ;  /* 0x0000009f5a187209 */ /* 0x000fe20007810000 */
[----:B------:R-:W-:-:S01]  /*1a800*/  FFMA.FTZ R73, R2, R77, -R171 ;  /* 0x0000004d02497223 */ /* 0x000fc200000108ab */
[----:B------:R-:W-:Y:S01]  /*1a810*/  ISETP.LT.OR P1, PT, R0, 0x92, P1 ;  /* 0x000000920000780c */ /* 0x000fe20000f21670 */
[----:B------:R-:W-:-:S01]  /*1a820*/  FFMA.FTZ R77, R2, R81, -R171 ;  /* 0x00000051024d7223 */ /* 0x000fc200000108ab */
[----:B------:R-:W-:Y:S01]  /*1a830*/  FMNMX.FTZ R24, R157, R24, !PT ;  /* 0x000000189d187209 */ /* 0x000fe20007810000 */
[----:B------:R-:W-:-:S01]  /*1a840*/  FFMA.FTZ R81, R2, R85, -R171 ;  /* 0x0000005502517223 */ /* 0x000fc200000108ab */
[----:B------:R-:W-:Y:S01]  /*1a850*/  FSEL R35, R35, -INF , !P1 ;  /* 0xff80000023237808 */ /* 0x000fe20004800000 */
[----:B------:R-:W-:-:S01]  /*1a860*/  FFMA.FTZ R85, R2, R41, -R171 ;  /* 0x0000002902557223 */ /* 0x000fc200000108ab */
[----:B------:R-:W-:Y:S01]  /*1a870*/  FMNMX.FTZ R24, R161, R24, !PT ;  /* 0x00000018a1187209 */ /* 0x000fe20007810000 */
[----:B------:R-:W-:-:S01]  /*1a880*/  FFMA.FTZ R12, R2, R21, -R171 ;  /* 0x00000015020c7223 */ /* 0x000fc200000108ab */
[----:B------:R-:W-:Y:S01]  /*1a890*/  ISETP.GT.AND P1, PT, R6, 0x99, !P5 ;  /* 0x000000990600780c */ /* 0x000fe20006f24270 */
[----:B------:R-:W-:-:S01]  /*1a8a0*/  FFMA.FTZ R21, R2, R93, -R171 ;  /* 0x0000005d02157223 */ /* 0x000fc200000108ab */
[----:B------:R-:W-:Y:S01]  /*1a8b0*/  FMNMX.FTZ R26, R165, R24, !PT ;  /* 0x00000018a51a7209 */ /* 0x000fe20007810000 */
[----:B------:R-:W-:-:S01]  /*1a8c0*/  FFMA.FTZ R14, R2, R15, -R171 ;  /* 0x0000000f020e7223 */ /* 0x000fc200000108ab */
[----:B------:R0:W-:Y:S01]  /*1a8d0*/  MUFU.EX2 R24, R30 ;  /* 0x0000001e00187308 */ /* 0x0001e20000000800 */
[----:B------:R-:W-:Y:S01]  /*1a8e0*/  ISETP.LT.OR P1, PT, R0, 0x9a, P1 ;  /* 0x0000009a0000780c */ /* 0x000fe20000f21670 */
[C-C-:B------:R-:W-:Y:S01]  /*1a8f0*/  FFMA.FTZ R15, R2.reuse, R97, -R171.reuse ;  /* 0x00000061020f7223 */ /* 0x140fe200000108ab */
[----:B------:R-:W-:Y:S01]  /*1a900*/  FMNMX.FTZ R26, R167, R26, !PT ;  /* 0x0000001aa71a7209 */ /* 0x000fe20007810000 */
[--C-:B------:R-:W-:Y:S01]  /*1a910*/  FFMA.FTZ R89, R2, R89, -R171.reuse ;  /* 0x0000005902597223 */ /* 0x100fe200000108ab */
[----:B------:R-:W-:Y:S01]  /*1a920*/  FSEL R41, R38, -INF , !P3 ;  /* 0xff80000026297808 */ /* 0x000fe20005800000 */
[C-C-:B------:R-:W-:Y:S01]  /*1a930*/  FFMA.FTZ R88, R2.reuse, R88, -R171.reuse ;  /* 0x0000005802587223 */ /* 0x140fe200000108ab */
[----:B------:R-:W-:Y:S01]  /*1a940*/  FMNMX.FTZ R28, R169, R26, !PT ;  /* 0x0000001aa91c7209 */ /* 0x000fe20007810000 */
[----:B------:R-:W-:Y:S01]  /*1a950*/  MUFU.EX2 R12, R12 ;  /* 0x0000000c000c7308 */ /* 0x000fe20000000800 */
[----:B------:R-:W-:Y:S01]  /*1a960*/  FSEL R39, R39, -INF , !P1 ;  /* 0xff80000027277808 */ /* 0x000fe20004800000 */
[C-C-:B------:R-:W-:Y:S01]  /*1a970*/  FFMA.FTZ R13, R2.reuse, R13, -R171.reuse ;  /* 0x0000000d020d7223 */ /* 0x140fe200000108ab */
[----:B------:R-:W-:Y:S01]  /*1a980*/  FMNMX.FTZ R28, R103, R28, !PT ;  /* 0x0000001c671c7209 */ /* 0x000fe20007810000 */
[C-C-:B------:R-:W-:Y:S01]  /*1a990*/  FFMA.FTZ R20, R2.reuse, R101, -R171.reuse ;  /* 0x0000006502147223 */ /* 0x140fe200000108ab */
[----:B------:R-:W-:-:S01]  /*1a9a0*/  FFMA.FTZ R105, R2, R105, -R171 ;  /* 0x0000006902697223 */ /* 0x000fc200000108ab */
[C-C-:B------:R-:W-:Y:S01]  /*1a9b0*/  FFMA.FTZ R9, R2.reuse, R9, -R171.reuse ;  /* 0x0000000902097223 */ /* 0x140fe200000108ab */
[----:B------:R-:W-:Y:S01]  /*1a9c0*/  FMNMX.FTZ R28, R5, R28, !PT ;  /* 0x0000001c051c7209 */ /* 0x000fe20007810000 */
[----:B------:R-:W-:Y:S01]  /*1a9d0*/  MUFU.EX2 R4, R88 ;  /* 0x0000005800047308 */ /* 0x000fe20000000800 */
[----:B------:R-:W-:-:S01]  /*1a9e0*/  FFMA.FTZ R107, R2, R107, -R171 ;  /* 0x0000006b026b7223 */ /* 0x000fc200000108ab */
[C-C-:B------:R-:W-:Y:S01]  /*1a9f0*/  FFMA.FTZ R109, R2.reuse, R109, -R171.reuse ;  /* 0x0000006d026d7223 */ /* 0x140fe200000108ab */
[----:B------:R-:W-:Y:S01]  /*1aa00*/  FMNMX.FTZ R28, R75, R28, !PT ;  /* 0x0000001c4b1c7209 */ /* 0x000fe20007810000 */
[C-C-:B------:R-:W-:Y:S01]  /*1aa10*/  FFMA.FTZ R111, R2.reuse, R111, -R171.reuse ;  /* 0x0000006f026f7223 */ /* 0x140fe200000108ab */
[----:B------:R-:W-:-:S01]  /*1aa20*/  FFMA.FTZ R57, R2, R57, -R171 ;  /* 0x0000003902397223 */ /* 0x000fc200000108ab */
[C-C-:B------:R-:W-:Y:S01]  /*1aa30*/  FFMA.FTZ R61, R2.reuse, R61, -R171.reuse ;  /* 0x0000003d023d7223 */ /* 0x140fe200000108ab */
[----:B0-----:R-:W-:Y:S01]  /*1aa40*/  FMNMX.FTZ R30, R135, R28, !PT ;  /* 0x0000001c871e7209 */ /* 0x001fe20007810000 */
[----:B------:R-:W-:Y:S01]  /*1aa50*/  MUFU.EX2 R89, R89 ;  /* 0x0000005900597308 */ /* 0x000fe20000000800 */
[----:B------:R-:W-:-:S01]  /*1aa60*/  FFMA.FTZ R113, R2, R113, -R171 ;  /* 0x0000007102717223 */ /* 0x000fc200000108ab */
[C-C-:B------:R-:W-:Y:S01]  /*1aa70*/  FFMA.FTZ R69, R2.reuse, R69, -R171.reuse ;  /* 0x0000004502457223 */ /* 0x140fe200000108ab */
[----:B------:R-:W-:Y:S01]  /*1aa80*/  FMNMX.FTZ R30, R79, R30, !PT ;  /* 0x0000001e4f1e7209 */ /* 0x000fe20007810000 */
[C-C-:B------:R-:W-:Y:S01]  /*1aa90*/  FFMA.FTZ R117, R2.reuse, R117, -R171.reuse ;  /* 0x0000007502757223 */ /* 0x140fe200000108ab */
[----:B------:R-:W-:-:S01]  /*1aaa0*/  FFMA.FTZ R115, R2, R115, -R171 ;  /* 0x0000007302737223 */ /* 0x000fc200000108ab */
[C-C-:B------:R-:W-:Y:S01]  /*1aab0*/  FFMA.FTZ R65, R2.reuse, R65, -R171.reuse ;  /* 0x0000004102417223 */ /* 0x140fe200000108ab */
[----:B------:R-:W-:Y:S01]  /*1aac0*/  FMNMX.FTZ R30, R137, R30, !PT ;  /* 0x0000001e891e7209 */ /* 0x000fe20007810000 */
[----:B------:R-:W0:Y:S01]  /*1aad0*/  MUFU.EX2 R21, R21 ;  /* 0x0000001500157308 */ /* 0x000e220000000800 */
[----:B------:R-:W-:-:S01]  /*1aae0*/  FFMA.FTZ R6, R2, R121, -R171 ;  /* 0x0000007902067223 */ /* 0x000fc200000108ab */
        /* <DEDUP_REMOVED lines=8> */
[----:B------:R-:W-:Y:S01]  /*1ab70*/  ISETP.NE.AND P5, PT, R225, 0x1, PT ;  /* 0x00000001e100780c */ /* 0x000fe20003fa5270 */
[----:B------:R-:W-:-:S01]  /*1ab80*/  FFMA.FTZ R48, R2, R129, -R171 ;  /* 0x0000008102307223 */ /* 0x000fc200000108ab */
[----:B------:R-:W-:Y:S01]  /*1ab90*/  FMNMX.FTZ R32, R87, R32, !PT ;  /* 0x0000002057207209 */ /* 0x000fe20007810000 */
[----:B------:R-:W-:-:S01]  /*1aba0*/  FFMA.FTZ R29, R2, R29, -R171 ;  /* 0x0000001d021d7223 */ /* 0x000fc200000108ab */
[C-C-:B------:R-:W-:Y:S01]  /*1abb0*/  FFMA.FTZ R46, R2.reuse, R127, -R171.reuse ;  /* 0x0000007f022e7223 */ /* 0x140fe200000108ab */
[----:B------:R-:W-:-:S01]  /*1abc0*/  FFMA.FTZ R25, R2, R25, -R171 ;  /* 0x0000001902197223 */ /* 0x000fc200000108ab */
[----:B------:R-:W-:Y:S01]  /*1abd0*/  FMNMX.FTZ R32, R141, R32, !PT ;  /* 0x000000208d207209 */ /* 0x000fe20007810000 */
[----:B------:R-:W-:Y:S01]  /*1abe0*/  MUFU.EX2 R15, R15 ;  /* 0x0000000f000f7308 */ /* 0x000fe20000000800 */
[----:B0-----:R-:W-:Y:S01]  /*1abf0*/  F2FP.SATFINITE.E4M3.F32.PACK_AB_MERGE_C R184, R21, R12, RZ ;  /* 0x0000000c15b8723e */ /* 0x001fe200048070ff */
[C-C-:B------:R-:W-:Y:S01]  /*1ac00*/  FFMA.FTZ R33, R2.reuse, R33, -R171.reuse ;  /* 0x0000002102217223 */ /* 0x140fe200000108ab */
[----:B------:R-:W-:Y:S01]  /*1ac10*/  FMNMX.FTZ R32, R59, R32, !PT ;  /* 0x000000203b207209 */ /* 0x000fe20007810000 */
[----:B------:R-:W-:Y:S01]  /*1ac20*/  FFMA.FTZ R50, R2, R131, -R171 ;  /* 0x0000008302327223 */ /* 0x000fe200000108ab */
[----:B------:R-:W-:-:S02]  /*1ac30*/  F2FP.SATFINITE.E4M3.F32.PACK_AB_MERGE_C R184, R89, R4, R184 ;  /* 0x0000000459b8723e */ /* 0x000fc400048070b8 */
[----:B------:R-:W-:Y:S01]  /*1ac40*/  FMNMX.FTZ R34, R143, R32, !PT ;  /* 0x000000208f227209 */ /* 0x000fe20007810000 */
[----:B------:R-:W-:Y:S03]  /*1ac50*/  MUFU.EX2 R13, R13 ;  /* 0x0000000d000d7308 */ /* 0x000fe60000000800 */
[----:B------:R-:W-:-:S04]  /*1ac60*/  FMNMX.FTZ R34, R63, R34, !PT ;  /* 0x000000223f227209 */ /* 0x000fc80007810000 */
[----:B------:R-:W-:Y:S01]  /*1ac70*/  FMNMX.FTZ R34, R145, R34, !PT ;  /* 0x0000002291227209 */ /* 0x000fe20007810000 */
[----:B------:R-:W0:Y:S03]  /*1ac80*/  MUFU.EX2 R20, R20 ;  /* 0x0000001400147308 */ /* 0x000e260000000800 */
[----:B------:R-:W-:-:S04]  /*1ac90*/  FMNMX.FTZ R34, R67, R34, !PT ;  /* 0x0000002243227209 */ /* 0x000fc80007810000 */
[----:B------:R-:W-:Y:S01]  /*1aca0*/  FMNMX.FTZ R36, R147, R34, !PT ;  /* 0x0000002293247209 */ /* 0x000fe20007810000 */
[----:B------:R-:W-:Y:S03]  /*1acb0*/  MUFU.EX2 R26, R105 ;  /* 0x00000069001a7308 */ /* 0x000fe60000000800 */
[----:B------:R-:W-:-:S04]  /*1acc0*/  FMNMX.FTZ R36, R71, R36, !PT ;  /* 0x0000002447247209 */ /* 0x000fc80007810000 */
[----:B------:R-:W-:Y:S01]  /*1acd0*/  FMNMX.FTZ R36, R149, R36, !PT ;  /* 0x0000002495247209 */ /* 0x000fe20007810000 */
[----:B------:R-:W-:Y:S01]  /*1ace0*/  MUFU.EX2 R9, R9 ;  /* 0x0000000900097308 */ /* 0x000fe20000000800 */
[----:B0-----:R-:W-:Y:S02]  /*1acf0*/  F2FP.SATFINITE.E4M3.F32.PACK_AB_MERGE_C R186, R20, R13, RZ ;  /* 0x0000000d14ba723e */ /* 0x001fe400048070ff */
[----:B------:R-:W-:Y:S02]  /*1ad00*/  FMNMX.FTZ R36, R43, R36, !PT ;  /* 0x000000242b247209 */ /* 0x000fe40007810000 */
[----:B------:R-:W-:Y:S02]  /*1ad10*/  F2FP.SATFINITE.E4M3.F32.PACK_AB_MERGE_C R186, R15, R14, R186 ;  /* 0x0000000e0fba723e */ /* 0x000fe400048070ba */
        /* <DEDUP_REMOVED lines=23> */
[----:B------:R-:W-:Y:S01]  /*1ae90*/  FMNMX.FTZ R0, R39, R44, !PT ;  /* 0x0000002c27007209 */ /* 0x000fe20007810000 */
[----:B------:R-:W-:-:S01]  /*1aea0*/  FFMA.FTZ R44, R2, R125, -R171 ;  /* 0x0000007d022c7223 */ /* 0x000fc200000108ab */
[----:B------:R-:W-:-:S03]  /*1aeb0*/  F2FP.SATFINITE.E4M3.F32.PACK_AB_MERGE_C R182, R77, R28, R182 ;  /* 0x0000001c4db6723e */ /* 0x000fc600048070b6 */
[----:B------:R-:W0:Y:S01]  /*1aec0*/  SHFL.BFLY PT, R93, R0, 0x2, 0x1f ;  /* 0x0c401f00005d7f89 */ /* 0x000e2200000e0000 */
[----:B------:R-:W-:Y:S08]  /*1aed0*/  MUFU.EX2 R34, R113 ;  /* 0x0000007100227308 */ /* 0x000ff00000000800 */
[----:B------:R-:W1:Y:S08]  /*1aee0*/  MUFU.EX2 R61, R61 ;  /* 0x0000003d003d7308 */ /* 0x000e700000000800 */
[----:B------:R-:W-:Y:S01]  /*1aef0*/  MUFU.EX2 R40, R117 ;  /* 0x0000007500287308 */ /* 0x000fe20000000800 */
[----:B0-----:R-:W-:-:S07]  /*1af00*/  FMNMX.FTZ R52, R0, R93, !PT ;  /* 0x0000005d00347209 */ /* 0x001fce0007810000 */
[----:B------:R-:W0:Y:S01]  /*1af10*/  MUFU.EX2 R69, R69 ;  /* 0x0000004500457308 */ /* 0x000e220000000800 */
[----:B-1----:R-:W-:Y:S01]  /*1af20*/  F2FP.SATFINITE.E4M3.F32.PACK_AB_MERGE_C R176, R61, R34, RZ ;  /* 0x000000223db0723e */ /* 0x002fe200048070ff */
[----:B------:R-:W-:Y:S01]  /*1af30*/  FFMA.FTZ R93, R2, R133, -R171 ;  /* 0x00000085025d7223 */ /* 0x000fe200000108ab */
[----:B------:R-:W1:Y:S02]  /*1af40*/  SHFL.BFLY PT, R97, R52, 0x1, 0x1f ;  /* 0x0c201f0034617f89 */ /* 0x000e6400000e0000 */
[----:B------:R-:W-:-:S03]  /*1af50*/  F2FP.SATFINITE.E4M3.F32.PACK_AB_MERGE_C R176, R57, R32, R176 ;  /* 0x0000002039b0723e */ /* 0x000fc600048070b0 */
[----:B------:R-:W-:Y:S08]  /*1af60*/  MUFU.EX2 R36, R115 ;  /* 0x0000007300247308 */ /* 0x000ff00000000800 */
[----:B------:R-:W2:Y:S01]  /*1af70*/  MUFU.EX2 R65, R65 ;  /* 0x0000004100417308 */ /* 0x000ea20000000800 */
[----:B0-----:R-:W-:-:S07]  /*1af80*/  F2FP.SATFINITE.E4M3.F32.PACK_AB_MERGE_C R178, R69, R40, RZ ;  /* 0x0000002845b2723e */ /* 0x001fce00048070ff */
[----:B------:R-:W-:Y:S01]  /*1af90*/  MUFU.EX2 R6, R6 ;  /* 0x0000000600067308 */ /* 0x000fe20000000800 */
[----:B-1----:R-:W-:Y:S01]  /*1afa0*/  FMNMX.FTZ R0, R52, R97, !PT ;  /* 0x0000006134007209 */ /* 0x002fe20007810000 */
[----:B------:R-:W-:-:S03]  /*1afb0*/  FFMA.FTZ R52, R2, R37, -R171 ;  /* 0x0000002502347223 */ /* 0x000fc600000108ab */
[----:B------:R-:W-:Y:S01]  /*1afc0*/  FSETP.NEU.FTZ.AND P1, PT, R0, -INF , PT ;  /* 0xff8000000000780b */ /* 0x000fe20003f3d000 */
[----:B------:R-:W-:-:S01]  /*1afd0*/  FFMA.FTZ R54, R2, R0, -8 ;  /* 0xc100000002367423 */ /* 0x000fc20000010000 */
[----:B--2---:R-:W-:Y:S01]  /*1afe0*/  F2FP.SATFINITE.E4M3.F32.PACK_AB_MERGE_C R178, R65, R36, R178 ;  /* 0x0000002441b2723e */ /* 0x004fe200048070b2 */
[----:B------:R-:W-:Y:S03]  /*1aff0*/  MUFU.EX2 R45, R45 ;  /* 0x0000002d002d7308 */ /* 0x000fe60000000800 */
[----:B------:R-:W-:-:S05]  /*1b000*/  FSEL R54, R54, RZ, P1 ;  /* 0x000000ff36367208 */ /* 0x000fca0000800000 */
[C-C-:B------:R-:W-:Y:S01]  /*1b010*/  FFMA.FTZ R37, R2.reuse, R90, -R54.reuse ;  /* 0x0000005a02257223 */ /* 0x140fe20000010836 */
[----:B------:R-:W-:-:S01]  /*1b020*/  FFMA.FTZ R56, R2, R159, -R54 ;  /* 0x0000009f02387223 */ /* 0x000fc20000010836 */
[C-C-:B------:R-:W-:Y:S01]  /*1b030*/  FFMA.FTZ R58, R2.reuse, R157, -R54.reuse ;  /* 0x0000009d023a7223 */ /* 0x140fe20000010836 */
[----:B------:R-:W-:-:S01]  /*1b040*/  FFMA.FTZ R76, R2, R67, -R54 ;  /* 0x00000043024c7223 */ /* 0x000fc20000010836 */
[----:B------:R-:W-:Y:S01]  /*1b050*/  FADD.FTZ R67, R4, R89 ;  /* 0x0000005904437221 */ /* 0x000fe20000010000 */
[----:B------:R-:W-:-:S01]  /*1b060*/  FFMA.FTZ R101, R2, R161, -R54 ;  /* 0x000000a102657223 */ /* 0x000fc20000010836 */
[----:B------:R-:W-:Y:S01]  /*1b070*/  MUFU.EX2 R37, R37 ;  /* 0x0000002500257308 */ /* 0x000fe20000000800 */
[----:B------:R-:W-:-:S01]  /*1b080*/  FFMA.FTZ R60, R2, R165, -R54 ;  /* 0x000000a5023c7223 */ /* 0x000fc20000010836 */
[----:B------:R-:W-:Y:S01]  /*1b090*/  FADD.FTZ R78, R12, R67 ;  /* 0x000000430c4e7221 */ /* 0x000fe20000010000 */
[----:B------:R-:W-:-:S01]  /*1b0a0*/  FFMA.FTZ R97, R2, R167, -R54 ;  /* 0x000000a702617223 */ /* 0x000fc20000010836 */
[C-C-:B------:R-:W-:Y:S01]  /*1b0b0*/  FFMA.FTZ R62, R2.reuse, R169, -R54.reuse ;  /* 0x000000a9023e7223 */ /* 0x140fe20000010836 */
[----:B------:R-:W-:-:S01]  /*1b0c0*/  FFMA.FTZ R103, R2, R103, -R54 ;  /* 0x0000006702677223 */ /* 0x000fc20000010836 */
[----:B------:R-:W-:Y:S01]  /*1b0d0*/  FADD.FTZ R105, R21, R78 ;  /* 0x0000004e15697221 */ /* 0x000fe20000010000 */
[----:B------:R-:W-:-:S01]  /*1b0e0*/  FFMA.FTZ R78, R2, R71, -R54 ;  /* 0x00000047024e7223 */ /* 0x000fc20000010836 */
[----:B------:R-:W0:Y:S01]  /*1b0f0*/  MUFU.EX2 R56, R56 ;  /* 0x0000003800387308 */ /* 0x000e220000000800 */
[----:B------:R-:W-:-:S01]  /*1b100*/  FFMA.FTZ R5, R2, R5, -R54 ;  /* 0x0000000502057223 */ /* 0x000fc20000010836 */
[----:B------:R-:W-:Y:S01]  /*1b110*/  FADD.FTZ R80, R14, R105 ;  /* 0x000000690e507221 */ /* 0x000fe20000010000 */
[----:B------:R-:W-:-:S01]  /*1b120*/  FFMA.FTZ R64, R2, R75, -R54 ;  /* 0x0000004b02407223 */ /* 0x000fc20000010836 */
[C-C-:B------:R-:W-:Y:S01]  /*1b130*/  FFMA.FTZ R66, R2.reuse, R135, -R54.reuse ;  /* 0x0000008702427223 */ /* 0x140fe20000010836 */
[----:B------:R-:W-:-:S01]  /*1b140*/  FFMA.FTZ R79, R2, R79, -R54 ;  /* 0x0000004f024f7223 */ /* 0x000fc20000010836 */
[----:B------:R-:W-:Y:S01]  /*1b150*/  FADD.FTZ R80, R15, R80 ;  /* 0x000000500f507221 */ /* 0x000fe20000010000 */
[----:B------:R-:W-:-:S01]  /*1b160*/  FFMA.FTZ R68, R2, R137, -R54 ;  /* 0x0000008902447223 */ /* 0x000fc20000010836 */
[----:B------:R-:W1:Y:S01]  /*1b170*/  MUFU.EX2 R58, R58 ;  /* 0x0000003a003a7308 */ /* 0x000e620000000800 */
[----:B------:R-:W-:-:S01]  /*1b180*/  FFMA.FTZ R75, R2, R83, -R54 ;  /* 0x00000053024b7223 */ /* 0x000fc20000010836 */
        /* <DEDUP_REMOVED lines=23> */
[----:B--2---:R-:W-:-:S01]  /*1b300*/  FADD.FTZ R105, R101, R80 ;  /* 0x0000005065697221 */ /* 0x004fc20000010000 */
        /* <DEDUP_REMOVED lines=12> */
[----:B------:R-:W-:-:S02]  /*1b3d0*/  F2FP.SATFINITE.E4M3.F32.PACK_AB_MERGE_C R58, R101, R58, RZ ;  /* 0x0000003a653a723e */ /* 0x000fc400048070ff */
[----:B------:R-:W0:Y:S01]  /*1b3e0*/  MUFU.EX2 R103, R103 ;  /* 0x0000006700677308 */ /* 0x000e220000000800 */
[----:B-1----:R-:W-:-:S01]  /*1b3f0*/  FADD.FTZ R21, R97, R80 ;  /* 0x0000005061157221 */ /* 0x002fc20000010000 */
[----:B------:R-:W-:Y:S01]  /*1b400*/  FADD.FTZ R80, R26, R107 ;  /* 0x0000006b1a507221 */ /* 0x000fe20000010000 */
[----:B------:R-:W-:-:S03]  /*1b410*/  F2FP.SATFINITE.E4M3.F32.PACK_AB_MERGE_C R185, R56, R37, R58 ;  /* 0x0000002538b9723e */ /* 0x000fc6000480703a */
[----:B------:R-:W-:Y:S02]  /*1b420*/  FADD.FTZ R13, R73, R80 ;  /* 0x00000050490d7221 */ /* 0x000fe40000010000 */
[----:B------:R-:W1:Y:S01]  /*1b430*/  MUFU.EX2 R5, R5 ;  /* 0x0000000500057308 */ /* 0x000e620000000800 */
[----:B--2---:R-:W-:-:S01]  /*1b440*/  FADD.FTZ R20, R62, R21 ;  /* 0x000000153e147221 */ /* 0x004fc20000010000 */
[----:B------:R-:W-:-:S04]  /*1b450*/  FADD.FTZ R26, R28, R13 ;  /* 0x0000000d1c1a7221 */ /* 0x000fc80000010000 */
[----:B------:R-:W-:Y:S02]  /*1b460*/  FADD.FTZ R21, R77, R26 ;  /* 0x0000001a4d157221 */ /* 0x000fe40000010000 */
[----:B------:R-:W2:Y:S01]  /*1b470*/  MUFU.EX2 R64, R64 ;  /* 0x0000004000407308 */ /* 0x000ea20000000800 */
[----:B0-----:R-:W-:-:S01]  /*1b480*/  FADD.FTZ R20, R103, R20 ;  /* 0x0000001467147221 */ /* 0x001fc20000010000 */
[----:B------:R-:W-:Y:S01]  /*1b490*/  FADD.FTZ R26, R30, R21 ;  /* 0x000000151e1a7221 */ /* 0x000fe20000010000 */
[----:B------:R-:W-:-:S03]  /*1b4a0*/  F2FP.SATFINITE.E4M3.F32.PACK_AB_MERGE_C R62, R103, R62, RZ ;  /* 0x0000003e673e723e */ /* 0x000fc600048070ff */
[----:B------:R-:W-:Y:S01]  /*1b4b0*/  FADD.FTZ R81, R81, R26 ;  /* 0x0000001a51517221 */ /* 0x000fe20000010000 */
[----:B------:R-:W-:Y:S01]  /*1b4c0*/  F2FP.SATFINITE.E4M3.F32.PACK_AB_MERGE_C R187, R97, R60, R62 ;  /* 0x0000003c61bb723e */ /* 0x000fe2000480703e */
[----:B------:R-:W0:Y:S01]  /*1b4d0*/  MUFU.EX2 R66, R66 ;  /* 0x0000004200427308 */ /* 0x000e220000000800 */
[----:B-1----:R-:W-:-:S01]  /*1b4e0*/  FADD.FTZ R13, R5, R20 ;  /* 0x00000014050d7221 */ /* 0x002fc20000010000 */
[----:B------:R-:W-:-:S06]  /*1b4f0*/  FADD.FTZ R24, R32, R81 ;  /* 0x0000005120187221 */ /* 0x000fcc0000010000 */
[----:B------:R-:W1:Y:S01]  /*1b500*/  MUFU.EX2 R79, R79 ;  /* 0x0000004f004f7308 */ /* 0x000e620000000800 */
[----:B--2---:R-:W-:-:S07]  /*1b510*/  FADD.FTZ R13, R64, R13 ;  /* 0x0000000d400d7221 */ /* 0x004fce0000010000 */
[----:B------:R-:W2:Y:S01]  /*1b520*/  MUFU.EX2 R68, R68 ;  /* 0x0000004400447308 */ /* 0x000ea20000000800 */
[----:B0-----:R-:W-:-:S01]  /*1b530*/  FADD.FTZ R20, R66, R13 ;  /* 0x0000000d42147221 */ /* 0x001fc20000010000 */
[----:B------:R-:W-:-:S04]  /*1b540*/  FADD.FTZ R13, R57, R24 ;  /* 0x00000018390d7221 */ /* 0x000fc80000010000 */
[----:B------:R-:W-:Y:S01]  /*1b550*/  FADD.FTZ R34, R34, R13 ;  /* 0x0000000d22227221 */ /* 0x000fe20000010000 */
[----:B------:R-:W-:Y:S01]  /*1b560*/  F2FP.SATFINITE.E4M3.F32.PACK_AB_MERGE_C R13, R45, R6, RZ ;  /* 0x000000062d0d723e */ /* 0x000fe200048070ff */
[----:B------:R-:W0:Y:S01]  /*1b570*/  MUFU.EX2 R75, R75 ;  /* 0x0000004b004b7308 */ /* 0x000e220000000800 */
[----:B-1----:R-:W-:-:S01]  /*1b580*/  FADD.FTZ R9, R79, R20 ;  /* 0x000000144f097221 */ /* 0x002fc20000010000 */
[----:B------:R-:W-:Y:S01]  /*1b590*/  FADD.FTZ R61, R61, R34 ;  /* 0x000000223d3d7221 */ /* 0x000fe20000010000 */
[----:B------:R-:W-:-:S03]  /*1b5a0*/  F2FP.SATFINITE.E4M3.F32.PACK_AB_MERGE_C R66, R79, R66, RZ ;  /* 0x000000424f42723e */ /* 0x000fc600048070ff */
[----:B------:R-:W-:Y:S01]  /*1b5b0*/  FADD.FTZ R24, R36, R61 ;  /* 0x0000003d24187221 */ /* 0x000fe20000010000 */
[----:B------:R-:W-:Y:S01]  /*1b5c0*/  F2FP.SATFINITE.E4M3.F32.PACK_AB_MERGE_C R181, R64, R5, R66 ;  /* 0x0000000540b5723e */ /* 0x000fe20004807042 */
[----:B------:R-:W1:Y:S01]  /*1b5d0*/  MUFU.EX2 R70, R70 ;  /* 0x0000004600467308 */ /* 0x000e620000000800 */
[----:B--2---:R-:W-:-:S01]  /*1b5e0*/  FADD.FTZ R20, R68, R9 ;  /* 0x0000000944147221 */ /* 0x004fc20000010000 */
[----:B------:R-:W-:-:S04]  /*1b5f0*/  FADD.FTZ R65, R65, R24 ;  /* 0x0000001841417221 */ /* 0x000fc80000010000 */
[----:B------:R-:W-:Y:S02]  /*1b600*/  FADD.FTZ R40, R40, R65 ;  /* 0x0000004128287221 */ /* 0x000fe40000010000 */
[----:B------:R-:W2:Y:S01]  /*1b610*/  MUFU.EX2 R83, R83 ;  /* 0x0000005300537308 */ /* 0x000ea20000000800 */
[----:B0-----:R-:W-:-:S01]  /*1b620*/  FADD.FTZ R9, R75, R20 ;  /* 0x000000144b097221 */ /* 0x001fc20000010000 */
[----:B------:R-:W-:-:S06]  /*1b630*/  FADD.FTZ R69, R69, R40 ;  /* 0x0000002845457221 */ /* 0x000fcc0000010000 */
        /* <DEDUP_REMOVED lines=20> */
[----:B------:R-:W-:Y:S01]  /*1b780*/  MUFU.EX2 R42, R119 ;  /* 0x00000077002a7308 */ /* 0x000fe20000000800 */
[----:B0-----:R-:W-:-:S07]  /*1b790*/  FADD.FTZ R9, R67, R26 ;  /* 0x0000001a43097221 */ /* 0x001fce0000010000 */
[----:B------:R-:W0:Y:S01]  /*1b7a0*/  MUFU.EX2 R85, R85 ;  /* 0x0000005500557308 */ /* 0x000e220000000800 */
[----:B-1----:R-:W-:-:S01]  /*1b7b0*/  FADD.FTZ R26, R78, R9 ;  /* 0x000000094e1a7221 */ /* 0x002fc20000010000 */
[----:B------:R-:W-:-:S04]  /*1b7c0*/  F2FP.SATFINITE.E4M3.F32.PACK_AB_MERGE_C R67, R78, R67, RZ ;  /* 0x000000434e43723e */ /* 0x000fc800048070ff */
[----:B------:R-:W-:Y:S02]  /*1b7d0*/  F2FP.SATFINITE.E4M3.F32.PACK_AB_MERGE_C R179, R76, R63, R67 ;  /* 0x0000003f4cb3723e */ /* 0x000fe40004807043 */
        /* <DEDUP_REMOVED lines=9> */
[----:B------:R-:W-:Y:S01]  /*1b870*/  MUFU.EX2 R44, R44 ;  /* 0x0000002c002c7308 */ /* 0x000fe20000000800 */
[----:B--2---:R-:W-:-:S01]  /*1b880*/  FADD.FTZ R26, R12, R9 ;  /* 0x000000090c1a7221 */ /* 0x004fc20000010000 */
[----:B------:R-:W1:Y:S06]  /*1b890*/  @P5 LDC R28, c[0x0][0x44c] ;  /* 0x00011300ff1c5b82 */ /* 0x000e6c0000000800 */
[----:B------:R-:W2:Y:S01]  /*1b8a0*/  MUFU.EX2 R53, R53 ;  /* 0x0000003500357308 */ /* 0x000ea20000000800 */
[----:B0-----:R-:W-:-:S07]  /*1b8b0*/  FADD.FTZ R9, R151, R26 ;  /* 0x0000001a97097221 */ /* 0x001fce0000010000 */
[----:B------:R-:W0:Y:S08]  /*1b8c0*/  MUFU.EX2 R14, R47 ;  /* 0x0000002f000e7308 */ /* 0x000e300000000800 */
[----:B------:R-:W-:Y:S01]  /*1b8d0*/  MUFU.EX2 R38, R38 ;  /* 0x0000002600267308 */ /* 0x000fe20000000800 */
[----:B--2---:R-:W-:Y:S01]  /*1b8e0*/  F2FP.SATFINITE.E4M3.F32.PACK_AB_MERGE_C R13, R53, R44, RZ ;  /* 0x0000002c350d723e */ /* 0x004fe200048070ff */
[----:B-1----:R-:W-:-:S06]  /*1b8f0*/  @P5 IMAD.HI.U32 R28, R201, R28, RZ ;  /* 0x0000001cc91c5227 */ /* 0x002fcc00078e00ff */
[----:B------:R-:W1:Y:S01]  /*1b900*/  MUFU.EX2 R49, R49 ;  /* 0x0000003100317308 */ /* 0x000e620000000800 */
[----:B0-----:R-:W-:-:S01]  /*1b910*/  FADD.FTZ R9, R14, R9 ;  /* 0x000000090e097221 */ /* 0x001fc20000010000 */
[----:B------:R-:W-:-:S04]  /*1b920*/  F2FP.SATFINITE.E4M3.F32.PACK_AB_MERGE_C R151, R14, R151, RZ ;  /* 0x000000970e97723e */ /* 0x000fc800048070ff */
[----:B------:R-:W-:Y:S02]  /*1b930*/  F2FP.SATFINITE.E4M3.F32.PACK_AB_MERGE_C R173, R12, R71, R151 ;  /* 0x000000470cad723e */ /* 0x000fe40004807097 */
[----:B------:R-:W0:Y:S08]  /*1b940*/  MUFU.EX2 R4, R4 ;  /* 0x0000000400047308 */ /* 0x000e300000000800 */
[----:B------:R-:W2:Y:S01]  /*1b950*/  MUFU.EX2 R51, R51 ;  /* 0x0000003300337308 */ /* 0x000ea20000000800 */
[C---:B-1----:R-:W-:Y:S01]  /*1b960*/  F2FP.SATFINITE.E4M3.F32.PACK_AB_MERGE_C R174, R49.reuse, R38, R13 ;  /* 0x0000002631ae723e */ /* 0x042fe2000480700d */
[----:B------:R-:W-:Y:S01]  /*1b970*/  FADD.FTZ R38, R38, R45 ;  /* 0x0000002d26267221 */ /* 0x000fe20000010000 */
[----:B------:R-:W1:Y:S03]  /*1b980*/  @P5 LDC R13, c[0x0][0x450] ;  /* 0x00011400ff0d5b82 */ /* 0x000e660000000800 */
[----:B------:R-:W-:-:S02]  /*1b990*/  FADD.FTZ R49, R49, R38 ;  /* 0x0000002631317221 */ /* 0x000fc40000010000 */
[----:B------:R-:W3:Y:S01]  /*1b9a0*/  MUFU.EX2 R155, R155 ;  /* 0x0000009b009b7308 */ /* 0x000ee20000000800 */
[----:B0-----:R-:W-:-:S01]  /*1b9b0*/  FADD.FTZ R14, R4, R9 ;  /* 0x00000009040e7221 */ /* 0x001fc20000010000 */
[----:B------:R-:W-:-:S04]  /*1b9c0*/  FADD.FTZ R44, R44, R49 ;  /* 0x000000312c2c7221 */ /* 0x000fc80000010000 */
[----:B------:R-:W-:Y:S02]  /*1b9d0*/  FADD.FTZ R53, R53, R44 ;  /* 0x0000002c35357221 */ /* 0x000fe40000010000 */
[----:B------:R-:W-:Y:S01]  /*1b9e0*/  MUFU.EX2 R48, R48 ;  /* 0x0000003000307308 */ /* 0x000fe20000000800 */
[----:B--2---:R-:W-:-:S07]  /*1b9f0*/  FADD.FTZ R26, R51, R14 ;  /* 0x0000000e331a7221 */ /* 0x004fce0000010000 */
[----:B------:R-:W0:Y:S01]  /*1ba00*/  MUFU.EX2 R29, R29 ;  /* 0x0000001d001d7308 */ /* 0x000e220000000800 */
[----:B---3--:R-:W-:-:S07]  /*1ba10*/  FADD.FTZ R5, R155, R26 ;  /* 0x0000001a9b057221 */ /* 0x008fce0000010000 */
[----:B------:R-:W2:Y:S08]  /*1ba20*/  MUFU.EX2 R20, R55 ;  /* 0x0000003700147308 */ /* 0x000eb00000000800 */
[----:B------:R-:W-:Y:S01]  /*1ba30*/  MUFU.EX2 R46, R46 ;  /* 0x0000002e002e7308 */ /* 0x000fe20000000800 */
[----:B0-----:R-:W-:-:S07]  /*1ba40*/  F2FP.SATFINITE.E4M3.F32.PACK_AB_MERGE_C R9, R29, R48, RZ ;  /* 0x000000301d09723e */ /* 0x001fce00048070ff */
[----:B------:R-:W0:Y:S01]  /*1ba50*/  MUFU.EX2 R25, R25 ;  /* 0x0000001900197308 */ /* 0x000e220000000800 */
[C---:B--2---:R-:W-:Y:S01]  /*1ba60*/  F2FP.SATFINITE.E4M3.F32.PACK_AB_MERGE_C R155, R20.reuse, R155, RZ ;  /* 0x0000009b149b723e */ /* 0x044fe200048070ff */
[----:B------:R-:W-:-:S03]  /*1ba70*/  FADD.FTZ R20, R20, R5 ;  /* 0x0000000514147221 */ /* 0x000fc60000010000 */
[----:B------:R-:W-:-:S03]  /*1ba80*/  F2FP.SATFINITE.E4M3.F32.PACK_AB_MERGE_C R175, R51, R4, R155 ;  /* 0x0000000433af723e */ /* 0x000fc6000480709b */
[----:B------:R-:W2:Y:S08]  /*1ba90*/  MUFU.EX2 R91, R91 ;  /* 0x0000005b005b7308 */ /* 0x000eb00000000800 */
[----:B------:R-:W3:Y:S01]  /*1baa0*/  MUFU.EX2 R24, R27 ;  /* 0x0000001b00187308 */ /* 0x000ee20000000800 */
[----:B0-----:R-:W-:Y:S01]  /*1bab0*/  F2FP.SATFINITE.E4M3.F32.PACK_AB_MERGE_C R168, R25, R46, R9 ;  /* 0x0000002e19a8723e */ /* 0x001fe20004807009 */
[----:B------:R-:W-:Y:S01]  /*1bac0*/  FADD.FTZ R46, R46, R53 ;  /* 0x000000352e2e7221 */ /* 0x000fe20000010000 */
[----:B------:R-:W-:Y:S01]  /*1bad0*/  IMAD.MOV.U32 R9, RZ, RZ, R201 ;  /* 0x000000ffff097224 */ /* 0x000fe200078e00c9 */
[----:B-1----:R-:W-:-:S02]  /*1bae0*/  @P5 SHF.R.U32.HI R9, RZ, R13, R28 ;  /* 0x0000000dff095219 */ /* 0x002fc4000001161c */
[----:B------:R-:W-:-:S01]  /*1baf0*/  FADD.FTZ R25, R25, R46 ;  /* 0x0000002e19197221 */ /* 0x000fc20000010000 */
[----:B------:R-:W-:Y:S01]  /*1bb00*/  ISETP.GE.AND P5, PT, R11, 0x1, PT ;  /* 0x000000010b00780c */ /* 0x000fe20003fa6270 */
[----:B------:R-:W0:Y:S01]  /*1bb10*/  MUFU.EX2 R95, R95 ;  /* 0x0000005f005f7308 */ /* 0x000e220000000800 */
[----:B--2---:R-:W-:-:S01]  /*1bb20*/  FADD.FTZ R5, R91, R20 ;  /* 0x000000145b057221 */ /* 0x004fc20000010000 */
[----:B------:R-:W-:Y:S01]  /*1bb30*/  FADD.FTZ R48, R48, R25 ;  /* 0x0000001930307221 */ /* 0x000fe20000010000 */
[----:B------:R-:W-:-:S03]  /*1bb40*/  IMAD.IADD R13, R156, 0x1, R9 ;  /* 0x000000019c0d7824 */ /* 0x000fc600078e0209 */
[----:B------:R-:W-:Y:S01]  /*1bb50*/  FADD.FTZ R29, R29, R48 ;  /* 0x000000301d1d7221 */ /* 0x000fe20000010000 */
[----:B------:R-:W-:Y:S01]  /*1bb60*/  IMAD.IADD R10, R13, 0x1, R10 ;  /* 0x000000010d0a7824 */ /* 0x000fe200078e020a */
[----:B------:R-:W-:Y:S01]  /*1bb70*/  MUFU.EX2 R33, R33 ;  /* 0x0000002100217308 */ /* 0x000fe20000000800 */
[----:B---3--:R-:W-:-:S07]  /*1bb80*/  FADD.FTZ R26, R24, R5 ;  /* 0x00000005181a7221 */ /* 0x008fce0000010000 */
        /* <DEDUP_REMOVED lines=37> */
.L_x_1605:
[----:B------:R-:W-:-:S13]  /*1bde0*/  ISETP.NE.AND P1, PT, R11, 0x1, PT ;  /* 0x000000010b00780c */ /* 0x000fda0003f25270 */
[----:B------:R-:W0:Y:S02]  /*1bdf0*/  @P1 LDC.64 R12, c[0x0][0x9e8] ;  /* 0x00027a00ff0c1b82 */ /* 0x000e240000000a00 */
[----:B0-----:R-:W-:-:S05]  /*1be00*/  @P1 IMAD.HI.U32 R12, R9, R12, RZ ;  /* 0x0000000c090c1227 */ /* 0x001fca00078e00ff */
[----:B------:R-:W-:-:S07]  /*1be10*/  @P1 SHF.R.U32.HI R9, RZ, R13, R12 ;  /* 0x0000000dff091219 */ /* 0x000fce000001160c */
.L_x_1606:
[----:B------:R-:W-:Y:S05]  /*1be20*/  BSYNC B0 ;  /* 0x0000000000007941 */ /* 0x000fea0003800000 */
.L_x_1604:
[----:B------:R-:W-:-:S05]  /*1be30*/  IMAD R9, R9, R11, R11 ;  /* 0x0000000b09097224 */ /* 0x000fca00078e020b */
[----:B------:R-:W-:-:S07]  /*1be40*/  VIMNMX R10, R10, R9, PT ;  /* 0x000000090a0a7248 */ /* 0x000fce0003fe0100 */
.L_x_1603:
[----:B------:R-:W-:Y:S01]  /*1be50*/  IMAD.HI R10, R10, 0x66666667, RZ ;  /* 0x666666670a0a7827 */ /* 0x000fe200078e02ff */
[----:B------:R-:W-:Y:S01]  /*1be60*/  ULDC UR55, c[0x0][0x9e4] ;  /* 0x0002790000377ab9 */ /* 0x000fe20000000800 */
[----:B------:R-:W-:Y:S01]  /*1be70*/  ULDC UR54, c[0x0][0x9e4] ;  /* 0x0002790000367ab9 */ /* 0x000fe20000000800 */
[----:B------:R-:W-:Y:S01]  /*1be80*/  ULDC UR56, c[0x0][0x9dc] ;  /* 0x0002770000387ab9 */ /* 0x000fe20000000800 */
[----:B------:R-:W-:Y:S01]  /*1be90*/  ULDC UR58, c[0x0][0x9dc] ;  /* 0x00027700003a7ab9 */ /* 0x000fe20000000800 */
[----:B------:R-:W-:Y:S01]  /*1bea0*/  SHF.R.U32.HI R9, RZ, 0x1f, R10 ;  /* 0x0000001fff097819 */ /* 0x000fe2000001160a */
[----:B------:R-:W-:Y:S01]  /*1beb0*/  ULDC UR59, c[0x0][0x9e0] ;  /* 0x00027800003b7ab9 */ /* 0x000fe20000000800 */
[----:B------:R-:W-:Y:S01]  /*1bec0*/  ULDC UR57, c[0x0][0x9e0] ;  /* 0x0002780000397ab9 */ /* 0x000fe20000000800 */
[----:B------:R-:W-:Y:S02]  /*1bed0*/  CS2R R86, SRZ ;  /* 0x0000000000567805 */ /* 0x000fe4000001ff00 */
[----:B------:R-:W-:-:S02]  /*1bee0*/  LEA.HI.SX32 R9, R10, R9, 0x1a ;  /* 0x000000090a097211 */ /* 0x000fc400078fd2ff */
[----:B------:R-:W-:Y:S02]  /*1bef0*/  CS2R R84, SRZ ;  /* 0x0000000000547805 */ /* 0x000fe4000001ff00 */
[----:B------:R-:W-:Y:S02]  /*1bf00*/  CS2R R82, SRZ ;  /* 0x0000000000527805 */ /* 0x000fe4000001ff00 */
[----:B------:R-:W-:Y:S02]  /*1bf10*/  CS2R R80, SRZ ;  /* 0x0000000000507805 */ /* 0x000fe4000001ff00 */
[----:B------:R-:W-:Y:S02]  /*1bf20*/  VIMNMX R9, R204, R9, !PT ;  /* 0x00000009cc097248 */ /* 0x000fe40007fe0100 */
[----:B------:R-:W-:Y:S02]  /*1bf30*/  CS2R R78, SRZ ;  /* 0x00000000004e7805 */ /* 0x000fe4000001ff00 */
[----:B------:R-:W-:-:S02]  /*1bf40*/  CS2R R76, SRZ ;  /* 0x00000000004c7805 */ /* 0x000fc4000001ff00 */
[----:B------:R-:W-:Y:S02]  /*1bf50*/  CS2R R74, SRZ ;  /* 0x00000000004a7805 */ /* 0x000fe4000001ff00 */
[----:B------:R-:W-:Y:S02]  /*1bf60*/  ISETP.GE.AND P1, PT, R4, R9, PT ;  /* 0x000000090400720c */ /* 0x000fe40003f26270 */
        /* <DEDUP_REMOVED lines=26> */
[----:B------:R-:W-:-:S07]  /*1c110*/  IMAD.MOV.U32 R87, RZ, RZ, RZ ;  /* 0x000000ffff577224 */ /* 0x000fce00078e00ff */
.L_x_1626:
[----:B------:R-:W-:Y:S01]  /*1c120*/  VIADD R10, R190, 0x1 ;  /* 0x00000001be0a7836 */ /* 0x000fe20000000000 */
[----:B------:R-:W-:Y:S05]  /*1c130*/  YIELD ;  /* 0x0000000000007946 */ /* 0x000fea0003800000 */
[----:B------:R-:W-:-:S04]  /*1c140*/  ISETP.NE.AND P1, PT, R10, 0x2, PT ;  /* 0x000000020a00780c */ /* 0x000fc80003f25270 */
[----:B------:R-:W-:Y:S02]  /*1c150*/  SEL R12, RZ, 0x1, P1 ;  /* 0x00000001ff0c7807 */ /* 0x000fe40000800000 */
[----:B------:R-:W-:Y:S02]  /*1c160*/  SEL R10, R10, RZ, P1 ;  /* 0x000000ff0a0a7207 */ /* 0x000fe40000800000 */
[----:B------:R-:W-:Y:S02]  /*1c170*/  ISETP.NE.AND P1, PT, R194, RZ, PT ;  /* 0x000000ffc200720c */ /* 0x000fe40003f25270 */
[----:B------:R-:W-:-:S11]  /*1c180*/  LOP3.LUT R11, R19, R12, RZ, 0x3c, !PT ;  /* 0x0000000c130b7212 */ /* 0x000fd600078e3cff */
[----:B------:R-:W-:Y:S05]  /*1c190*/  @P1 BRA `(.L_x_1608) ;  /* 0x0000000000341947 */ /* 0x000fea0003800000 */
[----:B------:R-:W-:-:S13]  /*1c1a0*/  ISETP.NE.AND P3, PT, R205, 0x3, PT ;  /* 0x00000003cd00780c */ /* 0x000fda0003f65270 */
[----:B------:R-:W-:Y:S05]  /*1c1b0*/  @!P3 BRA `(.L_x_1609) ;  /* 0x000000000004b947 */ /* 0x000fea0003800000 */
[----:B------:R-:W-:Y:S01]  /*1c1c0*/  BPT.TRAP 0x1 ;  /* 0x000000040000795c */ /* 0x000fe20000300000 */
.L_x_1609:
[----:B------:R-:W-:Y:S01]  /*1c1d0*/  IMAD R12, R10, 0x8, R16 ;  /* 0x000000080a0c7824 */ /* 0x000fe200078e0210 */
[----:B------:R-:W-:-:S04]  /*1c1e0*/  SHF.L.U32 R7, R11, 0x1f, RZ ;  /* 0x0000001f0b077819 */ /* 0x000fc800000006ff */
[----:B------:R0:W1:Y:S01]  /*1c1f0*/  SYNCS.PHASECHK.TRANS64.TRYWAIT P2, [R12+URZ+0x29830], R7 ;  /* 0x029830070c0075a7 */ /* 0x000062000804017f */
[----:B------:R-:W-:Y:S05]  /*1c200*/  @!P3 BRA `(.L_x_1610) ;  /* 0x000000000004b947 */ /* 0x000fea0003800000 */
[----:B------:R-:W-:Y:S01]  /*1c210*/  BPT.TRAP 0x1 ;  /* 0x000000040000795c */ /* 0x000fe20000300000 */
.L_x_1610:
[----:B------:R-:W-:Y:S04]  /*1c220*/  BSSY B0, `(.L_x_1608) ;  /* 0x0000004000007945 */ /* 0x000fe80003800000 */
[----:B-1----:R-:W-:Y:S05]  /*1c230*/  @P2 BRA `(.L_x_1611) ;  /* 0x0000000000082947 */ /* 0x002fea0003800000 */
[----:B------:R-:W1:Y:S02]  /*1c240*/  SYNCS.PHASECHK.TRANS64.TRYWAIT P2, [R12+URZ+0x29830], R7 ;  /* 0x029830070c0075a7 */ /* 0x000e64000804017f */
[----:B-1----:R-:W-:Y:S05]  /*1c250*/  @!P2 BRA `(.L_x_1612) ;  /* 0x0000017c00b0a947 */ /* 0x002fea0003800000 */
.L_x_1611:
[----:B------:R-:W-:Y:S05]  /*1c260*/  BSYNC B0 ;  /* 0x0000000000007941 */ /* 0x000fea0003800000 */
.L_x_1608:
[----:B01----:R-:W0:Y:S01]  /*1c270*/  S2R R7, SR_TID.X ;  /* 0x0000000000077919 */ /* 0x003e220000002100 */
[----:B------:R-:W-:Y:S05]  /*1c280*/  WARPSYNC.ALL ;  /* 0x0000000000007948 */ /* 0x000fea0003800000 */
[----:B------:R-:W-:Y:S01]  /*1c290*/  IMAD R12, R10, 0x780, R8 ;  /* 0x000007800a0c7824 */ /* 0x000fe200078e0208 */
[----:B------:R-:W-:Y:S01]  /*1c2a0*/  UMOV UR48, UR24 ;  /* 0x0000001800307c82 */ /* 0x000fe20008000000 */
[----:B------:R-:W-:Y:S01]  /*1c2b0*/  IMAD.MOV.U32 R13, RZ, RZ, -0x7fffffe0 ;  /* 0x80000020ff0d7424 */ /* 0x000fe200078e00ff */
[----:B------:R-:W-:Y:S01]  /*1c2c0*/  UMOV UR49, UR25 ;  /* 0x0000001900317c82 */ /* 0x000fe20008000000 */
[C---:B------:R-:W-:Y:S01]  /*1c2d0*/  VIADD R14, R12.reuse, 0x80 ;  /* 0x000000800c0e7836 */ /* 0x040fe20000000000 */
[----:B------:R-:W-:Y:S01]  /*1c2e0*/  R2UR UR50, R12 ;  /* 0x000000000c3272ca */ /* 0x000fe200000e0000 */
[----:B------:R-:W-:Y:S01]  /*1c2f0*/  IMAD.MOV.U32 R15, RZ, RZ, -0x7fffffe0 ;  /* 0x80000020ff0f7424 */ /* 0x000fe200078e00ff */
[----:B------:R-:W-:Y:S01]  /*1c300*/  R2UR UR51, R13 ;  /* 0x000000000d3372ca */ /* 0x000fe200000e0000 */
[----:B------:R-:W-:Y:S01]  /*1c310*/  UMOV UR44, UR24 ;  /* 0x00000018002c7c82 */ /* 0x000fe20008000000 */
[----:B------:R-:W-:Y:S01]  /*1c320*/  R2UR UR46, R14 ;  /* 0x000000000e2e72ca */ /* 0x000fe200000e0000 */
[----:B------:R-:W-:Y:S01]  /*1c330*/  UMOV UR45, UR25 ;  /* 0x00000019002d7c82 */ /* 0x000fe20008000000 */
[----:B------:R-:W-:Y:S01]  /*1c340*/  R2UR UR47, R15 ;  /* 0x000000000f2f72ca */ /* 0x000fe200000e0000 */
[C---:B------:R-:W-:Y:S01]  /*1c350*/  VIADD R88, R12.reuse, 0x100 ;  /* 0x000001000c587836 */ /* 0x040fe20000000000 */
[----:B------:R-:W-:Y:S01]  /*1c360*/  UMOV UR28, UR24 ;  /* 0x00000018001c7c82 */ /* 0x000fe20008000000 */
[----:B------:R-:W-:Y:S01]  /*1c370*/  IMAD.MOV.U32 R89, RZ, RZ, -0x7fffffe0 ;  /* 0x80000020ff597424 */ /* 0x000fe200078e00ff */
[----:B------:R-:W-:Y:S01]  /*1c380*/  UMOV UR29, UR25 ;  /* 0x00000019001d7c82 */ /* 0x000fe20008000000 */
[----:B------:R-:W-:Y:S01]  /*1c390*/  VIADD R20, R12, 0x180 ;  /* 0x000001800c147836 */ /* 0x000fe20000000000 */
[----:B------:R-:W-:Y:S01]  /*1c3a0*/  R2UR UR26, R88 ;  /* 0x00000000581a72ca */ /* 0x000fe200000e0000 */
[----:B------:R-:W-:Y:S01]  /*1c3b0*/  IMAD.MOV.U32 R21, RZ, RZ, -0x7fffffe0 ;  /* 0x80000020ff157424 */ /* 0x000fe200078e00ff */
[----:B------:R-:W-:Y:S01]  /*1c3c0*/  R2UR UR27, R89 ;  /* 0x00000000591b72ca */ /* 0x000fe200000e0000 */
[----:B------:R-:W-:Y:S01]  /*1c3d0*/  VIADD R14, R12, 0x200 ;  /* 0x000002000c0e7836 */ /* 0x000fe20000000000 */
[----:B------:R-:W-:Y:S01]  /*1c3e0*/  R2UR UR30, R20 ;  /* 0x00000000141e72ca */ /* 0x000fe200000e0000 */
[----:B------:R-:W-:Y:S01]  /*1c3f0*/  VIADD R88, R12, 0x2 ;  /* 0x000000020c587836 */ /* 0x000fe20000000000 */
[----:B------:R-:W-:Y:S01]  /*1c400*/  R2UR UR31, R21 ;  /* 0x00000000151f72ca */ /* 0x000fe200000e0000 */
[----:B------:R-:W-:Y:S01]  /*1c410*/  UMOV UR32, UR24 ;  /* 0x0000001800207c82 */ /* 0x000fe20008000000 */
[----:B------:R-:W-:Y:S01]  /*1c420*/  R2UR UR34, R14 ;  /* 0x000000000e2272ca */ /* 0x000fe200000e0000 */
[----:B------:R-:W-:Y:S01]  /*1c430*/  UMOV UR33, UR25 ;  /* 0x0000001900217c82 */ /* 0x000fe20008000000 */
[----:B0-----:R-:W-:Y:S01]  /*1c440*/  SHF.R.U32.HI R7, RZ, 0x7, R7 ;  /* 0x00000007ff077819 */ /* 0x001fe20000011607 */
[----:B------:R-:W-:Y:S01]  /*1c450*/  VIADD R20, R12, 0x82 ;  /* 0x000000820c147836 */ /* 0x000fe20000000000 */
[----:B------:R-:W-:Y:S01]  /*1c460*/  R2UR UR35, R15 ;  /* 0x000000000f2372ca */ /* 0x000fe200000e0000 */
[----:B------:R-:W-:Y:S01]  /*1c470*/  IMAD.MOV.U32 R21, RZ, RZ, -0x7fffffe0 ;  /* 0x80000020ff157424 */ /* 0x000fe200078e00ff */
[----:B------:R-:W-:Y:S01]  /*1c480*/  R2UR UR6, R88 ;  /* 0x00000000580672ca */ /* 0x000fe200000e0000 */
[----:B------:R-:W-:Y:S01]  /*1c490*/  VIADD R7, R7, 0x8 ;  /* 0x0000000807077836 */ /* 0x000fe20000000000 */
[----:B------:R-:W-:Y:S01]  /*1c4a0*/  R2UR UR7, R89 ;  /* 0x00000000590772ca */ /* 0x000fe200000e0000 */
[----:B------:R-:W-:-:S02]  /*1c4b0*/  VIADD R14, R12, 0x102 ;  /* 0x000001020c0e7836 */ /* 0x000fc40000000000 */
[----:B------:R-:W-:Y:S01]  /*1c4c0*/  IMAD.MOV.U32 R15, RZ, RZ, -0x7fffffe0 ;  /* 0x80000020ff0f7424 */ /* 0x000fe200078e00ff */
[----:B------:R0:W-:Y:S01]  /*1c4d0*/  BAR.SYNC.DEFER_BLOCKING R7, 0x100 ;  /* 0x000400070000751d */ /* 0x0001e20000010000 */
[----:B------:R-:W-:-:S05]  /*1c4e0*/  IMAD.MOV.U32 R13, RZ, RZ, -0x7fffffe0 ;  /* 0x80000020ff0d7424 */ /* 0x000fca00078e00ff */
        /* <DEDUP_REMOVED lines=188> */
[C---:B------:R-:W-:Y:S02]  /*1d0b0*/  VIADD R14, R12.reuse, 0x682 ;  /* 0x000006820c0e7836 */ /* 0x040fe40000000000 */
[----:B------:R-:W-:Y:S02]  /*1d0c0*/  IMAD.MOV.U32 R15, RZ, RZ, -0x7fffffe0 ;  /* 0x80000020ff0f7424 */ /* 0x000fe400078e00ff */
[----:B------:R-:W-:Y:S01]  /*1d0d0*/  VIADD R12, R12, 0x702 ;  /* 0x000007020c0c7836 */ /* 0x000fe20000000000 */
[----:B------:R-:W-:-:S02]  /*1d0e0*/  WARPGROUP.DEPBAR.LE gsb0, 0x0 ;  /* 0x00008000000079c5 */ /* 0x000fc40000010000 */
        /* <DEDUP_REMOVED lines=30> */
[----:B------:R-:W-:-:S13]  /*1d2d0*/  ISETP.NE.AND P2, PT, R205, 0x3, PT ;  /* 0x00000003cd00780c */ /* 0x000fda0003f45270 */
[----:B------:R-:W-:Y:S05]  /*1d2e0*/  @!P2 BRA `(.L_x_1614) ;  /* 0x000000000004a947 */ /* 0x000fea0003800000 */
[----:B------:R-:W-:Y:S01]  /*1d2f0*/  BPT.TRAP 0x1 ;  /* 0x000000040000795c */ /* 0x000fe20000300000 */
.L_x_1614:
[----:B------:R-:W-:Y:S01]  /*1d300*/  SHF.L.U32 R7, R19, 0x1f, RZ ;  /* 0x0000001f13077819 */ /* 0x000fe200000006ff */
[----:B------:R-:W-:-:S04]  /*1d310*/  IMAD R12, R190, 0x8, R16 ;  /* 0x00000008be0c7824 */ /* 0x000fc800078e0210 */
[----:B------:R0:W1:Y:S01]  /*1d320*/  SYNCS.PHASECHK.TRANS64.TRYWAIT P1, [R12+URZ+0x29850], R7 ;  /* 0x029850070c0075a7 */ /* 0x000062000802017f */
[----:B------:R-:W-:Y:S05]  /*1d330*/  @!P2 BRA `(.L_x_1615) ;  /* 0x000000000004a947 */ /* 0x000fea0003800000 */
[----:B------:R-:W-:Y:S01]  /*1d340*/  BPT.TRAP 0x1 ;  /* 0x000000040000795c */ /* 0x000fe20000300000 */
.L_x_1615:
[----:B-1----:R-:W-:Y:S05]  /*1d350*/  @P1 BRA `(.L_x_1613) ;  /* 0x0000000000081947 */ /* 0x002fea0003800000 */
[----:B------:R-:W1:Y:S02]  /*1d360*/  SYNCS.PHASECHK.TRANS64.TRYWAIT P1, [R12+URZ+0x29850], R7 ;  /* 0x029850070c0075a7 */ /* 0x000e64000802017f */
[----:B-1----:R-:W-:Y:S05]  /*1d370*/  @!P1 BRA `(.L_x_1616) ;  /* 0x0000016c007c9947 */ /* 0x002fea0003800000 */
.L_x_1613:
[----:B01----:R-:W-:Y:S01]  /*1d380*/  VIADD R7, R16, 0x400 ;  /* 0x0000040010077836 */ /* 0x003fe20000000000 */
[----:B------:R-:W-:Y:S05]  /*1d390*/  WARPSYNC.ALL ;  /* 0x0000000000007948 */ /* 0x000fea0003800000 */
[----:B------:R-:W-:Y:S01]  /*1d3a0*/  SHF.R.U32.HI R7, RZ, 0x4, R7 ;  /* 0x00000004ff077819 */ /* 0x000fe20000011607 */
[----:B------:R-:W-:Y:S01]  /*1d3b0*/  IMAD.MOV.U32 R13, RZ, RZ, -0x3ffffff0 ;  /* 0xc0000010ff0d7424 */ /* 0x000fe200078e00ff */
[----:B------:R-:W-:Y:S01]  /*1d3c0*/  WARPGROUP.ARRIVE ;  /* 0x00000000000079c5 */ /* 0x000fe20000000000 */
[----:B------:R-:W-:Y:S01]  /*1d3d0*/  IMAD.MOV.U32 R15, RZ, RZ, -0x3ffffff0 ;  /* 0xc0000010ff0f7424 */ /* 0x000fe200078e00ff */
[----:B------:R-:W-:-:S04]  /*1d3e0*/  LOP3.LUT R7, R7, 0x3fff, RZ, 0xc0, !PT ;  /* 0x00003fff07077812 */ /* 0x000fc800078ec0ff */
[----:B------:R-:W0:Y:S01]  /*1d3f0*/  S2R R19, SR_TID.X ;  /* 0x0000000000137919 */ /* 0x000e220000002100 */
[----:B------:R-:W-:Y:S01]  /*1d400*/  R2UR UR7, R13 ;  /* 0x000000000d0772ca */ /* 0x000fe200000e0000 */
[----:B------:R-:W-:Y:S01]  /*1d410*/  IMAD.MOV.U32 R13, RZ, RZ, -0x3ffffff0 ;  /* 0xc0000010ff0d7424 */ /* 0x000fe200078e00ff */
[----:B------:R-:W-:Y:S02]  /*1d420*/  LOP3.LUT R7, R7, 0x10000, RZ, 0xfc, !PT ;  /* 0x0001000007077812 */ /* 0x000fe400078efcff */
[----:B------:R-:W-:Y:S02]  /*1d430*/  ISETP.NE.AND P2, PT, R225, 0x1, PT ;  /* 0x00000001e100780c */ /* 0x000fe40003f45270 */
[----:B------:R-:W-:Y:S01]  /*1d440*/  LOP3.LUT P1, RZ, R17, 0x10, RZ, 0xc0, !PT ;  /* 0x0000001011ff7812 */ /* 0x000fe2000782c0ff */
[----:B------:R-:W-:-:S04]  /*1d450*/  IMAD R12, R190, 0x500, R7 ;  /* 0x00000500be0c7824 */ /* 0x000fc800078e0207 */
[C---:B------:R-:W-:Y:S01]  /*1d460*/  VIADD R14, R12.reuse, 0x100 ;  /* 0x000001000c0e7836 */ /* 0x040fe20000000000 */
[----:B------:R-:W-:-:S05]  /*1d470*/  R2UR UR6, R12 ;  /* 0x000000000c0672ca */ /* 0x000fca00000e0000 */
[----:B------:R-:W1:Y:S08]  /*1d480*/  @P2 LDC R7, c[0x0][0x44c] ;  /* 0x00011300ff072b82 */ /* 0x000e700000000800 */
[----:B------:R-:W-:Y:S01]  /*1d490*/  QGMMA.64x128x32.F32.E4M3.E4M3 R24, R184, gdesc[UR4], R24, gsb0 ;  /* 0x01e00004b8187df3 */ /* 0x000fe20008000818 */
[----:B------:R-:W-:Y:S01]  /*1d4a0*/  R2UR UR6, R14 ;  /* 0x000000000e0672ca */ /* 0x000fe200000e0000 */
[----:B------:R-:W-:Y:S01]  /*1d4b0*/  VIADD R14, R12, 0x200 ;  /* 0x000002000c0e7836 */ /* 0x000fe20000000000 */
[----:B------:R-:W-:Y:S01]  /*1d4c0*/  R2UR UR7, R15 ;  /* 0x000000000f0772ca */ /* 0x000fe200000e0000 */
[----:B------:R-:W-:Y:S01]  /*1d4d0*/  IMAD.MOV.U32 R15, RZ, RZ, -0x3ffffff0 ;  /* 0xc0000010ff0f7424 */ /* 0x000fe200078e00ff */
[----:B0-----:R-:W-:Y:S01]  /*1d4e0*/  SHF.R.U32.HI R19, RZ, 0x7, R19 ;  /* 0x00000007ff137819 */ /* 0x001fe20000011613 */
[----:B------:R-:W-:-:S02]  /*1d4f0*/  WARPGROUP.DEPBAR.LE gsb0, 0x0 ;  /* 0x00008000000079c5 */ /* 0x000fc40000010000 */
[----:B------:R-:W-:-:S08]  /*1d500*/  WARPGROUP.ARRIVE ;  /* 0x00000000000079c5 */ /* 0x000fd00000000000 */
[----:B------:R-:W-:Y:S01]  /*1d510*/  QGMMA.64x128x32.F32.E4M3.E4M3 R24, R180, gdesc[UR4], R24, gsb0 ;  /* 0x01e00004b4187df3 */ /* 0x000fe20008000818 */
[----:B------:R-:W-:Y:S01]  /*1d520*/  R2UR UR6, R14 ;  /* 0x000000000e0672ca */ /* 0x000fe200000e0000 */
[C---:B------:R-:W-:Y:S01]  /*1d530*/  VIADD R14, R12.reuse, 0x300 ;  /* 0x000003000c0e7836 */ /* 0x040fe20000000000 */
[----:B------:R-:W-:Y:S01]  /*1d540*/  R2UR UR7, R15 ;  /* 0x000000000f0772ca */ /* 0x000fe200000e0000 */
[----:B------:R-:W-:Y:S02]  /*1d550*/  IMAD.MOV.U32 R15, RZ, RZ, -0x3ffffff0 ;  /* 0xc0000010ff0f7424 */ /* 0x000fe400078e00ff */
[----:B------:R-:W-:Y:S01]  /*1d560*/  VIADD R12, R12, 0x400 ;  /* 0x000004000c0c7836 */ /* 0x000fe20000000000 */
[----:B------:R-:W-:Y:S02]  /*1d570*/  WARPGROUP.DEPBAR.LE gsb0, 0x0 ;  /* 0x00008000000079c5 */ /* 0x000fe40000010000 */
[----:B------:R-:W-:-:S07]  /*1d580*/  WARPGROUP.ARRIVE ;  /* 0x00000000000079c5 */ /* 0x000fce0000000000 */
[----:B------:R-:W-:Y:S01]  /*1d590*/  QGMMA.64x128x32.F32.E4M3.E4M3 R24, R176, gdesc[UR4], R24, gsb0 ;  /* 0x01e00004b0187df3 */ /* 0x000fe20008000818 */
[----:B------:R-:W-:Y:S02]  /*1d5a0*/  R2UR UR6, R14 ;  /* 0x000000000e0672ca */ /* 0x000fe400000e0000 */
[----:B------:R-:W-:Y:S01]  /*1d5b0*/  R2UR UR7, R15 ;  /* 0x000000000f0772ca */ /* 0x000fe200000e0000 */
[----:B------:R-:W-:Y:S02]  /*1d5c0*/  WARPGROUP.DEPBAR.LE gsb0, 0x0 ;  /* 0x00008000000079c5 */ /* 0x000fe40000010000 */
[----:B------:R-:W-:-:S10]  /*1d5d0*/  WARPGROUP.ARRIVE ;  /* 0x00000000000079c5 */ /* 0x000fd40000000000 */
[----:B------:R-:W-:Y:S01]  /*1d5e0*/  QGMMA.64x128x32.F32.E4M3.E4M3 R24, R172, gdesc[UR4], R24, gsb0 ;  /* 0x01e00004ac187df3 */ /* 0x000fe20008000818 */
[----:B------:R-:W-:Y:S02]  /*1d5f0*/  R2UR UR6, R12 ;  /* 0x000000000c0672ca */ /* 0x000fe400000e0000 */
[----:B------:R-:W-:Y:S02]  /*1d600*/  R2UR UR7, R13 ;  /* 0x000000000d0772ca */ /* 0x000fe400000e0000 */
[----:B------:R-:W0:Y:S01]  /*1d610*/  @P2 LDC R13, c[0x0][0x450] ;  /* 0x00011400ff0d2b82 */ /* 0x000e220000000800 */
[----:B------:R-:W-:Y:S02]  /*1d620*/  WARPGROUP.DEPBAR.LE gsb0, 0x0 ;  /* 0x00008000000079c5 */ /* 0x000fe40000010000 */
[----:B------:R-:W-:-:S08]  /*1d630*/  WARPGROUP.ARRIVE ;  /* 0x00000000000079c5 */ /* 0x000fd00000000000 */
[----:B------:R-:W-:Y:S03]  /*1d640*/  QGMMA.64x128x32.F32.E4M3.E4M3 R24, R168, gdesc[UR4], R24, gsb0 ;  /* 0x01e00004a8187df3 */ /* 0x000fe60008000818 */
[----:B------:R-:W-:Y:S02]  /*1d650*/  WARPGROUP.DEPBAR.LE gsb0, 0x0 ;  /* 0x00008000000079c5 */ /* 0x000fe40000010000 */
[----:B------:R-:W-:Y:S02]  /*1d660*/  IMAD.IADD R168, R212, 0x1, R201 ;  /* 0x00000001d4a87824 */ /* 0x000fe400078e02c9 */
[----:B------:R-:W-:Y:S02]  /*1d670*/  IMAD R170, R4, -0xa0, RZ ;  /* 0xffffff6004aa7824 */ /* 0x000fe400078e02ff */
[----:B-1----:R-:W-:-:S04]  /*1d680*/  @P2 IMAD.HI.U32 R12, R168, R7, RZ ;  /* 0x00000007a80c2227 */ /* 0x002fc800078e00ff */
[----:B------:R-:W-:Y:S01]  /*1d690*/  @!P0 IMAD R7, R10, 0x8, R16 ;  /* 0x000000080a078824 */ /* 0x000fe200078e0210 */
[----:B0-----:R-:W-:Y:S01]  /*1d6a0*/  @P2 SHF.R.U32.HI R168, RZ, R13, R12 ;  /* 0x0000000dffa82219 */ /* 0x001fe2000001160c */
[----:B------:R-:W-:Y:S01]  /*1d6b0*/  VIADD R14, R170, 0x1 ;  /* 0x00000001aa0e7836 */ /* 0x000fe20000000000 */
[----:B------:R-:W-:Y:S01]  /*1d6c0*/  IADD3 R12, -R19, 0xb, RZ ;  /* 0x0000000b130c7810 */ /* 0x000fe20007ffe1ff */
[----:B------:R-:W-:Y:S02]  /*1d6d0*/  @!P0 VIADD R7, R7, 0x29840 ;  /* 0x0002984007078836 */ /* 0x000fe40000000000 */
[----:B------:R-:W0:Y:S01]  /*1d6e0*/  SHFL.IDX PT, R169, R168, RZ, 0x1c1f ;  /* 0x001c1fffa8a97589 */ /* 0x000e2200000e0000 */
[----:B------:R-:W-:Y:S02]  /*1d6f0*/  IMAD R14, R211, -0x2, R14 ;  /* 0xfffffffed30e7824 */ /* 0x000fe400078e020e */
[----:B------:R-:W-:Y:S01]  /*1d700*/  @!P0 PRMT R7, RZ, 0x654, R7 ;  /* 0x00000654ff078816 */ /* 0x000fe20000000007 */
[----:B------:R1:W-:Y:S06]  /*1d710*/  BAR.ARV R12, 0x100 ;  /* 0x0004000c0000751d */ /* 0x0003ec0000002000 */
[----:B------:R2:W-:Y:S01]  /*1d720*/  @!P0 SYNCS.ARRIVE.TRANS64.RED.A1T0 RZ, [R7+URZ], RZ ;  /* 0x000000ff07ff89a7 */ /* 0x0005e2000810043f */
[----:B------:R-:W-:Y:S01]  /*1d730*/  IADD3 R20, -R192, R14, R193 ;  /* 0x0000000ec0147210 */ /* 0x000fe20007ffe1c1 */
[----:B------:R-:W-:-:S02]  /*1d740*/  VIADD R14, R14, 0xffffffff ;  /* 0xffffffff0e0e7836 */ /* 0x000fc40000000000 */
[----:B--2---:R-:W-:-:S05]  /*1d750*/  IMAD.U32 R7, RZ, RZ, UR56 ;  /* 0x00000038ff077e24 */ /* 0x004fca000f8e00ff */
[----:B------:R-:W-:-:S05]  /*1d760*/  LOP3.LUT R21, RZ, R7, RZ, 0x33, !PT ;  /* 0x00000007ff157212 */ /* 0x000fca00078e33ff */
[----:B------:R-:W-:Y:S02]  /*1d770*/  IMAD.IADD R21, R21, 0x1, R20 ;  /* 0x0000000115157824 */ /* 0x000fe400078e0214 */
[----:B------:R-:W-:Y:S02]  /*1d780*/  VIADD R20, R20, UR59 ;  /* 0x0000003b14147c36 */ /* 0x000fe40008000000 */
[--C-:B0-----:R-:W-:Y:S02]  /*1d790*/  IMAD.IADD R15, R21, 0x1, R169.reuse ;  /* 0x00000001150f7824 */ /* 0x101fe400078e02a9 */
[----:B------:R-:W-:Y:S01]  /*1d7a0*/  IMAD.IADD R19, R20, 0x1, R169 ;  /* 0x0000000114137824 */ /* 0x000fe200078e02a9 */
[----:B-1----:R-:W-:Y:S06]  /*1d7b0*/  @!P1 BRA `(.L_x_1617) ;  /* 0x0000000000549947 */ /* 0x002fec0003800000 */
        /* <DEDUP_REMOVED lines=12> */
.L_x_1619:
[----:B------:R-:W-:-:S05]  /*1d880*/  IMAD.U32 R171, RZ, RZ, UR55 ;  /* 0x00000037ffab7e24 */ /* 0x000fca000f8e00ff */
[----:B------:R-:W-:-:S13]  /*1d890*/  ISETP.NE.AND P1, PT, R171, 0x1, PT ;  /* 0x00000001ab00780c */ /* 0x000fda0003f25270 */
[----:B------:R-:W0:Y:S02]  /*1d8a0*/  @P1 LDC.64 R12, c[0x0][0x9e8] ;  /* 0x00027a00ff0c1b82 */ /* 0x000e240000000a00 */
[----:B0-----:R-:W-:-:S05]  /*1d8b0*/  @P1 IMAD.HI.U32 R12, R169, R12, RZ ;  /* 0x0000000ca90c1227 */ /* 0x001fca00078e00ff */
[----:B------:R-:W-:-:S07]  /*1d8c0*/  @P1 SHF.R.U32.HI R169, RZ, R13, R12 ;  /* 0x0000000dffa91219 */ /* 0x000fce000001160c */
.L_x_1620:
[----:B------:R-:W-:Y:S05]  /*1d8d0*/  BSYNC B0 ;  /* 0x0000000000007941 */ /* 0x000fea0003800000 */
.L_x_1618:
[----:B------:R-:W-:-:S05]  /*1d8e0*/  IMAD R12, R169, R171, R14 ;  /* 0x000000aba90c7224 */ /* 0x000fca00078e020e */
[----:B------:R-:W-:Y:S02]  /*1d8f0*/  VIADDMNMX R19, R12, R171, R19, PT ;  /* 0x000000ab0c137246 */ /* 0x000fe40003800113 */
[----:B------:R-:W-:-:S07]  /*1d900*/  VIMNMX R15, R15, R12, !PT ;  /* 0x0000000c0f0f7248 */ /* 0x000fce0007fe0100 */
.L_x_1617:
[----:B------:R-:W2:Y:S01]  /*1d910*/  LDL.LU R172, [R1] ;  /* 0x0000000001ac7983 */ /* 0x000ea20000300800 */
[C---:B------:R-:W-:Y:S02]  /*1d920*/  ISETP.GE.AND P1, PT, R170.reuse, 0x2, PT ;  /* 0x00000002aa00780c */ /* 0x040fe40003f26270 */
[C---:B------:R-:W-:Y:S02]  /*1d930*/  ISETP.GE.AND P2, PT, R170.reuse, 0x9, PT ;  /* 0x00000009aa00780c */ /* 0x040fe40003f46270 */
[----:B------:R-:W-:Y:S02]  /*1d940*/  LOP3.LUT R17, R17, 0xfffffffe, RZ, 0xc0, !PT ;  /* 0xfffffffe11117812 */ /* 0x000fe400078ec0ff */
[----:B------:R-:W-:Y:S02]  /*1d950*/  ISETP.GE.AND P3, PT, R170, 0x22, PT ;  /* 0x00000022aa00780c */ /* 0x000fe40003f66270 */
[----:B--2---:R-:W-:-:S05]  /*1d960*/  LOP3.LUT R172, R172, 0xefffffff, RZ, 0xc0, !PT ;  /* 0xefffffffacac7812 */ /* 0x004fca00078ec0ff */
[----:B------:R-:W-:Y:S02]  /*1d970*/  @P1 LOP3.LUT R172, R172, 0x10000000, RZ, 0xfc, !PT ;  /* 0x10000000acac1812 */ /* 0x000fe400078efcff */
[----:B------:R-:W-:Y:S02]  /*1d980*/  ISETP.GT.AND P1, PT, R15, 0x1, !P1 ;  /* 0x000000010f00780c */ /* 0x000fe40004f24270 */
[----:B------:R-:W-:Y:S02]  /*1d990*/  LOP3.LUT R172, R172, 0xdfffffff, RZ, 0xc0, !PT ;  /* 0xdfffffffacac7812 */ /* 0x000fe400078ec0ff */
[----:B------:R-:W-:Y:S02]  /*1d9a0*/  ISETP.LT.OR P1, PT, R19, 0x2, P1 ;  /* 0x000000021300780c */ /* 0x000fe40000f21670 */
[----:B------:R-:W-:Y:S02]  /*1d9b0*/  @P2 LOP3.LUT R172, R172, 0x20000000, RZ, 0xfc, !PT ;  /* 0x20000000acac2812 */ /* 0x000fe400078efcff */
[----:B------:R-:W-:-:S02]  /*1d9c0*/  FSEL R153, R153, -INF , !P1 ;  /* 0xff80000099997808 */ /* 0x000fc40004800000 */
[----:B------:R-:W-:Y:S02]  /*1d9d0*/  ISETP.GT.AND P1, PT, R15, 0x8, !P2 ;  /* 0x000000080f00780c */ /* 0x000fe40005724270 */
[----:B------:R-:W-:Y:S02]  /*1d9e0*/  ISETP.GE.AND P2, PT, R170, 0xa, PT ;  /* 0x0000000aaa00780c */ /* 0x000fe40003f46270 */
[----:B------:R-:W-:Y:S02]  /*1d9f0*/  ISETP.LT.OR P1, PT, R19, 0x9, P1 ;  /* 0x000000091300780c */ /* 0x000fe40000f21670 */
[----:B------:R-:W-:Y:S02]  /*1da00*/  LOP3.LUT R172, R172, 0xbfffffff, RZ, 0xc0, !PT ;  /* 0xbfffffffacac7812 */ /* 0x000fe400078ec0ff */
[----:B------:R-:W-:Y:S02]  /*1da10*/  FSEL R169, R156, -INF , !P1 ;  /* 0xff8000009ca97808 */ /* 0x000fe40004800000 */
[----:B------:R-:W-:-:S04]  /*1da20*/  ISETP.GT.AND P1, PT, R15, 0x9, !P2 ;  /* 0x000000090f00780c */ /* 0x000fc80005724270 */
[----:B------:R-:W-:Y:S02]  /*1da30*/  ISETP.LT.OR P1, PT, R19, 0xa, P1 ;  /* 0x0000000a1300780c */ /* 0x000fe40000f21670 */
[----:B------:R-:W-:Y:S02]  /*1da40*/  @P2 LOP3.LUT R172, R172, 0x40000000, RZ, 0xfc, !PT ;  /* 0x40000000acac2812 */ /* 0x000fe400078efcff */
[----:B------:R-:W-:Y:S02]  /*1da50*/  ISETP.GE.AND P2, PT, R170, 0x11, PT ;  /* 0x00000011aa00780c */ /* 0x000fe40003f46270 */
[----:B------:R-:W-:Y:S02]  /*1da60*/  LOP3.LUT R172, R172, 0x7fffffff, RZ, 0xc0, !PT ;  /* 0x7fffffffacac7812 */ /* 0x000fe400078ec0ff */
[----:B------:R-:W-:Y:S02]  /*1da70*/  FSEL R157, R157, -INF , !P1 ;  /* 0xff8000009d9d7808 */ /* 0x000fe40004800000 */
[----:B------:R-:W-:-:S04]  /*1da80*/  ISETP.GT.AND P1, PT, R15, 0x10, !P2 ;  /* 0x000000100f00780c */ /* 0x000fc80005724270 */
[----:B------:R-:W-:-:S03]  /*1da90*/  ISETP.LT.OR P1, PT, R19, 0x11, P1 ;  /* 0x000000111300780c */ /* 0x000fc60000f21670 */
[----:B------:R-:W-:Y:S02]  /*1daa0*/  @P2 LOP3.LUT R172, R172, 0x80000000, RZ, 0xfc, !PT ;  /* 0x80000000acac2812 */ /* 0x000fe400078efcff */
[----:B------:R-:W-:Y:S02]  /*1dab0*/  ISETP.GE.AND P2, PT, R170, 0x12, PT ;  /* 0x00000012aa00780c */ /* 0x000fe40003f46270 */
[----:B------:R-:W-:Y:S02]  /*1dac0*/  FSEL R171, R160, -INF , !P1 ;  /* 0xff800000a0ab7808 */ /* 0x000fe40004800000 */
[----:B------:R-:W-:Y:S02]  /*1dad0*/  ISETP.GT.AND P1, PT, R15, 0x11, !P2 ;  /* 0x000000110f00780c */ /* 0x000fe40005724270 */
[----:B------:R-:W-:Y:S02]  /*1dae0*/  LOP3.LUT R172, R172, 0xfffffffd, RZ, 0xc0, !PT ;  /* 0xfffffffdacac7812 */ /* 0x000fe400078ec0ff */
[----:B------:R-:W-:-:S02]  /*1daf0*/  ISETP.LT.OR P1, PT, R19, 0x12, P1 ;  /* 0x000000121300780c */ /* 0x000fc40000f21670 */
[----:B------:R-:W-:Y:S02]  /*1db00*/  @P3 LOP3.LUT R172, R172, 0x2, RZ, 0xfc, !PT ;  /* 0x00000002acac3812 */ /* 0x000fe400078efcff */
[----:B------:R-:W-:Y:S02]  /*1db10*/  FSEL R161, R161, -INF , !P1 ;  /* 0xff800000a1a17808 */ /* 0x000fe40004800000 */
[----:B------:R-:W-:Y:S02]  /*1db20*/  @P2 LOP3.LUT R17, R17, 0x1, RZ, 0xfc, !PT ;  /* 0x0000000111112812 */ /* 0x000fe400078efcff */
[----:B------:R-:W-:Y:S02]  /*1db30*/  ISETP.GE.AND P2, PT, R170, 0x19, PT ;  /* 0x00000019aa00780c */ /* 0x000fe40003f46270 */
[----:B------:R-:W-:Y:S02]  /*1db40*/  LOP3.LUT R17, R17, 0xfffffffb, RZ, 0xc0, !PT ;  /* 0xfffffffb11117812 */ /* 0x000fe400078ec0ff */
[----:B------:R-:W-:-:S02]  /*1db50*/  ISETP.GT.AND P1, PT, R15, 0x18, !P2 ;  /* 0x000000180f00780c */ /* 0x000fc40005724270 */
[----:B------:R-:W-:Y:S02]  /*1db60*/  LOP3.LUT R172, R172, 0xfffffffb, RZ, 0xc0, !PT ;  /* 0xfffffffbacac7812 */ /* 0x000fe400078ec0ff */
[----:B------:R-:W-:-:S04]  /*1db70*/  ISETP.LT.OR P1, PT, R19, 0x19, P1 ;  /* 0x000000191300780c */ /* 0x000fc80000f21670 */
[----:B------:R-:W-:Y:S02]  /*1db80*/  FSEL R173, R164, -INF , !P1 ;  /* 0xff800000a4ad7808 */ /* 0x000fe40004800000 */
[----:B------:R-:W-:Y:S02]  /*1db90*/  @P2 LOP3.LUT R17, R17, 0x4, RZ, 0xfc, !PT ;  /* 0x0000000411112812 */ /* 0x000fe400078efcff */
[----:B------:R-:W-:Y:S02]  /*1dba0*/  ISETP.GE.AND P2, PT, R170, 0x1a, PT ;  /* 0x0000001aaa00780c */ /* 0x000fe40003f46270 */
[----:B------:R-:W-:Y:S02]  /*1dbb0*/  LOP3.LUT R17, R17, 0xfffffffd, RZ, 0xc0, !PT ;  /* 0xfffffffd11117812 */ /* 0x000fe400078ec0ff */
[----:B------:R-:W-:-:S04]  /*1dbc0*/  ISETP.GT.AND P1, PT, R15, 0x19, !P2 ;  /* 0x000000190f00780c */ /* 0x000fc80005724270 */
[----:B------:R-:W-:-:S04]  /*1dbd0*/  ISETP.LT.OR P1, PT, R19, 0x1a, P1 ;  /* 0x0000001a1300780c */ /* 0x000fc80000f21670 */
[----:B------:R-:W-:Y:S02]  /*1dbe0*/  FSEL R165, R165, -INF , !P1 ;  /* 0xff800000a5a57808 */ /* 0x000fe40004800000 */
[----:B------:R-:W-:Y:S02]  /*1dbf0*/  ISETP.GE.AND P1, PT, R170, 0x21, PT ;  /* 0x00000021aa00780c */ /* 0x000fe40003f26270 */
[----:B------:R-:W-:Y:S02]  /*1dc00*/  @P2 LOP3.LUT R17, R17, 0x2, RZ, 0xfc, !PT ;  /* 0x0000000211112812 */ /* 0x000fe400078efcff */
[----:B------:R-:W-:-:S04]  /*1dc10*/  ISETP.GT.AND P2, PT, R15, 0x20, !P1 ;  /* 0x000000200f00780c */ /* 0x000fc80004f44270 */
[----:B------:R-:W-:-:S04]  /*1dc20*/  ISETP.LT.OR P2, PT, R19, 0x21, P2 ;  /* 0x000000211300780c */ /* 0x000fc80001741670 */
[----:B------:R-:W-:Y:S02]  /*1dc30*/  FSEL R175, R136, -INF , !P2 ;  /* 0xff80000088af7808 */ /* 0x000fe40005000000 */
[----:B------:R-:W-:Y:S02]  /*1dc40*/  ISETP.GT.AND P2, PT, R15, 0x21, !P3 ;  /* 0x000000210f00780c */ /* 0x000fe40005f44270 */
[----:B------:R-:W-:Y:S02]  /*1dc50*/  ISETP.GE.AND P3, PT, R170, 0x29, PT ;  /* 0x00000029aa00780c */ /* 0x000fe40003f66270 */
[----:B------:R-:W-:-:S04]  /*1dc60*/  ISETP.LT.OR P2, PT, R19, 0x22, P2 ;  /* 0x000000221300780c */ /* 0x000fc80001741670 */
        /* <DEDUP_REMOVED lines=138> */
[----:B------:R-:W-:Y:S02]  /*1e510*/  LOP3.LUT R172, R172, 0xfdffffff, RZ, 0xc0, !PT ;  /* 0xfdffffffacac7812 */ /* 0x000fe400078ec0ff */
[----:B------:R-:W-:-:S04]  /*1e520*/  ISETP.GT.AND P2, PT, R15, 0x81, !P3 ;  /* 0x000000810f00780c */ /* 0x000fc80005f44270 */
[----:B------:R-:W-:-:S03]  /*1e530*/  ISETP.LT.OR P2, PT, R19, 0x82, P2 ;  /* 0x000000821300780c */ /* 0x000fc60001741670 */
[----:B------:R-:W-:Y:S02]  /*1e540*/  @P3 LOP3.LUT R172, R172, 0x2000000, RZ, 0xfc, !PT ;  /* 0x02000000acac3812 */ /* 0x000fe400078efcff */
[----:B------:R-:W-:Y:S02]  /*1e550*/  ISETP.GE.AND P3, PT, R170, 0x89, PT ;  /* 0x00000089aa00780c */ /* 0x000fe40003f66270 */
[----:B------:R-:W-:Y:S02]  /*1e560*/  FSEL R89, R89, -INF , !P2 ;  /* 0xff80000059597808 */ /* 0x000fe40005000000 */
[----:B------:R-:W-:Y:S02]  /*1e570*/  ISETP.GT.AND P2, PT, R15, 0x88, !P3 ;  /* 0x000000880f00780c */ /* 0x000fe40005f44270 */
[----:B------:R-:W-:Y:S02]  /*1e580*/  LOP3.LUT R172, R172, 0xfeffffff, RZ, 0xc0, !PT ;  /* 0xfeffffffacac7812 */ /* 0x000fe400078ec0ff */
[----:B------:R-:W-:-:S04]  /*1e590*/  ISETP.LT.OR P2, PT, R19, 0x89, P2 ;  /* 0x000000891300780c */ /* 0x000fc80001741670 */
[----:B------:R-:W-:Y:S02]  /*1e5a0*/  FSEL R92, R92, -INF , !P2 ;  /* 0xff8000005c5c7808 */ /* 0x000fe40005000000 */
[----:B------:R-:W-:Y:S02]  /*1e5b0*/  ISETP.GE.AND P2, PT, R170, 0x8a, PT ;  /* 0x0000008aaa00780c */ /* 0x000fe40003f46270 */
[----:B------:R-:W-:Y:S02]  /*1e5c0*/  @P3 LOP3.LUT R172, R172, 0x1000000, RZ, 0xfc, !PT ;  /* 0x01000000acac3812 */ /* 0x000fe400078efcff */
[----:B------:R-:W-:Y:S02]  /*1e5d0*/  ISETP.GT.AND P3, PT, R15, 0x89, !P2 ;  /* 0x000000890f00780c */ /* 0x000fe40005764270 */
[----:B------:R-:W-:Y:S02]  /*1e5e0*/  LOP3.LUT R172, R172, 0xfffffffe, RZ, 0xc0, !PT ;  /* 0xfffffffeacac7812 */ /* 0x000fe400078ec0ff */
        /* <DEDUP_REMOVED lines=14> */
[----:B------:R-:W-:-:S13]  /*1e6d0*/  ISETP.GE.AND P6, PT, R170, 0x1, PT ;  /* 0x00000001aa00780c */ /* 0x000fda0003fc6270 */
[----:B------:R-:W-:Y:S02]  /*1e6e0*/  @P6 LOP3.LUT R172, R172, 0x1, RZ, 0xfc, !PT ;  /* 0x00000001acac6812 */ /* 0x000fe400078efcff */
[----:B------:R-:W-:Y:S02]  /*1e6f0*/  ISETP.GT.AND P6, PT, R15, RZ, !P6 ;  /* 0x000000ff0f00720c */ /* 0x000fe400077c4270 */
[----:B------:R-:W-:Y:S02]  /*1e700*/  LOP3.LUT R172, R172, 0xf7ffffff, RZ, 0xc0, !PT ;  /* 0xf7ffffffacac7812 */ /* 0x000fe400078ec0ff */
[----:B------:R-:W-:-:S04]  /*1e710*/  ISETP.LT.OR P6, PT, R19, 0x1, P6 ;  /* 0x000000011300780c */ /* 0x000fc800037c1670 */
[----:B------:R-:W-:Y:S02]  /*1e720*/  FSEL R152, R152, -INF , !P6 ;  /* 0xff80000098987808 */ /* 0x000fe40007000000 */
[----:B------:R-:W-:-:S13]  /*1e730*/  ISETP.GE.AND P6, PT, R170, 0x9a, PT ;  /* 0x0000009aaa00780c */ /* 0x000fda0003fc6270 */
[----:B------:R-:W-:Y:S02]  /*1e740*/  @P6 LOP3.LUT R172, R172, 0x8000000, RZ, 0xfc, !PT ;  /* 0x08000000acac6812 */ /* 0x000fe400078efcff */
[----:B------:R-:W-:Y:S02]  /*1e750*/  ISETP.GT.AND P6, PT, R15, 0x99, !P6 ;  /* 0x000000990f00780c */ /* 0x000fe400077c4270 */
[----:B------:R-:W0:Y:S02]  /*1e760*/  SHFL.IDX PT, R15, R168, 0x1, 0x1c1f ;  /* 0x003c1f00a80f7f89 */ /* 0x000e2400000e0000 */
[----:B------:R-:W-:Y:S02]  /*1e770*/  ISETP.LT.OR P6, PT, R19, 0x9a, P6 ;  /* 0x0000009a1300780c */ /* 0x000fe400037c1670 */
[----:B------:R1:W-:Y:S02]  /*1e780*/  STL [R1], R172 ;  /* 0x000000ac01007387 */ /* 0x0003e40000100800 */
[----:B------:R-:W-:-:S02]  /*1e790*/  FSEL R101, R101, -INF , !P6 ;  /* 0xff80000065657808 */ /* 0x000fc40007000000 */
[----:B------:R-:W-:Y:S01]  /*1e7a0*/  LOP3.LUT P6, RZ, R17, 0x10, RZ, 0xc0, !PT ;  /* 0x0000001011ff7812 */ /* 0x000fe200078cc0ff */
[--C-:B0-----:R-:W-:Y:S02]  /*1e7b0*/  IMAD.IADD R20, R20, 0x1, R15.reuse ;  /* 0x0000000114147824 */ /* 0x101fe400078e020f */
[----:B------:R-:W-:-:S10]  /*1e7c0*/  IMAD.IADD R21, R21, 0x1, R15 ;  /* 0x0000000115157824 */ /* 0x000fd400078e020f */
[----:B-1----:R-:W-:Y:S05]  /*1e7d0*/  @!P6 BRA `(.L_x_1621) ;  /* 0x000000000054e947 */ /* 0x002fea0003800000 */
        /* <DEDUP_REMOVED lines=12> */
.L_x_1623:
[----:B------:R-:W-:-:S05]  /*1e8a0*/  IMAD.U32 R19, RZ, RZ, UR55 ;  /* 0x00000037ff137e24 */ /* 0x000fca000f8e00ff */
[----:B------:R-:W-:-:S13]  /*1e8b0*/  ISETP.NE.AND P6, PT, R19, 0x1, PT ;  /* 0x000000011300780c */ /* 0x000fda0003fc5270 */
[----:B------:R-:W0:Y:S02]  /*1e8c0*/  @P6 LDC.64 R12, c[0x0][0x9e8] ;  /* 0x00027a00ff0c6b82 */ /* 0x000e240000000a00 */
[----:B0-----:R-:W-:-:S05]  /*1e8d0*/  @P6 IMAD.HI.U32 R12, R15, R12, RZ ;  /* 0x0000000c0f0c6227 */ /* 0x001fca00078e00ff */
[----:B------:R-:W-:-:S07]  /*1e8e0*/  @P6 SHF.R.U32.HI R15, RZ, R13, R12 ;  /* 0x0000000dff0f6219 */ /* 0x000fce000001160c */
.L_x_1624:
[----:B------:R-:W-:Y:S05]  /*1e8f0*/  BSYNC B0 ;  /* 0x0000000000007941 */ /* 0x000fea0003800000 */
.L_x_1622:
[----:B------:R-:W-:-:S05]  /*1e900*/  IMAD R14, R15, R19, R14 ;  /* 0x000000130f0e7224 */ /* 0x000fca00078e020e */
[----:B------:R-:W-:Y:S02]  /*1e910*/  VIADDMNMX R20, R14, R19, R20, PT ;  /* 0x000000130e147246 */ /* 0x000fe40003800114 */
[----:B------:R-:W-:-:S07]  /*1e920*/  VIMNMX R21, R21, R14, !PT ;  /* 0x0000000e15157248 */ /* 0x000fce0007fe0100 */
.L_x_1621:
[----:B------:R-:W-:Y:S02]  /*1e930*/  ISETP.GT.AND P1, PT, R21, 0x20, !P1 ;  /* 0x000000201500780c */ /* 0x000fe40004f24270 */
[----:B------:R-:W-:Y:S02]  /*1e940*/  LOP3.LUT P6, RZ, R172, 0x20000, RZ, 0xc0, !PT ;  /* 0x00020000acff7812 */ /* 0x000fe400078cc0ff */
[----:B------:R-:W-:Y:S02]  /*1e950*/  ISETP.LT.OR P1, PT, R20, 0x21, P1 ;  /* 0x000000211400780c */ /* 0x000fe40000f21670 */
[----:B------:R-:W-:Y:S02]  /*1e960*/  FMNMX.FTZ R14, R152, R3, !PT ;  /* 0x00000003980e7209 */ /* 0x000fe40007810000 */
[----:B------:R-:W-:Y:S02]  /*1e970*/  FSEL R13, R138, -INF , !P1 ;  /* 0xff8000008a0d7808 */ /* 0x000fe40004800000 */
[----:B------:R-:W-:-:S02]  /*1e980*/  LOP3.LUT P1, RZ, R172, 0x2, RZ, 0xc0, !PT ;  /* 0x00000002acff7812 */ /* 0x000fc4000782c0ff */
[----:B------:R-:W-:Y:S02]  /*1e990*/  FMNMX.FTZ R14, R153, R14, !PT ;  /* 0x0000000e990e7209 */ /* 0x000fe40007810000 */
[----:B------:R-:W-:Y:S02]  /*1e9a0*/  ISETP.GT.AND P1, PT, R21, 0x21, !P1 ;  /* 0x000000211500780c */ /* 0x000fe40004f24270 */
[----:B------:R-:W-:Y:S02]  /*1e9b0*/  FMNMX.FTZ R14, R169, R14, !PT ;  /* 0x0000000ea90e7209 */ /* 0x000fe40007810000 */
[----:B------:R-:W-:Y:S02]  /*1e9c0*/  ISETP.LT.OR P1, PT, R20, 0x22, P1 ;  /* 0x000000221400780c */ /* 0x000fe40000f21670 */
[----:B------:R-:W-:Y:S02]  /*1e9d0*/  FMNMX.FTZ R14, R157, R14, !PT ;  /* 0x0000000e9d0e7209 */ /* 0x000fe40007810000 */
[----:B------:R-:W-:-:S02]  /*1e9e0*/  FSEL R139, R139, -INF , !P1 ;  /* 0xff8000008b8b7808 */ /* 0x000fc40004800000 */
[----:B------:R-:W-:Y:S02]  /*1e9f0*/  LOP3.LUT P1, RZ, R172, 0x4, RZ, 0xc0, !PT ;  /* 0x00000004acff7812 */ /* 0x000fe4000782c0ff */
[----:B------:R-:W-:Y:S02]  /*1ea00*/  FMNMX.FTZ R14, R171, R14, !PT ;  /* 0x0000000eab0e7209 */ /* 0x000fe40007810000 */
[----:B------:R-:W-:Y:S02]  /*1ea10*/  ISETP.GT.AND P1, PT, R21, 0x28, !P1 ;  /* 0x000000281500780c */ /* 0x000fe40004f24270 */
[----:B------:R-:W-:Y:S02]  /*1ea20*/  FMNMX.FTZ R14, R161, R14, !PT ;  /* 0x0000000ea10e7209 */ /* 0x000fe40007810000 */
[----:B------:R-:W-:Y:S02]  /*1ea30*/  ISETP.LT.OR P1, PT, R20, 0x29, P1 ;  /* 0x000000291400780c */ /* 0x000fe40000f21670 */
[----:B------:R-:W-:-:S02]  /*1ea40*/  FMNMX.FTZ R14, R173, R14, !PT ;  /* 0x0000000ead0e7209 */ /* 0x000fc40007810000 */
[----:B------:R-:W-:Y:S02]  /*1ea50*/  FSEL R15, R142, -INF , !P1 ;  /* 0xff8000008e0f7808 */ /* 0x000fe40004800000 */
[----:B------:R-:W-:Y:S02]  /*1ea60*/  LOP3.LUT P1, RZ, R172, 0x8, RZ, 0xc0, !PT ;  /* 0x00000008acff7812 */ /* 0x000fe4000782c0ff */
[----:B------:R-:W-:Y:S02]  /*1ea70*/  FMNMX.FTZ R14, R165, R14, !PT ;  /* 0x0000000ea50e7209 */ /* 0x000fe40007810000 */
[----:B------:R-:W-:Y:S02]  /*1ea80*/  ISETP.GT.AND P1, PT, R21, 0x29, !P1 ;  /* 0x000000291500780c */ /* 0x000fe40004f24270 */
[----:B------:R-:W-:Y:S02]  /*1ea90*/  FMNMX.FTZ R14, R175, R14, !PT ;  /* 0x0000000eaf0e7209 */ /* 0x000fe40007810000 */
[----:B------:R-:W-:-:S02]  /*1eaa0*/  ISETP.LT.OR P1, PT, R20, 0x2a, P1 ;  /* 0x0000002a1400780c */ /* 0x000fc40000f21670 */
[----:B------:R-:W-:Y:S02]  /*1eab0*/  FMNMX.FTZ R14, R137, R14, !PT ;  /* 0x0000000e890e7209 */ /* 0x000fe40007810000 */
[----:B------:R-:W-:Y:S02]  /*1eac0*/  FSEL R143, R143, -INF , !P1 ;  /* 0xff8000008f8f7808 */ /* 0x000fe40004800000 */
[----:B------:R-:W-:Y:S02]  /*1ead0*/  LOP3.LUT P1, RZ, R172, 0x10, RZ, 0xc0, !PT ;  /* 0x00000010acff7812 */ /* 0x000fe4000782c0ff */
[----:B------:R-:W-:Y:S02]  /*1eae0*/  FMNMX.FTZ R14, R177, R14, !PT ;  /* 0x0000000eb10e7209 */ /* 0x000fe40007810000 */
[----:B------:R-:W-:Y:S02]  /*1eaf0*/  ISETP.GT.AND P1, PT, R21, 0x30, !P1 ;  /* 0x000000301500780c */ /* 0x000fe40004f24270 */
[----:B------:R-:W-:-:S02]  /*1eb00*/  FMNMX.FTZ R14, R141, R14, !PT ;  /* 0x0000000e8d0e7209 */ /* 0x000fc40007810000 */
[----:B------:R-:W-:Y:S02]  /*1eb10*/  ISETP.LT.OR P1, PT, R20, 0x31, P1 ;  /* 0x000000311400780c */ /* 0x000fe40000f21670 */
[----:B------:R-:W-:Y:S02]  /*1eb20*/  FMNMX.FTZ R14, R179, R14, !PT ;  /* 0x0000000eb30e7209 */ /* 0x000fe40007810000 */
[----:B------:R-:W-:Y:S02]  /*1eb30*/  FSEL R19, R146, -INF , !P1 ;  /* 0xff80000092137808 */ /* 0x000fe40004800000 */
[----:B------:R-:W-:Y:S02]  /*1eb40*/  LOP3.LUT P1, RZ, R172, 0x800000, RZ, 0xc0, !PT ;  /* 0x00800000acff7812 */ /* 0x000fe4000782c0ff */
[----:B------:R-:W-:Y:S02]  /*1eb50*/  FMNMX.FTZ R14, R145, R14, !PT ;  /* 0x0000000e910e7209 */ /* 0x000fe40007810000 */
[----:B------:R-:W-:-:S02]  /*1eb60*/  ISETP.GT.AND P1, PT, R21, 0x31, !P1 ;  /* 0x000000311500780c */ /* 0x000fc40004f24270 */
[----:B------:R-:W-:Y:S02]  /*1eb70*/  FMNMX.FTZ R14, R181, R14, !PT ;  /* 0x0000000eb50e7209 */ /* 0x000fe40007810000 */
[----:B------:R-:W-:Y:S02]  /*1eb80*/  ISETP.LT.OR P1, PT, R20, 0x32, P1 ;  /* 0x000000321400780c */ /* 0x000fe40000f21670 */
[----:B------:R-:W-:Y:S02]  /*1eb90*/  FMNMX.FTZ R14, R149, R14, !PT ;  /* 0x0000000e950e7209 */ /* 0x000fe40007810000 */
[----:B------:R-:W-:Y:S02]  /*1eba0*/  FSEL R147, R147, -INF , !P1 ;  /* 0xff80000093937808 */ /* 0x000fe40004800000 */
[----:B------:R-:W-:Y:S02]  /*1ebb0*/  LOP3.LUT P1, RZ, R172, 0x400000, RZ, 0xc0, !PT ;  /* 0x00400000acff7812 */ /* 0x000fe4000782c0ff */
[----:B------:R-:W-:-:S02]  /*1ebc0*/  FMNMX.FTZ R14, R183, R14, !PT ;  /* 0x0000000eb70e7209 */ /* 0x000fc40007810000 */
[----:B------:R-:W-:Y:S02]  /*1ebd0*/  ISETP.GT.AND P1, PT, R21, 0x38, !P1 ;  /* 0x000000381500780c */ /* 0x000fe40004f24270 */
[----:B------:R-:W-:Y:S02]  /*1ebe0*/  FMNMX.FTZ R14, R121, R14, !PT ;  /* 0x0000000e790e7209 */ /* 0x000fe40007810000 */
        /* <DEDUP_REMOVED lines=8> */
[----:B------:R-:W-:Y:S02]  /*1ec70*/  ISETP.GT.AND P2, PT, R21, 0x89, !P2 ;  /* 0x000000891500780c */ /* 0x000fe40005744270 */
[----:B------:R-:W-:-:S02]  /*1ec80*/  FSEL R151, R151, -INF , !P1 ;  /* 0xff80000097977808 */ /* 0x000fc40004800000 */
[----:B------:R-:W-:Y:S02]  /*1ec90*/  LOP3.LUT P1, RZ, R172, 0x100000, RZ, 0xc0, !PT ;  /* 0x00100000acff7812 */ /* 0x000fe4000782c0ff */
[C---:B------:R-:W-:Y:S02]  /*1eca0*/  ISETP.LT.OR P2, PT, R20.reuse, 0x8a, P2 ;  /* 0x0000008a1400780c */ /* 0x040fe40001741670 */
[C---:B------:R-:W-:Y:S02]  /*1ecb0*/  ISETP.GT.AND P1, PT, R21.reuse, 0x40, !P1 ;  /* 0x000000401500780c */ /* 0x040fe40004f24270 */
[----:B------:R-:W-:Y:S02]  /*1ecc0*/  ISETP.GT.AND P3, PT, R21, 0x90, !P3 ;  /* 0x000000901500780c */ /* 0x000fe40005f64270 */
[----:B------:R-:W-:Y:S02]  /*1ecd0*/  ISETP.LT.OR P1, PT, R20, 0x41, P1 ;  /* 0x000000411400780c */ /* 0x000fe40000f21670 */
[----:B------:R-:W-:-:S02]  /*1ece0*/  FSEL R95, R95, -INF , !P2 ;  /* 0xff8000005f5f7808 */ /* 0x000fc40005000000 */
[----:B------:R-:W-:Y:S02]  /*1ecf0*/  FSEL R122, R122, -INF , !P1 ;  /* 0xff8000007a7a7808 */ /* 0x000fe40004800000 */
[----:B------:R-:W-:Y:S02]  /*1ed00*/  LOP3.LUT P1, RZ, R172, 0x80000, RZ, 0xc0, !PT ;  /* 0x00080000acff7812 */ /* 0x000fe4000782c0ff */
[C---:B------:R-:W-:Y:S02]  /*1ed10*/  ISETP.LT.OR P3, PT, R20.reuse, 0x91, P3 ;  /* 0x000000911400780c */ /* 0x040fe40001f61670 */
[C---:B------:R-:W-:Y:S02]  /*1ed20*/  ISETP.GT.AND P1, PT, R21.reuse, 0x41, !P1 ;  /* 0x000000411500780c */ /* 0x040fe40004f24270 */
[----:B------:R-:W-:Y:S02]  /*1ed30*/  ISETP.GT.AND P4, PT, R21, 0x91, !P4 ;  /* 0x000000911500780c */ /* 0x000fe40006784270 */
[----:B------:R-:W-:-:S02]  /*1ed40*/  ISETP.LT.OR P1, PT, R20, 0x42, P1 ;  /* 0x000000421400780c */ /* 0x000fc40000f21670 */
[----:B------:R-:W-:Y:S02]  /*1ed50*/  FSEL R98, R98, -INF , !P3 ;  /* 0xff80000062627808 */ /* 0x000fe40005800000 */
[----:B------:R-:W-:Y:S02]  /*1ed60*/  FSEL R123, R123, -INF , !P1 ;  /* 0xff8000007b7b7808 */ /* 0x000fe40004800000 */
[----:B------:R-:W-:Y:S02]  /*1ed70*/  LOP3.LUT P1, RZ, R172, 0x40000, RZ, 0xc0, !PT ;  /* 0x00040000acff7812 */ /* 0x000fe4000782c0ff */
[----:B------:R-:W-:Y:S02]  /*1ed80*/  ISETP.LT.OR P4, PT, R20, 0x92, P4 ;  /* 0x000000921400780c */ /* 0x000fe40002781670 */
[C---:B------:R-:W-:Y:S02]  /*1ed90*/  ISETP.GT.AND P1, PT, R21.reuse, 0x48, !P1 ;  /* 0x000000481500780c */ /* 0x040fe40004f24270 */
[----:B------:R-:W-:-:S02]  /*1eda0*/  ISETP.GT.AND P5, PT, R21, 0x98, !P5 ;  /* 0x000000981500780c */ /* 0x000fc40006fa4270 */
[----:B------:R-:W-:Y:S02]  /*1edb0*/  ISETP.LT.OR P1, PT, R20, 0x49, P1 ;  /* 0x000000491400780c */ /* 0x000fe40000f21670 */
[----:B------:R-:W-:Y:S02]  /*1edc0*/  FSEL R99, R99, -INF , !P4 ;  /* 0xff80000063637808 */ /* 0x000fe40006000000 */
[----:B------:R-:W-:Y:S02]  /*1edd0*/  FSEL R126, R126, -INF , !P1 ;  /* 0xff8000007e7e7808 */ /* 0x000fe40004800000 */
[----:B------:R-:W-:Y:S02]  /*1ede0*/  ISETP.GT.AND P1, PT, R21, 0x49, !P6 ;  /* 0x000000491500780c */ /* 0x000fe40007724270 */
[----:B------:R-:W-:Y:S02]  /*1edf0*/  LOP3.LUT P6, RZ, R172, 0x40, RZ, 0xc0, !PT ;  /* 0x00000040acff7812 */ /* 0x000fe400078cc0ff */
[----:B------:R-:W-:-:S02]  /*1ee00*/  ISETP.LT.OR P1, PT, R20, 0x4a, P1 ;  /* 0x0000004a1400780c */ /* 0x000fc40000f21670 */
[----:B------:R-:W-:Y:S02]  /*1ee10*/  ISETP.LT.OR P5, PT, R20, 0x99, P5 ;  /* 0x000000991400780c */ /* 0x000fe40002fa1670 */
[----:B------:R-:W-:Y:S02]  /*1ee20*/  FSEL R127, R127, -INF , !P1 ;  /* 0xff8000007f7f7808 */ /* 0x000fe40004800000 */
[----:B------:R-:W-:Y:S02]  /*1ee30*/  LOP3.LUT P1, RZ, R172, 0x10000, RZ, 0xc0, !PT ;  /* 0x00010000acff7812 */ /* 0x000fe4000782c0ff */
[----:B------:R-:W-:Y:S02]  /*1ee40*/  FSEL R102, R102, -INF , !P5 ;  /* 0xff80000066667808 */ /* 0x000fe40006800000 */
[----:B------:R-:W-:Y:S02]  /*1ee50*/  ISETP.GT.AND P1, PT, R21, 0x50, !P1 ;  /* 0x000000501500780c */ /* 0x000fe40004f24270 */
[----:B------:R-:W-:-:S02]  /*1ee60*/  ISETP.NE.AND P3, PT, R205, 0x3, PT ;  /* 0x00000003cd00780c */ /* 0x000fc40003f65270 */
[----:B------:R-:W-:-:S04]  /*1ee70*/  ISETP.LT.OR P1, PT, R20, 0x51, P1 ;  /* 0x000000511400780c */ /* 0x000fc80000f21670 */
[----:B------:R-:W-:Y:S02]  /*1ee80*/  FSEL R130, R130, -INF , !P1 ;  /* 0xff80000082827808 */ /* 0x000fe40004800000 */
[----:B------:R-:W-:-:S04]  /*1ee90*/  LOP3.LUT P1, RZ, R172, 0x8000, RZ, 0xc0, !PT ;  /* 0x00008000acff7812 */ /* 0x000fc8000782c0ff */
[----:B------:R-:W-:-:S04]  /*1eea0*/  ISETP.GT.AND P1, PT, R21, 0x51, !P1 ;  /* 0x000000511500780c */ /* 0x000fc80004f24270 */
        /* <DEDUP_REMOVED lines=34> */
[----:B------:R-:W-:Y:S02]  /*1f0d0*/  ISETP.GT.AND P1, PT, R21, 0x78, !P6 ;  /* 0x000000781500780c */ /* 0x000fe40007724270 */
[----:B------:R-:W-:Y:S02]  /*1f0e0*/  LOP3.LUT P6, RZ, R172, 0x1000000, RZ, 0xc0, !PT ;  /* 0x01000000acff7812 */ /* 0x000fe400078cc0ff */
        /* <DEDUP_REMOVED lines=42> */
[----:B------:R-:W-:Y:S02]  /*1f390*/  FMNMX.FTZ R91, R129, R14, !PT ;  /* 0x0000000e815b7209 */ /* 0x000fe40007810000 */
[----:B------:R-:W-:Y:S02]  /*1f3a0*/  ISETP.GT.AND P1, PT, R21, 0x88, !P6 ;  /* 0x000000881500780c */ /* 0x000fe40007724270 */
[----:B------:R-:W-:Y:S02]  /*1f3b0*/  FMNMX.FTZ R14, R132, R91, !PT ;  /* 0x0000005b840e7209 */ /* 0x000fe40007810000 */
[----:B------:R-:W-:Y:S02]  /*1f3c0*/  ISETP.LT.OR P1, PT, R20, 0x89, P1 ;  /* 0x000000891400780c */ /* 0x000fe40000f21670 */
[----:B------:R-:W-:-:S02]  /*1f3d0*/  FMNMX.FTZ R91, R133, R14, !PT ;  /* 0x0000000e855b7209 */ /* 0x000fc40007810000 */
[----:B------:R-:W-:Y:S02]  /*1f3e0*/  LOP3.LUT P6, RZ, R172, 0x1, RZ, 0xc0, !PT ;  /* 0x00000001acff7812 */ /* 0x000fe400078cc0ff */
[----:B------:R-:W-:Y:S02]  /*1f3f0*/  FMNMX.FTZ R14, R104, R91, !PT ;  /* 0x0000005b680e7209 */ /* 0x000fe40007810000 */
[----:B------:R-:W-:Y:S02]  /*1f400*/  FSEL R94, R94, -INF , !P1 ;  /* 0xff8000005e5e7808 */ /* 0x000fe40004800000 */
[----:B------:R-:W-:Y:S02]  /*1f410*/  FMNMX.FTZ R91, R105, R14, !PT ;  /* 0x0000000e695b7209 */ /* 0x000fe40007810000 */
[----:B------:R-:W-:Y:S02]  /*1f420*/  ISETP.GT.AND P1, PT, R21, RZ, !P6 ;  /* 0x000000ff1500720c */ /* 0x000fe40007724270 */
[----:B------:R-:W-:-:S02]  /*1f430*/  FMNMX.FTZ R14, R108, R91, !PT ;  /* 0x0000005b6c0e7209 */ /* 0x000fc40007810000 */
[----:B------:R-:W-:Y:S02]  /*1f440*/  ISETP.LT.OR P1, PT, R20, 0x1, P1 ;  /* 0x000000011400780c */ /* 0x000fe40000f21670 */
[----:B------:R-:W-:Y:S02]  /*1f450*/  FMNMX.FTZ R91, R109, R14, !PT ;  /* 0x0000000e6d5b7209 */ /* 0x000fe40007810000 */
[----:B------:R-:W-:Y:S02]  /*1f460*/  FSEL R154, R154, -INF , !P1 ;  /* 0xff8000009a9a7808 */ /* 0x000fe40004800000 */
[----:B------:R-:W-:Y:S02]  /*1f470*/  FMNMX.FTZ R14, R112, R91, !PT ;  /* 0x0000005b700e7209 */ /* 0x000fe40007810000 */
[----:B------:R-:W-:Y:S02]  /*1f480*/  FMNMX.FTZ R140, R154, R0, !PT ;  /* 0x000000009a8c7209 */ /* 0x000fe40007810000 */
[----:B------:R-:W-:-:S02]  /*1f490*/  FMNMX.FTZ R91, R113, R14, !PT ;  /* 0x0000000e715b7209 */ /* 0x000fc40007810000 */
[----:B------:R-:W-:Y:S02]  /*1f4a0*/  LOP3.LUT P6, RZ, R172, 0x8000000, RZ, 0xc0, !PT ;  /* 0x08000000acff7812 */ /* 0x000fe400078cc0ff */
[----:B------:R-:W-:Y:S02]  /*1f4b0*/  FMNMX.FTZ R14, R116, R91, !PT ;  /* 0x0000005b740e7209 */ /* 0x000fe40007810000 */
[----:B------:R-:W-:Y:S02]  /*1f4c0*/  ISETP.GT.AND P2, PT, R21, 0x99, !P6 ;  /* 0x000000991500780c */ /* 0x000fe40007744270 */
[----:B------:R-:W-:Y:S02]  /*1f4d0*/  FMNMX.FTZ R91, R117, R14, !PT ;  /* 0x0000000e755b7209 */ /* 0x000fe40007810000 */
[----:B------:R-:W-:Y:S02]  /*1f4e0*/  ISETP.LT.OR P2, PT, R20, 0x9a, P2 ;  /* 0x0000009a1400780c */ /* 0x000fe40001741670 */
[----:B------:R-:W-:-:S04]  /*1f4f0*/  FMNMX.FTZ R14, R88, R91, !PT ;  /* 0x0000005b580e7209 */ /* 0x000fc80007810000 */
[----:B------:R-:W-:-:S04]  /*1f500*/  FMNMX.FTZ R91, R89, R14, !PT ;  /* 0x0000000e595b7209 */ /* 0x000fc80007810000 */
[----:B------:R-:W-:-:S04]  /*1f510*/  FMNMX.FTZ R14, R92, R91, !PT ;  /* 0x0000005b5c0e7209 */ /* 0x000fc80007810000 */
[----:B------:R-:W-:-:S04]  /*1f520*/  FMNMX.FTZ R91, R93, R14, !PT ;  /* 0x0000000e5d5b7209 */ /* 0x000fc80007810000 */
[----:B------:R-:W-:-:S04]  /*1f530*/  FMNMX.FTZ R14, R96, R91, !PT ;  /* 0x0000005b600e7209 */ /* 0x000fc80007810000 */
[----:B------:R-:W-:-:S04]  /*1f540*/  FMNMX.FTZ R91, R97, R14, !PT ;  /* 0x0000000e615b7209 */ /* 0x000fc80007810000 */
[----:B------:R-:W-:-:S04]  /*1f550*/  FMNMX.FTZ R14, R100, R91, !PT ;  /* 0x0000005b640e7209 */ /* 0x000fc80007810000 */
[----:B------:R-:W-:-:S05]  /*1f560*/  FMNMX.FTZ R120, R101, R14, !PT ;  /* 0x0000000e65787209 */ /* 0x000fca0007810000 */
[----:B------:R-:W0:Y:S02]  /*1f570*/  SHFL.BFLY PT, R91, R120, 0x2, 0x1f ;  /* 0x0c401f00785b7f89 */ /* 0x000e2400000e0000 */
[----:B0-----:R-:W-:-:S05]  /*1f580*/  FMNMX.FTZ R124, R120, R91, !PT ;  /* 0x0000005b787c7209 */ /* 0x001fca0007810000 */
[----:B------:R-:W0:Y:S02]  /*1f590*/  SHFL.BFLY PT, R91, R124, 0x1, 0x1f ;  /* 0x0c201f007c5b7f89 */ /* 0x000e2400000e0000 */
[----:B0-----:R-:W-:-:S04]  /*1f5a0*/  FMNMX.FTZ R91, R124, R91, !PT ;  /* 0x0000005b7c5b7209 */ /* 0x001fc80007810000 */
[----:B------:R-:W-:Y:S01]  /*1f5b0*/  FSETP.NEU.FTZ.AND P1, PT, R91, -INF , PT ;  /* 0xff8000005b00780b */ /* 0x000fe20003f3d000 */
[----:B------:R-:W-:-:S05]  /*1f5c0*/  FFMA.FTZ R14, R2, R91, -8 ;  /* 0xc1000000020e7423 */ /* 0x000fca000001005b */
[----:B------:R-:W-:-:S05]  /*1f5d0*/  FSEL R14, R14, RZ, P1 ;  /* 0x000000ff0e0e7208 */ /* 0x000fca0000800000 */
[C-C-:B------:R-:W-:Y:S01]  /*1f5e0*/  FFMA.FTZ R124, R2.reuse, R169, -R14.reuse ;  /* 0x000000a9027c7223 */ /* 0x140fe2000001080e */
[----:B------:R-:W-:Y:S01]  /*1f5f0*/  FMNMX.FTZ R169, R155, R140, !PT ;  /* 0x0000008c9ba97209 */ /* 0x000fe20007810000 */
[C-C-:B------:R-:W-:Y:S01]  /*1f600*/  FFMA.FTZ R152, R2.reuse, R152, -R14.reuse ;  /* 0x0000009802987223 */ /* 0x140fe2000001080e */
[----:B------:R-:W-:-:S01]  /*1f610*/  FFMA.FTZ R160, R2, R109, -R14 ;  /* 0x0000006d02a07223 */ /* 0x000fc2000001080e */
[----:B------:R-:W-:Y:S01]  /*1f620*/  FSEL R109, R103, -INF , !P2 ;  /* 0xff800000676d7808 */ /* 0x000fe20005000000 */
[----:B------:R-:W-:-:S01]  /*1f630*/  FFMA.FTZ R164, R2, R112, -R14 ;  /* 0x0000007002a47223 */ /* 0x000fc2000001080e */
[----:B------:R-:W-:Y:S01]  /*1f640*/  FMNMX.FTZ R140, R158, R169, !PT ;  /* 0x000000a99e8c7209 */ /* 0x000fe20007810000 */
[----:B------:R0:W-:Y:S01]  /*1f650*/  MUFU.EX2 R120, R152 ;  /* 0x0000009800787308 */ /* 0x0001e20000000800 */
[----:B------:R-:W-:-:S01]  /*1f660*/  FFMA.FTZ R112, R2, R116, -R14 ;  /* 0x0000007402707223 */ /* 0x000fc2000001080e */
[----:B------:R-:W-:Y:S01]  /*1f670*/  FSEL R116, R91, RZ, P1 ;  /* 0x000000ff5b747208 */ /* 0x000fe20000800000 */
[----:B------:R-:W-:-:S01]  /*1f680*/  FFMA.FTZ R153, R2, R153, -R14 ;  /* 0x0000009902997223 */ /* 0x000fc2000001080e */
[----:B------:R-:W-:Y:S01]  /*1f690*/  FMNMX.FTZ R169, R159, R140, !PT ;  /* 0x0000008c9fa97209 */ /* 0x000fe20007810000 */
[----:B------:R-:W-:-:S01]  /*1f6a0*/  FFMA.FTZ R157, R2, R157, -R14 ;  /* 0x0000009d029d7223 */ /* 0x000fc2000001080e */
[----:B------:R-:W-:Y:S01]  /*1f6b0*/  FFMA.FTZ R128, R2, R171, -R14 ;  /* 0x000000ab02807223 */ /* 0x000fe2000001080e */
[----:B------:R-:W-:-:S01]  /*1f6c0*/  FADD.FTZ R3, -R116, R3 ;  /* 0x0000000374037221 */ /* 0x000fc20000010100 */
[----:B------:R-:W-:Y:S01]  /*1f6d0*/  FMNMX.FTZ R142, R162, R169, !PT ;  /* 0x000000a9a28e7209 */ /* 0x000fe20007810000 */
[----:B------:R-:W-:Y:S01]  /*1f6e0*/  MUFU.EX2 R103, R160 ;  /* 0x000000a000677308 */ /* 0x000fe20000000800 */
[----:B------:R-:W-:-:S01]  /*1f6f0*/  FFMA.FTZ R161, R2, R161, -R14 ;  /* 0x000000a102a17223 */ /* 0x000fc2000001080e */
[C-C-:B------:R-:W-:Y:S01]  /*1f700*/  FFMA.FTZ R136, R2.reuse, R173, -R14.reuse ;  /* 0x000000ad02887223 */ /* 0x140fe2000001080e */
[----:B------:R-:W-:Y:S01]  /*1f710*/  FMNMX.FTZ R169, R163, R142, !PT ;  /* 0x0000008ea3a97209 */ /* 0x000fe20007810000 */
[C-C-:B------:R-:W-:Y:S01]  /*1f720*/  FFMA.FTZ R165, R2.reuse, R165, -R14.reuse ;  /* 0x000000a502a57223 */ /* 0x140fe2000001080e */
[----:B------:R-:W-:-:S01]  /*1f730*/  FFMA.FTZ R138, R2, R175, -R14 ;  /* 0x000000af028a7223 */ /* 0x000fc2000001080e */
[--C-:B------:R-:W-:Y:S01]  /*1f740*/  FFMA.FTZ R137, R2, R137, -R14.reuse ;  /* 0x0000008902897223 */ /* 0x100fe2000001080e */
[----:B------:R-:W-:Y:S01]  /*1f750*/  FMNMX.FTZ R142, R166, R169, !PT ;  /* 0x000000a9a68e7209 */ /* 0x000fe20007810000 */
[C-C-:B------:R-:W-:Y:S01]  /*1f760*/  FFMA.FTZ R177, R2.reuse, R177, -R14.reuse ;  /* 0x000000b102b17223 */ /* 0x140fe2000001080e */
[----:B------:R-:W-:-:S01]  /*1f770*/  FFMA.FTZ R141, R2, R141, -R14 ;  /* 0x0000008d028d7223 */ /* 0x000fc2000001080e */
[C-C-:B------:R-:W-:Y:S01]  /*1f780*/  FFMA.FTZ R179, R2.reuse, R179, -R14.reuse ;  /* 0x000000b302b37223 */ /* 0x140fe2000001080e */
        /* <DEDUP_REMOVED lines=31> */
[C---:B------:R-:W-:Y:S01]  /*1f980*/  FFMA.FTZ R101, R2.reuse, R101, -R14 ;  /* 0x0000006502657223 */ /* 0x040fe2000001080e */
[----:B------:R-:W-:Y:S01]  /*1f990*/  FMNMX.FTZ R169, R151, R146, !PT ;  /* 0x0000009297a97209 */ /* 0x000fe20007810000 */
[----:B------:R-:W-:Y:S01]  /*1f9a0*/  FMUL.FTZ R3, R2, R3 ;  /* 0x0000000302037220 */ /* 0x000fe20000410000 */
[----:B------:R-:W-:Y:S02]  /*1f9b0*/  MUFU.EX2 R153, R153 ;  /* 0x0000009900997308 */ /* 0x000fe40000000800 */
[----:B------:R-:W-:-:S04]  /*1f9c0*/  FMNMX.FTZ R148, R122, R169, !PT ;  /* 0x000000a97a947209 */ /* 0x000fc80007810000 */
[----:B------:R-:W-:Y:S02]  /*1f9d0*/  FMNMX.FTZ R169, R123, R148, !PT ;  /* 0x000000947ba97209 */ /* 0x000fe40007810000 */
[----:B------:R-:W1:Y:S02]  /*1f9e0*/  MUFU.EX2 R3, R3 ;  /* 0x0000000300037308 */ /* 0x000e640000000800 */
[----:B------:R-:W-:-:S04]  /*1f9f0*/  FMNMX.FTZ R148, R126, R169, !PT ;  /* 0x000000a97e947209 */ /* 0x000fc80007810000 */
[----:B------:R-:W-:Y:S02]  /*1fa00*/  FMNMX.FTZ R169, R127, R148, !PT ;  /* 0x000000947fa97209 */ /* 0x000fe40007810000 */
[----:B------:R-:W-:Y:S02]  /*1fa10*/  MUFU.EX2 R124, R124 ;  /* 0x0000007c007c7308 */ /* 0x000fe40000000800 */
[----:B0-----:R-:W-:-:S04]  /*1fa20*/  FMNMX.FTZ R152, R130, R169, !PT ;  /* 0x000000a982987209 */ /* 0x001fc80007810000 */
[----:B------:R-:W-:Y:S02]  /*1fa30*/  FMNMX.FTZ R169, R131, R152, !PT ;  /* 0x0000009883a97209 */ /* 0x000fe40007810000 */
[----:B------:R-:W-:Y:S01]  /*1fa40*/  MUFU.EX2 R157, R157 ;  /* 0x0000009d009d7308 */ /* 0x000fe20000000800 */
[----:B-1----:R-:W-:-:S01]  /*1fa50*/  FFMA.FTZ R6, R3, R6, R120 ;  /* 0x0000000603067223 */ /* 0x002fc20000010078 */
        /* <DEDUP_REMOVED lines=26> */
[----:B------:R-:W-:Y:S03]  /*1fc00*/  MUFU.EX2 R142, R179 ;  /* 0x000000b3008e7308 */ /* 0x000fe60000000800 */
[----:B------:R-:W0:Y:S05]  /*1fc10*/  SHFL.BFLY PT, R156, R21, 0x2, 0x1f ;  /* 0x0c401f00159c7f89 */ /* 0x000e2a00000e0000 */
[----:B------:R-:W-:Y:S08]  /*1fc20*/  MUFU.EX2 R145, R145 ;  /* 0x0000009100917308 */ /* 0x000ff00000000800 */
[----:B------:R-:W-:Y:S08]  /*1fc30*/  MUFU.EX2 R144, R181 ;  /* 0x000000b500907308 */ /* 0x000ff00000000800 */
[----:B------:R-:W-:Y:S01]  /*1fc40*/  MUFU.EX2 R149, R149 ;  /* 0x0000009500957308 */ /* 0x000fe20000000800 */
[----:B0-----:R-:W-:-:S05]  /*1fc50*/  FMNMX.FTZ R156, R21, R156, !PT ;  /* 0x0000009c159c7209 */ /* 0x001fca0007810000 */
[----:B------:R-:W0:Y:S02]  /*1fc60*/  SHFL.BFLY PT, R21, R156, 0x1, 0x1f ;  /* 0x0c201f009c157f89 */ /* 0x000e2400000e0000 */
[----:B------:R-:W-:Y:S08]  /*1fc70*/  MUFU.EX2 R146, R183 ;  /* 0x000000b700927308 */ /* 0x000ff00000000800 */
[----:B------:R-:W-:Y:S08]  /*1fc80*/  MUFU.EX2 R121, R121 ;  /* 0x0000007900797308 */ /* 0x000ff00000000800 */
[----:B------:R-:W-:Y:S01]  /*1fc90*/  MUFU.EX2 R148, R185 ;  /* 0x000000b900947308 */ /* 0x000fe20000000800 */
[----:B0-----:R-:W-:-:S07]  /*1fca0*/  FMNMX.FTZ R21, R156, R21, !PT ;  /* 0x000000159c157209 */ /* 0x001fce0007810000 */
[----:B------:R-:W-:Y:S01]  /*1fcb0*/  MUFU.EX2 R125, R125 ;  /* 0x0000007d007d7308 */ /* 0x000fe20000000800 */
[----:B------:R-:W-:Y:S01]  /*1fcc0*/  FSETP.NEU.FTZ.AND P1, PT, R21, -INF , PT ;  /* 0xff8000001500780b */ /* 0x000fe20003f3d000 */
[----:B------:R-:W-:-:S06]  /*1fcd0*/  FFMA.FTZ R169, R2, R21, -8 ;  /* 0xc100000002a97423 */ /* 0x000fcc0000010015 */
[----:B------:R-:W-:Y:S01]  /*1fce0*/  MUFU.EX2 R152, R187 ;  /* 0x000000bb00987308 */ /* 0x000fe20000000800 */
[----:B------:R-:W-:-:S05]  /*1fcf0*/  FSEL R169, R169, RZ, P1 ;  /* 0x000000ffa9a97208 */ /* 0x000fca0000800000 */
[C-C-:B------:R-:W-:Y:S01]  /*1fd00*/  FFMA.FTZ R160, R2.reuse, R143, -R169.reuse ;  /* 0x0000008f02a07223 */ /* 0x140fe200000108a9 */
[----:B------:R-:W-:Y:S01]  /*1fd10*/  FSEL R143, R21, RZ, P1 ;  /* 0x000000ff158f7208 */ /* 0x000fe20000800000 */
[C-C-:B------:R-:W-:Y:S01]  /*1fd20*/  FFMA.FTZ R14, R2.reuse, R154, -R169.reuse ;  /* 0x0000009a020e7223 */ /* 0x140fe200000108a9 */
[----:B------:R-:W-:-:S01]  /*1fd30*/  FFMA.FTZ R155, R2, R155, -R169 ;  /* 0x0000009b029b7223 */ /* 0x000fc200000108a9 */
[C-C-:B------:R-:W-:Y:S01]  /*1fd40*/  FFMA.FTZ R116, R2.reuse, R158, -R169.reuse ;  /* 0x0000009e02747223 */ /* 0x140fe200000108a9 */
[----:B------:R-:W-:-:S01]  /*1fd50*/  FFMA.FTZ R159, R2, R159, -R169 ;  /* 0x0000009f029f7223 */ /* 0x000fc200000108a9 */
[----:B------:R-:W-:Y:S01]  /*1fd60*/  FADD.FTZ R143, -R143, R0 ;  /* 0x000000008f8f7221 */ /* 0x000fe20000010100 */
[----:B------:R-:W-:-:S01]  /*1fd70*/  FFMA.FTZ R154, R2, R162, -R169 ;  /* 0x000000a2029a7223 */ /* 0x000fc200000108a9 */
[----:B------:R-:W-:Y:S01]  /*1fd80*/  MUFU.EX2 R14, R14 ;  /* 0x0000000e000e7308 */ /* 0x000fe20000000800 */
[----:B------:R-:W-:-:S01]  /*1fd90*/  FFMA.FTZ R162, R2, R147, -R169 ;  /* 0x0000009302a27223 */ /* 0x000fc200000108a9 */
[C---:B------:R-:W-:Y:S01]  /*1fda0*/  FMUL.FTZ R143, R2.reuse, R143 ;  /* 0x0000008f028f7220 */ /* 0x040fe20000410000 */
[----:B------:R-:W-:-:S01]  /*1fdb0*/  FFMA.FTZ R163, R2, R163, -R169 ;  /* 0x000000a302a37223 */ /* 0x000fc200000108a9 */
[C-C-:B------:R-:W-:Y:S01]  /*1fdc0*/  FFMA.FTZ R147, R2.reuse, R126, -R169.reuse ;  /* 0x0000007e02937223 */ /* 0x140fe200000108a9 */
[----:B------:R-:W-:-:S01]  /*1fdd0*/  FFMA.FTZ R126, R2, R130, -R169 ;  /* 0x00000082027e7223 */ /* 0x000fc200000108a9 */
[C-C-:B------:R-:W-:Y:S01]  /*1fde0*/  FFMA.FTZ R130, R2.reuse, R134, -R169.reuse ;  /* 0x0000008602827223 */ /* 0x140fe200000108a9 */
[----:B------:R-:W-:-:S01]  /*1fdf0*/  FFMA.FTZ R156, R2, R166, -R169 ;  /* 0x000000a6029c7223 */ /* 0x000fc200000108a9 */
[----:B------:R-:W0:Y:S01]  /*1fe00*/  MUFU.EX2 R143, R143 ;  /* 0x0000008f008f7308 */ /* 0x000e220000000800 */
[----:B------:R-:W-:-:S01]  /*1fe10*/  FFMA.FTZ R167, R2, R167, -R169 ;  /* 0x000000a702a77223 */ /* 0x000fc200000108a9 */
[C-C-:B------:R-:W-:Y:S01]  /*1fe20*/  FFMA.FTZ R13, R2.reuse, R13, -R169.reuse ;  /* 0x0000000d020d7223 */ /* 0x140fe200000108a9 */
        /* <DEDUP_REMOVED lines=29> */
[----:B------:R-:W3:Y:S01]  /*20000*/  MUFU.EX2 R154, R154 ;  /* 0x0000009a009a7308 */ /* 0x000ee20000000800 */
[----:B------:R-:W-:-:S01]  /*20010*/  FFMA.FTZ R109, R2, R109, -R169 ;  /* 0x0000006d026d7223 */ /* 0x000fc200000108a9 */
[----:B------:R-:W-:-:S04]  /*20020*/  FADD.FTZ R5, R161, R6 ;  /* 0x00000006a1057221 */ /* 0x000fc80000010000 */
[----:B------:R-:W-:Y:S02]  /*20030*/  FADD.FTZ R6, R136, R5 ;  /* 0x0000000588067221 */ /* 0x000fe40000010000 */
[----:B------:R-:W4:Y:S02]  /*20040*/  MUFU.EX2 R163, R163 ;  /* 0x000000a300a37308 */ /* 0x000f240000000800 */
[----:B------:R-:W-:-:S04]  /*20050*/  FADD.FTZ R5, R165, R6 ;  /* 0x00000006a5057221 */ /* 0x000fc80000010000 */
[----:B------:R-:W-:Y:S02]  /*20060*/  FADD.FTZ R6, R138, R5 ;  /* 0x000000058a067221 */ /* 0x000fe40000010000 */
[----:B------:R1:W-:Y:S08]  /*20070*/  MUFU.EX2 R0, R147 ;  /* 0x0000009300007308 */ /* 0x0003f00000000800 */
[----:B------:R-:W5:Y:S01]  /*20080*/  MUFU.EX2 R156, R156 ;  /* 0x0000009c009c7308 */ /* 0x000f620000000800 */
[----:B-1----:R-:W-:-:S04]  /*20090*/  FADD.FTZ R147, R155, R134 ;  /* 0x000000869b937221 */ /* 0x002fc80000010000 */
[----:B--2---:R-:W-:-:S03]  /*200a0*/  FADD.FTZ R134, R116, R147 ;  /* 0x0000009374867221 */ /* 0x004fc60000010000 */
[----:B------:R-:W1:Y:S01]  /*200b0*/  MUFU.EX2 R167, R167 ;  /* 0x000000a700a77308 */ /* 0x000e620000000800 */
[----:B0-----:R-:W-:-:S04]  /*200c0*/  FADD.FTZ R147, R159, R134 ;  /* 0x000000869f937221 */ /* 0x001fc80000010000 */
[----:B---3--:R-:W-:-:S03]  /*200d0*/  FADD.FTZ R134, R154, R147 ;  /* 0x000000939a867221 */ /* 0x008fc60000010000 */
[----:B------:R-:W0:Y:S01]  /*200e0*/  MUFU.EX2 R13, R13 ;  /* 0x0000000d000d7308 */ /* 0x000e220000000800 */
[----:B----4-:R-:W-:-:S04]  /*200f0*/  FADD.FTZ R147, R163, R134 ;  /* 0x00000086a3937221 */ /* 0x010fc80000010000 */
[----:B-----5:R-:W-:Y:S01]  /*20100*/  FADD.FTZ R134, R156, R147 ;  /* 0x000000939c867221 */ /* 0x020fe20000010000 */
[----:B------:R-:W-:-:S02]  /*20110*/  FADD.FTZ R147, R137, R6 ;  /* 0x0000000689937221 */ /* 0x000fc40000010000 */
[----:B------:R-:W2:Y:S01]  /*20120*/  MUFU.EX2 R158, R158 ;  /* 0x0000009e009e7308 */ /* 0x000ea20000000800 */
[----:B-1----:R-:W-:-:S07]  /*20130*/  FADD.FTZ R134, R167, R134 ;  /* 0x00000086a7867221 */ /* 0x002fce0000010000 */
[----:B------:R-:W1:Y:S01]  /*20140*/  MUFU.EX2 R15, R15 ;  /* 0x0000000f000f7308 */ /* 0x000e620000000800 */
[----:B0-----:R-:W-:-:S01]  /*20150*/  FADD.FTZ R5, R13, R134 ;  /* 0x000000860d057221 */ /* 0x001fc20000010000 */
[----:B------:R-:W-:-:S04]  /*20160*/  FADD.FTZ R134, R140, R147 ;  /* 0x000000938c867221 */ /* 0x000fc80000010000 */
[----:B------:R-:W-:Y:S02]  /*20170*/  FADD.FTZ R147, R141, R134 ;  /* 0x000000868d937221 */ /* 0x000fe40000010000 */
[----:B------:R-:W0:Y:S01]  /*20180*/  MUFU.EX2 R160, R160 ;  /* 0x000000a000a07308 */ /* 0x000e220000000800 */
[----:B--2---:R-:W-:-:S01]  /*20190*/  FADD.FTZ R6, R158, R5 ;  /* 0x000000059e067221 */ /* 0x004fc20000010000 */
[----:B------:R-:W-:-:S04]  /*201a0*/  FADD.FTZ R134, R142, R147 ;  /* 0x000000938e867221 */ /* 0x000fc80000010000 */
        /* <DEDUP_REMOVED lines=8> */
[----:B--2---:R-:W-:-:S07]  /*20230*/  FADD.FTZ R5, R19, R6 ;  /* 0x0000000613057221 */ /* 0x004fce0000010000 */
[----:B------:R-:W2:Y:S01]  /*20240*/  MUFU.EX2 R150, R150 ;  /* 0x0000009600967308 */ /* 0x000ea20000000800 */
[----:B-1----:R-:W-:-:S07]  /*20250*/  FADD.FTZ R6, R162, R5 ;  /* 0x00000005a2067221 */ /* 0x002fce0000010000 */
[----:B------:R-:W1:Y:S01]  /*20260*/  MUFU.EX2 R122, R122 ;  /* 0x0000007a007a7308 */ /* 0x000e620000000800 */
[----:B0-----:R-:W-:-:S01]  /*20270*/  FADD.FTZ R5, R139, R6 ;  /* 0x000000068b057221 */ /* 0x001fc20000010000 */
[----:B------:R-:W-:-:S06]  /*20280*/  FADD.FTZ R6, R146, R147 ;  /* 0x0000009392067221 */ /* 0x000fcc0000010000 */
[----:B------:R-:W0:Y:S01]  /*20290*/  MUFU.EX2 R123, R123 ;  /* 0x0000007b007b7308 */ /* 0x000e220000000800 */
[----:B--2---:R-:W-:-:S07]  /*202a0*/  FADD.FTZ R5, R150, R5 ;  /* 0x0000000596057221 */ /* 0x004fce0000010000 */
[----:B------:R-:W2:Y:S01]  /*202b0*/  MUFU.EX2 R127, R127 ;  /* 0x0000007f007f7308 */ /* 0x000ea20000000800 */
[----:B-1----:R-:W-:-:S01]  /*202c0*/  FADD.FTZ R134, R122, R5 ;  /* 0x000000057a867221 */ /* 0x002fc20000010000 */
[----:B------:R-:W-:-:S04]  /*202d0*/  FADD.FTZ R5, R121, R6 ;  /* 0x0000000679057221 */ /* 0x000fc80000010000 */
[----:B------:R-:W-:Y:S02]  /*202e0*/  FADD.FTZ R6, R148, R5 ;  /* 0x0000000594067221 */ /* 0x000fe40000010000 */
[----:B------:R-:W1:Y:S01]  /*202f0*/  MUFU.EX2 R126, R126 ;  /* 0x0000007e007e7308 */ /* 0x000e620000000800 */
[----:B0-----:R-:W-:-:S01]  /*20300*/  FADD.FTZ R147, R123, R134 ;  /* 0x000000867b937221 */ /* 0x001fc20000010000 */
[----:B------:R-:W-:-:S03]  /*20310*/  FADD.FTZ R5, R125, R6 ;  /* 0x000000067d057221 */ /* 0x000fc60000010000 */
[----:B------:R-:W-:Y:S01]  /*20320*/  FADD.FTZ R134, R0, R147 ;  /* 0x0000009300867221 */ /* 0x000fe20000010000 */
[----:B------:R-:W-:-:S02]  /*20330*/  FADD.FTZ R6, R152, R5 ;  /* 0x0000000598067221 */ /* 0x000fc40000010000 */
[----:B------:R-:W0:Y:S01]  /*20340*/  MUFU.EX2 R129, R129 ;  /* 0x0000008100817308 */ /* 0x000e220000000800 */
[----:B--2---:R-:W-:-:S07]  /*20350*/  FADD.FTZ R147, R127, R134 ;  /* 0x000000867f937221 */ /* 0x004fce0000010000 */
[----:B------:R-:W2:Y:S01]  /*20360*/  MUFU.EX2 R131, R131 ;  /* 0x0000008300837308 */ /* 0x000ea20000000800 */
[----:B-1----:R-:W-:-:S01]  /*20370*/  FADD.FTZ R134, R126, R147 ;  /* 0x000000937e867221 */ /* 0x002fc20000010000 */
[----:B------:R-:W-:-:S06]  /*20380*/  FFMA.FTZ R147, R2, R12, -R169 ;  /* 0x0000000c02937223 */ /* 0x000fcc00000108a9 */
        /* <DEDUP_REMOVED lines=22> */
[----:B--2---:R-:W-:-:S04]  /*204f0*/  FADD.FTZ R6, R108, R5 ;  /* 0x000000056c067221 */ /* 0x004fc80000010000 */
[----:B------:R-:W-:-:S03]  /*20500*/  FADD.FTZ R5, R103, R6 ;  /* 0x0000000667057221 */ /* 0x000fc60000010000 */
[----:B------:R-:W2:Y:S01]  /*20510*/  MUFU.EX2 R20, R164 ;  /* 0x000000a400147308 */ /* 0x000ea20000000800 */
[----:B-1----:R-:W-:-:S07]  /*20520*/  FADD.FTZ R94, R110, R151 ;  /* 0x000000976e5e7221 */ /* 0x002fce0000010000 */
[----:B------:R-:W1:Y:S01]  /*20530*/  MUFU.EX2 R114, R114 ;  /* 0x0000007200727308 */ /* 0x000e620000000800 */
[----:B0-----:R-:W-:-:S01]  /*20540*/  FADD.FTZ R151, R111, R94 ;  /* 0x0000005e6f977221 */ /* 0x001fc20000010000 */
[----:B------:R-:W-:-:S06]  /*20550*/  FFMA.FTZ R94, R2, R98, -R169 ;  /* 0x00000062025e7223 */ /* 0x000fcc00000108a9 */
        /* <DEDUP_REMOVED lines=49> */
.L_x_1625:
[----:B------:R-:W-:Y:S01]  /*20870*/  F2FP.SATFINITE.E4M3.F32.PACK_AB_MERGE_C R0, R127, R0, RZ ;  /* 0x000000007f00723e */ /* 0x000fe200048070ff */
[----:B------:R-:W-:Y:S01]  /*20880*/  FMUL.FTZ R24, R24, R3 ;  /* 0x0000000318187220 */ /* 0x000fe20000410000 */
[----:B------:R-:W-:Y:S01]  /*20890*/  F2FP.SATFINITE.E4M3.F32.PACK_AB_MERGE_C R15, R160, R15, RZ ;  /* 0x0000000fa00f723e */ /* 0x000fe200048070ff */
[----:B------:R-:W-:Y:S01]  /*208a0*/  FMUL.FTZ R25, R25, R3 ;  /* 0x0000000319197220 */ /* 0x000fe20000410000 */
[----:B------:R-:W-:Y:S01]  /*208b0*/  F2FP.SATFINITE.E4M3.F32.PACK_AB_MERGE_C R177, R123, R122, R0 ;  /* 0x0000007a7bb1723e */ /* 0x000fe20004807000 */
[----:B------:R-:W-:Y:S01]  /*208c0*/  IMAD R0, R190, 0x8, R16 ;  /* 0x00000008be007824 */ /* 0x000fe200078e0210 */
[----:B------:R-:W-:Y:S01]  /*208d0*/  ISETP.GT.AND P1, PT, R4, R9, PT ;  /* 0x000000090400720c */ /* 0x000fe20003f24270 */
[----:B------:R-:W-:Y:S01]  /*208e0*/  FMUL.FTZ R28, R28, R3 ;  /* 0x000000031c1c7220 */ /* 0x000fe20000410000 */
[----:B------:R-:W-:Y:S01]  /*208f0*/  F2FP.SATFINITE.E4M3.F32.PACK_AB_MERGE_C R181, R158, R13, R15 ;  /* 0x0000000d9eb5723e */ /* 0x000fe2000480700f */
[----:B------:R-:W-:Y:S01]  /*20900*/  IMAD.U32 R13, RZ, RZ, UR37 ;  /* 0x00000025ff0d7e24 */ /* 0x000fe2000f8e00ff */
[----:B------:R-:W-:Y:S01]  /*20910*/  F2FP.SATFINITE.E4M3.F32.PACK_AB_MERGE_C R139, R150, R139, RZ ;  /* 0x0000008b968b723e */ /* 0x000fe200048070ff */
[----:B------:R-:W-:Y:S01]  /*20920*/  VIADD R0, R0, 0x29860 ;  /* 0x0002986000007836 */ /* 0x000fe20000000000 */
[----:B------:R-:W-:Y:S01]  /*20930*/  F2FP.SATFINITE.E4M3.F32.PACK_AB_MERGE_C R124, R157, R124, RZ ;  /* 0x0000007c9d7c723e */ /* 0x000fe200048070ff */
[-C--:B------:R-:W-:Y:S01]  /*20940*/  FMUL.FTZ R29, R29, R3.reuse ;  /* 0x000000031d1d7220 */ /* 0x080fe20000410000 */
[----:B------:R-:W-:Y:S01]  /*20950*/  F2FP.SATFINITE.E4M3.F32.PACK_AB_MERGE_C R116, R159, R116, RZ ;  /* 0x000000749f74723e */ /* 0x000fe200048070ff */
[-C--:B------:R-:W-:Y:S01]  /*20960*/  FMUL.FTZ R32, R32, R3.reuse ;  /* 0x0000000320207220 */ /* 0x080fe20000410000 */
[----:B------:R-:W-:Y:S01]  /*20970*/  PRMT R0, R13, 0x654, R0 ;  /* 0x000006540d007816 */ /* 0x000fe20000000000 */
[-C--:B------:R-:W-:Y:S01]  /*20980*/  FMUL.FTZ R33, R33, R3.reuse ;  /* 0x0000000321217220 */ /* 0x080fe20000410000 */
[----:B------:R-:W-:Y:S01]  /*20990*/  F2FP.SATFINITE.E4M3.F32.PACK_AB_MERGE_C R136, R165, R136, RZ ;  /* 0x00000088a588723e */ /* 0x000fe200048070ff */
[-C--:B------:R-:W-:Y:S01]  /*209a0*/  FMUL.FTZ R36, R36, R3.reuse ;  /* 0x0000000324247220 */ /* 0x080fe20000410000 */
[----:B------:R-:W-:Y:S01]  /*209b0*/  F2FP.SATFINITE.E4M3.F32.PACK_AB_MERGE_C R156, R167, R156, RZ ;  /* 0x0000009ca79c723e */ /* 0x000fe200048070ff */
[----:B------:R0:W-:Y:S01]  /*209c0*/  SYNCS.ARRIVE.TRANS64.RED.A1T0 RZ, [R0+URZ], RZ ;  /* 0x000000ff00ff79a7 */ /* 0x0001e2000810043f */
        /* <DEDUP_REMOVED lines=89> */
[----:B0-----:R-:W-:Y:S02]  /*20f60*/  IMAD.MOV.U32 R0, RZ, RZ, R21 ;  /* 0x000000ffff007224 */ /* 0x001fe400078e0015 */
[----:B------:R-:W-:Y:S02]  /*20f70*/  IMAD.MOV.U32 R3, RZ, RZ, R91 ;  /* 0x000000ffff037224 */ /* 0x000fe400078e005b */
[----:B------:R-:W-:Y:S02]  /*20f80*/  IMAD.MOV.U32 R19, RZ, RZ, R11 ;  /* 0x000000ffff137224 */ /* 0x000fe400078e000b */
[----:B------:R-:W-:Y:S01]  /*20f90*/  IMAD.MOV.U32 R190, RZ, RZ, R10 ;  /* 0x000000ffffbe7224 */ /* 0x000fe200078e000a */
[----:B------:R-:W-:Y:S06]  /*20fa0*/  @P1 BRA `(.L_x_1626) ;  /* 0xffffffb0005c1947 */ /* 0x000fec000383ffff */
[----:B------:R-:W-:Y:S02]  /*20fb0*/  IMAD.MOV.U32 R0, RZ, RZ, R21 ;  /* 0x000000ffff007224 */ /* 0x000fe400078e0015 */
[----:B------:R-:W-:Y:S02]  /*20fc0*/  IMAD.MOV.U32 R3, RZ, RZ, R91 ;  /* 0x000000ffff037224 */ /* 0x000fe400078e005b */
[----:B------:R-:W-:Y:S02]  /*20fd0*/  IMAD.MOV.U32 R190, RZ, RZ, R10 ;  /* 0x000000ffffbe7224 */ /* 0x000fe400078e000a */
[----:B------:R-:W-:-:S07]  /*20fe0*/  IMAD.MOV.U32 R19, RZ, RZ, R11 ;  /* 0x000000ffff137224 */ /* 0x000fce00078e000b */
.L_x_1607:
[----:B------:R-:W0:Y:S01]  /*20ff0*/  LDC R9, c[0x0][0x448] ;  /* 0x00011200ff097b82 */ /* 0x000e220000000800 */
[----:B------:R-:W-:Y:S02]  /*21000*/  LOP3.LUT R17, R17, 0xffffffef, RZ, 0xc0, !PT ;  /* 0xffffffef11117812 */ /* 0x000fe400078ec0ff */
[----:B------:R-:W-:-:S05]  /*21010*/  IADD3 R12, R193, 0x1, -R192 ;  /* 0x00000001c10c7810 */ /* 0x000fca0007ffe8c0 */
[----:B------:R-:W1:Y:S01]  /*21020*/  LDC R225, c[0x0][0x9e4] ;  /* 0x00027900ffe17b82 */ /* 0x000e620000000800 */
[----:B0-----:R-:W-:Y:S01]  /*21030*/  ISETP.NE.AND P1, PT, R9, 0x1, PT ;  /* 0x000000010900780c */ /* 0x001fe20003f25270 */
[----:B------:R-:W-:-:S12]  /*21040*/  VIADD R9, R201, 0x7f ;  /* 0x0000007fc9097836 */ /* 0x000fd80000000000 */
[----:B------:R-:W0:Y:S01]  /*21050*/  @P1 LDC R10, c[0x0][0x44c] ;  /* 0x00011300ff0a1b82 */ /* 0x000e220000000800 */
[----:B------:R-:W-:-:S04]  /*21060*/  @P1 LOP3.LUT R17, R17, 0x10, RZ, 0xfc, !PT ;  /* 0x0000001011111812 */ /* 0x000fc800078efcff */
[----:B------:R-:W-:-:S03]  /*21070*/  LOP3.LUT R17, R17, 0xffffffdf, RZ, 0xc0, !PT ;  /* 0xffffffdf11117812 */ /* 0x000fc600078ec0ff */
[----:B------:R-:W2:Y:S01]  /*21080*/  @P1 LDC R11, c[0x0][0x450] ;  /* 0x00011400ff0b1b82 */ /* 0x000ea20000000800 */
[----:B0-----:R-:W-:-:S05]  /*21090*/  @P1 IMAD.HI.U32 R10, R9, R10, RZ ;  /* 0x0000000a090a1227 */ /* 0x001fca00078e00ff */
[----:B--2---:R-:W-:Y:S02]  /*210a0*/  @P1 SHF.R.U32.HI R9, RZ, R11, R10 ;  /* 0x0000000bff091219 */ /* 0x004fe4000001160a */
[----:B-1----:R-:W-:-:S03]  /*210b0*/  ISETP.GE.AND P1, PT, R225, 0x1, PT ;  /* 0x00000001e100780c */ /* 0x002fc60003f26270 */
[----:B------:R-:W-:-:S04]  /*210c0*/  IMAD.IADD R10, R9, 0x1, R12 ;  /* 0x00000001090a7824 */ /* 0x000fc800078e020c */
[----:B------:R-:W-:-:S06]  /*210d0*/  IMAD.IADD R7, R10, 0x1, -R7 ;  /* 0x000000010a077824 */ /* 0x000fcc00078e0a07 */
[----:B------:R-:W-:Y:S01]  /*210e0*/  @P1 LOP3.LUT R17, R17, 0x20, RZ, 0xfc, !PT ;  /* 0x0000002011111812 */ /* 0x000fe200078efcff */
        /* <DEDUP_REMOVED lines=11> */
.L_x_1629:
[----:B------:R-:W-:-:S13]  /*211a0*/  ISETP.NE.AND P1, PT, R225, 0x1, PT ;  /* 0x00000001e100780c */ /* 0x000fda0003f25270 */
[----:B------:R-:W0:Y:S02]  /*211b0*/  @P1 LDC.64 R12, c[0x0][0x9e8] ;  /* 0x00027a00ff0c1b82 */ /* 0x000e240000000a00 */
[----:B0-----:R-:W-:-:S05]  /*211c0*/  @P1 IMAD.HI.U32 R12, R10, R12, RZ ;  /* 0x0000000c0a0c1227 */ /* 0x001fca00078e00ff */
[----:B------:R-:W-:-:S07]  /*211d0*/  @P1 SHF.R.U32.HI R10, RZ, R13, R12 ;  /* 0x0000000dff0a1219 */ /* 0x000fce000001160c */
.L_x_1630:
[----:B------:R-:W-:Y:S05]  /*211e0*/  BSYNC B0 ;  /* 0x0000000000007941 */ /* 0x000fea0003800000 */
.L_x_1628:
[----:B------:R-:W-:-:S05]  /*211f0*/  IMAD R10, R10, R225, RZ ;  /* 0x000000e10a0a7224 */ /* 0x000fca00078e02ff */
[----:B------:R-:W-:-:S07]  /*21200*/  VIMNMX R7, R7, R10, !PT ;  /* 0x0000000a07077248 */ /* 0x000fce0007fe0100 */
.L_x_1627:
[----:B------:R-:W-:-:S04]  /*21210*/  VIADD R7, R7, 0x9f ;  /* 0x0000009f07077836 */ /* 0x000fc80000000000 */
[----:B------:R-:W-:-:S05]  /*21220*/  IMAD.HI R7, R7, 0x66666667, RZ ;  /* 0x6666666707077827 */ /* 0x000fca00078e02ff */
[----:B------:R-:W-:-:S04]  /*21230*/  SHF.R.U32.HI R10, RZ, 0x1f, R7 ;  /* 0x0000001fff0a7819 */ /* 0x000fc80000011607 */
[----:B------:R-:W-:-:S04]  /*21240*/  LEA.HI.SX32 R7, R7, R10, 0x1a ;  /* 0x0000000a07077211 */ /* 0x000fc800078fd2ff */
[----:B------:R-:W-:-:S04]  /*21250*/  VIMNMX R7, R204, R7, !PT ;  /* 0x00000007cc077248 */ /* 0x000fc80007fe0100 */
[----:B------:R-:W-:-:S13]  /*21260*/  ISETP.GE.AND P1, PT, R4, R7, PT ;  /* 0x000000070400720c */ /* 0x000fda0003f26270 */
[----:B------:R-:W-:Y:S05]  /*21270*/  @!P1 BRA `(.L_x_1631) ;  /* 0x0000003000949947 */ /* 0x000fea0003800000 */
[----:B------:R-:W-:Y:S02]  /*21280*/  IMAD.MOV.U32 R9, RZ, RZ, R0 ;  /* 0x000000ffff097224 */ /* 0x000fe400078e0000 */
[----:B------:R-:W-:Y:S02]  /*21290*/  IMAD.MOV.U32 R10, RZ, RZ, R3 ;  /* 0x000000ffff0a7224 */ /* 0x000fe400078e0003 */
[----:B------:R-:W-:-:S07]  /*212a0*/  IMAD.MOV.U32 R11, RZ, RZ, R19 ;  /* 0x000000ffff0b7224 */ /* 0x000fce00078e0013 */
.L_x_1642:
[----:B------:R-:W-:Y:S01]  /*212b0*/  ISETP.NE.AND P1, PT, R190, 0x1, PT ;  /* 0x00000001be00780c */ /* 0x000fe20003f25270 */
[----:B------:R-:W-:Y:S05]  /*212c0*/  YIELD ;  /* 0x0000000000007946 */ /* 0x000fea0003800000 */
[----:B------:R-:W-:Y:S02]  /*212d0*/  SEL R0, RZ, 0x1, P1 ;  /* 0x00000001ff007807 */ /* 0x000fe40000800000 */
[----:B------:R-:W-:Y:S02]  /*212e0*/  ISETP.NE.AND P1, PT, R194, RZ, PT ;  /* 0x000000ffc200720c */ /* 0x000fe40003f25270 */
[----:B------:R-:W-:-:S11]  /*212f0*/  LOP3.LUT R19, R11, R0, RZ, 0x3c, !PT ;  /* 0x000000000b137212 */ /* 0x000fd600078e3cff */
[----:B------:R-:W-:Y:S05]  /*21300*/  @P1 BRA `(.L_x_1632) ;  /* 0x0000000000401947 */ /* 0x000fea0003800000 */
[----:B------:R-:W-:-:S13]  /*21310*/  ISETP.NE.AND P3, PT, R205, 0x3, PT ;  /* 0x00000003cd00780c */ /* 0x000fda0003f65270 */
[----:B------:R-:W-:Y:S05]  /*21320*/  @!P3 BRA `(.L_x_1633) ;  /* 0x000000000004b947 */ /* 0x000fea0003800000 */
[----:B------:R-:W-:Y:S01]  /*21330*/  BPT.TRAP 0x1 ;  /* 0x000000040000795c */ /* 0x000fe20000300000 */
.L_x_1633:
        /* <DEDUP_REMOVED lines=8> */
.L_x_1634:
[----:B------:R-:W-:Y:S04]  /*213c0*/  BSSY B0, `(.L_x_1632) ;  /* 0x0000004000007945 */ /* 0x000fe80003800000 */
[----:B-1----:R-:W-:Y:S05]  /*213d0*/  @P2 BRA `(.L_x_1635) ;  /* 0x0000000000082947 */ /* 0x002fea0003800000 */
[----:B------:R-:W1:Y:S02]  /*213e0*/  SYNCS.PHASECHK.TRANS64.TRYWAIT P2, [R3+URZ+0x29830], R0 ;  /* 0x02983000030075a7 */ /* 0x000e64000804017f */
[----:B-1----:R-:W-:Y:S05]  /*213f0*/  @!P2 BRA `(.L_x_1636) ;  /* 0x0000012c0070a947 */ /* 0x002fea0003800000 */
.L_x_1635:
[----:B------:R-:W-:Y:S05]  /*21400*/  BSYNC B0 ;  /* 0x0000000000007941 */ /* 0x000fea0003800000 */
.L_x_1632:
[----:B01----:R-:W0:Y:S01]  /*21410*/  S2R R0, SR_TID.X ;  /* 0x0000000000007919 */ /* 0x003e220000002100 */
[----:B------:R-:W-:Y:S01]  /*21420*/  VIADD R12, R190, 0x1 ;  /* 0x00000001be0c7836 */ /* 0x000fe20000000000 */
[----:B------:R-:W-:Y:S05]  /*21430*/  WARPSYNC.ALL ;  /* 0x0000000000007948 */ /* 0x000fea0003800000 */
[C---:B------:R-:W-:Y:S01]  /*21440*/  ISETP.NE.AND P2, PT, R12.reuse, 0x2, PT ;  /* 0x000000020c00780c */ /* 0x040fe20003f45270 */
[----:B------:R-:W-:Y:S01]  /*21450*/  IMAD.MOV.U32 R15, RZ, RZ, -0x7fffffe0 ;  /* 0x80000020ff0f7424 */ /* 0x000fe200078e00ff */
[----:B------:R-:W-:Y:S01]  /*21460*/  UMOV UR48, UR24 ;  /* 0x0000001800307c82 */ /* 0x000fe20008000000 */
[----:B------:R-:W-:Y:S01]  /*21470*/  UMOV UR49, UR25 ;  /* 0x0000001900317c82 */ /* 0x000fe20008000000 */
[----:B------:R-:W-:Y:S01]  /*21480*/  SEL R12, R12, RZ, P2 ;  /* 0x000000ff0c0c7207 */ /* 0x000fe20001000000 */
[----:B------:R-:W-:Y:S01]  /*21490*/  IMAD.MOV.U32 R21, RZ, RZ, -0x7fffffe0 ;  /* 0x80000020ff157424 */ /* 0x000fe200078e00ff */
[----:B------:R-:W-:Y:S01]  /*214a0*/  R2UR UR51, R15 ;  /* 0x000000000f3372ca */ /* 0x000fe200000e0000 */
[----:B------:R-:W-:Y:S01]  /*214b0*/  UMOV UR44, UR24 ;  /* 0x00000018002c7c82 */ /* 0x000fe20008000000 */
[----:B------:R-:W-:Y:S01]  /*214c0*/  UMOV UR45, UR25 ;  /* 0x00000019002d7c82 */ /* 0x000fe20008000000 */
[----:B------:R-:W-:Y:S01]  /*214d0*/  IMAD R14, R12, 0x780, R8 ;  /* 0x000007800c0e7824 */ /* 0x000fe200078e0208 */
[----:B------:R-:W-:Y:S01]  /*214e0*/  R2UR UR47, R21 ;  /* 0x00000000152f72ca */ /* 0x000fe200000e0000 */
[----:B------:R-:W-:Y:S01]  /*214f0*/  IMAD.MOV.U32 R91, RZ, RZ, -0x7fffffe0 ;  /* 0x80000020ff5b7424 */ /* 0x000fe200078e00ff */
[----:B------:R-:W-:Y:S01]  /*21500*/  UMOV UR28, UR24 ;  /* 0x00000018001c7c82 */ /* 0x000fe20008000000 */
[C---:B------:R-:W-:Y:S01]  /*21510*/  VIADD R20, R14.reuse, 0x80 ;  /* 0x000000800e147836 */ /* 0x040fe20000000000 */
[C---:B------:R-:W-:Y:S01]  /*21520*/  R2UR UR50, R14.reuse ;  /* 0x000000000e3272ca */ /* 0x040fe200000e0000 */
[C---:B------:R-:W-:Y:S01]  /*21530*/  VIADD R90, R14.reuse, 0x100 ;  /* 0x000001000e5a7836 */ /* 0x040fe20000000000 */
[----:B------:R-:W-:Y:S01]  /*21540*/  R2UR UR27, R91 ;  /* 0x000000005b1b72ca */ /* 0x000fe200000e0000 */
[----:B------:R-:W-:Y:S01]  /*21550*/  VIADD R88, R14, 0x180 ;  /* 0x000001800e587836 */ /* 0x000fe20000000000 */
[----:B------:R-:W-:Y:S01]  /*21560*/  R2UR UR46, R20 ;  /* 0x00000000142e72ca */ /* 0x000fe200000e0000 */
[----:B------:R-:W-:Y:S01]  /*21570*/  IMAD.MOV.U32 R89, RZ, RZ, -0x7fffffe0 ;  /* 0x80000020ff597424 */ /* 0x000fe200078e00ff */
[----:B------:R-:W-:Y:S01]  /*21580*/  R2UR UR26, R90 ;  /* 0x000000005a1a72ca */ /* 0x000fe200000e0000 */
[----:B------:R-:W-:Y:S01]  /*21590*/  UMOV UR29, UR25 ;  /* 0x00000019001d7c82 */ /* 0x000fe20008000000 */
[----:B------:R-:W-:Y:S01]  /*215a0*/  R2UR UR30, R88 ;  /* 0x00000000581e72ca */ /* 0x000fe200000e0000 */
[C---:B------:R-:W-:Y:S01]  /*215b0*/  VIADD R20, R14.reuse, 0x200 ;  /* 0x000002000e147836 */ /* 0x040fe20000000000 */
[----:B------:R-:W-:Y:S01]  /*215c0*/  R2UR UR31, R89 ;  /* 0x00000000591f72ca */ /* 0x000fe200000e0000 */
[C---:B------:R-:W-:Y:S01]  /*215d0*/  VIADD R90, R14.reuse, 0x2 ;  /* 0x000000020e5a7836 */ /* 0x040fe20000000000 */
[----:B0-----:R-:W-:Y:S01]  /*215e0*/  SHF.R.U32.HI R0, RZ, 0x7, R0 ;  /* 0x00000007ff007819 */ /* 0x001fe20000011600 */
[----:B------:R-:W-:Y:S01]  /*215f0*/  VIADD R88, R14, 0x82 ;  /* 0x000000820e587836 */ /* 0x000fe20000000000 */
[----:B------:R-:W-:Y:S01]  /*21600*/  R2UR UR34, R20 ;  /* 0x00000000142272ca */ /* 0x000fe200000e0000 */
[----:B------:R-:W-:Y:S01]  /*21610*/  IMAD.MOV.U32 R89, RZ, RZ, -0x7fffffe0 ;  /* 0x80000020ff597424 */ /* 0x000fe200078e00ff */
[----:B------:R-:W-:Y:S01]  /*21620*/  R2UR UR35, R21 ;  /* 0x00000000152372ca */ /* 0x000fe200000e0000 */
[----:B------:R-:W-:Y:S01]  /*21630*/  VIADD R0, R0, 0x8 ;  /* 0x0000000800007836 */ /* 0x000fe20000000000 */
[----:B------:R-:W-:Y:S01]  /*21640*/  R2UR UR6, R90 ;  /* 0x000000005a0672ca */ /* 0x000fe200000e0000 */
[----:B------:R-:W-:Y:S01]  /*21650*/  UMOV UR32, UR24 ;  /* 0x0000001800207c82 */ /* 0x000fe20008000000 */
[----:B------:R-:W-:Y:S01]  /*21660*/  R2UR UR7, R91 ;  /* 0x000000005b0772ca */ /* 0x000fe200000e0000 */
[----:B------:R-:W-:Y:S01]  /*21670*/  UMOV UR33, UR25 ;  /* 0x0000001900217c82 */ /* 0x000fe20008000000 */
[----:B------:R0:W-:Y:S01]  /*21680*/  BAR.SYNC.DEFER_BLOCKING R0, 0x100 ;  /* 0x000400000000751d */ /* 0x0001e20000010000 */
[----:B------:R-:W-:-:S02]  /*21690*/  VIADD R20, R14, 0x102 ;  /* 0x000001020e147836 */ /* 0x000fc40000000000 */
[----:B------:R-:W-:Y:S02]  /*216a0*/  IMAD.MOV.U32 R21, RZ, RZ, -0x7fffffe0 ;  /* 0x80000020ff157424 */ /* 0x000fe400078e00ff */
[----:B------:R-:W-:Y:S01]  /*216b0*/  IMAD.MOV.U32 R15, RZ, RZ, -0x7fffffe0 ;  /* 0x80000020ff0f7424 */ /* 0x000fe200078e00ff */
        /* <DEDUP_REMOVED lines=225> */
.L_x_1638:
[----:B------:R-:W-:Y:S01]  /*224d0*/  SHF.L.U32 R0, R11, 0x1f, RZ ;  /* 0x0000001f0b007819 */ /* 0x000fe200000006ff */
[----:B------:R-:W-:-:S04]  /*224e0*/  IMAD R3, R190, 0x8, R16 ;  /* 0x00000008be037824 */ /* 0x000fc800078e0210 */
[----:B------:R0:W1:Y:S01]  /*224f0*/  SYNCS.PHASECHK.TRANS64.TRYWAIT P1, [R3+URZ+0x29850], R0 ;  /* 0x02985000030075a7 */ /* 0x000062000802017f */
[----:B------:R-:W-:Y:S05]  /*22500*/  @!P3 BRA `(.L_x_1639) ;  /* 0x000000000004b947 */ /* 0x000fea0003800000 */
[----:B------:R-:W-:Y:S01]  /*22510*/  BPT.TRAP 0x1 ;  /* 0x000000040000795c */ /* 0x000fe20000300000 */
.L_x_1639:
[----:B-1----:R-:W-:Y:S05]  /*22520*/  @P1 BRA `(.L_x_1637) ;  /* 0x0000000000081947 */ /* 0x002fea0003800000 */
[----:B------:R-:W1:Y:S02]  /*22530*/  SYNCS.PHASECHK.TRANS64.TRYWAIT P1, [R3+URZ+0x29850], R0 ;  /* 0x02985000030075a7 */ /* 0x000e64000802017f */
[----:B-1----:R-:W-:Y:S05]  /*22540*/  @!P1 BRA `(.L_x_1640) ;  /* 0x0000011c00309947 */ /* 0x002fea0003800000 */
.L_x_1637:
[----:B01----:R-:W-:Y:S01]  /*22550*/  VIADD R0, R16, 0x400 ;  /* 0x0000040010007836 */ /* 0x003fe20000000000 */
[----:B------:R-:W-:Y:S05]  /*22560*/  WARPSYNC.ALL ;  /* 0x0000000000007948 */ /* 0x000fea0003800000 */
[----:B------:R-:W-:Y:S01]  /*22570*/  SHF.R.U32.HI R0, RZ, 0x4, R0 ;  /* 0x00000004ff007819 */ /* 0x000fe20000011600 */
[----:B------:R-:W-:Y:S01]  /*22580*/  IMAD.MOV.U32 R15, RZ, RZ, -0x3ffffff0 ;  /* 0xc0000010ff0f7424 */ /* 0x000fe200078e00ff */
[----:B------:R-:W-:Y:S01]  /*22590*/  WARPGROUP.ARRIVE ;  /* 0x00000000000079c5 */ /* 0x000fe20000000000 */
[----:B------:R-:W-:Y:S01]  /*225a0*/  IMAD.MOV.U32 R21, RZ, RZ, -0x3ffffff0 ;  /* 0xc0000010ff157424 */ /* 0x000fe200078e00ff */
[----:B------:R-:W-:-:S02]  /*225b0*/  LOP3.LUT R0, R0, 0x3fff, RZ, 0xc0, !PT ;  /* 0x00003fff00007812 */ /* 0x000fc400078ec0ff */
[----:B------:R-:W-:Y:S02]  /*225c0*/  R2UR UR7, R15 ;  /* 0x000000000f0772ca */ /* 0x000fe400000e0000 */
[----:B------:R-:W-:Y:S02]  /*225d0*/  LOP3.LUT R0, R0, 0x10000, RZ, 0xfc, !PT ;  /* 0x0001000000007812 */ /* 0x000fe400078efcff */
[----:B------:R-:W-:-:S03]  /*225e0*/  ISETP.NE.AND P1, PT, R205, 0x3, PT ;  /* 0x00000003cd00780c */ /* 0x000fc60003f25270 */
        /* <DEDUP_REMOVED lines=9> */
[----:B------:R-:W-:Y:S01]  /*22680*/  R2UR UR7, R21 ;  /* 0x00000000150772ca */ /* 0x000fe200000e0000 */
[----:B------:R-:W-:Y:S01]  /*22690*/  IMAD.MOV.U32 R21, RZ, RZ, -0x3ffffff0 ;  /* 0xc0000010ff157424 */ /* 0x000fe200078e00ff */
[----:B------:R-:W-:Y:S02]  /*226a0*/  WARPGROUP.DEPBAR.LE gsb0, 0x0 ;  /* 0x00008000000079c5 */ /* 0x000fe40000010000 */
[----:B------:R-:W-:-:S06]  /*226b0*/  WARPGROUP.ARRIVE ;  /* 0x00000000000079c5 */ /* 0x000fcc0000000000 */
[----:B------:R-:W0:Y:S03]  /*226c0*/  S2R R187, SR_TID.X ;  /* 0x0000000000bb7919 */ /* 0x000e260000002100 */
[----:B------:R-:W-:Y:S01]  /*226d0*/  QGMMA.64x128x32.F32.E4M3.E4M3 R24, R180, gdesc[UR4], R24, gsb0 ;  /* 0x01e00004b4187df3 */ /* 0x000fe20008000818 */
[----:B------:R-:W-:Y:S02]  /*226e0*/  R2UR UR6, R20 ;  /* 0x00000000140672ca */ /* 0x000fe400000e0000 */
        /* <DEDUP_REMOVED lines=39> */
[----:B------:R-:W-:Y:S01]  /*22960*/  R2UR UR7, R21 ;  /* 0x00000000150772ca */ /* 0x000fe200000e0000 */
[----:B------:R-:W-:Y:S01]  /*22970*/  IMAD.MOV.U32 R21, RZ, RZ, -0x3ffffff0 ;  /* 0xc0000010ff157424 */ /* 0x000fe200078e00ff */
        /* <DEDUP_REMOVED lines=29> */
[----:B------:R-:W-:Y:S01]  /*22b50*/  FMNMX.FTZ R20, R96, R11, !PT ;  /* 0x0000000b60147209 */ /* 0x000fe20007810000 */
[----:B------:R-:W-:Y:S02]  /*22b60*/  WARPGROUP.DEPBAR.LE gsb0, 0x0 ;  /* 0x00008000000079c5 */ /* 0x000fe40000010000 */
[----:B------:R-:W-:Y:S01]  /*22b70*/  WARPGROUP.ARRIVE ;  /* 0x00000000000079c5 */ /* 0x000fe20000000000 */
[----:B------:R-:W-:Y:S02]  /*22b80*/  FMNMX.FTZ R3, R95, R0, !PT ;  /* 0x000000005f037209 */ /* 0x000fe40007810000 */
[----:B------:R-:W-:Y:S02]  /*22b90*/  FMNMX.FTZ R11, R97, R20, !PT ;  /* 0x00000014610b7209 */ /* 0x000fe40007810000 */
[----:B------:R-:W-:Y:S01]  /*22ba0*/  FMNMX.FTZ R0, R98, R3, !PT ;  /* 0x0000000362007209 */ /* 0x000fe20007810000 */
[----:B------:R-:W-:Y:S01]  /*22bb0*/  QGMMA.64x128x32.F32.E4M3.E4M3 R24, R176, gdesc[UR4], R24, gsb0 ;  /* 0x01e00004b0187df3 */ /* 0x000fe20008000818 */
[----:B------:R-:W-:-:S02]  /*22bc0*/  FMNMX.FTZ R20, R100, R11, !PT ;  /* 0x0000000b64147209 */ /* 0x000fc40007810000 */
[----:B------:R-:W-:Y:S02]  /*22bd0*/  FMNMX.FTZ R3, R99, R0, !PT ;  /* 0x0000000063037209 */ /* 0x000fe40007810000 */
[----:B------:R-:W-:Y:S02]  /*22be0*/  FMNMX.FTZ R13, R101, R20, !PT ;  /* 0x00000014650d7209 */ /* 0x000fe40007810000 */
[----:B------:R-:W-:Y:S02]  /*22bf0*/  FMNMX.FTZ R0, R102, R3, !PT ;  /* 0x0000000366007209 */ /* 0x000fe40007810000 */
[----:B------:R-:W-:Y:S01]  /*22c00*/  R2UR UR7, R21 ;  /* 0x00000000150772ca */ /* 0x000fe200000e0000 */
[----:B------:R-:W1:Y:S01]  /*22c10*/  SHFL.BFLY PT, R20, R13, 0x2, 0x1f ;  /* 0x0c401f000d147f89 */ /* 0x000e6200000e0000 */
[----:B------:R-:W-:Y:S02]  /*22c20*/  FMNMX.FTZ R15, R103, R0, !PT ;  /* 0x00000000670f7209 */ /* 0x000fe40007810000 */
[----:B0-----:R-:W-:-:S03]  /*22c30*/  SHF.R.U32.HI R187, RZ, 0x7, R187 ;  /* 0x00000007ffbb7819 */ /* 0x001fc600000116bb */
[----:B------:R-:W0:Y:S01]  /*22c40*/  SHFL.BFLY PT, R0, R15, 0x2, 0x1f ;  /* 0x0c401f000f007f89 */ /* 0x000e2200000e0000 */
[----:B-1----:R-:W-:Y:S01]  /*22c50*/  FMNMX.FTZ R11, R13, R20, !PT ;  /* 0x000000140d0b7209 */ /* 0x002fe20007810000 */
[C---:B------:R-:W-:Y:S02]  /*22c60*/  VIADD R20, R14.reuse, 0x300 ;  /* 0x000003000e147836 */ /* 0x040fe40000000000 */
[----:B------:R-:W-:-:S03]  /*22c70*/  VIADD R14, R14, 0x400 ;  /* 0x000004000e0e7836 */ /* 0x000fc60000000000 */
[----:B------:R-:W-:Y:S02]  /*22c80*/  R2UR UR6, R20 ;  /* 0x00000000140672ca */ /* 0x000fe400000e0000 */
[----:B0-----:R-:W-:Y:S02]  /*22c90*/  FMNMX.FTZ R20, R15, R0, !PT ;  /* 0x000000000f147209 */ /* 0x001fe40007810000 */
[----:B------:R-:W0:Y:S04]  /*22ca0*/  SHFL.BFLY PT, R0, R11, 0x1, 0x1f ;  /* 0x0c201f000b007f89 */ /* 0x000e2800000e0000 */
[----:B------:R-:W1:Y:S01]  /*22cb0*/  SHFL.BFLY PT, R21, R20, 0x1, 0x1f ;  /* 0x0c201f0014157f89 */ /* 0x000e6200000e0000 */
[----:B0-----:R-:W-:Y:S02]  /*22cc0*/  FMNMX.FTZ R3, R11, R0, !PT ;  /* 0x000000000b037209 */ /* 0x001fe40007810000 */
[----:B-1----:R-:W-:-:S03]  /*22cd0*/  FMNMX.FTZ R0, R20, R21, !PT ;  /* 0x0000001514007209 */ /* 0x002fc60007810000 */
[----:B------:R-:W-:Y:S01]  /*22ce0*/  FADD.FTZ R13, -R3, R10 ;  /* 0x0000000a030d7221 */ /* 0x000fe20000010100 */
[----:B------:R-:W-:-:S03]  /*22cf0*/  FFMA.FTZ R11, R2, R3, -8 ;  /* 0xc1000000020b7423 */ /* 0x000fc60000010003 */
[----:B------:R-:W-:Y:S01]  /*22d00*/  FMUL.FTZ R15, R2, R13 ;  /* 0x0000000d020f7220 */ /* 0x000fe20000410000 */
[----:B------:R-:W-:-:S01]  /*22d10*/  FADD.FTZ R13, -R0, R9 ;  /* 0x00000009000d7221 */ /* 0x000fc20000010100 */
[C-C-:B------:R-:W-:Y:S01]  /*22d20*/  FFMA.FTZ R20, R2.reuse, R152, -R11.reuse ;  /* 0x0000009802147223 */ /* 0x140fe2000001080b */
[----:B------:R-:W-:-:S01]  /*22d30*/  FFMA.FTZ R21, R2, R156, -R11 ;  /* 0x0000009c02157223 */ /* 0x000fc2000001080b */
[----:B------:R0:W-:Y:S01]  /*22d40*/  MUFU.EX2 R9, R15 ;  /* 0x0000000f00097308 */ /* 0x0001e20000000800 */
[C---:B------:R-:W-:Y:S01]  /*22d50*/  FMUL.FTZ R10, R2.reuse, R13 ;  /* 0x0000000d020a7220 */ /* 0x040fe20000410000 */
[C-C-:B------:R-:W-:Y:S01]  /*22d60*/  FFMA.FTZ R13, R2.reuse, R153, -R11.reuse ;  /* 0x00000099020d7223 */ /* 0x140fe2000001080b */
[----:B------:R-:W-:-:S01]  /*22d70*/  FFMA.FTZ R152, R2, R157, -R11 ;  /* 0x0000009d02987223 */ /* 0x000fc2000001080b */
[C-C-:B------:R-:W-:Y:S01]  /*22d80*/  FFMA.FTZ R153, R2.reuse, R160, -R11.reuse ;  /* 0x000000a002997223 */ /* 0x140fe2000001080b */
[----:B------:R-:W-:-:S01]  /*22d90*/  FFMA.FTZ R156, R2, R161, -R11 ;  /* 0x000000a1029c7223 */ /* 0x000fc2000001080b */
[C-C-:B------:R-:W-:Y:S01]  /*22da0*/  FFMA.FTZ R157, R2.reuse, R164, -R11.reuse ;  /* 0x000000a4029d7223 */ /* 0x140fe2000001080b */
[----:B------:R-:W-:-:S01]  /*22db0*/  FFMA.FTZ R160, R2, R165, -R11 ;  /* 0x000000a502a07223 */ /* 0x000fc2000001080b */
[----:B------:R-:W-:Y:S01]  /*22dc0*/  FFMA.FTZ R136, R2, R136, -R11 ;  /* 0x0000008802887223 */ /* 0x000fe2000001080b */
[----:B0-----:R-:W-:-:S02]  /*22dd0*/  IMAD.MOV.U32 R15, RZ, RZ, -0x3ffffff0 ;  /* 0xc0000010ff0f7424 */ /* 0x001fc400078e00ff */
        /* <DEDUP_REMOVED lines=30> */
[----:B------:R-:W-:Y:S01]  /*22fc0*/  FFMA.FTZ R11, R2, R101, -R11 ;  /* 0x00000065020b7223 */ /* 0x000fe2000001080b */
[----:B------:R-:W0:Y:S01]  /*22fd0*/  MUFU.EX2 R20, R20 ;  /* 0x0000001400147308 */ /* 0x000e220000000800 */
[----:B------:R-:W-:-:S07]  /*22fe0*/  IADD3 R165, -R187, 0xb, RZ ;  /* 0x0000000bbba57810 */ /* 0x000fce0007ffe1ff */
[----:B------:R-:W-:Y:S08]  /*22ff0*/  MUFU.EX2 R10, R10 ;  /* 0x0000000a000a7308 */ /* 0x000ff00000000800 */
[----:B------:R-:W1:Y:S01]  /*23000*/  MUFU.EX2 R13, R13 ;  /* 0x0000000d000d7308 */ /* 0x000e620000000800 */
[----:B0-----:R-:W-:-:S01]  /*23010*/  FFMA.FTZ R6, R9, R6, R20 ;  /* 0x0000000609067223 */ /* 0x001fc20000010014 */
[----:B------:R-:W-:-:S02]  /*23020*/  WARPGROUP.DEPBAR.LE gsb0, 0x0 ;  /* 0x00008000000079c5 */ /* 0x000fc40000010000 */
[----:B------:R-:W-:-:S04]  /*23030*/  WARPGROUP.ARRIVE ;  /* 0x00000000000079c5 */ /* 0x000fc80000000000 */
[----:B------:R-:W0:Y:S02]  /*23040*/  MUFU.EX2 R21, R21 ;  /* 0x0000001500157308 */ /* 0x000e240000000800 */
[----:B------:R-:W-:Y:S01]  /*23050*/  QGMMA.64x128x32.F32.E4M3.E4M3 R24, R172, gdesc[UR4], R24, gsb0 ;  /* 0x01e00004ac187df3 */ /* 0x000fe20008000818 */
[----:B------:R-:W-:Y:S01]  /*23060*/  R2UR UR7, R15 ;  /* 0x000000000f0772ca */ /* 0x000fe200000e0000 */
[----:B------:R-:W-:Y:S01]  /*23070*/  FFMA.FTZ R15, R2, R0, -8 ;  /* 0xc1000000020f7423 */ /* 0x000fe20000010000 */
[----:B------:R-:W-:-:S03]  /*23080*/  R2UR UR6, R14 ;  /* 0x000000000e0672ca */ /* 0x000fc600000e0000 */
[----:B------:R-:W2:Y:S01]  /*23090*/  MUFU.EX2 R152, R152 ;  /* 0x0000009800987308 */ /* 0x000ea20000000800 */
        /* <DEDUP_REMOVED lines=9> */
[----:B------:R-:W-:Y:S01]  /*23130*/  FFMA.FTZ R162, R2, R167, -R15 ;  /* 0x000000a702a27223 */ /* 0x000fe2000001080f */
[----:B0-----:R-:W-:-:S01]  /*23140*/  FADD.FTZ R163, R21, R6 ;  /* 0x0000000615a37221 */ /* 0x001fc20000010000 */
[C-C-:B------:R-:W-:Y:S01]  /*23150*/  FFMA.FTZ R138, R2.reuse, R138, -R15.reuse ;  /* 0x0000008a028a7223 */ /* 0x140fe2000001080f */
[----:B------:R-:W-:-:S01]  /*23160*/  FFMA.FTZ R139, R2, R139, -R15 ;  /* 0x0000008b028b7223 */ /* 0x000fc2000001080f */
[C-C-:B------:R-:W-:Y:S01]  /*23170*/  FFMA.FTZ R142, R2.reuse, R142, -R15.reuse ;  /* 0x0000008e028e7223 */ /* 0x140fe2000001080f */
[----:B------:R-:W-:-:S01]  /*23180*/  FFMA.FTZ R143, R2, R143, -R15 ;  /* 0x0000008f028f7223 */ /* 0x000fc2000001080f */
[----:B------:R-:W0:Y:S01]  /*23190*/  MUFU.EX2 R14, R14 ;  /* 0x0000000e000e7308 */ /* 0x000e220000000800 */
        /* <DEDUP_REMOVED lines=8> */
[----:B-1----:R-:W-:-:S01]  /*23220*/  FFMA.FTZ R5, R10, R5, R101 ;  /* 0x000000050a057223 */ /* 0x002fc20000010065 */
[C-C-:B------:R-:W-:Y:S01]  /*23230*/  FFMA.FTZ R126, R2.reuse, R126, -R15.reuse ;  /* 0x0000007e027e7223 */ /* 0x140fe2000001080f */
[----:B------:R-:W-:-:S01]  /*23240*/  FFMA.FTZ R127, R2, R127, -R15 ;  /* 0x0000007f027f7223 */ /* 0x000fc2000001080f */
[C-C-:B------:R-:W-:Y:S01]  /*23250*/  FFMA.FTZ R130, R2.reuse, R130, -R15.reuse ;  /* 0x0000008202827223 */ /* 0x140fe2000001080f */
[----:B------:R-:W-:-:S01]  /*23260*/  FFMA.FTZ R131, R2, R131, -R15 ;  /* 0x0000008302837223 */ /* 0x000fc2000001080f */
[C-C-:B------:R-:W-:Y:S01]  /*23270*/  FFMA.FTZ R134, R2.reuse, R134, -R15.reuse ;  /* 0x0000008602867223 */ /* 0x140fe2000001080f */
[----:B------:R-:W-:-:S01]  /*23280*/  FFMA.FTZ R135, R2, R135, -R15 ;  /* 0x0000008702877223 */ /* 0x000fc2000001080f */
[----:B------:R-:W1:Y:S01]  /*23290*/  MUFU.EX2 R155, R155 ;  /* 0x0000009b009b7308 */ /* 0x000e620000000800 */
        /* <DEDUP_REMOVED lines=16> */
[----:B-1----:R-:W-:-:S01]  /*233a0*/  FADD.FTZ R5, R155, R6 ;  /* 0x000000069b057221 */ /* 0x002fc20000010000 */
[C-C-:B------:R-:W-:Y:S01]  /*233b0*/  FFMA.FTZ R98, R2.reuse, R98, -R15.reuse ;  /* 0x0000006202627223 */ /* 0x140fe2000001080f */
[----:B------:R-:W-:-:S05]  /*233c0*/  FFMA.FTZ R99, R2, R99, -R15 ;  /* 0x0000006302637223 */ /* 0x000fca000001080f */
        /* <DEDUP_REMOVED lines=22> */
[----:B------:R-:W-:Y:S02]  /*23530*/  WARPGROUP.DEPBAR.LE gsb0, 0x0 ;  /* 0x00008000000079c5 */ /* 0x000fe40000010000 */
[----:B------:R-:W-:-:S04]  /*23540*/  WARPGROUP.ARRIVE ;  /* 0x00000000000079c5 */ /* 0x000fc80000000000 */
[----:B------:R-:W2:Y:S01]  /*23550*/  MUFU.EX2 R142, R142 ;  /* 0x0000008e008e7308 */ /* 0x000ea20000000800 */
[----:B-1----:R-:W-:-:S01]  /*23560*/  FADD.FTZ R163, R139, R164 ;  /* 0x000000a48ba37221 */ /* 0x002fc20000010000 */
[----:B------:R-:W-:Y:S06]  /*23570*/  QGMMA.64x128x32.F32.E4M3.E4M3 R24, R168, gdesc[UR4], R24, gsb0 ;  /* 0x01e00004a8187df3 */ /* 0x000fec0008000818 */
        /* <DEDUP_REMOVED lines=36> */
[----:B------:R-:W-:-:S06]  /*237c0*/  WARPGROUP.DEPBAR.LE gsb0, 0x0 ;  /* 0x00008000000079c5 */ /* 0x000fcc0000010000 */
        /* <DEDUP_REMOVED lines=50> */
[C-C-:B------:R-:W-:Y:S01]  /*23af0*/  FFMA.FTZ R6, R2.reuse, R102, -R15.reuse ;  /* 0x0000006602067223 */ /* 0x140fe2000001080f */
[----:B------:R-:W-:-:S05]  /*23b00*/  FFMA.FTZ R102, R2, R103, -R15 ;  /* 0x0000006702667223 */ /* 0x000fca000001080f */
[----:B------:R-:W0:Y:S01]  /*23b10*/  MUFU.EX2 R90, R90 ;  /* 0x0000005a005a7308 */ /* 0x000e220000000800 */
[----:B--2---:R-:W-:-:S07]  /*23b20*/  FADD.FTZ R163, R119, R164 ;  /* 0x000000a477a37221 */ /* 0x004fce0000010000 */
[----:B------:R-:W2:Y:S01]  /*23b30*/  MUFU.EX2 R89, R89 ;  /* 0x0000005900597308 */ /* 0x000ea20000000800 */
[----:B-1----:R-:W-:-:S01]  /*23b40*/  FADD.FTZ R164, R88, R5 ;  /* 0x0000000558a47221 */ /* 0x002fc20000010000 */
[----:B------:R-:W-:-:S04]  /*23b50*/  @!P0 IMAD R5, R12, 0x8, R16 ;  /* 0x000000080c058824 */ /* 0x000fc800078e0210 */
[----:B------:R-:W-:Y:S02]  /*23b60*/  @!P0 VIADD R5, R5, 0x29840 ;  /* 0x0002984005058836 */ /* 0x000fe40000000000 */
[----:B------:R-:W1:Y:S01]  /*23b70*/  MUFU.EX2 R91, R91 ;  /* 0x0000005b005b7308 */ /* 0x000e620000000800 */
[----:B0-----:R-:W-:-:S02]  /*23b80*/  FADD.FTZ R166, R90, R163 ;  /* 0x000000a35aa67221 */ /* 0x001fc40000010000 */
[----:B------:R-:W-:Y:S01]  /*23b90*/  @!P0 PRMT R5, RZ, 0x654, R5 ;  /* 0x00000654ff058816 */ /* 0x000fe20000000005 */
[----:B------:R0:W-:Y:S06]  /*23ba0*/  BAR.ARV R165, 0x100 ;  /* 0x000400a50000751d */ /* 0x0001ec0000002000 */
[----:B------:R-:W3:Y:S01]  /*23bb0*/  MUFU.EX2 R92, R92 ;  /* 0x0000005c005c7308 */ /* 0x000ee20000000800 */
[----:B--2---:R-:W-:-:S01]  /*23bc0*/  FADD.FTZ R103, R89, R164 ;  /* 0x000000a459677221 */ /* 0x004fc20000010000 */
[----:B------:R2:W-:Y:S01]  /*23bd0*/  @!P0 SYNCS.ARRIVE.TRANS64.RED.A1T0 RZ, [R5+URZ], RZ ;  /* 0x000000ff05ff89a7 */ /* 0x0005e2000810043f */
[----:B-1----:R-:W-:-:S05]  /*23be0*/  FADD.FTZ R163, R91, R166 ;  /* 0x000000a65ba37221 */ /* 0x002fca0000010000 */
[----:B------:R-:W1:Y:S08]  /*23bf0*/  MUFU.EX2 R94, R94 ;  /* 0x0000005e005e7308 */ /* 0x000e700000000800 */
[----:B------:R-:W4:Y:S01]  /*23c00*/  MUFU.EX2 R93, R93 ;  /* 0x0000005d005d7308 */ /* 0x000f220000000800 */
[----:B---3--:R-:W-:-:S07]  /*23c10*/  FADD.FTZ R164, R92, R103 ;  /* 0x000000675ca47221 */ /* 0x008fce0000010000 */
[----:B------:R-:W3:Y:S01]  /*23c20*/  MUFU.EX2 R95, R95 ;  /* 0x0000005f005f7308 */ /* 0x000ee20000000800 */
[----:B-1----:R-:W-:-:S07]  /*23c30*/  FADD.FTZ R166, R94, R163 ;  /* 0x000000a35ea67221 */ /* 0x002fce0000010000 */
[----:B------:R-:W-:Y:S01]  /*23c40*/  MUFU.EX2 R96, R96 ;  /* 0x0000006000607308 */ /* 0x000fe20000000800 */
[----:B----4-:R-:W-:-:S07]  /*23c50*/  FADD.FTZ R103, R93, R164 ;  /* 0x000000a45d677221 */ /* 0x010fce0000010000 */
[----:B------:R-:W1:Y:S01]  /*23c60*/  MUFU.EX2 R98, R98 ;  /* 0x0000006200627308 */ /* 0x000e620000000800 */
[----:B---3--:R-:W-:-:S07]  /*23c70*/  FADD.FTZ R163, R95, R166 ;  /* 0x000000a65fa37221 */ /* 0x008fce0000010000 */
[----:B------:R-:W-:Y:S08]  /*23c80*/  MUFU.EX2 R97, R97 ;  /* 0x0000006100617308 */ /* 0x000ff00000000800 */
[----:B------:R-:W3:Y:S01]  /*23c90*/  MUFU.EX2 R99, R99 ;  /* 0x0000006300637308 */ /* 0x000ee20000000800 */
[----:B-1----:R-:W-:-:S07]  /*23ca0*/  FADD.FTZ R164, R98, R163 ;  /* 0x000000a362a47221 */ /* 0x002fce0000010000 */
[----:B------:R-:W1:Y:S08]  /*23cb0*/  MUFU.EX2 R100, R100 ;  /* 0x0000006400647308 */ /* 0x000e700000000800 */
[----:B------:R4:W5:Y:S01]  /*23cc0*/  MUFU.EX2 R15, R6 ;  /* 0x00000006000f7308 */ /* 0x0009620000000800 */
[----:B---3--:R-:W-:-:S07]  /*23cd0*/  FADD.FTZ R164, R99, R164 ;  /* 0x000000a463a47221 */ /* 0x008fce0000010000 */
[----:B------:R-:W3:Y:S01]  /*23ce0*/  MUFU.EX2 R11, R11 ;  /* 0x0000000b000b7308 */ /* 0x000ee20000000800 */
[----:B----4-:R-:W-:-:S04]  /*23cf0*/  FADD.FTZ R6, R96, R103 ;  /* 0x0000006760067221 */ /* 0x010fc80000010000 */
[----:B--2---:R-:W-:-:S03]  /*23d00*/  FADD.FTZ R5, R97, R6 ;  /* 0x0000000661057221 */ /* 0x004fc60000010000 */
[----:B------:R-:W2:Y:S01]  /*23d10*/  MUFU.EX2 R102, R102 ;  /* 0x0000006600667308 */ /* 0x000ea20000000800 */
[----:B-1----:R-:W-:-:S01]  /*23d20*/  FADD.FTZ R6, R100, R5 ;  /* 0x0000000564067221 */ /* 0x002fc20000010000 */
[----:B-----5:R-:W-:-:S03]  /*23d30*/  FADD.FTZ R5, R15, R164 ;  /* 0x000000a40f057221 */ /* 0x020fc60000010000 */
[----:B---3--:R-:W-:Y:S01]  /*23d40*/  FADD.FTZ R6, R11, R6 ;  /* 0x000000060b067221 */ /* 0x008fe20000010000 */
[----:B--2---:R-:W-:-:S01]  /*23d50*/  FADD.FTZ R5, R102, R5 ;  /* 0x0000000566057221 */ /* 0x004fc20000010000 */
[----:B0-----:R-:W-:Y:S06]  /*23d60*/  @!P1 BRA `(.L_x_1641) ;  /* 0x0000000000049947 */ /* 0x001fec0003800000 */
[----:B------:R-:W-:Y:S01]  /*23d70*/  BPT.TRAP 0x1 ;  /* 0x000000040000795c */ /* 0x000fe20000300000 */
.L_x_1641:
[----:B------:R-:W-:Y:S01]  /*23d80*/  F2FP.SATFINITE.E4M3.F32.PACK_AB_MERGE_C R154, R155, R154, RZ ;  /* 0x0000009a9b9a723e */ /* 0x000fe200048070ff */
[----:B------:R-:W-:Y:S01]  /*23d90*/  FMUL.FTZ R24, R24, R9 ;  /* 0x0000000918187220 */ /* 0x000fe20000410000 */
[----:B------:R-:W-:Y:S01]  /*23da0*/  F2FP.SATFINITE.E4M3.F32.PACK_AB_MERGE_C R100, R11, R100, RZ ;  /* 0x000000640b64723e */ /* 0x000fe200048070ff */
        /* <DEDUP_REMOVED lines=8> */
[----:B------:R-:W-:Y:S01]  /*23e30*/  FMUL.FTZ R28, R28, R9 ;  /* 0x000000091c1c7220 */ /* 0x000fe20000410000 */
        /* <DEDUP_REMOVED lines=102> */
[----:B------:R-:W-:Y:S01]  /*244a0*/  F2FP.SATFINITE.E4M3.F32.PACK_AB_MERGE_C R171, R99, R98, R15 ;  /* 0x0000006263ab723e */ /* 0x000fe2000480700f */
[----:B------:R-:W-:Y:S06]  /*244b0*/  @P1 BRA `(.L_x_1642) ;  /* 0xffffffcc007c1947 */ /* 0x000fec000383ffff */
[----:B------:R-:W-:-:S07]  /*244c0*/  IMAD.MOV.U32 R190, RZ, RZ, R12 ;  /* 0x000000ffffbe7224 */ /* 0x000fce00078e000c */
.L_x_1631:
[----:B------:R-:W-:-:S13]  /*244d0*/  ISETP.GE.AND P1, PT, R4, R204, PT ;  /* 0x000000cc0400720c */ /* 0x000fda0003f26270 */
[----:B------:R-:W-:Y:S05]  /*244e0*/  @!P1 BRA `(.L_x_1643) ;  /* 0x0000004c00c49947 */ /* 0x000fea0003800000 */
[----:B------:R-:W-:Y:S02]  /*244f0*/  IMAD.MOV.U32 R7, RZ, RZ, R0 ;  /* 0x000000ffff077224 */ /* 0x000fe400078e0000 */
[----:B------:R-:W-:Y:S02]  /*24500*/  IMAD.MOV.U32 R9, RZ, RZ, R3 ;  /* 0x000000ffff097224 */ /* 0x000fe400078e0003 */
[----:B------:R-:W-:-:S07]  /*24510*/  IMAD.MOV.U32 R10, RZ, RZ, R19 ;  /* 0x000000ffff0a7224 */ /* 0x000fce00078e0013 */
.L_x_1662:
        /* <DEDUP_REMOVED lines=9> */
.L_x_1645:
        /* <DEDUP_REMOVED lines=8> */
.L_x_1646:
[----:B------:R-:W-:Y:S04]  /*24630*/  BSSY B0, `(.L_x_1644) ;  /* 0x0000004000007945 */ /* 0x000fe80003800000 */
[----:B-1----:R-:W-:Y:S05]  /*24640*/  @P2 BRA `(.L_x_1647) ;  /* 0x0000000000082947 */ /* 0x002fea0003800000 */
[----:B------:R-:W1:Y:S02]  /*24650*/  SYNCS.PHASECHK.TRANS64.TRYWAIT P2, [R3+URZ+0x29830], R0 ;  /* 0x02983000030075a7 */ /* 0x000e64000804017f */
[----:B-1----:R-:W-:Y:S05]  /*24660*/  @!P2 BRA `(.L_x_1648) ;  /* 0x000000f800fca947 */ /* 0x002fea0003800000 */
.L_x_1647:
[----:B------:R-:W-:Y:S05]  /*24670*/  BSYNC B0 ;  /* 0x0000000000007941 */ /* 0x000fea0003800000 */
.L_x_1644:
        /* <DEDUP_REMOVED lines=28> */
[----:B------:R-:W-:Y:S01]  /*24840*/  VIADD R88, R12, 0x2 ;  /* 0x000000020c587836 */ /* 0x000fe20000000000 */
[----:B0-----:R-:W-:Y:S01]  /*24850*/  SHF.R.U32.HI R0, RZ, 0x7, R0 ;  /* 0x00000007ff007819 */ /* 0x001fe20000011600 */
[----:B------:R-:W-:Y:S01]  /*24860*/  UMOV UR32, UR24 ;  /* 0x0000001800207c82 */ /* 0x000fe20008000000 */
[----:B------:R-:W-:Y:S01]  /*24870*/  R2UR UR34, R14 ;  /* 0x000000000e2272ca */ /* 0x000fe200000e0000 */
[----:B------:R-:W-:Y:S01]  /*24880*/  UMOV UR33, UR25 ;  /* 0x0000001900217c82 */ /* 0x000fe20008000000 */
[----:B------:R-:W-:Y:S01]  /*24890*/  R2UR UR35, R15 ;  /* 0x000000000f2372ca */ /* 0x000fe200000e0000 */
[----:B------:R-:W-:Y:S01]  /*248a0*/  VIADD R0, R0, 0x8 ;  /* 0x0000000800007836 */ /* 0x000fe20000000000 */
[----:B------:R-:W-:Y:S01]  /*248b0*/  R2UR UR6, R88 ;  /* 0x00000000580672ca */ /* 0x000fe200000e0000 */
[C---:B------:R-:W-:Y:S01]  /*248c0*/  VIADD R20, R12.reuse, 0x82 ;  /* 0x000000820c147836 */ /* 0x040fe20000000000 */
[----:B------:R-:W-:Y:S01]  /*248d0*/  R2UR UR7, R89 ;  /* 0x00000000590772ca */ /* 0x000fe200000e0000 */
[----:B------:R-:W-:Y:S01]  /*248e0*/  IMAD.MOV.U32 R21, RZ, RZ, -0x7fffffe0 ;  /* 0x80000020ff157424 */ /* 0x000fe200078e00ff */
        /* <DEDUP_REMOVED lines=229> */
.L_x_1650:
[----:B------:R-:W-:Y:S01]  /*25740*/  SHF.L.U32 R0, R10, 0x1f, RZ ;  /* 0x0000001f0a007819 */ /* 0x000fe200000006ff */
[----:B------:R-:W-:-:S04]  /*25750*/  IMAD R3, R190, 0x8, R16 ;  /* 0x00000008be037824 */ /* 0x000fc800078e0210 */
[----:B------:R0:W1:Y:S01]  /*25760*/  SYNCS.PHASECHK.TRANS64.TRYWAIT P1, [R3+URZ+0x29850], R0 ;  /* 0x02985000030075a7 */ /* 0x000062000802017f */
[----:B------:R-:W-:Y:S05]  /*25770*/  @!P3 BRA `(.L_x_1651) ;  /* 0x000000000004b947 */ /* 0x000fea0003800000 */
[----:B------:R-:W-:Y:S01]  /*25780*/  BPT.TRAP 0x1 ;  /* 0x000000040000795c */ /* 0x000fe20000300000 */
.L_x_1651:
[----:B-1----:R-:W-:Y:S05]  /*25790*/  @P1 BRA `(.L_x_1649) ;  /* 0x0000000000081947 */ /* 0x002fea0003800000 */
[----:B------:R-:W1:Y:S02]  /*257a0*/  SYNCS.PHASECHK.TRANS64.TRYWAIT P1, [R3+URZ+0x29850], R0 ;  /* 0x02985000030075a7 */ /* 0x000e64000802017f */
[----:B-1----:R-:W-:Y:S05]  /*257b0*/  @!P1 BRA `(.L_x_1652) ;  /* 0x000000e800bc9947 */ /* 0x002fea0003800000 */
.L_x_1649:
[----:B01----:R-:W-:Y:S01]  /*257c0*/  VIADD R0, R16, 0x400 ;  /* 0x0000040010007836 */ /* 0x003fe20000000000 */
[----:B------:R-:W-:Y:S05]  /*257d0*/  WARPSYNC.ALL ;  /* 0x0000000000007948 */ /* 0x000fea0003800000 */
[----:B------:R-:W-:Y:S01]  /*257e0*/  SHF.R.U32.HI R0, RZ, 0x4, R0 ;  /* 0x00000004ff007819 */ /* 0x000fe20000011600 */
[----:B------:R-:W-:Y:S01]  /*257f0*/  IMAD.MOV.U32 R13, RZ, RZ, -0x3ffffff0 ;  /* 0xc0000010ff0d7424 */ /* 0x000fe200078e00ff */
[----:B------:R-:W-:Y:S01]  /*25800*/  WARPGROUP.ARRIVE ;  /* 0x00000000000079c5 */ /* 0x000fe20000000000 */
[----:B------:R-:W-:Y:S01]  /*25810*/  IMAD.MOV.U32 R15, RZ, RZ, -0x3ffffff0 ;  /* 0xc0000010ff0f7424 */ /* 0x000fe200078e00ff */
[----:B------:R-:W-:Y:S01]  /*25820*/  LOP3.LUT R0, R0, 0x3fff, RZ, 0xc0, !PT ;  /* 0x00003fff00007812 */ /* 0x000fe200078ec0ff */
[----:B------:R-:W0:Y:S01]  /*25830*/  LDC R10, c[0x0][0x448] ;  /* 0x00011200ff0a7b82 */ /* 0x000e220000000800 */
[----:B------:R-:W-:Y:S01]  /*25840*/  R2UR UR7, R13 ;  /* 0x000000000d0772ca */ /* 0x000fe200000e0000 */
[----:B------:R-:W-:Y:S01]  /*25850*/  IMAD.MOV.U32 R13, RZ, RZ, -0x3ffffff0 ;  /* 0xc0000010ff0d7424 */ /* 0x000fe200078e00ff */
[----:B------:R-:W-:Y:S01]  /*25860*/  LOP3.LUT R0, R0, 0x10000, RZ, 0xfc, !PT ;  /* 0x0001000000007812 */ /* 0x000fe200078efcff */
[----:B------:R-:W1:Y:S01]  /*25870*/  S2R R21, SR_TID.X ;  /* 0x0000000000157919 */ /* 0x000e620000002100 */
[----:B------:R-:W-:-:S03]  /*25880*/  IMAD.IADD R20, R212, 0x1, R201 ;  /* 0x00000001d4147824 */ /* 0x000fc600078e02c9 */
[----:B------:R-:W-:Y:S02]  /*25890*/  IMAD R12, R190, 0x500, R0 ;  /* 0x00000500be0c7824 */ /* 0x000fe400078e0200 */
[----:B------:R-:W-:Y:S02]  /*258a0*/  @!P0 IMAD R0, R11, 0x8, R16 ;  /* 0x000000080b008824 */ /* 0x000fe400078e0210 */
[C---:B------:R-:W-:Y:S01]  /*258b0*/  VIADD R14, R12.reuse, 0x100 ;  /* 0x000001000c0e7836 */ /* 0x040fe20000000000 */
[----:B------:R-:W-:Y:S01]  /*258c0*/  R2UR UR6, R12 ;  /* 0x000000000c0672ca */ /* 0x000fe200000e0000 */
[----:B------:R-:W-:-:S05]  /*258d0*/  @!P0 VIADD R0, R0, 0x29840 ;  /* 0x0002984000008836 */ /* 0x000fca0000000000 */
[----:B------:R-:W-:Y:S02]  /*258e0*/  @!P0 PRMT R0, RZ, 0x654, R0 ;  /* 0x00000654ff008816 */ /* 0x000fe40000000000 */
[----:B0-----:R-:W-:-:S05]  /*258f0*/  ISETP.NE.AND P1, PT, R10, 0x1, PT ;  /* 0x000000010a00780c */ /* 0x001fca0003f25270 */
[----:B------:R-:W-:Y:S01]  /*25900*/  QGMMA.64x128x32.F32.E4M3.E4M3 R24, R184, gdesc[UR4], R24, gsb0 ;  /* 0x01e00004b8187df3 */ /* 0x000fe20008000818 */
[----:B------:R-:W-:Y:S01]  /*25910*/  R2UR UR6, R14 ;  /* 0x000000000e0672ca */ /* 0x000fe200000e0000 */
[----:B------:R-:W-:Y:S01]  /*25920*/  VIADD R14, R12, 0x200 ;  /* 0x000002000c0e7836 */ /* 0x000fe20000000000 */
[----:B------:R-:W-:Y:S01]  /*25930*/  R2UR UR7, R15 ;  /* 0x000000000f0772ca */ /* 0x000fe200000e0000 */
[----:B------:R-:W-:-:S04]  /*25940*/  IMAD.MOV.U32 R15, RZ, RZ, -0x3ffffff0 ;  /* 0xc0000010ff0f7424 */ /* 0x000fc800078e00ff */
[----:B------:R-:W0:Y:S08]  /*25950*/  @P1 LDC R3, c[0x0][0x44c] ;  /* 0x00011300ff031b82 */ /* 0x000e300000000800 */
[----:B------:R-:W2:Y:S01]  /*25960*/  @P1 LDC R10, c[0x0][0x450] ;  /* 0x00011400ff0a1b82 */ /* 0x000ea20000000800 */
[----:B0-----:R-:W-:-:S05]  /*25970*/  @P1 IMAD.HI.U32 R3, R20, R3, RZ ;  /* 0x0000000314031227 */ /* 0x001fca00078e00ff */
[----:B--2---:R-:W-:Y:S02]  /*25980*/  @P1 SHF.R.U32.HI R20, RZ, R10, R3 ;  /* 0x0000000aff141219 */ /* 0x004fe40000011603 */
[----:B------:R-:W-:Y:S01]  /*25990*/  ISETP.GE.AND P1, PT, R225, 0x1, PT ;  /* 0x00000001e100780c */ /* 0x000fe20003f26270 */
[----:B------:R-:W-:Y:S02]  /*259a0*/  WARPGROUP.DEPBAR.LE gsb0, 0x0 ;  /* 0x00008000000079c5 */ /* 0x000fe40000010000 */
[----:B------:R-:W-:Y:S01]  /*259b0*/  WARPGROUP.ARRIVE ;  /* 0x00000000000079c5 */ /* 0x000fe20000000000 */
[----:B-1----:R-:W-:Y:S02]  /*259c0*/  SHF.R.U32.HI R187, RZ, 0x7, R21 ;  /* 0x00000007ffbb7819 */ /* 0x002fe40000011615 */
[----:B------:R-:W0:Y:S03]  /*259d0*/  SHFL.IDX PT, R21, R20, RZ, 0x1c1f ;  /* 0x001c1fff14157589 */ /* 0x000e2600000e0000 */
[----:B------:R-:W-:Y:S01]  /*259e0*/  QGMMA.64x128x32.F32.E4M3.E4M3 R24, R180, gdesc[UR4], R24, gsb0 ;  /* 0x01e00004b4187df3 */ /* 0x000fe20008000818 */
[----:B------:R-:W-:Y:S01]  /*259f0*/  R2UR UR6, R14 ;  /* 0x000000000e0672ca */ /* 0x000fe200000e0000 */
[----:B------:R-:W-:Y:S01]  /*25a00*/  VIADD R14, R12, 0x300 ;  /* 0x000003000c0e7836 */ /* 0x000fe20000000000 */
[----:B------:R-:W-:Y:S01]  /*25a10*/  R2UR UR7, R15 ;  /* 0x000000000f0772ca */ /* 0x000fe200000e0000 */
[----:B------:R-:W-:-:S02]  /*25a20*/  IMAD.MOV.U32 R15, RZ, RZ, -0x3ffffff0 ;  /* 0xc0000010ff0f7424 */ /* 0x000fc400078e00ff */
        /* <DEDUP_REMOVED lines=11> */
[----:B------:R-:W-:Y:S01]  /*25ae0*/  IADD3 R12, -R187, 0xb, RZ ;  /* 0x0000000bbb0c7810 */ /* 0x000fe20007ffe1ff */
[----:B------:R-:W-:Y:S02]  /*25af0*/  WARPGROUP.DEPBAR.LE gsb0, 0x0 ;  /* 0x00008000000079c5 */ /* 0x000fe40000010000 */
[----:B------:R-:W-:-:S08]  /*25b00*/  WARPGROUP.ARRIVE ;  /* 0x00000000000079c5 */ /* 0x000fd00000000000 */
[----:B------:R-:W-:Y:S01]  /*25b10*/  QGMMA.64x128x32.F32.E4M3.E4M3 R24, R168, gdesc[UR4], R24, gsb0 ;  /* 0x01e00004a8187df3 */ /* 0x000fe20008000818 */
[----:B------:R-:W-:Y:S02]  /*25b20*/  ULOP3.LUT UR6, URZ, UR58, URZ, 0x33, !UPT ;  /* 0x0000003a3f067292 */ /* 0x000fe4000f8e333f */
[----:B------:R-:W-:Y:S02]  /*25b30*/  WARPGROUP.DEPBAR.LE gsb0, 0x0 ;  /* 0x00008000000079c5 */ /* 0x000fe40000010000 */
[----:B------:R-:W-:Y:S01]  /*25b40*/  IMAD R168, R4, -0xa0, RZ ;  /* 0xffffff6004a87824 */ /* 0x000fe200078e02ff */
[----:B------:R1:W-:Y:S06]  /*25b50*/  BAR.ARV R12, 0x100 ;  /* 0x0004000c0000751d */ /* 0x0003ec0000002000 */
[----:B------:R-:W-:Y:S01]  /*25b60*/  VIADD R10, R168, 0x1 ;  /* 0x00000001a80a7836 */ /* 0x000fe20000000000 */
[----:B------:R2:W-:Y:S03]  /*25b70*/  @!P0 SYNCS.ARRIVE.TRANS64.RED.A1T0 RZ, [R0+URZ], RZ ;  /* 0x000000ff00ff89a7 */ /* 0x0005e6000810043f */
[----:B------:R-:W-:-:S05]  /*25b80*/  IMAD R10, R211, -0x2, R10 ;  /* 0xfffffffed30a7824 */ /* 0x000fca00078e020a */
[----:B------:R-:W-:Y:S01]  /*25b90*/  IADD3 R14, -R192, R10, R193 ;  /* 0x0000000ac00e7210 */ /* 0x000fe20007ffe1c1 */
[----:B--2---:R-:W-:-:S04]  /*25ba0*/  VIADD R0, R10, 0xffffffff ;  /* 0xffffffff0a007836 */ /* 0x004fc80000000000 */
[C---:B------:R-:W-:Y:S02]  /*25bb0*/  VIADD R15, R14.reuse, UR57 ;  /* 0x000000390e0f7c36 */ /* 0x040fe40008000000 */
        /* <DEDUP_REMOVED lines=16> */
.L_x_1655:
[----:B------:R-:W-:-:S05]  /*25cc0*/  IMAD.U32 R169, RZ, RZ, UR54 ;  /* 0x00000036ffa97e24 */ /* 0x000fca000f8e00ff */
[----:B------:R-:W-:-:S13]  /*25cd0*/  ISETP.NE.AND P1, PT, R169, 0x1, PT ;  /* 0x00000001a900780c */ /* 0x000fda0003f25270 */
[----:B------:R-:W0:Y:S02]  /*25ce0*/  @P1 LDC.64 R12, c[0x0][0x9e8] ;  /* 0x00027a00ff0c1b82 */ /* 0x000e240000000a00 */
[----:B0-----:R-:W-:-:S05]  /*25cf0*/  @P1 IMAD.HI.U32 R12, R21, R12, RZ ;  /* 0x0000000c150c1227 */ /* 0x001fca00078e00ff */
[----:B------:R-:W-:-:S07]  /*25d00*/  @P1 SHF.R.U32.HI R21, RZ, R13, R12 ;  /* 0x0000000dff151219 */ /* 0x000fce000001160c */
.L_x_1656:
[----:B------:R-:W-:Y:S05]  /*25d10*/  BSYNC B0 ;  /* 0x0000000000007941 */ /* 0x000fea0003800000 */
.L_x_1654:
[----:B------:R-:W-:-:S05]  /*25d20*/  IMAD R21, R21, R169, R0 ;  /* 0x000000a915157224 */ /* 0x000fca00078e0200 */
[----:B------:R-:W-:Y:S02]  /*25d30*/  VIADDMNMX R10, R21, R169, R10, PT ;  /* 0x000000a9150a7246 */ /* 0x000fe4000380010a */
[----:B------:R-:W-:-:S07]  /*25d40*/  VIMNMX R3, R3, R21, !PT ;  /* 0x0000001503037248 */ /* 0x000fce0007fe0100 */
.L_x_1653:
        /* <DEDUP_REMOVED lines=12> */
[C---:B------:R-:W-:Y:S02]  /*25e10*/  ISETP.GT.AND P1, PT, R3.reuse, 0x8, !P2 ;  /* 0x000000080300780c */ /* 0x040fe40005724270 */
        /* <DEDUP_REMOVED lines=220> */
[----:B------:R-:W-:Y:S01]  /*26be0*/  ISETP.GE.AND P6, PT, R225, 0x1, PT ;  /* 0x00000001e100780c */ /* 0x000fe20003fc6270 */
        /* <DEDUP_REMOVED lines=15> */
.L_x_1659:
[----:B------:R-:W-:-:S05]  /*26ce0*/  IMAD.U32 R10, RZ, RZ, UR54 ;  /* 0x00000036ff0a7e24 */ /* 0x000fca000f8e00ff */
[----:B------:R-:W-:-:S13]  /*26cf0*/  ISETP.NE.AND P6, PT, R10, 0x1, PT ;  /* 0x000000010a00780c */ /* 0x000fda0003fc5270 */
[----:B------:R-:W0:Y:S02]  /*26d00*/  @P6 LDC.64 R12, c[0x0][0x9e8] ;  /* 0x00027a00ff0c6b82 */ /* 0x000e240000000a00 */
[----:B0-----:R-:W-:-:S05]  /*26d10*/  @P6 IMAD.HI.U32 R12, R3, R12, RZ ;  /* 0x0000000c030c6227 */ /* 0x001fca00078e00ff */
[----:B------:R-:W-:-:S07]  /*26d20*/  @P6 SHF.R.U32.HI R3, RZ, R13, R12 ;  /* 0x0000000dff036219 */ /* 0x000fce000001160c */
.L_x_1660:
[----:B------:R-:W-:Y:S05]  /*26d30*/  BSYNC B0 ;  /* 0x0000000000007941 */ /* 0x000fea0003800000 */
.L_x_1658:
[----:B------:R-:W-:-:S05]  /*26d40*/  IMAD R0, R3, R10, R0 ;  /* 0x0000000a03007224 */ /* 0x000fca00078e0200 */
[----:B------:R-:W-:Y:S02]  /*26d50*/  VIADDMNMX R15, R0, R10, R15, PT ;  /* 0x0000000a000f7246 */ /* 0x000fe4000380010f */
[----:B------:R-:W-:-:S07]  /*26d60*/  VIMNMX R14, R14, R0, !PT ;  /* 0x000000000e0e7248 */ /* 0x000fce0007fe0100 */
.L_x_1657:
        /* <DEDUP_REMOVED lines=72> */
[C---:B------:R-:W-:Y:S02]  /*271f0*/  ISETP.LT.OR P1, PT, R15.reuse, 0x49, P1 ;  /* 0x000000490f00780c */ /* 0x040fe40000f21670 */
[----:B------:R-:W-:Y:S02]  /*27200*/  FMNMX.FTZ R0, R116, R3, !PT ;  /* 0x0000000374007209 */ /* 0x000fe40007810000 */
[----:B------:R-:W-:Y:S02]  /*27210*/  FSEL R126, R126, -INF , !P1 ;  /* 0xff8000007e7e7808 */ /* 0x000fe40004800000 */
[----:B------:R-:W-:Y:S02]  /*27220*/  ISETP.GT.AND P1, PT, R14, 0x49, !P6 ;  /* 0x000000490e00780c */ /* 0x000fe40007724270 */
[----:B------:R-:W-:Y:S02]  /*27230*/  LOP3.LUT P6, RZ, R170, 0x40, RZ, 0xc0, !PT ;  /* 0x00000040aaff7812 */ /* 0x000fe400078cc0ff */
        /* <DEDUP_REMOVED lines=19> */
[C---:B------:R-:W-:Y:S02]  /*27370*/  ISETP.GT.AND P1, PT, R14.reuse, 0x58, !P1 ;  /* 0x000000580e00780c */ /* 0x040fe40004f24270 */
[----:B------:R-:W-:Y:S02]  /*27380*/  FMNMX.FTZ R10, R101, R0, !PT ;  /* 0x00000000650a7209 */ /* 0x000fe40007810000 */
[----:B------:R-:W-:Y:S02]  /*27390*/  ISETP.LT.OR P1, PT, R15, 0x59, P1 ;  /* 0x000000590f00780c */ /* 0x000fe40000f21670 */
[----:B------:R-:W-:Y:S01]  /*273a0*/  ISETP.GT.AND P2, PT, R14, 0x89, !P2 ;  /* 0x000000890e00780c */ /* 0x000fe20005744270 */
[----:B------:R-:W0:Y:S01]  /*273b0*/  SHFL.BFLY PT, R3, R10, 0x2, 0x1f ;  /* 0x0c401f000a037f89 */ /* 0x000e2200000e0000 */
[----:B------:R-:W-:Y:S02]  /*273c0*/  FSEL R134, R134, -INF , !P1 ;  /* 0xff80000086867808 */ /* 0x000fe40004800000 */
[----:B------:R-:W-:-:S02]  /*273d0*/  LOP3.LUT P1, RZ, R170, 0x2000, RZ, 0xc0, !PT ;  /* 0x00002000aaff7812 */ /* 0x000fc4000782c0ff */
[C---:B------:R-:W-:Y:S02]  /*273e0*/  ISETP.LT.OR P2, PT, R15.reuse, 0x8a, P2 ;  /* 0x0000008a0f00780c */ /* 0x040fe40001741670 */
[C---:B------:R-:W-:Y:S02]  /*273f0*/  ISETP.GT.AND P1, PT, R14.reuse, 0x59, !P1 ;  /* 0x000000590e00780c */ /* 0x040fe40004f24270 */
[----:B------:R-:W-:Y:S02]  /*27400*/  ISETP.GT.AND P3, PT, R14, 0x90, !P3 ;  /* 0x000000900e00780c */ /* 0x000fe40005f64270 */
[----:B------:R-:W-:Y:S02]  /*27410*/  ISETP.LT.OR P1, PT, R15, 0x5a, P1 ;  /* 0x0000005a0f00780c */ /* 0x000fe40000f21670 */
[----:B------:R-:W-:Y:S02]  /*27420*/  FSEL R95, R95, -INF , !P2 ;  /* 0xff8000005f5f7808 */ /* 0x000fe40005000000 */
[----:B------:R-:W-:-:S02]  /*27430*/  FSEL R135, R135, -INF , !P1 ;  /* 0xff80000087877808 */ /* 0x000fc40004800000 */
[----:B------:R-:W-:Y:S02]  /*27440*/  LOP3.LUT P1, RZ, R170, 0x1000, RZ, 0xc0, !PT ;  /* 0x00001000aaff7812 */ /* 0x000fe4000782c0ff */
[C---:B------:R-:W-:Y:S02]  /*27450*/  ISETP.LT.OR P3, PT, R15.reuse, 0x91, P3 ;  /* 0x000000910f00780c */ /* 0x040fe40001f61670 */
[C---:B------:R-:W-:Y:S02]  /*27460*/  ISETP.GT.AND P1, PT, R14.reuse, 0x60, !P1 ;  /* 0x000000600e00780c */ /* 0x040fe40004f24270 */
[----:B------:R-:W-:Y:S02]  /*27470*/  ISETP.GT.AND P4, PT, R14, 0x91, !P4 ;  /* 0x000000910e00780c */ /* 0x000fe40006784270 */
[----:B------:R-:W-:Y:S02]  /*27480*/  ISETP.LT.OR P1, PT, R15, 0x61, P1 ;  /* 0x000000610f00780c */ /* 0x000fe40000f21670 */
[----:B0-----:R-:W-:-:S02]  /*27490*/  FMNMX.FTZ R12, R10, R3, !PT ;  /* 0x000000030a0c7209 */ /* 0x001fc40007810000 */
[----:B------:R-:W-:Y:S02]  /*274a0*/  FSEL R106, R106, -INF , !P1 ;  /* 0xff8000006a6a7808 */ /* 0x000fe40004800000 */
[----:B------:R-:W-:Y:S01]  /*274b0*/  LOP3.LUT P1, RZ, R170, 0x800, RZ, 0xc0, !PT ;  /* 0x00000800aaff7812 */ /* 0x000fe2000782c0ff */
[----:B------:R-:W0:Y:S01]  /*274c0*/  SHFL.BFLY PT, R3, R12, 0x1, 0x1f ;  /* 0x0c201f000c037f89 */ /* 0x000e2200000e0000 */
[----:B------:R-:W-:Y:S02]  /*274d0*/  FSEL R98, R98, -INF , !P3 ;  /* 0xff80000062627808 */ /* 0x000fe40005800000 */
[----:B------:R-:W-:Y:S02]  /*274e0*/  ISETP.GT.AND P1, PT, R14, 0x61, !P1 ;  /* 0x000000610e00780c */ /* 0x000fe40004f24270 */
[C---:B------:R-:W-:Y:S02]  /*274f0*/  ISETP.LT.OR P4, PT, R15.reuse, 0x92, P4 ;  /* 0x000000920f00780c */ /* 0x040fe40002781670 */
[----:B------:R-:W-:-:S02]  /*27500*/  ISETP.LT.OR P1, PT, R15, 0x62, P1 ;  /* 0x000000620f00780c */ /* 0x000fc40000f21670 */
[----:B------:R-:W-:Y:S02]  /*27510*/  ISETP.GT.AND P5, PT, R14, 0x98, !P5 ;  /* 0x000000980e00780c */ /* 0x000fe40006fa4270 */
[----:B------:R-:W-:Y:S02]  /*27520*/  FSEL R107, R107, -INF , !P1 ;  /* 0xff8000006b6b7808 */ /* 0x000fe40004800000 */
[----:B------:R-:W-:Y:S02]  /*27530*/  LOP3.LUT P1, RZ, R170, 0x400, RZ, 0xc0, !PT ;  /* 0x00000400aaff7812 */ /* 0x000fe4000782c0ff */
[----:B------:R-:W-:Y:S02]  /*27540*/  FSEL R99, R99, -INF , !P4 ;  /* 0xff80000063637808 */ /* 0x000fe40006000000 */
[----:B------:R-:W-:Y:S02]  /*27550*/  ISETP.GT.AND P1, PT, R14, 0x68, !P1 ;  /* 0x000000680e00780c */ /* 0x000fe40004f24270 */
[----:B------:R-:W-:-:S02]  /*27560*/  ISETP.LT.OR P5, PT, R15, 0x99, P5 ;  /* 0x000000990f00780c */ /* 0x000fc40002fa1670 */
[----:B------:R-:W-:Y:S02]  /*27570*/  ISETP.LT.OR P1, PT, R15, 0x69, P1 ;  /* 0x000000690f00780c */ /* 0x000fe40000f21670 */
[----:B------:R-:W-:Y:S02]  /*27580*/  FSEL R102, R102, -INF , !P5 ;  /* 0xff80000066667808 */ /* 0x000fe40006800000 */
[----:B------:R-:W-:Y:S02]  /*27590*/  FSEL R110, R110, -INF , !P1 ;  /* 0xff8000006e6e7808 */ /* 0x000fe40004800000 */
[----:B------:R-:W-:Y:S02]  /*275a0*/  LOP3.LUT P1, RZ, R170, 0x200, RZ, 0xc0, !PT ;  /* 0x00000200aaff7812 */ /* 0x000fe4000782c0ff */
[----:B0-----:R-:W-:Y:S02]  /*275b0*/  FMNMX.FTZ R3, R12, R3, !PT ;  /* 0x000000030c037209 */ /* 0x001fe40007810000 */
[----:B------:R-:W-:-:S02]  /*275c0*/  ISETP.GT.AND P1, PT, R14, 0x69, !P1 ;  /* 0x000000690e00780c */ /* 0x000fc40004f24270 */
[----:B------:R-:W-:Y:S01]  /*275d0*/  ISETP.NE.AND P3, PT, R205, 0x3, PT ;  /* 0x00000003cd00780c */ /* 0x000fe20003f65270 */
[----:B------:R-:W-:-:S01]  /*275e0*/  FFMA.FTZ R0, R2, R3, -8 ;  /* 0xc100000002007423 */ /* 0x000fc20000010003 */
        /* <DEDUP_REMOVED lines=58> */
[----:B------:R-:W-:Y:S02]  /*27990*/  ISETP.GT.AND P1, PT, R14, RZ, !P6 ;  /* 0x000000ff0e00720c */ /* 0x000fe40007724270 */
[----:B------:R-:W-:Y:S02]  /*279a0*/  LOP3.LUT P6, RZ, R170, 0x8000000, RZ, 0xc0, !PT ;  /* 0x08000000aaff7812 */ /* 0x000fe400078cc0ff */
[----:B------:R-:W-:Y:S02]  /*279b0*/  ISETP.LT.OR P1, PT, R15, 0x1, P1 ;  /* 0x000000010f00780c */ /* 0x000fe40000f21670 */
[----:B------:R-:W-:Y:S02]  /*279c0*/  ISETP.GT.AND P2, PT, R14, 0x99, !P6 ;  /* 0x000000990e00780c */ /* 0x000fe40007744270 */
[----:B------:R-:W-:-:S02]  /*279d0*/  FSEL R154, R154, -INF , !P1 ;  /* 0xff8000009a9a7808 */ /* 0x000fc40004800000 */
[----:B------:R-:W-:Y:S02]  /*279e0*/  FSETP.NEU.FTZ.AND P1, PT, R3, -INF , PT ;  /* 0xff8000000300780b */ /* 0x000fe40003f3d000 */
[----:B------:R-:W-:Y:S02]  /*279f0*/  FMNMX.FTZ R128, R154, R7, !PT ;  /* 0x000000079a807209 */ /* 0x000fe40007810000 */
[----:B------:R-:W-:Y:S02]  /*27a00*/  FSEL R0, R0, RZ, P1 ;  /* 0x000000ff00007208 */ /* 0x000fe40000800000 */
[----:B------:R-:W-:-:S03]  /*27a10*/  ISETP.LT.OR P2, PT, R15, 0x9a, P2 ;  /* 0x0000009a0f00780c */ /* 0x000fc60001741670 */
[C-C-:B------:R-:W-:Y:S01]  /*27a20*/  FFMA.FTZ R12, R2.reuse, R21, -R0.reuse ;  /* 0x00000015020c7223 */ /* 0x140fe20000010800 */
        /* <DEDUP_REMOVED lines=8> */
[----:B------:R0:W-:Y:S01]  /*27ab0*/  MUFU.EX2 R10, R152 ;  /* 0x00000098000a7308 */ /* 0x0001e20000000800 */
[----:B------:R-:W-:Y:S01]  /*27ac0*/  FSEL R103, R103, -INF , !P2 ;  /* 0xff80000067677808 */ /* 0x000fe20005000000 */
        /* <DEDUP_REMOVED lines=40> */
[----:B------:R-:W-:Y:S01]  /*27d50*/  FFMA.FTZ R101, R2, R101, -R0 ;  /* 0x0000006502657223 */ /* 0x000fe20000010800 */
[----:B------:R-:W-:Y:S01]  /*27d60*/  FMNMX.FTZ R165, R147, R138, !PT ;  /* 0x0000008a93a57209 */ /* 0x000fe20007810000 */
[----:B------:R-:W-:Y:S03]  /*27d70*/  MUFU.EX2 R153, R153 ;  /* 0x0000009900997308 */ /* 0x000fe60000000800 */
[----:B------:R-:W-:-:S04]  /*27d80*/  FMNMX.FTZ R138, R150, R165, !PT ;  /* 0x000000a5968a7209 */ /* 0x000fc80007810000 */
        /* <DEDUP_REMOVED lines=20> */
[----:B0-----:R-:W-:-:S04]  /*27ed0*/  FMNMX.FTZ R152, R114, R165, !PT ;  /* 0x000000a572987209 */ /* 0x001fc80007810000 */
        /* <DEDUP_REMOVED lines=14> */
[----:B------:R-:W-:Y:S01]  /*27fc0*/  FMNMX.FTZ R108, R102, R109, !PT ;  /* 0x0000006d666c7209 */ /* 0x000fe20007810000 */
[C-C-:B------:R-:W-:Y:S01]  /*27fd0*/  FFMA.FTZ R109, R2.reuse, R113, -R0.reuse ;  /* 0x00000071026d7223 */ /* 0x140fe20000010800 */
[----:B------:R-:W-:-:S02]  /*27fe0*/  FFMA.FTZ R113, R2, R117, -R0 ;  /* 0x0000007502717223 */ /* 0x000fc40000010800 */
[----:B------:R-:W-:Y:S01]  /*27ff0*/  FMNMX.FTZ R152, R103, R108, !PT ;  /* 0x0000006c67987209 */ /* 0x000fe20007810000 */
[----:B------:R-:W-:Y:S04]  /*28000*/  MUFU.EX2 R145, R145 ;  /* 0x0000009100917308 */ /* 0x000fe80000000800 */
[----:B------:R-:W0:Y:S04]  /*28010*/  SHFL.BFLY PT, R165, R152, 0x2, 0x1f ;  /* 0x0c401f0098a57f89 */ /* 0x000e2800000e0000 */
[----:B------:R1:W-:Y:S08]  /*28020*/  MUFU.EX2 R108, R160 ;  /* 0x000000a0006c7308 */ /* 0x0003f00000000800 */
[----:B------:R-:W-:Y:S08]  /*28030*/  MUFU.EX2 R136, R179 ;  /* 0x000000b300887308 */ /* 0x000ff00000000800 */
[----:B------:R-:W-:Y:S01]  /*28040*/  MUFU.EX2 R149, R149 ;  /* 0x0000009500957308 */ /* 0x000fe20000000800 */
[----:B0-----:R-:W-:-:S02]  /*28050*/  FMNMX.FTZ R165, R152, R165, !PT ;  /* 0x000000a598a57209 */ /* 0x001fc40007810000 */
[----:B------:R-:W-:-:S05]  /*28060*/  FSEL R152, R3, RZ, P1 ;  /* 0x000000ff03987208 */ /* 0x000fca0000800000 */
[----:B------:R-:W-:Y:S01]  /*28070*/  MUFU.EX2 R138, R181 ;  /* 0x000000b5008a7308 */ /* 0x000fe20000000800 */
[----:B------:R-:W0:Y:S01]  /*28080*/  SHFL.BFLY PT, R116, R165, 0x1, 0x1f ;  /* 0x0c201f00a5747f89 */ /* 0x000e2200000e0000 */
[----:B------:R-:W-:-:S04]  /*28090*/  FADD.FTZ R9, -R152, R9 ;  /* 0x0000000998097221 */ /* 0x000fc80000010100 */
[----:B------:R-:W-:Y:S02]  /*280a0*/  FMUL.FTZ R9, R2, R9 ;  /* 0x0000000902097220 */ /* 0x000fe40000410000 */
[----:B------:R-:W-:Y:S08]  /*280b0*/  MUFU.EX2 R121, R121 ;  /* 0x0000007900797308 */ /* 0x000ff00000000800 */
[----:B------:R-:W2:Y:S08]  /*280c0*/  MUFU.EX2 R9, R9 ;  /* 0x0000000900097308 */ /* 0x000eb00000000800 */
[----:B------:R-:W-:Y:S01]  /*280d0*/  MUFU.EX2 R140, R183 ;  /* 0x000000b7008c7308 */ /* 0x000fe20000000800 */
[----:B0-----:R-:W-:-:S04]  /*280e0*/  FMNMX.FTZ R0, R165, R116, !PT ;  /* 0x00000074a5007209 */ /* 0x001fc80007810000 */
[----:B------:R-:W-:Y:S01]  /*280f0*/  FSETP.NEU.FTZ.AND P1, PT, R0, -INF , PT ;  /* 0xff8000000000780b */ /* 0x000fe20003f3d000 */
[----:B------:R-:W-:-:S02]  /*28100*/  FFMA.FTZ R117, R2, R0, -8 ;  /* 0xc100000002757423 */ /* 0x000fc40000010000 */
[----:B------:R-:W-:Y:S01]  /*28110*/  MUFU.EX2 R125, R125 ;  /* 0x0000007d007d7308 */ /* 0x000fe20000000800 */
[----:B-1----:R-:W-:Y:S01]  /*28120*/  FSEL R160, R0, RZ, P1 ;  /* 0x000000ff00a07208 */ /* 0x002fe20000800000 */
[----:B--2---:R-:W-:Y:S01]  /*28130*/  FFMA.FTZ R6, R9, R6, R10 ;  /* 0x0000000609067223 */ /* 0x004fe2000001000a */
[----:B------:R-:W-:-:S03]  /*28140*/  FSEL R117, R117, RZ, P1 ;  /* 0x000000ff75757208 */ /* 0x000fc60000800000 */
[----:B------:R-:W-:Y:S02]  /*28150*/  FADD.FTZ R7, -R160, R7 ;  /* 0x00000007a0077221 */ /* 0x000fe40000010100 */
[----:B------:R-:W-:-:S01]  /*28160*/  FFMA.FTZ R116, R2, R154, -R117 ;  /* 0x0000009a02747223 */ /* 0x000fc20000010875 */
[C-C-:B------:R-:W-:Y:S01]  /*28170*/  FFMA.FTZ R155, R2.reuse, R155, -R117.reuse ;  /* 0x0000009b029b7223 */ /* 0x140fe20000010875 */
[C---:B------:R-:W-:Y:S01]  /*28180*/  FMUL.FTZ R7, R2.reuse, R7 ;  /* 0x0000000702077220 */ /* 0x040fe20000410000 */
[C-C-:B------:R-:W-:Y:S01]  /*28190*/  FFMA.FTZ R152, R2.reuse, R158, -R117.reuse ;  /* 0x0000009e02987223 */ /* 0x140fe20000010875 */
[----:B------:R-:W-:-:S01]  /*281a0*/  FFMA.FTZ R159, R2, R159, -R117 ;  /* 0x0000009f029f7223 */ /* 0x000fc20000010875 */
[C-C-:B------:R-:W-:Y:S01]  /*281b0*/  FFMA.FTZ R154, R2.reuse, R162, -R117.reuse ;  /* 0x000000a2029a7223 */ /* 0x140fe20000010875 */
        /* <DEDUP_REMOVED lines=35> */
[----:B------:R-:W-:-:S01]  /*283f0*/  FFMA.FTZ R118, R2, R118, -R117 ;  /* 0x0000007602767223 */ /* 0x000fc20000010875 */
        /* <DEDUP_REMOVED lines=16> */
[----:B------:R-:W-:-:S02]  /*28500*/  FFMA.FTZ R103, R2, R103, -R117 ;  /* 0x0000006702677223 */ /* 0x000fc40000010875 */
[----:B------:R-:W-:-:S02]  /*28510*/  FADD.FTZ R6, R124, R5 ;  /* 0x000000057c067221 */ /* 0x000fc40000010000 */
        /* <DEDUP_REMOVED lines=8> */
[----:B-1----:R-:W-:-:S07]  /*285a0*/  FADD.FTZ R160, R165, R160 ;  /* 0x000000a0a5a07221 */ /* 0x002fce0000010000 */
        /* <DEDUP_REMOVED lines=20> */
[----:B------:R-:W-:-:S06]  /*286f0*/  FADD.FTZ R6, R138, R151 ;  /* 0x000000978a067221 */ /* 0x000fcc0000010000 */
[----:B------:R-:W2:Y:S01]  /*28700*/  MUFU.EX2 R123, R123 ;  /* 0x0000007b007b7308 */ /* 0x000ea20000000800 */
[----:B0-----:R-:W-:-:S07]  /*28710*/  FADD.FTZ R5, R150, R5 ;  /* 0x0000000596057221 */ /* 0x001fce0000010000 */
        /* <DEDUP_REMOVED lines=89> */
.L_x_1661:
[----:B------:R-:W-:Y:S01]  /*28cb0*/  F2FP.SATFINITE.E4M3.F32.PACK_AB_MERGE_C R12, R21, R12, RZ ;  /* 0x0000000c150c723e */ /* 0x000fe200048070ff */
[----:B------:R-:W-:Y:S01]  /*28cc0*/  FMUL.FTZ R24, R24, R9 ;  /* 0x0000000918187220 */ /* 0x000fe20000410000 */
[----:B------:R-:W-:Y:S01]  /*28cd0*/  F2FP.SATFINITE.E4M3.F32.PACK_AB_MERGE_C R139, R142, R139, RZ ;  /* 0x0000008b8e8b723e */ /* 0x000fe200048070ff */
[-C--:B------:R-:W-:Y:S01]  /*28ce0*/  FMUL.FTZ R25, R25, R9.reuse ;  /* 0x0000000919197220 */ /* 0x080fe20000410000 */
        /* <DEDUP_REMOVED lines=15> */
[----:B------:R-:W-:Y:S01]  /*28de0*/  FMUL.FTZ R36, R36, R9 ;  /* 0x0000000924247220 */ /* 0x000fe20000410000 */
        /* <DEDUP_REMOVED lines=94> */
[----:B------:R-:W-:Y:S01]  /*293d0*/  F2FP.SATFINITE.E4M3.F32.PACK_AB_MERGE_C R171, R99, R98, R102 ;  /* 0x0000006263ab723e */ /* 0x000fe20004807066 */
[----:B------:R-:W-:Y:S06]  /*293e0*/  @P1 BRA `(.L_x_1662) ;  /* 0xffffffb0004c1947 */ /* 0x000fec000383ffff */
[----:B------:R-:W-:-:S07]  /*293f0*/  IMAD.MOV.U32 R190, RZ, RZ, R11 ;  /* 0x000000ffffbe7224 */ /* 0x000fce00078e000b */
.L_x_1643:
[----:B------:R-:W-:Y:S01]  /*29400*/  ISETP.NE.AND P1, PT, R205, 0x3, PT ;  /* 0x00000003cd00780c */ /* 0x000fe20003f25270 */
[----:B------:R-:W-:Y:S05]  /*29410*/  WARPSYNC.ALL ;  /* 0x0000000000007948 */ /* 0x000fea0003800000 */
[----:B------:R-:W-:Y:S07]  /*29420*/  BAR.ARV 0x8, 0x180 ;  /* 0x0206000000007b1d */ /* 0x000fee0000002000 */
[----:B------:R-:W-:Y:S05]  /*29430*/  @!P1 BRA `(.L_x_1663) ;  /* 0x0000000000049947 */ /* 0x000fea0003800000 */
[----:B------:R-:W-:Y:S01]  /*29440*/  BPT.TRAP 0x1 ;  /* 0x000000040000795c */ /* 0x000fe20000300000 */
.L_x_1663:
[----:B------:R-:W-:Y:S01]  /*29450*/  IMAD R15, R190, 0x8, R16 ;  /* 0x00000008be0f7824 */ /* 0x000fe200078e0210 */
[----:B------:R-:W-:-:S04]  /*29460*/  SHF.L.U32 R4, R19, 0x1f, RZ ;  /* 0x0000001f13047819 */ /* 0x000fc800000006ff */
[----:B------:R0:W1:Y:S01]  /*29470*/  SYNCS.PHASECHK.TRANS64.TRYWAIT P0, [R15+URZ+0x29850], R4 ;  /* 0x029850040f0075a7 */ /* 0x000062000800017f */
[----:B------:R-:W-:Y:S05]  /*29480*/  @!P1 BRA `(.L_x_1664) ;  /* 0x0000000000049947 */ /* 0x000fea0003800000 */
[----:B------:R-:W-:Y:S01]  /*29490*/  BPT.TRAP 0x1 ;  /* 0x000000040000795c */ /* 0x000fe20000300000 */
.L_x_1664:
[----:B------:R-:W-:-:S05]  /*294a0*/  VIADD R16, R16, 0x400 ;  /* 0x0000040010107836 */ /* 0x000fca0000000000 */
[----:B------:R-:W-:-:S04]  /*294b0*/  SHF.R.U32.HI R16, RZ, 0x4, R16 ;  /* 0x00000004ff107819 */ /* 0x000fc80000011610 */
[----:B------:R-:W-:-:S04]  /*294c0*/  LOP3.LUT R16, R16, 0x3fff, RZ, 0xc0, !PT ;  /* 0x00003fff10107812 */ /* 0x000fc800078ec0ff */
[----:B------:R-:W-:Y:S01]  /*294d0*/  LOP3.LUT R9, R16, 0x10000, RZ, 0xfc, !PT ;  /* 0x0001000010097812 */ /* 0x000fe200078efcff */
[----:B-1----:R-:W-:Y:S06]  /*294e0*/  @P0 BRA `(.L_x_1665) ;  /* 0x0000000000080947 */ /* 0x002fec0003800000 */
[----:B------:R-:W1:Y:S02]  /*294f0*/  SYNCS.PHASECHK.TRANS64.TRYWAIT P0, [R15+URZ+0x29850], R4 ;  /* 0x029850040f0075a7 */ /* 0x000e64000800017f */
[----:B-1----:R-:W-:Y:S05]  /*29500*/  @!P0 BRA `(.L_x_1666) ;  /* 0x000000ac007c8947 */ /* 0x002fea0003800000 */
.L_x_1665:
[----:B------:R-:W-:Y:S01]  /*29510*/  IMAD R8, R190, 0x500, R9 ;  /* 0x00000500be087824 */ /* 0x000fe200078e0209 */
[----:B------:R-:W-:Y:S05]  /*29520*/  WARPSYNC.ALL ;  /* 0x0000000000007948 */ /* 0x000fea0003800000 */
[----:B------:R-:W-:Y:S01]  /*29530*/  IMAD.MOV.U32 R9, RZ, RZ, -0x3ffffff0 ;  /* 0xc0000010ff097424 */ /* 0x000fe200078e00ff */
[C---:B------:R-:W-:Y:S01]  /*29540*/  R2UR UR6, R8.reuse ;  /* 0x00000000080672ca */ /* 0x040fe200000e0000 */
[----:B------:R-:W-:Y:S01]  /*29550*/  WARPGROUP.ARRIVE ;  /* 0x00000000000079c5 */ /* 0x000fe20000000000 */
[C---:B------:R-:W-:Y:S01]  /*29560*/  VIADD R10, R8.reuse, 0x100 ;  /* 0x00000100080a7836 */ /* 0x040fe20000000000 */
[----:B------:R-:W-:Y:S01]  /*29570*/  ULDC.64 UR4, c[0x0][0x9a0] ;  /* 0x0002680000047ab9 */ /* 0x000fe20000000a00 */
[----:B------:R-:W-:Y:S01]  /*29580*/  R2UR UR7, R9 ;  /* 0x00000000090772ca */ /* 0x000fe200000e0000 */
[----:B------:R-:W-:Y:S01]  /*29590*/  IMAD.MOV.U32 R11, RZ, RZ, -0x3ffffff0 ;  /* 0xc0000010ff0b7424 */ /* 0x000fe200078e00ff */
[----:B------:R-:W-:Y:S01]  /*295a0*/  ISETP.NE.U32.AND P0, PT, RZ, UR4, PT ;  /* 0x00000004ff007c0c */ /* 0x000fe2000bf05070 */
[----:B------:R-:W-:-:S02]  /*295b0*/  VIADD R20, R8, 0x200 ;  /* 0x0000020008147836 */ /* 0x000fc40000000000 */
[----:B------:R-:W-:Y:S01]  /*295c0*/  IMAD.MOV.U32 R21, RZ, RZ, -0x3ffffff0 ;  /* 0xc0000010ff157424 */ /* 0x000fe200078e00ff */
[----:B------:R-:W-:-:S07]  /*295d0*/  ISETP.NE.AND.EX P0, PT, RZ, UR5, PT, P0 ;  /* 0x00000005ff007c0c */ /* 0x000fce000bf05300 */
[----:B------:R-:W-:Y:S01]  /*295e0*/  QGMMA.64x128x32.F32.E4M3.E4M3 R24, R184, gdesc[UR4], R24, gsb0 ;  /* 0x01e00004b8187df3 */ /* 0x000fe20008000818 */
[----:B------:R-:W-:Y:S02]  /*295f0*/  R2UR UR6, R10 ;  /* 0x000000000a0672ca */ /* 0x000fe400000e0000 */
[----:B------:R-:W-:-:S03]  /*29600*/  R2UR UR7, R11 ;  /* 0x000000000b0772ca */ /* 0x000fc600000e0000 */
[----:B------:R-:W0:Y:S01]  /*29610*/  @P0 LDC.64 R10, c[0x0][0x9c8] ;  /* 0x00027200ff0a0b82 */ /* 0x000e220000000a00 */
[----:B------:R-:W-:Y:S02]  /*29620*/  @P0 SHF.R.S32.HI R7, RZ, 0x1f, R207 ;  /* 0x0000001fff070819 */ /* 0x000fe400000114cf */
[----:B------:R-:W-:-:S05]  /*29630*/  @P0 SHF.R.S32.HI R9, RZ, 0x1f, R206 ;  /* 0x0000001fff090819 */ /* 0x000fca00000114ce */
[----:B------:R-:W2:Y:S01]  /*29640*/  @P0 LDC.64 R12, c[0x0][0x9d0] ;  /* 0x00027400ff0c0b82 */ /* 0x000ea20000000a00 */
[----:B01----:R-:W-:-:S04]  /*29650*/  @P0 IMAD R4, R7, R10, RZ ;  /* 0x0000000a07040224 */ /* 0x003fc800078e02ff */
[C---:B------:R-:W-:Y:S02]  /*29660*/  @P0 IMAD R7, R207.reuse, R11, R4 ;  /* 0x0000000bcf070224 */ /* 0x040fe400078e0204 */
[----:B------:R-:W-:-:S04]  /*29670*/  @P0 IMAD.WIDE.U32 R10, R207, R10, RZ ;  /* 0x0000000acf0a0225 */ /* 0x000fc800078e00ff */
[-C--:B--2---:R-:W-:Y:S02]  /*29680*/  @P0 IMAD R4, R9, R12.reuse, RZ ;  /* 0x0000000c09040224 */ /* 0x084fe400078e02ff */
[----:B------:R-:W-:Y:S02]  /*29690*/  @P0 IMAD.IADD R11, R11, 0x1, R7 ;  /* 0x000000010b0b0824 */ /* 0x000fe400078e0207 */
[C---:B------:R-:W-:Y:S02]  /*296a0*/  @P0 IMAD R7, R206.reuse, R13, R4 ;  /* 0x0000000dce070224 */ /* 0x040fe400078e0204 */
[----:B------:R-:W-:-:S04]  /*296b0*/  @P0 IMAD.WIDE.U32 R10, R206, R12, R10 ;  /* 0x0000000cce0a0225 */ /* 0x000fc800078e000a */
[----:B------:R-:W-:Y:S01]  /*296c0*/  @P0 IMAD.IADD R7, R11, 0x1, R7 ;  /* 0x000000010b070824 */ /* 0x000fe200078e0207 */
[----:B------:R-:W-:Y:S01]  /*296d0*/  @P0 LEA R12, P1, R10, UR4, 0x2 ;  /* 0x000000040a0c0c11 */ /* 0x000fe2000f8210ff */
[----:B------:R-:W-:-:S03]  /*296e0*/  IMAD.MOV.U32 R4, RZ, RZ, 0x3f800000 ;  /* 0x3f800000ff047424 */ /* 0x000fc600078e00ff */
        /* <DEDUP_REMOVED lines=41> */
[----:B------:R-:W0:Y:S01]  /*29980*/  @P1 MUFU.LG2 R7, R13 ;  /* 0x0000000d00071308 */ /* 0x000e220000000c00 */
[----:B------:R-:W-:-:S07]  /*29990*/  ISETP.NE.AND P3, PT, R205, 0x3, PT ;  /* 0x00000003cd00780c */ /* 0x000fce0003f65270 */
[----:B------:R-:W1:Y:S08]  /*299a0*/  @P2 MUFU.LG2 R8, R8 ;  /* 0x0000000800082308 */ /* 0x000e700000000c00 */
[----:B------:R-:W3:Y:S01]  /*299b0*/  @P0 MUFU.RCP R9, R12 ;  /* 0x0000000c00090308 */ /* 0x000ee20000001000 */
[C---:B------:R-:W-:Y:S01]  /*299c0*/  @P1 FMUL.FTZ R6, R2.reuse, 0.69314718246459960938 ;  /* 0x3f31721802061820 */ /* 0x040fe20000410000 */
[----:B------:R-:W-:Y:S01]  /*299d0*/  @P2 FMUL.FTZ R2, R2, 0.69314718246459960938 ;  /* 0x3f31721802022820 */ /* 0x000fe20000410000 */
[----:B0-----:R-:W-:Y:S01]  /*299e0*/  @P1 FMUL.FTZ R7, R7, 0.69314718246459960938 ;  /* 0x3f31721807071820 */ /* 0x001fe20000410000 */
[----:B------:R-:W-:-:S02]  /*299f0*/  IMAD.MOV.U32 R88, RZ, RZ, -0x800000 ;  /* 0xff800000ff587424 */ /* 0x000fc400078e00ff */
[----:B------:R-:W-:Y:S02]  /*29a00*/  IMAD.MOV.U32 R89, RZ, RZ, -0x800000 ;  /* 0xff800000ff597424 */ /* 0x000fe400078e00ff */
[----:B-1----:R-:W-:Y:S01]  /*29a10*/  @P2 FMUL.FTZ R11, R8, 0.69314718246459960938 ;  /* 0x3f317218080b2820 */ /* 0x002fe20000410000 */
[----:B------:R-:W-:-:S03]  /*29a20*/  @P1 FFMA.FTZ R88, R6, R3, R7 ;  /* 0x0000000306581223 */ /* 0x000fc60000010007 */
[----:B------:R-:W-:Y:S01]  /*29a30*/  @P2 FFMA.FTZ R89, R2, R0, R11 ;  /* 0x0000000002592223 */ /* 0x000fe2000001000b */
[-C--:B--2---:R-:W-:Y:S01]  /*29a40*/  FMUL.FTZ R2, R5, R4.reuse ;  /* 0x0000000405027220 */ /* 0x084fe20000410000 */
[----:B---3--:R-:W-:Y:S01]  /*29a50*/  FMUL.FTZ R3, R9, R4 ;  /* 0x0000000409037220 */ /* 0x008fe20000410000 */
[----:B------:R-:W-:Y:S02]  /*29a60*/  WARPGROUP.DEPBAR.LE gsb0, 0x0 ;  /* 0x00008000000079c5 */ /* 0x000fe40000010000 */
[----:B------:R-:W-:Y:S05]  /*29a70*/  @!P3 BRA `(.L_x_1667) ;  /* 0x000000000004b947 */ /* 0x000fea0003800000 */
[----:B------:R-:W-:Y:S01]  /*29a80*/  BPT.TRAP 0x1 ;  /* 0x000000040000795c */ /* 0x000fe20000300000 */
.L_x_1667:
[----:B------:R-:W-:Y:S02]  /*29a90*/  VIADD R0, R15, 0x29860 ;  /* 0x000298600f007836 */ /* 0x000fe40000000000 */
[-C--:B------:R-:W-:Y:S01]  /*29aa0*/  FMUL.FTZ R95, R24, R2.reuse ;  /* 0x00000002185f7220 */ /* 0x080fe20000410000 */
[----:B------:R-:W-:Y:S02]  /*29ab0*/  IMAD.U32 R5, RZ, RZ, UR37 ;  /* 0x00000025ff057e24 */ /* 0x000fe4000f8e00ff */
[-C--:B------:R-:W-:Y:S01]  /*29ac0*/  FMUL.FTZ R94, R28, R2.reuse ;  /* 0x000000021c5e7220 */ /* 0x080fe20000410000 */
[----:B------:R-:W-:Y:S02]  /*29ad0*/  VIADD R190, R190, 0x1 ;  /* 0x00000001bebe7836 */ /* 0x000fe40000000000 */
[-C--:B------:R-:W-:Y:S01]  /*29ae0*/  FMUL.FTZ R92, R29, R2.reuse ;  /* 0x000000021d5c7220 */ /* 0x080fe20000410000 */
[-C--:B------:R-:W-:Y:S01]  /*29af0*/  FMUL.FTZ R91, R32, R2.reuse ;  /* 0x00000002205b7220 */ /* 0x080fe20000410000 */
[----:B------:R-:W-:Y:S01]  /*29b00*/  PRMT R0, R5, 0x654, R0 ;  /* 0x0000065405007816 */ /* 0x000fe20000000000 */
[-C--:B------:R-:W-:Y:S01]  /*29b10*/  FMUL.FTZ R90, R33, R2.reuse ;  /* 0x00000002215a7220 */ /* 0x080fe20000410000 */
[----:B------:R-:W-:Y:S01]  /*29b20*/  ISETP.NE.AND P1, PT, R190, 0x2, PT ;  /* 0x00000002be00780c */ /* 0x000fe20003f25270 */
        /* <DEDUP_REMOVED lines=9> */
[----:B0-----:R-:W-:Y:S01]  /*29bc0*/  SEL R0, RZ, 0x1, P1 ;  /* 0x00000001ff007807 */ /* 0x001fe20000800000 */
        /* <DEDUP_REMOVED lines=54> */
[----:B------:R-:W-:-:S11]  /*29f30*/  SEL R190, R190, RZ, P1 ;  /* 0x000000ffbebe7207 */ /* 0x000fd60000800000 */
.L_x_1555:
        /* <DEDUP_REMOVED lines=41> */
[----:B------:R-:W-:Y:S02]  /*2a1d0*/  F2FP.BF16.F32.PACK_AB R30, R61, R24 ;  /* 0x000000183d1e723e */ /* 0x000fe400000010ff */
[----:B------:R-:W-:Y:S02]  /*2a1e0*/  F2FP.BF16.F32.PACK_AB R73, R63, R20 ;  /* 0x000000143f49723e */ /* 0x000fe400000010ff */
[----:B--2---:R-:W-:-:S02]  /*2a1f0*/  LOP3.LUT P0, R2, R51, 0x3, RZ, 0xc0, !PT ;  /* 0x0000000333027812 */ /* 0x004fc4000780c0ff */
[----:B------:R-:W-:Y:S02]  /*2a200*/  F2FP.BF16.F32.PACK_AB R94, R94, R95 ;  /* 0x0000005f5e5e723e */ /* 0x000fe400000010ff */
[----:B------:R-:W-:Y:S02]  /*2a210*/  F2FP.BF16.F32.PACK_AB R93, R92, R93 ;  /* 0x0000005d5c5d723e */ /* 0x000fe400000010ff */
[----:B------:R-:W-:Y:S02]  /*2a220*/  ISETP.EQ.OR P0, PT, R2, 0x3, !P0 ;  /* 0x000000030200780c */ /* 0x000fe40004702670 */
        /* <DEDUP_REMOVED lines=8> */
[----:B------:R-:W-:-:S02]  /*2a2b0*/  SEL R13, R94, R93, P0 ;  /* 0x0000005d5e0d7207 */ /* 0x000fc40000000000 */
[----:B------:R-:W-:Y:S01]  /*2a2c0*/  SEL R3, R93, R94, P0 ;  /* 0x0000005e5d037207 */ /* 0x000fe20000000000 */
[----:B---3--:R-:W-:Y:S01]  /*2a2d0*/  IMAD.WIDE R4, R50, 0x2, R48 ;  /* 0x0000000232047825 */ /* 0x008fe200078e0230 */
[----:B------:R-:W-:Y:S02]  /*2a2e0*/  F2FP.BF16.F32.PACK_AB R50, R87, R6 ;  /* 0x000000065732723e */ /* 0x000fe400000010ff */
[C---:B------:R-:W-:Y:S02]  /*2a2f0*/  IADD3 R11, P5, R4.reuse, 0x4060, RZ ;  /* 0x00004060040b7810 */ /* 0x040fe40007fbe0ff */
[----:B------:R-:W-:Y:S02]  /*2a300*/  IADD3 R9, P1, R4, 0x4040, RZ ;  /* 0x0000404004097810 */ /* 0x000fe40007f3e0ff */
[----:B------:R-:W-:Y:S02]  /*2a310*/  LOP3.LUT R10, R11, 0x380, RZ, 0xc0, !PT ;  /* 0x000003800b0a7812 */ /* 0x000fe400078ec0ff */
[----:B------:R-:W-:-:S02]  /*2a320*/  LOP3.LUT R8, R9, 0x380, RZ, 0xc0, !PT ;  /* 0x0000038009087812 */ /* 0x000fc400078ec0ff */
[----:B------:R-:W-:Y:S02]  /*2a330*/  IADD3 R15, P3, R4, 0x4000, RZ ;  /* 0x00004000040f7810 */ /* 0x000fe40007f7e0ff */
[----:B------:R-:W-:Y:S02]  /*2a340*/  SHF.R.U64 R10, R10, 0x3, RZ ;  /* 0x000000030a0a7819 */ /* 0x000fe400000012ff */
[----:B------:R-:W-:Y:S02]  /*2a350*/  SHF.R.U64 R8, R8, 0x3, RZ ;  /* 0x0000000308087819 */ /* 0x000fe400000012ff */
[----:B------:R-:W-:Y:S02]  /*2a360*/  LOP3.LUT R14, R15, 0x380, RZ, 0xc0, !PT ;  /* 0x000003800f0e7812 */ /* 0x000fe400078ec0ff */
[----:B------:R-:W-:Y:S01]  /*2a370*/  LOP3.LUT R10, R10, R11, RZ, 0x3c, !PT ;  /* 0x0000000b0a0a7212 */ /* 0x000fe200078e3cff */
[--C-:B------:R-:W-:Y:S01]  /*2a380*/  IMAD.X R11, RZ, RZ, R5.reuse, P5 ;  /* 0x000000ffff0b7224 */ /* 0x100fe200028e0605 */
[----:B------:R-:W-:Y:S01]  /*2a390*/  LOP3.LUT R8, R8, R9, RZ, 0x3c, !PT ;  /* 0x0000000908087212 */ /* 0x000fe200078e3cff */
[----:B------:R-:W-:Y:S01]  /*2a3a0*/  IMAD.X R9, RZ, RZ, R5, P1 ;  /* 0x000000ffff097224 */ /* 0x000fe200008e0605 */
        /* <DEDUP_REMOVED lines=26> */
[----:B------:R-:W-:-:S02]  /*2a550*/  MOV R64, R10 ;  /* 0x0000000a00407202 */ /* 0x000fc40000000f00 */
[----:B------:R-:W-:Y:S02]  /*2a560*/  MOV R81, R4 ;  /* 0x0000000400517202 */ /* 0x000fe40000000f00 */
[----:B------:R-:W-:Y:S02]  /*2a570*/  MOV R66, R8 ;  /* 0x0000000800427202 */ /* 0x000fe40000000f00 */
[----:B------:R-:W-:Y:S02]  /*2a580*/  MOV R68, R6 ;  /* 0x0000000600447202 */ /* 0x000fe40000000f00 */
[----:B------:R-:W-:Y:S02]  /*2a590*/  MOV R72, R14 ;  /* 0x0000000e00487202 */ /* 0x000fe40000000f00 */
[----:B------:R-:W-:Y:S02]  /*2a5a0*/  MOV R74, R20 ;  /* 0x00000014004a7202 */ /* 0x000fe40000000f00 */
[----:B------:R-:W-:-:S02]  /*2a5b0*/  MOV R76, R24 ;  /* 0x00000018004c7202 */ /* 0x000fc40000000f00 */
        /* <DEDUP_REMOVED lines=16> */
[----:B------:R-:W2:Y:S01]  /*2a6c0*/  SHFL.IDX PT, R27, R27, R2, 0x1c1f ;  /* 0x001c1f021b1b7589 */ /* 0x000ea200000e0000 */
[----:B------:R-:W-:Y:S02]  /*2a6d0*/  SEL R31, R30, R31, P0 ;  /* 0x0000001f1e1f7207 */ /* 0x000fe40000000000 */
[----:B------:R-:W-:Y:S01]  /*2a6e0*/  SEL R35, R34, R35, P0 ;  /* 0x0000002322237207 */ /* 0x000fe20000000000 */
[----:B------:R-:W-:Y:S01]  /*2a6f0*/  SHFL.IDX PT, R30, R29, R0, 0x1c1f ;  /* 0x001c1f001d1e7589 */ /* 0x000fe200000e0000 */
[----:B------:R-:W-:-:S02]  /*2a700*/  SEL R39, R42, R39, P0 ;  /* 0x000000272a277207 */ /* 0x000fc40000000000 */
[----:B------:R-:W-:Y:S01]  /*2a710*/  SEL R41, R43, R44, P0 ;  /* 0x0000002c2b297207 */ /* 0x000fe20000000000 */
[----:B------:R-:W3:Y:S01]  /*2a720*/  SHFL.IDX PT, R31, R31, R2, 0x1c1f ;  /* 0x001c1f021f1f7589 */ /* 0x000ee200000e0000 */
[----:B------:R-:W-:Y:S02]  /*2a730*/  SEL R45, R57, R40, P0 ;  /* 0x00000028392d7207 */ /* 0x000fe40000000000 */
[----:B------:R-:W-:Y:S01]  /*2a740*/  SEL R47, R40, R57, P0 ;  /* 0x00000039282f7207 */ /* 0x000fe20000000000 */
[----:B------:R-:W-:Y:S01]  /*2a750*/  SHFL.IDX PT, R34, R33, R0, 0x1c1f ;  /* 0x001c1f0021227589 */ /* 0x000fe200000e0000 */
[----:B------:R-:W-:Y:S02]  /*2a760*/  SEL R51, R38, R59, P0 ;  /* 0x0000003b26337207 */ /* 0x000fe40000000000 */
[----:B------:R-:W-:Y:S01]  /*2a770*/  SEL R53, R59, R38, P0 ;  /* 0x000000263b357207 */ /* 0x000fe20000000000 */
[----:B------:R-:W4:Y:S01]  /*2a780*/  SHFL.IDX PT, R35, R35, R2, 0x1c1f ;  /* 0x001c1f0223237589 */ /* 0x000f2200000e0000 */
[----:B------:R-:W-:-:S02]  /*2a790*/  SEL R43, R44, R43, P0 ;  /* 0x0000002b2c2b7207 */ /* 0x000fc40000000000 */
[----:B------:R-:W-:Y:S01]  /*2a7a0*/  SEL R55, R46, R65, P0 ;  /* 0x000000412e377207 */ /* 0x000fe20000000000 */
[----:B------:R-:W-:Y:S01]  /*2a7b0*/  SHFL.IDX PT, R38, R37, R0, 0x1c1f ;  /* 0x001c1f0025267589 */ /* 0x000fe200000e0000 */
[----:B------:R-:W-:Y:S02]  /*2a7c0*/  SEL R57, R65, R46, P0 ;  /* 0x0000002e41397207 */ /* 0x000fe40000000000 */
[----:B------:R-:W-:Y:S01]  /*2a7d0*/  SEL R59, R54, R67, P0 ;  /* 0x00000043363b7207 */ /* 0x000fe20000000000 */
[----:B------:R-:W1:Y:S01]  /*2a7e0*/  SHFL.IDX PT, R39, R39, R2, 0x1c1f ;  /* 0x001c1f0227277589 */ /* 0x000e6200000e0000 */
[----:B------:R-:W-:Y:S02]  /*2a7f0*/  SEL R61, R67, R54, P0 ;  /* 0x00000036433d7207 */ /* 0x000fe40000000000 */
[----:B------:R-:W-:Y:S01]  /*2a800*/  SEL R63, R62, R73, P0 ;  /* 0x000000493e3f7207 */ /* 0x000fe20000000000 */
[----:B------:R-:W1:Y:S01]  /*2a810*/  SHFL.IDX PT, R3, R3, R2, 0x1c1f ;  /* 0x001c1f0203037589 */ /* 0x000e6200000e0000 */
        /* <DEDUP_REMOVED lines=8> */
[----:B------:R-:W-:Y:S01]  /*2a8a0*/  SHFL.IDX PT, R42, R41, R0, 0x1c1f ;  /* 0x001c1f00292a7589 */ /* 0x000fe200000e0000 */
[----:B------:R-:W-:-:S02]  /*2a8b0*/  SEL R77, R50, R77, P0 ;  /* 0x0000004d324d7207 */ /* 0x000fc40000000000 */
[----:B0-----:R-:W-:Y:S01]  /*2a8c0*/  SEL R8, R10, R7, P0 ;  /* 0x000000070a087207 */ /* 0x001fe20000000000 */
[----:B------:R-:W0:Y:S01]  /*2a8d0*/  SHFL.IDX PT, R43, R43, R2, 0x1c1f ;  /* 0x001c1f022b2b7589 */ /* 0x000e2200000e0000 */
[----:B--2---:R-:W-:Y:S02]  /*2a8e0*/  SEL R24, R26, R27, P0 ;  /* 0x0000001b1a187207 */ /* 0x004fe40000000000 */
[----:B---3--:R-:W-:Y:S01]  /*2a8f0*/  SEL R28, R30, R31, P0 ;  /* 0x0000001f1e1c7207 */ /* 0x008fe20000000000 */
[----:B------:R-:W-:Y:S01]  /*2a900*/  SHFL.IDX PT, R45, R45, R0, 0x1c1f ;  /* 0x001c1f002d2d7589 */ /* 0x000fe200000e0000 */
[----:B----4-:R-:W-:Y:S02]  /*2a910*/  SEL R32, R34, R35, P0 ;  /* 0x0000002322207207 */ /* 0x010fe40000000000 */
[----:B-1----:R-:W-:Y:S01]  /*2a920*/  SEL R36, R38, R39, P0 ;  /* 0x0000002726247207 */ /* 0x002fe20000000000 */
        /* <DEDUP_REMOVED lines=13> */
[----:B0-----:R-:W-:Y:S02]  /*2aa00*/  SEL R40, R42, R43, P0 ;  /* 0x0000002b2a287207 */ /* 0x001fe40000000000 */
[----:B------:R-:W-:Y:S01]  /*2aa10*/  SEL R6, R3, R6, P0 ;  /* 0x0000000603067207 */ /* 0x000fe20000000000 */
[----:B------:R-:W-:Y:S01]  /*2aa20*/  SHFL.IDX PT, R71, R71, R0, 0x1c1f ;  /* 0x001c1f0047477589 */ /* 0x000fe200000e0000 */
[----:B------:R-:W-:-:S03]  /*2aa30*/  SEL R42, R43, R42, P0 ;  /* 0x0000002a2b2a7207 */ /* 0x000fc60000000000 */
[----:B------:R-:W0:Y:S04]  /*2aa40*/  SHFL.IDX PT, R44, R47, R2, 0x1c1f ;  /* 0x001c1f022f2c7589 */ /* 0x000e2800000e0000 */
[----:B------:R-:W1:Y:S04]  /*2aa50*/  SHFL.IDX PT, R46, R53, R2, 0x1c1f ;  /* 0x001c1f02352e7589 */ /* 0x000e6800000e0000 */
[----:B------:R-:W2:Y:S04]  /*2aa60*/  SHFL.IDX PT, R50, R57, R2, 0x1c1f ;  /* 0x001c1f0239327589 */ /* 0x000ea800000e0000 */
[----:B------:R-:W3:Y:S04]  /*2aa70*/  SHFL.IDX PT, R52, R61, R2, 0x1c1f ;  /* 0x001c1f023d347589 */ /* 0x000ee800000e0000 */
[----:B------:R-:W4:Y:S04]  /*2aa80*/  SHFL.IDX PT, R54, R65, R2, 0x1c1f ;  /* 0x001c1f0241367589 */ /* 0x000f2800000e0000 */
[----:B------:R-:W4:Y:S04]  /*2aa90*/  SHFL.IDX PT, R56, R69, R2, 0x1c1f ;  /* 0x001c1f0245387589 */ /* 0x000f2800000e0000 */
[----:B------:R-:W4:Y:S01]  /*2aaa0*/  SHFL.IDX PT, R58, R73, R2, 0x1c1f ;  /* 0x001c1f02493a7589 */ /* 0x000f2200000e0000 */
[----:B0-----:R-:W-:-:S02]  /*2aab0*/  SEL R5, R45, R44, P0 ;  /* 0x0000002c2d057207 */ /* 0x001fc40000000000 */
[----:B------:R-:W-:Y:S01]  /*2aac0*/  SEL R7, R44, R45, P0 ;  /* 0x0000002d2c077207 */ /* 0x000fe20000000000 */
[----:B------:R-:W0:Y:S01]  /*2aad0*/  SHFL.IDX PT, R75, R75, R0, 0x1c1f ;  /* 0x001c1f004b4b7589 */ /* 0x000e2200000e0000 */
[----:B-1----:R-:W-:Y:S02]  /*2aae0*/  SEL R9, R51, R46, P0 ;  /* 0x0000002e33097207 */ /* 0x002fe40000000000 */
[----:B------:R-:W-:Y:S01]  /*2aaf0*/  SEL R11, R46, R51, P0 ;  /* 0x000000332e0b7207 */ /* 0x000fe20000000000 */
[----:B------:R1:W0:Y:S01]  /*2ab00*/  SHFL.IDX PT, R60, R77, R2, 0x1c1f ;  /* 0x001c1f024d3c7589 */ /* 0x00022200000e0000 */
[----:B--2---:R-:W-:Y:S02]  /*2ab10*/  SEL R13, R55, R50, P0 ;  /* 0x00000032370d7207 */ /* 0x004fe40000000000 */
[----:B------:R-:W-:Y:S02]  /*2ab20*/  SEL R15, R50, R55, P0 ;  /* 0x00000037320f7207 */ /* 0x000fe40000000000 */
[----:B---3--:R-:W-:-:S02]  /*2ab30*/  SEL R25, R59, R52, P0 ;  /* 0x000000343b197207 */ /* 0x008fc40000000000 */
[----:B------:R-:W-:Y:S02]  /*2ab40*/  SEL R27, R52, R59, P0 ;  /* 0x0000003b341b7207 */ /* 0x000fe40000000000 */
[----:B----4-:R-:W-:Y:S01]  /*2ab50*/  SEL R29, R63, R54, P0 ;  /* 0x000000363f1d7207 */ /* 0x010fe20000000000 */
[----:B-1----:R-:W-:Y:S01]  /*2ab60*/  IMAD.MOV.U32 R2, RZ, RZ, RZ ;  /* 0x000000ffff027224 */ /* 0x002fe200078e00ff */
[----:B------:R-:W-:Y:S02]  /*2ab70*/  SEL R31, R54, R63, P0 ;  /* 0x0000003f361f7207 */ /* 0x000fe40000000000 */
[----:B------:R-:W-:Y:S02]  /*2ab80*/  SEL R33, R67, R56, P0 ;  /* 0x0000003843217207 */ /* 0x000fe40000000000 */
[----:B------:R-:W-:Y:S02]  /*2ab90*/  SEL R35, R56, R67, P0 ;  /* 0x0000004338237207 */ /* 0x000fe40000000000 */
[----:B------:R-:W-:-:S02]  /*2aba0*/  SEL R37, R71, R58, P0 ;  /* 0x0000003a47257207 */ /* 0x000fc40000000000 */
[----:B------:R-:W-:-:S07]  /*2abb0*/  SEL R39, R58, R71, P0 ;  /* 0x000000473a277207 */ /* 0x000fce0000000000 */
.L_x_1896:
[----:B------:R-:W-:Y:S05]  /*2abc0*/  WARPSYNC.ALL ;  /* 0x0000000000007948 */ /* 0x000fea0003800000 */
[----:B------:R-:W-:Y:S01]  /*2abd0*/  BAR.SYNC.DEFER_BLOCKING 0x1, 0x100 ;  /* 0x0044000000007b1d */ /* 0x000fe20000010000 */
[----:B0-----:R-:W-:Y:S02]  /*2abe0*/  SEL R41, R75, R60, P0 ;  /* 0x0000003c4b297207 */ /* 0x001fe40000000000 */
[----:B------:R-:W-:-:S03]  /*2abf0*/  SEL R43, R60, R75, P0 ;  /* 0x0000004b3c2b7207 */ /* 0x000fc60000000000 */
[----:B------:R-:W-:Y:S02]  /*2ac00*/  ULDC.64 UR4, c[0x0][0xc00] ;  /* 0x0003000000047ab9 */ /* 0x000fe40000000a00 */
[----:B------:R-:W0:Y:S01]  /*2ac10*/  LDC.64 R20, c[0x0][0xc00] ;  /* 0x00030000ff147b82 */ /* 0x000e220000000a00 */
[----:B------:R-:W-:-:S04]  /*2ac20*/  ISETP.NE.U32.AND P2, PT, RZ, UR4, PT ;  /* 0x00000004ff007c0c */ /* 0x000fc8000bf45070 */
[----:B------:R-:W-:Y:S01]  /*2ac30*/  ISETP.NE.AND.EX P2, PT, RZ, UR5, PT, P2 ;  /* 0x00000005ff007c0c */ /* 0x000fe2000bf45320 */
[----:B------:R-:W-:Y:S02]  /*2ac40*/  ULDC.64 UR4, c[0x0][0xc08] ;  /* 0x0003020000047ab9 */ /* 0x000fe40000000a00 */
[----:B------:R-:W-:Y:S01]  /*2ac50*/  ISETP.NE.U32.AND P0, PT, RZ, UR4, PT ;  /* 0x00000004ff007c0c */ /* 0x000fe2000bf05070 */
[----:B------:R-:W1:Y:S03]  /*2ac60*/  LDC R47, c[0x0][0xbe8] ;  /* 0x0002fa00ff2f7b82 */ /* 0x000e660000000800 */
[----:B------:R-:W-:Y:S01]  /*2ac70*/  ISETP.NE.AND.EX P0, PT, RZ, UR5, PT, P0 ;  /* 0x00000005ff007c0c */ /* 0x000fe2000bf05300 */
[----:B------:R2:W-:Y:S04]  /*2ac80*/  STSM.16.M88.4 [R81], R4 ;  /* 0x0000000451007844 */ /* 0x0005e80000000200 */
[----:B------:R3:W-:Y:S01]  /*2ac90*/  STSM.16.M88.4 [R80], R8 ;  /* 0x0000000850007844 */ /* 0x0007e20000000200 */
[----:B0-----:R-:W-:-:S03]  /*2aca0*/  IMAD.WIDE R20, R220, 0x4, R20 ;  /* 0x00000004dc147825 */ /* 0x001fc600078e0214 */
[----:B------:R0:W-:Y:S04]  /*2acb0*/  STSM.16.M88.4 [R76], R12 ;  /* 0x0000000c4c007844 */ /* 0x0001e80000000200 */
[----:B------:R0:W-:Y:S01]  /*2acc0*/  STSM.16.M88.4 [R74], R24 ;  /* 0x000000184a007844 */ /* 0x0001e20000000200 */
[----:B--2---:R-:W2:Y:S03]  /*2acd0*/  @P0 LDC.64 R4, c[0x0][0xc08] ;  /* 0x00030200ff040b82 */ /* 0x004ea60000000a00 */
[----:B------:R0:W-:Y:S04]  /*2ace0*/  STSM.16.M88.4 [R72], R28 ;  /* 0x0000001c48007844 */ /* 0x0001e80000000200 */
[----:B------:R0:W-:Y:S04]  /*2acf0*/  STSM.16.M88.4 [R68], R32 ;  /* 0x0000002044007844 */ /* 0x0001e80000000200 */
[----:B------:R0:W-:Y:S04]  /*2ad00*/  STSM.16.M88.4 [R66], R36 ;  /* 0x0000002442007844 */ /* 0x0001e80000000200 */
[----:B------:R0:W-:Y:S01]  /*2ad10*/  STSM.16.M88.4 [R64], R40 ;  /* 0x0000002840007844 */ /* 0x0001e20000000200 */
[----:B------:R-:W-:Y:S06]  /*2ad20*/  BAR.SYNC.DEFER_BLOCKING 0x1, 0x100 ;  /* 0x0044000000007b1d */ /* 0x000fec0000010000 */
[----:B------:R-:W-:Y:S01]  /*2ad30*/  ULDC UR4, c[0x0][0xa88] ;  /* 0x0002a20000047ab9 */ /* 0x000fe20000000800 */
[----:B--2---:R-:W-:-:S04]  /*2ad40*/  @P0 IMAD.WIDE R4, R220, 0x4, R4 ;  /* 0x00000004dc040825 */ /* 0x004fc800078e0204 */
[----:B------:R-:W-:Y:S01]  /*2ad50*/  IMAD.U32 R0, RZ, RZ, UR4 ;  /* 0x00000004ff007e24 */ /* 0x000fe2000f8e00ff */
[----:B------:R0:W5:Y:S01]  /*2ad60*/  @P2 LDG.E R2, desc[UR60][R20.64] ;  /* 0x0000003c14022981 */ /* 0x000162000c1e1900 */
[----:B-1----:R-:W-:Y:S01]  /*2ad70*/  ISETP.NE.AND P1, PT, R47, 0x1, PT ;  /* 0x000000012f00780c */ /* 0x002fe20003f25270 */
[----:B---3--:R-:W-:-:S03]  /*2ad80*/  IMAD.IADD R8, R212, 0x1, R201 ;  /* 0x00000001d4087824 */ /* 0x008fc600078e02c9 */
[----:B------:R0:W5:Y:S09]  /*2ad90*/  @P0 LDG.E R0, desc[UR60][R4.64] ;  /* 0x0000003c04000981 */ /* 0x000172000c1e1900 */
[----:B------:R-:W1:Y:S08]  /*2ada0*/  @P1 LDC R3, c[0x0][0xbec] ;  /* 0x0002fb00ff031b82 */ /* 0x000e700000000800 */
[----:B------:R-:W2:Y:S01]  /*2adb0*/  @P1 LDC R9, c[0x0][0xbf0] ;  /* 0x0002fc00ff091b82 */ /* 0x000ea20000000800 */
[----:B0-----:R-:W-:Y:S05]  /*2adc0*/  @P0 BRA `(.L_x_1671) ;  /* 0x0000000000100947 */ /* 0x001fea0003800000 */
[----:B------:R-:W-:Y:S05]  /*2add0*/  @!P2 BRA `(.L_x_1671) ;  /* 0x00000000000ca947 */ /* 0x000fea0003800000 */
[----:B------:R-:W3:Y:S04]  /*2ade0*/  LDG.E R5, desc[UR60][R20.64] ;  /* 0x0000003c14057981 */ /* 0x000ee8000c1e1900 */
[----:B-----5:R-:W3:Y:S02]  /*2adf0*/  LDG.E R0, desc[UR60][R20.64+0x4] ;  /* 0x0000043c14007981 */ /* 0x020ee4000c1e1900 */
[----:B---3--:R-:W-:-:S07]  /*2ae00*/  IMAD.IADD R0, R0, 0x1, -R5 ;  /* 0x0000000100007824 */ /* 0x008fce00078e0a05 */
.L_x_1671:
[----:B------:R-:W3:Y:S01]  /*2ae10*/  LDL R10, [R1+0x10] ;  /* 0x00001000010a7983 */ /* 0x000ee20000100800 */
[----:B------:R-:W-:Y:S01]  /*2ae20*/  SHF.R.S32.HI R50, RZ, 0x1f, R219 ;  /* 0x0000001fff327819 */ /* 0x000fe200000114db */
[----:B-1----:R-:W-:Y:S01]  /*2ae30*/  @P1 IMAD.HI.U32 R4, R8, R3, RZ ;  /* 0x0000000308041227 */ /* 0x002fe200078e00ff */
[----:B------:R-:W-:Y:S01]  /*2ae40*/  ULDC.64 UR4, c[0x0][0xb90] ;  /* 0x0002e40000047ab9 */ /* 0x000fe20000000a00 */
[----:B-----5:R-:W-:Y:S01]  /*2ae50*/  SHF.R.S32.HI R3, RZ, 0x1f, R2 ;  /* 0x0000001fff037819 */ /* 0x020fe20000011402 */
[----:B------:R-:W0:Y:S01]  /*2ae60*/  @P1 LDC R55, c[0x0][0xbec] ;  /* 0x0002fb00ff371b82 */ /* 0x000e220000000800 */
[----:B------:R-:W-:Y:S01]  /*2ae70*/  IMAD R6, R50, UR4, RZ ;  /* 0x0000000432067c24 */ /* 0x000fe2000f8e02ff */
[----:B------:R-:W-:Y:S01]  /*2ae80*/  SHF.R.S32.HI R46, RZ, 0x1f, R220 ;  /* 0x0000001fff2e7819 */ /* 0x000fe200000114dc */
[----:B------:R-:W-:Y:S01]  /*2ae90*/  IMAD.MOV.U32 R7, RZ, RZ, R8 ;  /* 0x000000ffff077224 */ /* 0x000fe200078e0008 */
[----:B--2---:R-:W-:Y:S01]  /*2aea0*/  @P1 SHF.R.U32.HI R7, RZ, R9, R4 ;  /* 0x00000009ff071219 */ /* 0x004fe20000011604 */
[----:B------:R-:W-:Y:S01]  /*2aeb0*/  IMAD.WIDE.U32 R4, R219, UR4, R2 ;  /* 0x00000004db047c25 */ /* 0x000fe2000f8e0002 */
[----:B------:R-:W-:-:S02]  /*2aec0*/  SEL R46, R46, RZ, !P2 ;  /* 0x000000ff2e2e7207 */ /* 0x000fc40005000000 */
[----:B------:R-:W-:Y:S01]  /*2aed0*/  SEL R51, R220, RZ, !P2 ;  /* 0x000000ffdc337207 */ /* 0x000fe20005000000 */
[----:B------:R-:W-:Y:S01]  /*2aee0*/  IMAD R9, R219, UR5, R6 ;  /* 0x00000005db097c24 */ /* 0x000fe2000f8e0206 */
[----:B------:R-:W-:Y:S01]  /*2aef0*/  ULDC.64 UR4, c[0x0][0xb98] ;  /* 0x0002e60000047ab9 */ /* 0x000fe20000000a00 */
[----:B------:R-:W-:Y:S02]  /*2af00*/  IMAD.MOV R6, RZ, RZ, -R7 ;  /* 0x000000ffff067224 */ /* 0x000fe400078e0a07 */
[----:B------:R-:W-:Y:S02]  /*2af10*/  IMAD.IADD R5, R5, 0x1, R9 ;  /* 0x0000000105057824 */ /* 0x000fe400078e0209 */
[----:B------:R-:W-:Y:S02]  /*2af20*/  IMAD R9, R47, R6, R8 ;  /* 0x000000062f097224 */ /* 0x000fe400078e0208 */
[----:B------:R-:W-:Y:S02]  /*2af30*/  IMAD R11, R224, 0x40, R213 ;  /* 0x00000040e00b7824 */ /* 0x000fe400078e02d5 */
[----:B------:R-:W-:-:S02]  /*2af40*/  IMAD R6, R46, UR4, RZ ;  /* 0x000000042e067c24 */ /* 0x000fc4000f8e02ff */
        /* <DEDUP_REMOVED lines=11> */
[----:B------:R-:W-:-:S02]  /*2b000*/  IADD3 R29, P3, R48, 0x4000, RZ ;  /* 0x00004000301d7810 */ /* 0x000fc40007f7e0ff */
[----:B------:R-:W-:Y:S01]  /*2b010*/  IADD3 R13, P4, R48, 0x2000, RZ ;  /* 0x00002000300d7810 */ /* 0x000fe20007f9e0ff */
[----:B------:R-:W-:Y:S01]  /*2b020*/  IMAD R11, R9, UR5, R6 ;  /* 0x00000005090b7c24 */ /* 0x000fe2000f8e0206 */
[----:B------:R-:W-:Y:S01]  /*2b030*/  LOP3.LUT R28, R29, 0x380, RZ, 0xc0, !PT ;  /* 0x000003801d1c7812 */ /* 0x000fe200078ec0ff */
[----:B------:R-:W-:Y:S01]  /*2b040*/  IMAD.WIDE.U32 R4, R9, UR4, R4 ;  /* 0x0000000409047c25 */ /* 0x000fe2000f8e0004 */
[----:B------:R-:W-:Y:S01]  /*2b050*/  ULDC.64 UR4, c[0x0][0xb50] ;  /* 0x0002d40000047ab9 */ /* 0x000fe20000000a00 */
[----:B------:R-:W-:Y:S02]  /*2b060*/  LOP3.LUT R12, R13, 0x380, RZ, 0xc0, !PT ;  /* 0x000003800d0c7812 */ /* 0x000fe400078ec0ff */
[----:B------:R-:W-:Y:S01]  /*2b070*/  IMAD.IADD R5, R5, 0x1, R11 ;  /* 0x0000000105057824 */ /* 0x000fe200078e020b */
[----:B------:R-:W-:Y:S01]  /*2b080*/  LEA R6, P2, R4, UR4, 0x2 ;  /* 0x0000000404067c11 */ /* 0x000fe2000f8410ff */
[----:B------:R-:W-:Y:S01]  /*2b090*/  IMAD.X R9, RZ, RZ, R49, P0 ;  /* 0x000000ffff097224 */ /* 0x000fe200000e0631 */
[----:B------:R-:W-:-:S02]  /*2b0a0*/  LOP3.LUT P0, RZ, R229, 0x3, RZ, 0xc0, !PT ;  /* 0x00000003e5ff7812 */ /* 0x000fc4000780c0ff */
[----:B------:R-:W-:Y:S01]  /*2b0b0*/  LEA.HI.X R4, R4, UR5, R5, 0x2, P2 ;  /* 0x0000000504047c11 */ /* 0x000fe200090f1405 */
[----:B------:R-:W-:Y:S01]  /*2b0c0*/  SHFL.IDX PT, R20, R6, RZ, 0x1c1f ;  /* 0x001c1fff06147589 */ /* 0x000fe200000e0000 */
[----:B------:R-:W-:Y:S01]  /*2b0d0*/  IADD3 R25, P2, R48, 0x3000, RZ ;  /* 0x0000300030197810 */ /* 0x000fe20007f5e0ff */
[----:B------:R-:W-:Y:S01]  /*2b0e0*/  ULDC.64 UR4, c[0x0][0xaa0] ;  /* 0x0002a80000047ab9 */ /* 0x000fe20000000a00 */
[----:B------:R-:W-:Y:S01]  /*2b0f0*/  SHF.R.U64 R28, R28, 0x3, RZ ;  /* 0x000000031c1c7819 */ /* 0x000fe200000012ff */
[----:B------:R-:W1:Y:S01]  /*2b100*/  SHFL.IDX PT, R21, R4, RZ, 0x1c1f ;  /* 0x001c1fff04157589 */ /* 0x000e6200000e0000 */
[----:B------:R-:W-:Y:S02]  /*2b110*/  LOP3.LUT R24, R25, 0x380, RZ, 0xc0, !PT ;  /* 0x0000038019187812 */ /* 0x000fe400078ec0ff */
[----:B------:R-:W-:Y:S01]  /*2b120*/  LOP3.LUT R28, R28, R29, RZ, 0x3c, !PT ;  /* 0x0000001d1c1c7212 */ /* 0x000fe200078e3cff */
[----:B------:R-:W-:Y:S01]  /*2b130*/  SHFL.IDX PT, R44, R6, 0x1, 0x1c1f ;  /* 0x003c1f00062c7f89 */ /* 0x000fe200000e0000 */
[----:B------:R-:W-:Y:S01]  /*2b140*/  SHF.R.U64 R24, R24, 0x3, RZ ;  /* 0x0000000318187819 */ /* 0x000fe200000012ff */
[--C-:B------:R-:W-:Y:S01]  /*2b150*/  IMAD.X R29, RZ, RZ, R49.reuse, P3 ;  /* 0x000000ffff1d7224 */ /* 0x100fe200018e0631 */
[----:B------:R-:W-:Y:S01]  /*2b160*/  IADD3 R5, P3, R48, 0x7000, RZ ;  /* 0x0000700030057810 */ /* 0x000fe20007f7e0ff */
[----:B------:R-:W2:Y:S01]  /*2b170*/  SHFL.IDX PT, R45, R4, 0x1, 0x1c1f ;  /* 0x003c1f00042d7f89 */ /* 0x000ea200000e0000 */
[----:B------:R-:W-:Y:S01]  /*2b180*/  LOP3.LUT R24, R24, R25, RZ, 0x3c, !PT ;  /* 0x0000001918187212 */ /* 0x000fe200078e3cff */
[--C-:B------:R-:W-:Y:S01]  /*2b190*/  IMAD.X R25, RZ, RZ, R49.reuse, P2 ;  /* 0x000000ffff197224 */ /* 0x100fe200010e0631 */
[----:B------:R-:W-:Y:S01]  /*2b1a0*/  SHF.R.U64 R12, R12, 0x3, RZ ;  /* 0x000000030c0c7819 */ /* 0x000fe200000012ff */
[----:B------:R-:W-:Y:S01]  /*2b1b0*/  IMAD R3, R3, UR4, RZ ;  /* 0x0000000403037c24 */ /* 0x000fe2000f8e02ff */
[----:B------:R-:W-:Y:S01]  /*2b1c0*/  LOP3.LUT R8, R7, 0x380, RZ, 0xc0, !PT ;  /* 0x0000038007087812 */ /* 0x000fe200078ec0ff */
[--C-:B------:R-:W-:Y:S01]  /*2b1d0*/  IMAD.X R41, RZ, RZ, R49.reuse, P3 ;  /* 0x000000ffff297224 */ /* 0x100fe200018e0631 */
[----:B------:R-:W-:Y:S01]  /*2b1e0*/  LOP3.LUT R12, R12, R13, RZ, 0x3c, !PT ;  /* 0x0000000d0c0c7212 */ /* 0x000fe200078e3cff */
[----:B------:R-:W-:Y:S01]  /*2b1f0*/  IMAD.X R13, RZ, RZ, R49, P4 ;  /* 0x000000ffff0d7224 */ /* 0x000fe200020e0631 */
[----:B------:R-:W-:-:S02]  /*2b200*/  IADD3 R33, P5, R48, 0x5000, RZ ;  /* 0x0000500030217810 */ /* 0x000fc40007fbe0ff */
[----:B------:R-:W-:Y:S02]  /*2b210*/  IADD3 R37, P4, R48, 0x6000, RZ ;  /* 0x0000600030257810 */ /* 0x000fe40007f9e0ff */
[----:B------:R-:W-:Y:S02]  /*2b220*/  SHF.R.U64 R8, R8, 0x3, RZ ;  /* 0x0000000308087819 */ /* 0x000fe400000012ff */
[----:B------:R-:W-:Y:S02]  /*2b230*/  LOP3.LUT R32, R33, 0x380, RZ, 0xc0, !PT ;  /* 0x0000038021207812 */ /* 0x000fe400078ec0ff */
[----:B------:R-:W-:Y:S02]  /*2b240*/  LOP3.LUT R36, R37, 0x380, RZ, 0xc0, !PT ;  /* 0x0000038025247812 */ /* 0x000fe400078ec0ff */
[----:B------:R-:W-:Y:S02]  /*2b250*/  LOP3.LUT R8, R8, R7, RZ, 0x3c, !PT ;  /* 0x0000000708087212 */ /* 0x000fe400078e3cff */
[----:B------:R-:W-:-:S02]  /*2b260*/  LOP3.LUT R7, R48, 0x380, RZ, 0xc0, !PT ;  /* 0x0000038030077812 */ /* 0x000fc400078ec0ff */
[----:B------:R-:W-:Y:S02]  /*2b270*/  SHF.R.U64 R32, R32, 0x3, RZ ;  /* 0x0000000320207819 */ /* 0x000fe400000012ff */
[----:B------:R-:W-:Y:S02]  /*2b280*/  SHF.R.U64 R36, R36, 0x3, RZ ;  /* 0x0000000324247819 */ /* 0x000fe400000012ff */
[----:B------:R-:W-:Y:S02]  /*2b290*/  SHF.R.U64 R7, R7, 0x3, RZ ;  /* 0x0000000307077819 */ /* 0x000fe400000012ff */
[----:B------:R-:W-:Y:S01]  /*2b2a0*/  LOP3.LUT R32, R32, R33, RZ, 0x3c, !PT ;  /* 0x0000002120207212 */ /* 0x000fe200078e3cff */
[--C-:B------:R-:W-:Y:S01]  /*2b2b0*/  IMAD.X R33, RZ, RZ, R49.reuse, P5 ;  /* 0x000000ffff217224 */ /* 0x100fe200028e0631 */
[----:B------:R-:W-:Y:S01]  /*2b2c0*/  LOP3.LUT R36, R36, R37, RZ, 0x3c, !PT ;  /* 0x0000002524247212 */ /* 0x000fe200078e3cff */
[----:B------:R-:W-:Y:S01]  /*2b2d0*/  IMAD.X R37, RZ, RZ, R49, P4 ;  /* 0x000000ffff257224 */ /* 0x000fe200020e0631 */
[----:B------:R-:W-:Y:S01]  /*2b2e0*/  LOP3.LUT R48, R7, R48, RZ, 0x3c, !PT ;  /* 0x0000003007307212 */ /* 0x000fe200078e3cff */
[----:B------:R-:W-:Y:S01]  /*2b2f0*/  BSSY B1, `(.L_x_1672) ;  /* 0x0000053000017945 */ /* 0x000fe20003800000 */
[----:B------:R-:W-:-:S02]  /*2b300*/  SHF.R.S32.HI R52, RZ, 0x1f, R217 ;  /* 0x0000001fff347819 */ /* 0x000fc400000114d9 */
[----:B------:R-:W-:Y:S01]  /*2b310*/  SHF.R.S32.HI R54, RZ, 0x1f, R213 ;  /* 0x0000001fff367819 */ /* 0x000fe200000114d5 */
[----:B---3--:R-:W-:-:S04]  /*2b320*/  IMAD.IADD R10, R10, 0x1, R201 ;  /* 0x000000010a0a7824 */ /* 0x008fc800078e02c9 */
[C---:B------:R-:W-:Y:S01]  /*2b330*/  VIADD R0, R10.reuse, 0x8 ;  /* 0x000000080a007836 */ /* 0x040fe20000000000 */
[----:B------:R-:W-:-:S04]  /*2b340*/  ISETP.GE.OR P2, PT, R10, R53, P0 ;  /* 0x000000350a00720c */ /* 0x000fc80000746670 */
[----:B------:R-:W-:Y:S02]  /*2b350*/  ISETP.GE.OR P0, PT, R0, R53, P0 ;  /* 0x000000350000720c */ /* 0x000fe40000706670 */
[----:B------:R-:W-:-:S04]  /*2b360*/  LOP3.LUT R0, R5, 0x380, RZ, 0xc0, !PT ;  /* 0x0000038005007812 */ /* 0x000fc800078ec0ff */
[----:B------:R-:W-:-:S03]  /*2b370*/  SHF.R.U64 R0, R0, 0x3, RZ ;  /* 0x0000000300007819 */ /* 0x000fc600000012ff */
[----:B-1----:R1:W-:Y:S01]  /*2b380*/  @!P2 ST.E desc[UR60][R20.64], R88 ;  /* 0x000000581400a985 */ /* 0x0023e2000c10193c */
[----:B------:R-:W-:-:S03]  /*2b390*/  LOP3.LUT R40, R0, R5, RZ, 0x3c, !PT ;  /* 0x0000000500287212 */ /* 0x000fc600078e3cff */
[----:B--2---:R2:W-:Y:S01]  /*2b3a0*/  @!P0 ST.E desc[UR60][R44.64], R89 ;  /* 0x000000592c008985 */ /* 0x0045e2000c10193c */
[----:B------:R-:W-:-:S03]  /*2b3b0*/  IMAD R0, R218, 0x20, R224 ;  /* 0x00000020da007824 */ /* 0x000fc600078e02e0 */
[----:B------:R3:W5:Y:S01]  /*2b3c0*/  LD.E.128 R4, desc[UR60][R48.64] ;  /* 0x0000003c30047980 */ /* 0x000762000c101d00 */
[----:B-1----:R-:W-:-:S03]  /*2b3d0*/  IMAD R21, R2, UR5, R3 ;  /* 0x0000000502157c24 */ /* 0x002fc6000f8e0203 */
[----:B------:R-:W5:Y:S01]  /*2b3e0*/  LD.E.128 R8, desc[UR60][R8.64] ;  /* 0x0000003c08087980 */ /* 0x000f62000c101d00 */
[----:B--2---:R-:W1:Y:S01]  /*2b3f0*/  @P1 LDC R45, c[0x0][0xbf0] ;  /* 0x0002fc00ff2d1b82 */ /* 0x004e620000000800 */
[----:B------:R-:W-:Y:S01]  /*2b400*/  IMAD.WIDE.U32 R2, R2, UR4, RZ ;  /* 0x0000000402027c25 */ /* 0x000fe2000f8e00ff */
[----:B------:R-:W-:Y:S01]  /*2b410*/  ULDC.64 UR4, c[0x0][0xae8] ;  /* 0x0002ba0000047ab9 */ /* 0x000fe20000000a00 */
[----:B------:R-:W5:Y:S02]  /*2b420*/  LD.E.128 R12, desc[UR60][R12.64] ;  /* 0x0000003c0c0c7980 */ /* 0x000f64000c101d00 */
[----:B------:R-:W-:Y:S02]  /*2b430*/  IMAD.IADD R3, R3, 0x1, R21 ;  /* 0x0000000103037824 */ /* 0x000fe400078e0215 */
[----:B------:R-:W-:Y:S01]  /*2b440*/  IMAD R20, R50, UR4, RZ ;  /* 0x0000000432147c24 */ /* 0x000fe2000f8e02ff */
[----:B------:R-:W5:Y:S01]  /*2b450*/  LD.E.128 R24, desc[UR60][R24.64] ;  /* 0x0000003c18187980 */ /* 0x000f62000c101d00 */
[----:B------:R-:W-:-:S02]  /*2b460*/  IMAD.IADD R44, R201, 0x1, R0 ;  /* 0x00000001c92c7824 */ /* 0x000fc400078e0200 */
[C---:B------:R-:W-:Y:S01]  /*2b470*/  IMAD R21, R219.reuse, UR5, R20 ;  /* 0x00000005db157c24 */ /* 0x040fe2000f8e0214 */
[----:B------:R-:W5:Y:S01]  /*2b480*/  LD.E.128 R28, desc[UR60][R28.64] ;  /* 0x0000003c1c1c7980 */ /* 0x000f62000c101d00 */
[----:B------:R-:W-:Y:S01]  /*2b490*/  IMAD.WIDE.U32 R2, R219, UR4, R2 ;  /* 0x00000004db027c25 */ /* 0x000fe2000f8e0002 */
[----:B------:R-:W-:Y:S02]  /*2b4a0*/  ULDC.64 UR4, c[0x0][0xaf0] ;  /* 0x0002bc0000047ab9 */ /* 0x000fe40000000a00 */
[----:B------:R-:W5:Y:S01]  /*2b4b0*/  LD.E.128 R32, desc[UR60][R32.64] ;  /* 0x0000003c20207980 */ /* 0x000f62000c101d00 */
[----:B0-----:R-:W-:-:S03]  /*2b4c0*/  @P1 IMAD.HI.U32 R0, R44, R55, RZ ;  /* 0x000000372c001227 */ /* 0x001fc600078e00ff */
[----:B------:R-:W5:Y:S01]  /*2b4d0*/  LD.E.128 R36, desc[UR60][R36.64] ;  /* 0x0000003c24247980 */ /* 0x000f62000c101d00 */
[----:B------:R-:W-:Y:S02]  /*2b4e0*/  IMAD.IADD R3, R3, 0x1, R21 ;  /* 0x0000000103037824 */ /* 0x000fe400078e0215 */
[----:B------:R-:W-:Y:S01]  /*2b4f0*/  IMAD.MOV.U32 R21, RZ, RZ, R44 ;  /* 0x000000ffff157224 */ /* 0x000fe200078e002c */
[----:B-1----:R-:W-:Y:S01]  /*2b500*/  @P1 SHF.R.U32.HI R21, RZ, R45, R0 ;  /* 0x0000002dff151219 */ /* 0x002fe20000011600 */
[----:B------:R-:W-:Y:S01]  /*2b510*/  IMAD R20, R46, UR4, RZ ;  /* 0x000000042e147c24 */ /* 0x000fe2000f8e02ff */
[----:B------:R-:W5:Y:S01]  /*2b520*/  LD.E.128 R40, desc[UR60][R40.64] ;  /* 0x0000003c28287980 */ /* 0x000f62000c101d00 */
[C---:B------:R-:W-:Y:S01]  /*2b530*/  IMAD.WIDE.U32 R2, R51.reuse, UR4, R2 ;  /* 0x0000000433027c25 */ /* 0x040fe2000f8e0002 */
[--C-:B------:R-:W-:Y:S01]  /*2b540*/  SHF.R.S32.HI R0, RZ, 0x1f, R21.reuse ;  /* 0x0000001fff007819 */ /* 0x100fe20000011415 */
[----:B------:R-:W-:Y:S01]  /*2b550*/  @!PT LDS RZ, [RZ] ;  /* 0x00000000fffff984 */ /* 0x000fe20000000800 */
[----:B------:R-:W-:Y:S01]  /*2b560*/  @!PT LDS RZ, [RZ] ;  /* 0x00000000fffff984 */ /* 0x000fe20000000800 */
[----:B------:R-:W-:Y:S01]  /*2b570*/  @!PT LDS RZ, [RZ] ;  /* 0x00000000fffff984 */ /* 0x000fe20000000800 */
[----:B------:R-:W-:Y:S01]  /*2b580*/  @!PT LDS RZ, [RZ] ;  /* 0x00000000fffff984 */ /* 0x000fe20000000800 */
[----:B------:R0:W-:Y:S06]  /*2b590*/  MEMBAR.ALL.CTA ;  /* 0x0000000000007992 */ /* 0x0001ec0000008000 */
[----:B0-----:R-:W0:Y:S01]  /*2b5a0*/  FENCE.VIEW.ASYNC.S ;  /* 0x00000000000073c6 */ /* 0x001e220000000000 */
[----:B------:R-:W-:Y:S01]  /*2b5b0*/  IMAD R45, R51, UR5, R20 ;  /* 0x00000005332d7c24 */ /* 0x000fe2000f8e0214 */
[----:B------:R-:W-:Y:S01]  /*2b5c0*/  ULDC.64 UR4, c[0x0][0xae0] ;  /* 0x0002b80000047ab9 */ /* 0x000fe20000000a00 */
[----:B------:R-:W-:-:S02]  /*2b5d0*/  IMAD.MOV R20, RZ, RZ, -R21 ;  /* 0x000000ffff147224 */ /* 0x000fc400078e0a15 */
[----:B------:R-:W-:Y:S02]  /*2b5e0*/  IMAD.IADD R3, R3, 0x1, R45 ;  /* 0x0000000103037824 */ /* 0x000fe400078e022d */
[----:B------:R-:W-:Y:S02]  /*2b5f0*/  IMAD R0, R0, UR4, RZ ;  /* 0x0000000400007c24 */ /* 0x000fe4000f8e02ff */
[----:B------:R-:W-:Y:S02]  /*2b600*/  IMAD R45, R47, R20, R44 ;  /* 0x000000142f2d7224 */ /* 0x000fe400078e022c */
[C---:B------:R-:W-:Y:S02]  /*2b610*/  IMAD R47, R21.reuse, UR5, R0 ;  /* 0x00000005152f7c24 */ /* 0x040fe4000f8e0200 */
[----:B------:R-:W-:Y:S01]  /*2b620*/  IMAD.WIDE.U32 R2, R21, UR4, R2 ;  /* 0x0000000415027c25 */ /* 0x000fe2000f8e0002 */
[----:B------:R-:W-:Y:S01]  /*2b630*/  SHF.R.S32.HI R0, RZ, 0x1f, R45 ;  /* 0x0000001fff007819 */ /* 0x000fe2000001142d */
[----:B------:R-:W-:-:S02]  /*2b640*/  ULDC.64 UR4, c[0x0][0xad8] ;  /* 0x0002b60000047ab9 */ /* 0x000fc40000000a00 */
[----:B------:R-:W-:Y:S02]  /*2b650*/  IMAD.IADD R46, R224, 0x1, R201 ;  /* 0x00000001e02e7824 */ /* 0x000fe400078e02c9 */
[----:B------:R-:W-:Y:S02]  /*2b660*/  IMAD.IADD R3, R3, 0x1, R47 ;  /* 0x0000000103037824 */ /* 0x000fe400078e022f */
[----:B------:R-:W-:Y:S01]  /*2b670*/  IMAD R20, R0, UR4, RZ ;  /* 0x0000000400147c24 */ /* 0x000fe2000f8e02ff */
[CC--:B------:R-:W-:Y:S01]  /*2b680*/  ISETP.GE.AND P2, PT, R46.reuse, R53.reuse, PT ;  /* 0x000000352e00720c */ /* 0x0c0fe20003f46270 */
[----:B------:R-:W-:Y:S02]  /*2b690*/  VIADD R0, R46, 0x20 ;  /* 0x000000202e007836 */ /* 0x000fe40000000000 */
        /* <DEDUP_REMOVED lines=10> */
[----:B------:R-:W-:Y:S01]  /*2b740*/  ISETP.GE.AND P1, PT, R20, R53, PT ;  /* 0x000000351400720c */ /* 0x000fe20003f26270 */
[----:B0-----:R0:W-:Y:S01]  /*2b750*/  SYNCS.ARRIVE.TRANS64.RED.A1T0 RZ, [R0+URZ], RZ ;  /* 0x000000ff00ff79a7 */ /* 0x0011e2000810043f */
[----:B------:R3:W1:Y:S04]  /*2b760*/  SHFL.IDX PT, R20, R44, RZ, 0x181f ;  /* 0x00181fff2c147589 */ /* 0x00066800000e0000 */
[----:B0-----:R3:W0:Y:S01]  /*2b770*/  SHFL.IDX PT, R0, R45, RZ, 0x181f ;  /* 0x00181fff2d007589 */ /* 0x00162200000e0000 */
[----:B------:R-:W-:Y:S06]  /*2b780*/  @P2 BRA `(.L_x_1673) ;  /* 0x0000000000242947 */ /* 0x000fec0003800000 */
[----:B------:R-:W-:Y:S02]  /*2b790*/  ULDC UR4, c[0x0][0xac8] ;  /* 0x0002b20000047ab9 */ /* 0x000fe40000000800 */
[----:B------:R-:W-:Y:S02]  /*2b7a0*/  ISETP.GE.AND P2, PT, R213, UR4, PT ;  /* 0x00000004d5007c0c */ /* 0x000fe4000bf46270 */
[----:B------:R-:W-:-:S11]  /*2b7b0*/  ISETP.GE.AND P3, PT, R217, UR4, PT ;  /* 0x00000004d9007c0c */ /* 0x000fd6000bf66270 */
[-C--:B-1----:R-:W-:Y:S02]  /*2b7c0*/  @!P2 LEA R2, P4, R213, R20.reuse, 0x1 ;  /* 0x00000014d502a211 */ /* 0x082fe400078808ff */
[----:B------:R-:W-:Y:S02]  /*2b7d0*/  @!P3 LEA R20, P5, R217, R20, 0x1 ;  /* 0x00000014d914b211 */ /* 0x000fe400078a08ff */
[-C--:B0-----:R-:W-:Y:S02]  /*2b7e0*/  @!P2 LEA.HI.X R3, R213, R0.reuse, R54, 0x1, P4 ;  /* 0x00000000d503a211 */ /* 0x081fe400020f0c36 */
[----:B------:R-:W-:-:S03]  /*2b7f0*/  @!P3 LEA.HI.X R21, R217, R0, R52, 0x1, P5 ;  /* 0x00000000d915b211 */ /* 0x000fc600028f0c34 */
[----:B-----5:R2:W-:Y:S04]  /*2b800*/  @!P2 ST.E.128 desc[UR60][R2.64], R4 ;  /* 0x000000040200a985 */ /* 0x0205e8000c101d3c */
[----:B------:R2:W-:Y:S02]  /*2b810*/  @!P3 ST.E.128 desc[UR60][R20.64], R28 ;  /* 0x0000001c1400b985 */ /* 0x0005e4000c101d3c */
.L_x_1673:
[----:B------:R-:W-:Y:S05]  /*2b820*/  BSYNC B1 ;  /* 0x0000000000017941 */ /* 0x000fea0003800000 */
.L_x_1672:
[----:B0-----:R0:W4:Y:S01]  /*2b830*/  SHFL.IDX PT, R0, R45, 0x1, 0x181f ;  /* 0x00381f002d007f89 */ /* 0x00112200000e0000 */
[----:B------:R-:W-:Y:S03]  /*2b840*/  BSSY B1, `(.L_x_1674) ;  /* 0x000000c000017945 */ /* 0x000fe60003800000 */
[----:B--2--5:R0:W2:Y:S01]  /*2b850*/  SHFL.IDX PT, R4, R44, 0x1, 0x181f ;  /* 0x00381f002c047f89 */ /* 0x0240a200000e0000 */
        /* <DEDUP_REMOVED lines=8> */
[----:B------:R2:W-:Y:S04]  /*2b8e0*/  @!P3 ST.E.128 desc[UR60][R2.64], R8 ;  /* 0x000000080200b985 */ /* 0x0005e8000c101d3c */
[----:B------:R2:W-:Y:S02]  /*2b8f0*/  @!P4 ST.E.128 desc[UR60][R4.64], R32 ;  /* 0x000000200400c985 */ /* 0x0005e4000c101d3c */
.L_x_1675:
[----:B------:R-:W-:Y:S05]  /*2b900*/  BSYNC B1 ;  /* 0x0000000000017941 */ /* 0x000fea0003800000 */
.L_x_1674:
[----:B----4-:R4:W0:Y:S01]  /*2b910*/  SHFL.IDX PT, R0, R45, 0x2, 0x181f ;  /* 0x00581f002d007f89 */ /* 0x01082200000e0000 */
[----:B------:R-:W-:Y:S03]  /*2b920*/  BSSY B1, `(.L_x_1676) ;  /* 0x000000c000017945 */ /* 0x000fe60003800000 */
[----:B--2---:R4:W2:Y:S01]  /*2b930*/  SHFL.IDX PT, R4, R44, 0x2, 0x181f ;  /* 0x00581f002c047f89 */ /* 0x0048a200000e0000 */
        /* <DEDUP_REMOVED lines=8> */
[----:B------:R0:W-:Y:S04]  /*2b9c0*/  @!P2 ST.E.128 desc[UR60][R2.64], R12 ;  /* 0x0000000c0200a985 */ /* 0x0001e8000c101d3c */
[----:B------:R0:W-:Y:S02]  /*2b9d0*/  @!P3 ST.E.128 desc[UR60][R4.64], R36 ;  /* 0x000000240400b985 */ /* 0x0001e4000c101d3c */
.L_x_1677:
[----:B------:R-:W-:Y:S05]  /*2b9e0*/  BSYNC B1 ;  /* 0x0000000000017941 */ /* 0x000fea0003800000 */
.L_x_1676:
[----:B0-----:R-:W-:Y:S01]  /*2b9f0*/  VIADD R0, R46, 0x60 ;  /* 0x000000602e007836 */ /* 0x001fe20000000000 */
[----:B--2---:R0:W2:Y:S04]  /*2ba00*/  SHFL.IDX PT, R4, R45, 0x3, 0x181f ;  /* 0x00781f002d047f89 */ /* 0x0040a800000e0000 */
[----:B------:R-:W-:Y:S01]  /*2ba10*/  ISETP.GE.AND P0, PT, R0, R53, PT ;  /* 0x000000350000720c */ /* 0x000fe20003f06270 */
[----:B---34-:R-:W3:-:S12]  /*2ba20*/  SHFL.IDX PT, R44, R44, 0x3, 0x181f ;  /* 0x00781f002c2c7f89 */ /* 0x018ed800000e0000 */
[----:B0-----:R-:W-:Y:S05]  /*2ba30*/  @P0 BRA `(.L_x_1678) ;  /* 0x0000000c00200947 */ /* 0x001fea0003800000 */
[----:B------:R-:W-:Y:S02]  /*2ba40*/  ULDC UR4, c[0x0][0xac8] ;  /* 0x0002b20000047ab9 */ /* 0x000fe40000000800 */
[----:B------:R-:W-:-:S13]  /*2ba50*/  ISETP.GE.AND P1, PT, R213, UR4, PT ;  /* 0x00000004d5007c0c */ /* 0x000fda000bf26270 */
[----:B---3--:R-:W-:-:S04]  /*2ba60*/  @!P1 LEA R2, P0, R213, R44, 0x1 ;  /* 0x0000002cd5029211 */ /* 0x008fc800078008ff */
[----:B--2---:R-:W-:Y:S02]  /*2ba70*/  @!P1 LEA.HI.X R3, R213, R4, R54, 0x1, P0 ;  /* 0x00000004d5039211 */ /* 0x004fe400000f0c36 */
[----:B------:R-:W-:-:S03]  /*2ba80*/  ISETP.GE.AND P0, PT, R217, UR4, PT ;  /* 0x00000004d9007c0c */ /* 0x000fc6000bf06270 */
[----:B------:R0:W-:Y:S10]  /*2ba90*/  @!P1 ST.E.128 desc[UR60][R2.64], R24 ;  /* 0x0000001802009985 */ /* 0x0001f4000c101d3c */
[----:B------:R-:W-:Y:S05]  /*2baa0*/  @P0 BRA `(.L_x_1678) ;  /* 0x0000000c00040947 */ /* 0x000fea0003800000 */
[----:B0-----:R-:W-:-:S04]  /*2bab0*/  LEA R2, P0, R217, R44, 0x1 ;  /* 0x0000002cd9027211 */ /* 0x001fc800078008ff */
[----:B------:R-:W-:-:S05]  /*2bac0*/  LEA.HI.X R3, R217, R4, R52, 0x1, P0 ;  /* 0x00000004d9037211 */ /* 0x000fca00000f0c34 */
[----:B------:R4:W-:Y:S01]  /*2bad0*/  ST.E.128 desc[UR60][R2.64], R40 ;  /* 0x0000002802007985 */ /* 0x0009e2000c101d3c */
[----:B------:R-:W-:Y:S05]  /*2bae0*/  BRA `(.L_x_1678) ;  /* 0x0000000800f47947 */ /* 0x000fea0003800000 */
.L_x_1669:
[----:B------:R-:W-:Y:S01]  /*2baf0*/  ULDC.64 UR4, c[0x0][0xc00] ;  /* 0x0003000000047ab9 */ /* 0x000fe20000000a00 */
[----:B------:R-:W2:Y:S01]  /*2bb00*/  LDC.64 R2, c[0x0][0xc00] ;  /* 0x00030000ff027b82 */ /* 0x000ea20000000a00 */
[----:B------:R-:W-:Y:S01]  /*2bb10*/  ISETP.NE.U32.AND P0, PT, RZ, UR4, PT ;  /* 0x00000004ff007c0c */ /* 0x000fe2000bf05070 */
[----:B------:R-:W-:-:S03]  /*2bb20*/  IMAD.MOV.U32 R0, RZ, RZ, RZ ;  /* 0x000000ffff007224 */ /* 0x000fc600078e00ff */
[----:B------:R-:W-:Y:S01]  /*2bb30*/  ISETP.NE.AND.EX P0, PT, RZ, UR5, PT, P0 ;  /* 0x00000005ff007c0c */ /* 0x000fe2000bf05300 */
[----:B------:R-:W-:Y:S02]  /*2bb40*/  ULDC.64 UR4, c[0x0][0xc08] ;  /* 0x0003020000047ab9 */ /* 0x000fe40000000a00 */
[----:B------:R-:W-:Y:S01]  /*2bb50*/  ISETP.NE.U32.AND P1, PT, RZ, UR4, PT ;  /* 0x00000004ff007c0c */ /* 0x000fe2000bf25070 */
[----:B------:R-:W3:Y:S03]  /*2bb60*/  LDC R21, c[0x0][0xbe8] ;  /* 0x0002fa00ff157b82 */ /* 0x000ee60000000800 */
[----:B------:R-:W-:Y:S01]  /*2bb70*/  ISETP.NE.AND.EX P1, PT, RZ, UR5, PT, P1 ;  /* 0x00000005ff007c0c */ /* 0x000fe2000bf25310 */
[----:B--2---:R-:W-:-:S12]  /*2bb80*/  IMAD.WIDE R2, R220, 0x4, R2 ;  /* 0x00000004dc027825 */ /* 0x004fd800078e0202 */
[----:B------:R-:W2:Y:S01]  /*2bb90*/  @P1 LDC.64 R4, c[0x0][0xc08] ;  /* 0x00030200ff041b82 */ /* 0x000ea20000000a00 */
[----:B------:R-:W-:Y:S02]  /*2bba0*/  ULDC UR4, c[0x0][0xa88] ;  /* 0x0002a20000047ab9 */ /* 0x000fe40000000800 */
[----:B------:R-:W-:Y:S01]  /*2bbb0*/  IMAD.U32 R6, RZ, RZ, UR4 ;  /* 0x00000004ff067e24 */ /* 0x000fe2000f8e00ff */
[----:B------:R4:W5:Y:S01]  /*2bbc0*/  @P0 LDG.E R0, desc[UR60][R2.64] ;  /* 0x0000003c02000981 */ /* 0x000962000c1e1900 */
[----:B--2---:R-:W-:-:S05]  /*2bbd0*/  @P1 IMAD.WIDE R4, R220, 0x4, R4 ;  /* 0x00000004dc041825 */ /* 0x004fca00078e0204 */
[----:B------:R4:W5:Y:S01]  /*2bbe0*/  @P1 LDG.E R6, desc[UR60][R4.64] ;  /* 0x0000003c04061981 */ /* 0x000962000c1e1900 */
[----:B---3--:R-:W-:Y:S01]  /*2bbf0*/  ISETP.NE.AND P2, PT, R21, 0x1, PT ;  /* 0x000000011500780c */ /* 0x008fe20003f45270 */
[----:B------:R-:W2:-:S12]  /*2bc00*/  S2R R8, SR_TID.X ;  /* 0x0000000000087919 */ /* 0x000e980000002100 */
[----:B------:R-:W3:Y:S08]  /*2bc10*/  @P2 LDC R20, c[0x0][0xbec] ;  /* 0x0002fb00ff142b82 */ /* 0x000ef00000000800 */
[----:B------:R-:W0:Y:S01]  /*2bc20*/  @P2 LDC R25, c[0x0][0xbf0] ;  /* 0x0002fc00ff192b82 */ /* 0x000e220000000800 */
[----:B--2---:R-:W-:-:S05]  /*2bc30*/  VIADD R7, R8, 0xffffff80 ;  /* 0xffffff8008077836 */ /* 0x004fca0000000000 */
[----:B------:R-:W-:Y:S02]  /*2bc40*/  ISETP.GE.AND P3, PT, R7, 0x80, PT ;  /* 0x000000800700780c */ /* 0x000fe40003f66270 */
[----:B------:R-:W-:Y:S01]  /*2bc50*/  SHF.R.S32.HI R7, RZ, 0x1f, R220 ;  /* 0x0000001fff077819 */ /* 0x000fe200000114dc */
[----:B----4-:R-:W-:Y:S10]  /*2bc60*/  @P1 BRA `(.L_x_1679) ;  /* 0x0000000000101947 */ /* 0x010ff40003800000 */
[----:B------:R-:W-:Y:S05]  /*2bc70*/  @!P0 BRA `(.L_x_1679) ;  /* 0x00000000000c8947 */ /* 0x000fea0003800000 */
[----:B------:R-:W2:Y:S04]  /*2bc80*/  LDG.E R5, desc[UR60][R2.64] ;  /* 0x0000003c02057981 */ /* 0x000ea8000c1e1900 */
[----:B-----5:R-:W2:Y:S02]  /*2bc90*/  LDG.E R6, desc[UR60][R2.64+0x4] ;  /* 0x0000043c02067981 */ /* 0x020ea4000c1e1900 */
[----:B--2---:R-:W-:-:S07]  /*2bca0*/  IMAD.IADD R6, R6, 0x1, -R5 ;  /* 0x0000000106067824 */ /* 0x004fce00078e0a05 */
.L_x_1679:
[----:B------:R-:W-:Y:S01]  /*2bcb0*/  BSSY B1, `(.L_x_1680) ;  /* 0x000002c000017945 */ /* 0x000fe20003800000 */
[----:B------:R-:W-:Y:S02]  /*2bcc0*/  SHF.R.S32.HI R10, RZ, 0x1f, R219 ;  /* 0x0000001fff0a7819 */ /* 0x000fe400000114db */
[----:B------:R-:W-:Y:S02]  /*2bcd0*/  SEL R13, R220, RZ, !P0 ;  /* 0x000000ffdc0d7207 */ /* 0x000fe40004000000 */
[----:B------:R-:W-:Y:S02]  /*2bce0*/  SEL R12, R7, RZ, !P0 ;  /* 0x000000ff070c7207 */ /* 0x000fe40004000000 */
[----:B-----5:R-:W-:Y:S01]  /*2bcf0*/  SHF.R.S32.HI R11, RZ, 0x1f, R0 ;  /* 0x0000001fff0b7819 */ /* 0x020fe20000011400 */
[----:B------:R-:W-:Y:S06]  /*2bd00*/  @P3 BRA `(.L_x_1681) ;  /* 0x0000000000983947 */ /* 0x000fec0003800000 */
[----:B------:R-:W2:Y:S01]  /*2bd10*/  LDC R14, c[0x0][0xbe8] ;  /* 0x0002fa00ff0e7b82 */ /* 0x000ea20000000800 */
[----:B------:R-:W-:Y:S01]  /*2bd20*/  IADD3 R9, R201, -0x80, R8 ;  /* 0xffffff80c9097810 */ /* 0x000fe20007ffe008 */
[----:B--2---:R-:W-:-:S05]  /*2bd30*/  IMAD R2, R6, R14, RZ ;  /* 0x0000000e06027224 */ /* 0x004fca00078e02ff */
[----:B------:R-:W-:-:S13]  /*2bd40*/  ISETP.GE.AND P0, PT, R9, R2, PT ;  /* 0x000000020900720c */ /* 0x000fda0003f06270 */
[----:B------:R-:W-:Y:S05]  /*2bd50*/  @P0 BRA `(.L_x_1681) ;  /* 0x0000000000840947 */ /* 0x000fea0003800000 */
[----:B------:R-:W-:Y:S01]  /*2bd60*/  ISETP.NE.AND P0, PT, R14, 0x1, PT ;  /* 0x000000010e00780c */ /* 0x000fe20003f05270 */
[----:B------:R-:W-:Y:S01]  /*2bd70*/  ULDC.64 UR4, c[0x0][0xb90] ;  /* 0x0002e40000047ab9 */ /* 0x000fe20000000a00 */
[----:B------:R-:W-:Y:S02]  /*2bd80*/  IMAD.MOV.U32 R2, RZ, RZ, R0 ;  /* 0x000000ffff027224 */ /* 0x000fe400078e0000 */
[----:B------:R-:W-:Y:S02]  /*2bd90*/  IMAD R8, R10, UR4, RZ ;  /* 0x000000040a087c24 */ /* 0x000fe4000f8e02ff */
[----:B------:R-:W-:Y:S02]  /*2bda0*/  IMAD.MOV.U32 R3, RZ, RZ, R11 ;  /* 0x000000ffff037224 */ /* 0x000fe400078e000b */
[----:B------:R-:W-:Y:S02]  /*2bdb0*/  IMAD.MOV.U32 R5, RZ, RZ, R9 ;  /* 0x000000ffff057224 */ /* 0x000fe400078e0009 */
[----:B------:R-:W-:-:S03]  /*2bdc0*/  IMAD.WIDE.U32 R2, R219, UR4, R2 ;  /* 0x00000004db027c25 */ /* 0x000fc6000f8e0002 */
[----:B------:R-:W2:Y:S01]  /*2bdd0*/  @P0 LDC R4, c[0x0][0xbec] ;  /* 0x0002fb00ff040b82 */ /* 0x000ea20000000800 */
[----:B------:R-:W-:Y:S01]  /*2bde0*/  IMAD R7, R219, UR5, R8 ;  /* 0x00000005db077c24 */ /* 0x000fe2000f8e0208 */
[----:B------:R-:W-:-:S03]  /*2bdf0*/  ULDC.64 UR4, c[0x0][0xb98] ;  /* 0x0002e60000047ab9 */ /* 0x000fc60000000a00 */
[----:B------:R-:W-:-:S03]  /*2be00*/  IMAD.IADD R3, R3, 0x1, R7 ;  /* 0x0000000103037824 */ /* 0x000fc600078e0207 */
[----:B------:R-:W4:Y:S01]  /*2be10*/  @P0 LDC R15, c[0x0][0xbf0] ;  /* 0x0002fc00ff0f0b82 */ /* 0x000f220000000800 */
[----:B------:R-:W-:-:S04]  /*2be20*/  IMAD.WIDE.U32 R2, R13, UR4, R2 ;  /* 0x000000040d027c25 */ /* 0x000fc8000f8e0002 */
[----:B--2---:R-:W-:-:S05]  /*2be30*/  @P0 IMAD.HI.U32 R4, R9, R4, RZ ;  /* 0x0000000409040227 */ /* 0x004fca00078e00ff */
[----:B----4-:R-:W-:Y:S01]  /*2be40*/  @P0 SHF.R.U32.HI R5, RZ, R15, R4 ;  /* 0x0000000fff050219 */ /* 0x010fe20000011604 */
[----:B------:R-:W-:-:S03]  /*2be50*/  IMAD R4, R12, UR4, RZ ;  /* 0x000000040c047c24 */ /* 0x000fc6000f8e02ff */
[----:B------:R-:W-:Y:S01]  /*2be60*/  IADD3 R2, P0, R5, R2, RZ ;  /* 0x0000000205027210 */ /* 0x000fe20007f1e0ff */
[----:B------:R-:W-:Y:S02]  /*2be70*/  IMAD.MOV R7, RZ, RZ, -R5 ;  /* 0x000000ffff077224 */ /* 0x000fe400078e0a05 */
[----:B------:R-:W-:Y:S01]  /*2be80*/  IMAD R8, R13, UR5, R4 ;  /* 0x000000050d087c24 */ /* 0x000fe2000f8e0204 */
[----:B------:R-:W-:Y:S01]  /*2be90*/  ULDC.64 UR4, c[0x0][0xb88] ;  /* 0x0002e20000047ab9 */ /* 0x000fe20000000a00 */
[----:B------:R-:W-:Y:S01]  /*2bea0*/  IMAD R7, R14, R7, R9 ;  /* 0x000000070e077224 */ /* 0x000fe200078e0209 */
[----:B------:R-:W-:-:S04]  /*2beb0*/  SHF.R.S32.HI R9, RZ, 0x1f, R5 ;  /* 0x0000001fff097819 */ /* 0x000fc80000011405 */
        /* <DEDUP_REMOVED lines=8> */
[----:B------:R-:W-:Y:S01]  /*2bf40*/  LEA.HI.X R5, R2, UR5, R3, 0x2, P0 ;  /* 0x0000000502057c11 */ /* 0x000fe200080f1403 */
[----:B------:R-:W-:-:S05]  /*2bf50*/  IMAD.MOV.U32 R3, RZ, RZ, -0x800000 ;  /* 0xff800000ff037424 */ /* 0x000fca00078e00ff */
[----:B------:R2:W-:Y:S02]  /*2bf60*/  STG.E desc[UR60][R4.64], R3 ;  /* 0x0000000304007986 */ /* 0x0005e4000c10193c */
.L_x_1681:
[----:B------:R-:W-:Y:S05]  /*2bf70*/  BSYNC B1 ;  /* 0x0000000000017941 */ /* 0x000fea0003800000 */
.L_x_1680:
[----:B------:R-:W-:Y:S02]  /*2bf80*/  ULDC.64 UR4, c[0x0][0xaa0] ;  /* 0x0002a80000047ab9 */ /* 0x000fe40000000a00 */
[----:B--2---:R-:W-:-:S04]  /*2bf90*/  IMAD R3, R11, UR4, RZ ;  /* 0x000000040b037c24 */ /* 0x004fc8000f8e02ff */
[C---:B------:R-:W-:Y:S02]  /*2bfa0*/  IMAD R5, R0.reuse, UR5, R3 ;  /* 0x0000000500057c24 */ /* 0x040fe4000f8e0203 */
[----:B------:R-:W-:Y:S01]  /*2bfb0*/  IMAD.WIDE.U32 R2, R0, UR4, RZ ;  /* 0x0000000400027c25 */ /* 0x000fe2000f8e00ff */
[----:B------:R-:W-:-:S03]  /*2bfc0*/  ULDC.64 UR4, c[0x0][0xae8] ;  /* 0x0002ba0000047ab9 */ /* 0x000fc60000000a00 */
[----:B------:R-:W-:Y:S02]  /*2bfd0*/  IMAD R0, R218, 0x20, R224 ;  /* 0x00000020da007824 */ /* 0x000fe400078e02e0 */
[----:B------:R-:W-:Y:S02]  /*2bfe0*/  IMAD.IADD R3, R3, 0x1, R5 ;  /* 0x0000000103037824 */ /* 0x000fe400078e0205 */
[----:B------:R-:W-:Y:S02]  /*2bff0*/  IMAD.IADD R9, R201, 0x1, R0 ;  /* 0x00000001c9097824 */ /* 0x000fe400078e0200 */
[----:B------:R-:W-:Y:S02]  /*2c000*/  IMAD R4, R10, UR4, RZ ;  /* 0x000000040a047c24 */ /* 0x000fe4000f8e02ff */
[----:B---3--:R-:W-:-:S04]  /*2c010*/  @P2 IMAD.HI.U32 R0, R9, R20, RZ ;  /* 0x0000001409002227 */ /* 0x008fc800078e00ff */
[C---:B------:R-:W-:Y:S02]  /*2c020*/  IMAD R7, R219.reuse, UR5, R4 ;  /* 0x00000005db077c24 */ /* 0x040fe4000f8e0204 */
[----:B------:R-:W-:Y:S01]  /*2c030*/  IMAD.WIDE.U32 R2, R219, UR4, R2 ;  /* 0x00000004db027c25 */ /* 0x000fe2000f8e0002 */
[----:B------:R-:W-:-:S03]  /*2c040*/  ULDC.64 UR4, c[0x0][0xaf0] ;  /* 0x0002bc0000047ab9 */ /* 0x000fc60000000a00 */
[----:B------:R-:W-:Y:S01]  /*2c050*/  IMAD.MOV.U32 R5, RZ, RZ, R9 ;  /* 0x000000ffff057224 */ /* 0x000fe200078e0009 */
[----:B0-----:R-:W-:Y:S01]  /*2c060*/  @P2 SHF.R.U32.HI R5, RZ, R25, R0 ;  /* 0x00000019ff052219 */ /* 0x001fe20000011600 */
[----:B------:R-:W-:Y:S02]  /*2c070*/  IMAD R4, R12, UR4, RZ ;  /* 0x000000040c047c24 */ /* 0x000fe4000f8e02ff */
[----:B------:R-:W-:Y:S01]  /*2c080*/  IMAD.IADD R3, R3, 0x1, R7 ;  /* 0x0000000103037824 */ /* 0x000fe200078e0207 */
[----:B------:R-:W-:Y:S01]  /*2c090*/  SHF.R.S32.HI R0, RZ, 0x1f, R5 ;  /* 0x0000001fff007819 */ /* 0x000fe20000011405 */
[C---:B------:R-:W-:Y:S02]  /*2c0a0*/  IMAD R7, R13.reuse, UR5, R4 ;  /* 0x000000050d077c24 */ /* 0x040fe4000f8e0204 */
[----:B------:R-:W-:Y:S01]  /*2c0b0*/  IMAD.WIDE.U32 R2, R13, UR4, R2 ;  /* 0x000000040d027c25 */ /* 0x000fe2000f8e0002 */
[----:B------:R-:W-:-:S03]  /*2c0c0*/  ULDC.64 UR4, c[0x0][0xae0] ;  /* 0x0002b80000047ab9 */ /* 0x000fc60000000a00 */
[----:B------:R-:W-:Y:S02]  /*2c0d0*/  IMAD.MOV R4, RZ, RZ, -R5 ;  /* 0x000000ffff047224 */ /* 0x000fe400078e0a05 */
        /* <DEDUP_REMOVED lines=17> */
[----:B------:R0:W2:Y:S04]  /*2c1f0*/  SHFL.IDX PT, R0, R3, RZ, 0x181f ;  /* 0x00181fff03007589 */ /* 0x0000a800000e0000 */
[----:B------:R0:W3:Y:S02]  /*2c200*/  SHFL.IDX PT, R14, R2, RZ, 0x181f ;  /* 0x00181fff020e7589 */ /* 0x0000e400000e0000 */
.L_x_1899:
[----:B------:R-:W-:Y:S01]  /*2c210*/  IMAD R21, R6, R21, RZ ;  /* 0x0000001506157224 */ /* 0x000fe200078e02ff */
[----:B------:R-:W-:Y:S01]  /*2c220*/  BSSY B1, `(.L_x_1683) ;  /* 0x000000f000017945 */ /* 0x000fe20003800000 */
[----:B------:R-:W-:-:S05]  /*2c230*/  IMAD.IADD R6, R224, 0x1, R201 ;  /* 0x00000001e0067824 */ /* 0x000fca00078e02c9 */
[----:B------:R-:W-:-:S13]  /*2c240*/  ISETP.GE.AND P0, PT, R6, R21, PT ;  /* 0x000000150600720c */ /* 0x000fda0003f06270 */
[----:B------:R-:W-:Y:S05]  /*2c250*/  @P0 BRA `(.L_x_1684) ;  /* 0x00000000002c0947 */ /* 0x000fea0003800000 */
[----:B------:R-:W-:Y:S01]  /*2c260*/  ULDC UR4, c[0x0][0xac8] ;  /* 0x0002b20000047ab9 */ /* 0x000fe20000000800 */
[----:B------:R-:W-:Y:S02]  /*2c270*/  SHF.R.S32.HI R8, RZ, 0x1f, R213 ;  /* 0x0000001fff087819 */ /* 0x000fe400000114d5 */
[----:B------:R-:W-:Y:S02]  /*2c280*/  ISETP.GE.AND P2, PT, R213, UR4, PT ;  /* 0x00000004d5007c0c */ /* 0x000fe4000bf46270 */
[----:B------:R-:W-:Y:S02]  /*2c290*/  ISETP.GE.AND P3, PT, R217, UR4, PT ;  /* 0x00000004d9007c0c */ /* 0x000fe4000bf66270 */
[----:B------:R-:W-:-:S09]  /*2c2a0*/  SHF.R.S32.HI R7, RZ, 0x1f, R217 ;  /* 0x0000001fff077819 */ /* 0x000fd200000114d9 */
[-C--:B---3--:R-:W-:Y:S02]  /*2c2b0*/  @!P2 LEA R4, P0, R213, R14.reuse, 0x1 ;  /* 0x0000000ed504a211 */ /* 0x088fe400078008ff */
[----:B------:R-:W-:Y:S02]  /*2c2c0*/  @!P3 LEA R14, P1, R217, R14, 0x1 ;  /* 0x0000000ed90eb211 */ /* 0x000fe400078208ff */
[-C--:B--2---:R-:W-:Y:S02]  /*2c2d0*/  @!P2 LEA.HI.X R5, R213, R0.reuse, R8, 0x1, P0 ;  /* 0x00000000d505a211 */ /* 0x084fe400000f0c08 */
[----:B------:R-:W-:-:S03]  /*2c2e0*/  @!P3 LEA.HI.X R15, R217, R0, R7, 0x1, P1 ;  /* 0x00000000d90fb211 */ /* 0x000fc600008f0c07 */
[----:B------:R4:W-:Y:S04]  /*2c2f0*/  @!P2 ST.E.128 desc[UR60][R4.64], RZ ;  /* 0x000000ff0400a985 */ /* 0x0009e8000c101d3c */
[----:B------:R4:W-:Y:S02]  /*2c300*/  @!P3 ST.E.128 desc[UR60][R14.64], RZ ;  /* 0x000000ff0e00b985 */ /* 0x0009e4000c101d3c */
.L_x_1684:
[----:B------:R-:W-:Y:S05]  /*2c310*/  BSYNC B1 ;  /* 0x0000000000017941 */ /* 0x000fea0003800000 */
.L_x_1683:
[----:B------:R-:W-:-:S03]  /*2c320*/  UMOV UR4, 0xffffffff ;  /* 0xffffffff00047882 */ /* 0x000fc60000000000 */
[----:B------:R-:W-:Y:S05]  /*2c330*/  BRA.DIV UR4, `(.L_x_1685) ;  /* 0x0000009204347947 */ /* 0x000fea000b800000 */
[----:B--2---:R2:W0:Y:S04]  /*2c340*/  SHFL.IDX PT, R0, R3, 0x1, 0x181f ;  /* 0x00381f0003007f89 */ /* 0x00442800000e0000 */
[----:B---34-:R2:W3:Y:S02]  /*2c350*/  SHFL.IDX PT, R14, R2, 0x1, 0x181f ;  /* 0x00381f00020e7f89 */ /* 0x0184e400000e0000 */
.L_x_1903:
        /* <DEDUP_REMOVED lines=11> */
[-C--:B0-----:R-:W-:Y:S02]  /*2c410*/  @!P2 LEA.HI.X R5, R213, R0.reuse, R8, 0x1, P0 ;  /* 0x00000000d505a211 */ /* 0x081fe400000f0c08 */
[----:B------:R-:W-:-:S03]  /*2c420*/  @!P3 LEA.HI.X R15, R217, R0, R7, 0x1, P1 ;  /* 0x00000000d90fb211 */ /* 0x000fc600008f0c07 */
[----:B------:R4:W-:Y:S04]  /*2c430*/  @!P2 ST.E.128 desc[UR60][R4.64], RZ ;  /* 0x000000ff0400a985 */ /* 0x0009e8000c101d3c */
[----:B------:R4:W-:Y:S02]  /*2c440*/  @!P3 ST.E.128 desc[UR60][R14.64], RZ ;  /* 0x000000ff0e00b985 */ /* 0x0009e4000c101d3c */
.L_x_1687:
[----:B------:R-:W-:Y:S05]  /*2c450*/  BSYNC B1 ;  /* 0x0000000000017941 */ /* 0x000fea0003800000 */
.L_x_1686:
[----:B------:R-:W-:-:S03]  /*2c460*/  UMOV UR4, 0xffffffff ;  /* 0xffffffff00047882 */ /* 0x000fc60000000000 */
[----:B------:R-:W-:Y:S05]  /*2c470*/  BRA.DIV UR4, `(.L_x_1688) ;  /* 0x00000092042c7947 */ /* 0x000fea000b800000 */
[----:B0-----:R0:W0:Y:S04]  /*2c480*/  SHFL.IDX PT, R0, R3, 0x2, 0x181f ;  /* 0x00581f0003007f89 */ /* 0x00102800000e0000 */
[----:B---34-:R3:W4:Y:S02]  /*2c490*/  SHFL.IDX PT, R14, R2, 0x2, 0x181f ;  /* 0x00581f00020e7f89 */ /* 0x01872400000e0000 */
.L_x_1907:
        /* <DEDUP_REMOVED lines=9> */
[-C--:B----4-:R-:W-:Y:S02]  /*2c530*/  @!P2 LEA R4, P0, R213, R14.reuse, 0x1 ;  /* 0x0000000ed504a211 */ /* 0x090fe400078008ff */
[----:B------:R-:W-:Y:S02]  /*2c540*/  @!P3 LEA R14, P1, R217, R14, 0x1 ;  /* 0x0000000ed90eb211 */ /* 0x000fe400078208ff */
[-C--:B0-----:R-:W-:Y:S02]  /*2c550*/  @!P2 LEA.HI.X R5, R213, R0.reuse, R8, 0x1, P0 ;  /* 0x00000000d505a211 */ /* 0x081fe400000f0c08 */
[----:B------:R-:W-:-:S03]  /*2c560*/  @!P3 LEA.HI.X R15, R217, R0, R7, 0x1, P1 ;  /* 0x00000000d90fb211 */ /* 0x000fc600008f0c07 */
[----:B------:R0:W-:Y:S04]  /*2c570*/  @!P2 ST.E.128 desc[UR60][R4.64], RZ ;  /* 0x000000ff0400a985 */ /* 0x0001e8000c101d3c */
[----:B------:R0:W-:Y:S02]  /*2c580*/  @!P3 ST.E.128 desc[UR60][R14.64], RZ ;  /* 0x000000ff0e00b985 */ /* 0x0001e4000c101d3c */
.L_x_1690:
[----:B------:R-:W-:Y:S05]  /*2c590*/  BSYNC B1 ;  /* 0x0000000000017941 */ /* 0x000fea0003800000 */
.L_x_1689:
[----:B------:R-:W-:-:S03]  /*2c5a0*/  UMOV UR4, 0xffffffff ;  /* 0xffffffff00047882 */ /* 0x000fc60000000000 */
[----:B------:R-:W-:Y:S05]  /*2c5b0*/  BRA.DIV UR4, `(.L_x_1691) ;  /* 0x0000009204247947 */ /* 0x000fea000b800000 */
[----:B0-----:R0:W0:Y:S04]  /*2c5c0*/  SHFL.IDX PT, R0, R3, 0x3, 0x181f ;  /* 0x00781f0003007f89 */ /* 0x00102800000e0000 */
[----:B----4-:R4:W0:Y:S02]  /*2c5d0*/  SHFL.IDX PT, R14, R2, 0x3, 0x181f ;  /* 0x00781f00020e7f89 */ /* 0x01082400000e0000 */
.L_x_1911:
[----:B--234-:R-:W-:-:S05]  /*2c5e0*/  VIADD R2, R6, 0x60 ;  /* 0x0000006006027836 */ /* 0x01cfca0000000000 */
[----:B------:R-:W-:-:S13]  /*2c5f0*/  ISETP.GE.AND P0, PT, R2, R21, PT ;  /* 0x000000150200720c */ /* 0x000fda0003f06270 */
[----:B------:R-:W-:Y:S05]  /*2c600*/  @P0 BRA `(.L_x_1678) ;  /* 0x00000000002c0947 */ /* 0x000fea0003800000 */
[----:B------:R-:W-:Y:S01]  /*2c610*/  ULDC UR4, c[0x0][0xac8] ;  /* 0x0002b20000047ab9 */ /* 0x000fe20000000800 */
[----:B------:R-:W-:Y:S02]  /*2c620*/  SHF.R.S32.HI R5, RZ, 0x1f, R213 ;  /* 0x0000001fff057819 */ /* 0x000fe400000114d5 */
[----:B------:R-:W-:Y:S02]  /*2c630*/  ISETP.GE.AND P2, PT, R213, UR4, PT ;  /* 0x00000004d5007c0c */ /* 0x000fe4000bf46270 */
[----:B------:R-:W-:Y:S02]  /*2c640*/  ISETP.GE.AND P3, PT, R217, UR4, PT ;  /* 0x00000004d9007c0c */ /* 0x000fe4000bf66270 */
[----:B------:R-:W-:-:S09]  /*2c650*/  SHF.R.S32.HI R4, RZ, 0x1f, R217 ;  /* 0x0000001fff047819 */ /* 0x000fd200000114d9 */
[-C--:B0-----:R-:W-:Y:S02]  /*2c660*/  @!P2 LEA R2, P0, R213, R14.reuse, 0x1 ;  /* 0x0000000ed502a211 */ /* 0x081fe400078008ff */
[----:B------:R-:W-:Y:S02]  /*2c670*/  @!P3 LEA R14, P1, R217, R14, 0x1 ;  /* 0x0000000ed90eb211 */ /* 0x000fe400078208ff */
[-C--:B------:R-:W-:Y:S02]  /*2c680*/  @!P2 LEA.HI.X R3, R213, R0.reuse, R5, 0x1, P0 ;  /* 0x00000000d503a211 */ /* 0x080fe400000f0c05 */
[----:B------:R-:W-:-:S03]  /*2c690*/  @!P3 LEA.HI.X R15, R217, R0, R4, 0x1, P1 ;  /* 0x00000000d90fb211 */ /* 0x000fc600008f0c04 */
[----:B------:R0:W-:Y:S04]  /*2c6a0*/  @!P2 ST.E.128 desc[UR60][R2.64], RZ ;  /* 0x000000ff0200a985 */ /* 0x0001e8000c101d3c */
[----:B------:R0:W-:Y:S02]  /*2c6b0*/  @!P3 ST.E.128 desc[UR60][R14.64], RZ ;  /* 0x000000ff0e00b985 */ /* 0x0001e4000c101d3c */
.L_x_1678:
[----:B------:R-:W-:Y:S05]  /*2c6c0*/  BSYNC B0 ;  /* 0x0000000000007941 */ /* 0x000fea0003800000 */
.L_x_1668:
[----:B------:R-:W-:Y:S02]  /*2c6d0*/  ULDC UR4, c[0x0][0xc3c] ;  /* 0x00030f0000047ab9 */ /* 0x000fe40000000800 */
[----:B-1----:R-:W-:-:S13]  /*2c6e0*/  ISETP.GE.AND P0, PT, R207, UR4, PT ;  /* 0x00000004cf007c0c */ /* 0x002fda000bf06270 */
[----:B------:R-:W-:Y:S05]  /*2c6f0*/  @!P0 BRA `(.L_x_1692) ;  /* 0xfffffd4c00508947 */ /* 0x000fea000383ffff */
[----:B------:R-:W-:Y:S05]  /*2c700*/  BRA `(.L_x_1429) ;  /* 0x0000007000d07947 */ /* 0x000fea0003800000 */
.L_x_1427:
[----:B------:R-:W-:-:S08]  /*2c710*/  NOP ;  /* 0x0000000000007918 */ /* 0x000fd00000000000 */
[----:B------:R-:W0:-:S00]  /*2c720*/  USETMAXREG.DEALLOC.CTAPOOL 0x18 ;  /* 0x00000018000079c8 */ /* 0x000e0000080e0500 */
[----:B0-----:R-:W2:Y:S01]  /*2c730*/  LDL.LU R2, [R1] ;  /* 0x0000000001027983 */ /* 0x001ea20000300800 */
[----:B------:R-:W-:Y:S01]  /*2c740*/  LOP3.LUT R0, R0, 0x3, RZ, 0xc0, !PT ;  /* 0x0000000300007812 */ /* 0x000fe200078ec0ff */
[----:B------:R-:W-:-:S05]  /*2c750*/  IMAD.MOV.U32 R4, RZ, RZ, RZ ;  /* 0x000000ffff047224 */ /* 0x000fca00078e00ff */
[----:B------:R-:W0:Y:S02]  /*2c760*/  SHFL.IDX PT, R0, R0, RZ, 0x1f ;  /* 0x00001fff00007589 */ /* 0x000e2400000e0000 */
[----:B0-----:R-:W-:Y:S02]  /*2c770*/  ISETP.NE.AND P0, PT, R0, RZ, PT ;  /* 0x000000ff0000720c */ /* 0x001fe40003f05270 */
[----:B--2---:R-:W-:-:S11]  /*2c780*/  LOP3.LUT R2, R2, 0xfffffffd, RZ, 0xc0, !PT ;  /* 0xfffffffd02027812 */ /* 0x004fd600078ec0ff */
[----:B------:R-:W-:-:S05]  /*2c790*/  @P0 LOP3.LUT R2, R2, 0x2, RZ, 0xfc, !PT ;  /* 0x0000000202020812 */ /* 0x000fca00078efcff */
[----:B------:R0:W-:Y:S01]  /*2c7a0*/  STL [R1], R2 ;  /* 0x0000000201007387 */ /* 0x0001e20000100800 */
[----:B------:R-:W-:Y:S05]  /*2c7b0*/  @!P0 BRA `(.L_x_1693) ;  /* 0x00000000001c8947 */ /* 0x000fea0003800000 */
[----:B------:R-:W1:Y:S08]  /*2c7c0*/  S2UR UR5, SR_CgaCtaId ;  /* 0x00000000000579c3 */ /* 0x000e700000008800 */
[----:B------:R-:W-:Y:S06]  /*2c7d0*/  BAR.SYNC.DEFER_BLOCKING 0x5, 0x180 ;  /* 0x0146000000007b1d */ /* 0x000fec0000010000 */
[----:B------:R-:W-:-:S02]  /*2c7e0*/  UMOV UR4, 0x400 ;  /* 0x0000040000047882 */ /* 0x000fc40000000000 */
[----:B-1----:R-:W-:-:S09]  /*2c7f0*/  ULEA UR4, UR5, UR4, 0x18 ;  /* 0x0000000405047291 */ /* 0x002fd2000f8ec03f */
[----:B------:R-:W2:Y:S01]  /*2c800*/  LDS.128 R16, [UR4+0x298d0] ;  /* 0x0298d004ff107984 */ /* 0x000ea20008000c00 */
[----:B------:R-:W-:Y:S06]  /*2c810*/  BAR.ARV 0x4, 0x180 ;  /* 0x0106000000007b1d */ /* 0x000fec0000002000 */
[----:B------:R-:W-:Y:S05]  /*2c820*/  BRA `(.L_x_1694) ;  /* 0x0000000800847947 */ /* 0x000fea0003800000 */
.L_x_1693:
[----:B------:R-:W1:Y:S01]  /*2c830*/  S2R R0, SR_TID.X ;  /* 0x0000000000007919 */ /* 0x000e620000002100 */
[----:B------:R-:W-:Y:S01]  /*2c840*/  ULDC UR4, c[0x0][0xc3c] ;  /* 0x00030f0000047ab9 */ /* 0x000fe20000000800 */
[----:B------:R-:W2:Y:S01]  /*2c850*/  S2UR UR6, SR_CTAID.X ;  /* 0x00000000000679c3 */ /* 0x000ea20000002500 */
[----:B------:R-:W-:Y:S01]  /*2c860*/  ULDC UR5, c[0x0][0xc38] ;  /* 0x00030e0000057ab9 */ /* 0x000fe20000000800 */
[----:B-1----:R-:W-:-:S04]  /*2c870*/  LOP3.LUT R0, R0, 0x1f, RZ, 0xc0, !PT ;  /* 0x0000001f00007812 */ /* 0x002fc800078ec0ff */
[----:B------:R-:W-:-:S04]  /*2c880*/  ISETP.NE.AND P0, PT, R0, 0x1f, PT ;  /* 0x0000001f0000780c */ /* 0x000fc80003f05270 */
[----:B------:R-:W-:-:S13]  /*2c890*/  ISETP.GE.OR P1, PT, R0, UR4, !P0 ;  /* 0x0000000400007c0c */ /* 0x000fda000c726670 */
[----:B0-----:R-:W0:Y:S02]  /*2c8a0*/  @!P1 LDC.64 R2, c[0x0][0xc80] ;  /* 0x00032000ff029b82 */ /* 0x001e240000000a00 */
[----:B0-----:R-:W-:-:S05]  /*2c8b0*/  @!P1 IMAD.WIDE.U32 R2, R0, 0x4, R2 ;  /* 0x0000000400029825 */ /* 0x001fca00078e0002 */
[----:B------:R-:W3:Y:S01]  /*2c8c0*/  @!P1 LDG.E R4, desc[UR60][R2.64] ;  /* 0x0000003c02049981 */ /* 0x000ee2000c1e1900 */
[C---:B------:R-:W-:Y:S01]  /*2c8d0*/  ISETP.NE.AND P1, PT, R0.reuse, RZ, PT ;  /* 0x000000ff0000720c */ /* 0x040fe20003f25270 */
[----:B------:R-:W-:Y:S01]  /*2c8e0*/  UMOV UR4, URZ ;  /* 0x0000003f00047c82 */ /* 0x000fe20008000000 */
[C---:B------:R-:W-:Y:S01]  /*2c8f0*/  ISETP.GE.U32.AND P2, PT, R0.reuse, 0x2, PT ;  /* 0x000000020000780c */ /* 0x040fe20003f46070 */
[----:B------:R-:W-:Y:S01]  /*2c900*/  IMAD.MOV.U32 R16, RZ, RZ, RZ ;  /* 0x000000ffff107224 */ /* 0x000fe200078e00ff */
[C---:B------:R-:W-:Y:S02]  /*2c910*/  ISETP.GE.U32.AND P3, PT, R0.reuse, 0x4, PT ;  /* 0x000000040000780c */ /* 0x040fe40003f66070 */
[C---:B------:R-:W-:Y:S02]  /*2c920*/  ISETP.GE.U32.AND P4, PT, R0.reuse, 0x8, PT ;  /* 0x000000080000780c */ /* 0x040fe40003f86070 */
[----:B------:R-:W-:Y:S01]  /*2c930*/  ISETP.GE.U32.AND P5, PT, R0, 0x10, PT ;  /* 0x000000100000780c */ /* 0x000fe20003fa6070 */
[----:B---3--:R-:W0:Y:S02]  /*2c940*/  SHFL.UP PT, R5, R4, 0x1, RZ ;  /* 0x0420000004057989 */ /* 0x008e2400000e00ff */
        /* <DEDUP_REMOVED lines=17> */
[----:B--2---:R-:W-:-:S13]  /*2ca60*/  ISETP.GT.AND P6, PT, R6, UR6, PT ;  /* 0x0000000606007c0c */ /* 0x004fda000bfc4270 */
[----:B------:R-:W-:Y:S05]  /*2ca70*/  @P6 BRA `(.L_x_1695) ;  /* 0x00000000009c6947 */ /* 0x000fea0003800000 */
[----:B------:R-:W0:Y:S01]  /*2ca80*/  LDC R5, c[0x0][0xc3c] ;  /* 0x00030f00ff057b82 */ /* 0x000e220000000800 */
[----:B------:R-:W-:Y:S01]  /*2ca90*/  IMAD.MOV.U32 R6, RZ, RZ, R3 ;  /* 0x000000ffff067224 */ /* 0x000fe200078e0003 */
[----:B------:R-:W-:Y:S01]  /*2caa0*/  UMOV UR4, URZ ;  /* 0x0000003f00047c82 */ /* 0x000fe20008000000 */
[----:B------:R-:W-:Y:S01]  /*2cab0*/  ULDC UR7, c[0x0][0xc3c] ;  /* 0x00030f0000077ab9 */ /* 0x000fe20000000800 */
[----:B------:R-:W-:-:S05]  /*2cac0*/  ULDC UR5, c[0x0][0xc38] ;  /* 0x00030e0000057ab9 */ /* 0x000fca0000000800 */
.L_x_1699:
[----:B------:R-:W-:Y:S01]  /*2cad0*/  UIADD3 UR4, UR4, 0x1f, URZ ;  /* 0x0000001f04047890 */ /* 0x000fe2000fffe03f */
[----:B------:R-:W-:-:S05]  /*2cae0*/  IMAD.U32 R19, RZ, RZ, UR7 ;  /* 0x00000007ff137e24 */ /* 0x000fca000f8e00ff */
[----:B0-----:R-:W-:-:S13]  /*2caf0*/  ISETP.LE.AND P6, PT, R5, UR4, PT ;  /* 0x0000000405007c0c */ /* 0x001fda000bfc3270 */
[----:B------:R-:W-:Y:S05]  /*2cb00*/  @P6 BRA `(.L_x_1696) ;  /* 0x0000000400a86947 */ /* 0x000fea0003800000 */
[----:B------:R-:W-:Y:S01]  /*2cb10*/  VIADD R7, R0, UR4 ;  /* 0x0000000400077c36 */ /* 0x000fe20008000000 */
[----:B------:R-:W-:Y:S01]  /*2cb20*/  BSSY B0, `(.L_x_1697) ;  /* 0x0000007000007945 */ /* 0x000fe20003800000 */
[----:B------:R-:W-:-:S03]  /*2cb30*/  IMAD.MOV.U32 R4, RZ, RZ, RZ ;  /* 0x000000ffff047224 */ /* 0x000fc600078e00ff */
[----:B------:R-:W-:-:S13]  /*2cb40*/  ISETP.GE.OR P6, PT, R7, R5, !P0 ;  /* 0x000000050700720c */ /* 0x000fda00047c6670 */
[----:B------:R-:W-:Y:S05]  /*2cb50*/  @P6 BRA `(.L_x_1698) ;  /* 0x00000000000c6947 */ /* 0x000fea0003800000 */
[----:B------:R-:W0:Y:S02]  /*2cb60*/  LDC.64 R2, c[0x0][0xc80] ;  /* 0x00032000ff027b82 */ /* 0x000e240000000a00 */
[----:B0-----:R-:W-:-:S05]  /*2cb70*/  IMAD.WIDE R2, R7, 0x4, R2 ;  /* 0x0000000407027825 */ /* 0x001fca00078e0202 */
[----:B------:R0:W5:Y:S02]  /*2cb80*/  LDG.E R4, desc[UR60][R2.64] ;  /* 0x0000003c02047981 */ /* 0x000164000c1e1900 */
.L_x_1698:
[----:B------:R-:W-:Y:S05]  /*2cb90*/  BSYNC B0 ;  /* 0x0000000000007941 */ /* 0x000fea0003800000 */
.L_x_1697:
        /* <DEDUP_REMOVED lines=20> */
[----:B------:R-:W-:-:S07]  /*2cce0*/  IMAD.MOV.U32 R5, RZ, RZ, R9 ;  /* 0x000000ffff057224 */ /* 0x000fce00078e0009 */
.L_x_1695:
[----:B------:R-:W-:-:S04]  /*2ccf0*/  IMAD.IADD R6, R6, 0x1, -R3 ;  /* 0x0000000106067824 */ /* 0x000fc800078e0a03 */
[----:B------:R-:W-:-:S05]  /*2cd00*/  IMAD R2, R5, UR5, R6 ;  /* 0x0000000505027c24 */ /* 0x000fca000f8e0206 */
[----:B------:R-:W-:Y:S02]  /*2cd10*/  ISETP.GT.AND P0, PT, R2, UR6, PT ;  /* 0x0000000602007c0c */ /* 0x000fe4000bf04270 */
[----:B------:R-:W0:Y:S11]  /*2cd20*/  LDC.64 R2, c[0x0][0xc90] ;  /* 0x00032400ff027b82 */ /* 0x000e360000000a00 */
[----:B------:R-:W-:-:S04]  /*2cd30*/  VOTE.ANY R11, PT, !P0 ;  /* 0x00000000000b7806 */ /* 0x000fc800040e0100 */
[----:B------:R-:W1:Y:S02]  /*2cd40*/  POPC R7, R11 ;  /* 0x0000000b00077309 */ /* 0x000e640000000000 */
[----:B-1----:R-:W-:-:S04]  /*2cd50*/  VIADD R19, R7, UR4 ;  /* 0x0000000407137c36 */ /* 0x002fc80008000000 */
[----:B0-----:R-:W-:-:S05]  /*2cd60*/  IMAD.WIDE R2, R19, 0x4, R2 ;  /* 0x0000000413027825 */ /* 0x001fca00078e0202 */
[----:B------:R-:W2:Y:S01]  /*2cd70*/  LDG.E R9, desc[UR60][R2.64] ;  /* 0x0000003c02097981 */ /* 0x000ea2000c1e1900 */
[----:B------:R-:W-:-:S03]  /*2cd80*/  ISETP.NE.AND P0, PT, R11, RZ, PT ;  /* 0x000000ff0b00720c */ /* 0x000fc60003f05270 */
[----:B------:R-:W2:Y:S02]  /*2cd90*/  SHFL.IDX PT, R4, R4, R7, 0x1f ;  /* 0x00001f0704047589 */ /* 0x000ea400000e0000 */
[----:B--2---:R-:W-:-:S05]  /*2cda0*/  IMAD R8, R4, R9, RZ ;  /* 0x0000000904087224 */ /* 0x004fca00078e02ff */
[----:B------:R-:W-:-:S04]  /*2cdb0*/  IABS R10, R8 ;  /* 0x00000008000a7213 */ /* 0x000fc80000000000 */
[----:B------:R-:W0:Y:S08]  /*2cdc0*/  I2F.RP R12, R10 ;  /* 0x0000000a000c7306 */ /* 0x000e300000209400 */
[----:B0-----:R-:W0:Y:S02]  /*2cdd0*/  MUFU.RCP R12, R12 ;  /* 0x0000000c000c7308 */ /* 0x001e240000001000 */
[----:B0-----:R-:W-:-:S06]  /*2cde0*/  VIADD R13, R12, 0xffffffe ;  /* 0x0ffffffe0c0d7836 */ /* 0x001fcc0000000000 */
[----:B------:R0:W1:Y:S01]  /*2cdf0*/  F2I.FTZ.U32.TRUNC.NTZ R3, R13 ;  /* 0x0000000d00037305 */ /* 0x000062000021f000 */
[----:B------:R-:W-:Y:S05]  /*2ce00*/  @!P0 BRA `(.L_x_1700) ;  /* 0x0000000000088947 */ /* 0x000fea0003800000 */
[----:B------:R-:W-:-:S06]  /*2ce10*/  VIADD R16, R7, 0xffffffff ;  /* 0xffffffff07107836 */ /* 0x000fcc0000000000 */
[----:B------:R2:W3:Y:S02]  /*2ce20*/  SHFL.IDX PT, R16, R5, R16, 0x1f ;  /* 0x00001f1005107589 */ /* 0x0004e400000e0000 */
.L_x_1700:
[--C-:B-12---:R-:W-:Y:S02]  /*2ce30*/  IMAD.MOV R5, RZ, RZ, -R3.reuse ;  /* 0x000000ffff057224 */ /* 0x106fe400078e0a03 */
[----:B---3--:R-:W-:Y:S01]  /*2ce40*/  IMAD R16, R16, UR5, R6 ;  /* 0x0000000510107c24 */ /* 0x008fe2000f8e0206 */
[----:B------:R-:W-:Y:S01]  /*2ce50*/  IABS R6, R8 ;  /* 0x0000000800067213 */ /* 0x000fe20000000000 */
[----:B------:R-:W-:Y:S02]  /*2ce60*/  IMAD R5, R5, R10, RZ ;  /* 0x0000000a05057224 */ /* 0x000fe400078e02ff */
[----:B------:R-:W-:Y:S02]  /*2ce70*/  IMAD.MOV.U32 R2, RZ, RZ, RZ ;  /* 0x000000ffff027224 */ /* 0x000fe400078e00ff */
[----:B------:R-:W-:Y:S02]  /*2ce80*/  IMAD.MOV R6, RZ, RZ, -R6 ;  /* 0x000000ffff067224 */ /* 0x000fe400078e0a06 */
[----:B------:R-:W-:Y:S01]  /*2ce90*/  IMAD.HI.U32 R2, R3, R5, R2 ;  /* 0x0000000503027227 */ /* 0x000fe200078e0002 */
[----:B------:R-:W-:-:S04]  /*2cea0*/  IADD3 R5, -R16, UR6, RZ ;  /* 0x0000000610057c10 */ /* 0x000fc8000fffe1ff */
[----:B------:R-:W-:-:S05]  /*2ceb0*/  IABS R3, R5 ;  /* 0x0000000500037213 */ /* 0x000fca0000000000 */
        /* <DEDUP_REMOVED lines=16> */
[----:B------:R-:W-:-:S04]  /*2cfc0*/  VIADDMNMX R9, R10, UR5, R9, PT ;  /* 0x000000050a097c46 */ /* 0x000fc8000b800109 */
[-C--:B------:R-:W-:Y:S02]  /*2cfd0*/  IABS R7, R9.reuse ;  /* 0x0000000900077213 */ /* 0x080fe40000000000 */
[----:B------:R-:W-:Y:S02]  /*2cfe0*/  IABS R8, R9 ;  /* 0x0000000900087213 */ /* 0x000fe40000000000 */
[----:B------:R-:W1:Y:S03]  /*2cff0*/  I2F.RP R10, R7 ;  /* 0x00000007000a7306 */ /* 0x000e660000209400 */
[----:B------:R-:W-:-:S05]  /*2d000*/  IMAD.MOV R8, RZ, RZ, -R8 ;  /* 0x000000ffff087224 */ /* 0x000fca00078e0a08 */
[----:B-1----:R-:W1:Y:S02]  /*2d010*/  MUFU.RCP R10, R10 ;  /* 0x0000000a000a7308 */ /* 0x002e640000001000 */
[----:B-1----:R-:W-:-:S06]  /*2d020*/  VIADD R3, R10, 0xffffffe ;  /* 0x0ffffffe0a037836 */ /* 0x002fcc0000000000 */
[----:B------:R-:W1:Y:S02]  /*2d030*/  F2I.FTZ.U32.TRUNC.NTZ R3, R3 ;  /* 0x0000000300037305 */ /* 0x000e64000021f000 */
[----:B-1----:R-:W-:-:S04]  /*2d040*/  IMAD.MOV R2, RZ, RZ, -R3 ;  /* 0x000000ffff027224 */ /* 0x002fc800078e0a03 */
[----:B------:R-:W-:Y:S02]  /*2d050*/  IMAD R11, R2, R7, RZ ;  /* 0x00000007020b7224 */ /* 0x000fe400078e02ff */
[----:B------:R-:W-:-:S04]  /*2d060*/  IMAD.MOV.U32 R2, RZ, RZ, RZ ;  /* 0x000000ffff027224 */ /* 0x000fc800078e00ff */
[----:B------:R-:W-:Y:S01]  /*2d070*/  IMAD.HI.U32 R2, R3, R11, R2 ;  /* 0x0000000b03027227 */ /* 0x000fe200078e0002 */
[----:B------:R-:W-:Y:S02]  /*2d080*/  IABS R11, R5 ;  /* 0x00000005000b7213 */ /* 0x000fe40000000000 */
[C---:B------:R-:W-:Y:S01]  /*2d090*/  LOP3.LUT R3, R5.reuse, R9, RZ, 0x3c, !PT ;  /* 0x0000000905037212 */ /* 0x040fe200078e3cff */
[----:B------:R-:W-:Y:S02]  /*2d0a0*/  IMAD.IADD R5, R5, 0x1, R6 ;  /* 0x0000000105057824 */ /* 0x000fe400078e0206 */
[----:B------:R-:W-:Y:S01]  /*2d0b0*/  IMAD.HI.U32 R2, R2, R11, RZ ;  /* 0x0000000b02027227 */ /* 0x000fe200078e00ff */
[----:B------:R-:W-:-:S03]  /*2d0c0*/  ISETP.GE.AND P2, PT, R3, RZ, PT ;  /* 0x000000ff0300720c */ /* 0x000fc60003f46270 */
[----:B------:R-:W-:-:S05]  /*2d0d0*/  IMAD R8, R2, R8, R11 ;  /* 0x0000000802087224 */ /* 0x000fca00078e020b */
[----:B------:R-:W-:-:S13]  /*2d0e0*/  ISETP.GT.U32.AND P1, PT, R7, R8, PT ;  /* 0x000000080700720c */ /* 0x000fda0003f24070 */
[----:B------:R-:W-:Y:S02]  /*2d0f0*/  @!P1 IMAD.IADD R8, R8, 0x1, -R7 ;  /* 0x0000000108089824 */ /* 0x000fe400078e0a07 */
[----:B------:R-:W-:Y:S01]  /*2d100*/  @!P1 VIADD R2, R2, 0x1 ;  /* 0x0000000102029836 */ /* 0x000fe20000000000 */
[----:B------:R-:W-:Y:S02]  /*2d110*/  ISETP.NE.AND P1, PT, R9, RZ, PT ;  /* 0x000000ff0900720c */ /* 0x000fe40003f25270 */
[----:B------:R-:W-:-:S13]  /*2d120*/  ISETP.GE.U32.AND P0, PT, R8, R7, PT ;  /* 0x000000070800720c */ /* 0x000fda0003f06070 */
[----:B------:R-:W-:-:S04]  /*2d130*/  @P0 VIADD R2, R2, 0x1 ;  /* 0x0000000102020836 */ /* 0x000fc80000000000 */
[----:B------:R-:W-:Y:S01]  /*2d140*/  @!P2 IMAD.MOV R2, RZ, RZ, -R2 ;  /* 0x000000ffff02a224 */ /* 0x000fe200078e0a02 */
[----:B------:R-:W-:Y:S01]  /*2d150*/  @!P1 LOP3.LUT R2, RZ, R9, RZ, 0x33, !PT ;  /* 0x00000009ff029212 */ /* 0x000fe200078e33ff */
[----:B------:R-:W-:-:S03]  /*2d160*/  IMAD.MOV R9, RZ, RZ, -R9 ;  /* 0x000000ffff097224 */ /* 0x000fc600078e0a09 */
[----:B------:R-:W-:Y:S01]  /*2d170*/  LOP3.LUT R17, RZ, R2, RZ, 0x33, !PT ;  /* 0x00000002ff117212 */ /* 0x000fe200078e33ff */
[----:B------:R-:W-:-:S04]  /*2d180*/  IMAD R18, R2, R9, R5 ;  /* 0x0000000902127224 */ /* 0x000fc800078e0205 */
[----:B------:R-:W-:Y:S01]  /*2d190*/  IMAD.IADD R17, R4, 0x1, R17 ;  /* 0x0000000104117824 */ /* 0x000fe200078e0211 */
[----:B------:R-:W-:Y:S06]  /*2d1a0*/  BRA `(.L_x_1701) ;  /* 0x00000000000c7947 */ /* 0x000fec0003800000 */
.L_x_1696:
[----:B------:R-:W-:Y:S02]  /*2d1b0*/  IMAD.MOV.U32 R17, RZ, RZ, RZ ;  /* 0x000000ffff117224 */ /* 0x000fe400078e00ff */
[----:B------:R-:W-:Y:S02]  /*2d1c0*/  IMAD.U32 R16, RZ, RZ, UR6 ;  /* 0x00000006ff107e24 */ /* 0x000fe4000f8e00ff */
[----:B------:R-:W-:-:S07]  /*2d1d0*/  IMAD.MOV.U32 R18, RZ, RZ, RZ ;  /* 0x000000ffff127224 */ /* 0x000fce00078e00ff */
.L_x_1701:
[----:B------:R-:W-:-:S13]  /*2d1e0*/  ISETP.NE.AND P0, PT, R0, RZ, PT ;  /* 0x000000ff0000720c */ /* 0x000fda0003f05270 */
[----:B------:R-:W1:Y:S01]  /*2d1f0*/  @!P0 S2R R3, SR_CgaCtaId ;  /* 0x0000000000038919 */ /* 0x000e620000008800 */
[----:B------:R-:W-:-:S04]  /*2d200*/  @!P0 MOV R0, 0x400 ;  /* 0x0000040000008802 */ /* 0x000fc80000000f00 */
[----:B-1----:R-:W-:-:S05]  /*2d210*/  @!P0 LEA R0, R3, R0, 0x18 ;  /* 0x0000000003008211 */ /* 0x002fca00078ec0ff */
[----:B------:R1:W-:Y:S01]  /*2d220*/  @!P0 STS.128 [R0+0x298d0], R16 ;  /* 0x0298d01000008388 */ /* 0x0003e20000000c00 */
[----:B------:R-:W-:Y:S06]  /*2d230*/  BAR.ARV 0x5, 0x180 ;  /* 0x0146000000007b1d */ /* 0x000fec0000002000 */
.L_x_1694:
[----:B-1----:R-:W-:Y:S01]  /*2d240*/  IMAD.MOV.U32 R0, RZ, RZ, 0x1 ;  /* 0x00000001ff007424 */ /* 0x002fe200078e00ff */
[----:B------:R1:W-:Y:S01]  /*2d250*/  STL [R1+0x8], RZ ;  /* 0x000008ff01007387 */ /* 0x0003e20000100800 */
[----:B------:R-:W-:Y:S02]  /*2d260*/  ULDC UR4, c[0x0][0xc3c] ;  /* 0x00030f0000047ab9 */ /* 0x000fe40000000800 */
[----:B--2---:R-:W-:Y:S01]  /*2d270*/  ISETP.GE.AND P0, PT, R19, UR4, PT ;  /* 0x0000000413007c0c */ /* 0x004fe2000bf06270 */
[----:B------:R1:W-:Y:S04]  /*2d280*/  STL [R1+0x10], R0 ;  /* 0x0000100001007387 */ /* 0x0003e80000100800 */
[----:B------:R1:W-:Y:S08]  /*2d290*/  STL [R1+0x50], RZ ;  /* 0x000050ff01007387 */ /* 0x0003f00000100800 */
[----:B-1----:R-:W-:Y:S05]  /*2d2a0*/  @P0 BRA `(.L_x_1702) ;  /* 0x0000006000e40947 */ /* 0x002fea0003800000 */
        /* <DEDUP_REMOVED lines=10> */
[C---:B------:R-:W-:Y:S01]  /*2d350*/  LOP3.LUT R10, R11.reuse, 0x7f, RZ, 0xc0, !PT ;  /* 0x0000007f0b0a7812 */ /* 0x040fe200078ec0ff */
[C---:B------:R-:W-:Y:S01]  /*2d360*/  IMAD.SHL.U32 R5, R11.reuse, 0x2, RZ ;  /* 0x000000020b057824 */ /* 0x040fe200078e00ff */
[----:B------:R-:W-:Y:S01]  /*2d370*/  SHF.R.U32.HI R3, RZ, 0x1, R11 ;  /* 0x00000001ff037819 */ /* 0x000fe2000001160b */
[C---:B0-----:R-:W-:Y:S01]  /*2d380*/  IMAD.SHL.U32 R2, R11.reuse, 0x20, RZ ;  /* 0x000000200b027824 */ /* 0x041fe200078e00ff */
[----:B------:R-:W-:Y:S01]  /*2d390*/  LOP3.LUT R6, R4, 0x380, RZ, 0xc0, !PT ;  /* 0x0000038004067812 */ /* 0x000fe200078ec0ff */
[----:B------:R-:W-:Y:S01]  /*2d3a0*/  IMAD.SHL.U32 R0, R10, 0x10, RZ ;  /* 0x000000100a007824 */ /* 0x000fe200078e00ff */
[C---:B------:R-:W-:Y:S01]  /*2d3b0*/  LOP3.LUT P0, RZ, R11.reuse, 0x4, RZ, 0xc0, !PT ;  /* 0x000000040bff7812 */ /* 0x040fe2000780c0ff */
[C---:B------:R-:W-:Y:S01]  /*2d3c0*/  IMAD.SHL.U32 R8, R11.reuse, 0x4, RZ ;  /* 0x000000040b087824 */ /* 0x040fe200078e00ff */
[----:B------:R-:W-:Y:S01]  /*2d3d0*/  LOP3.LUT R6, R6, 0x30, R3, 0xf8, !PT ;  /* 0x0000003006067812 */ /* 0x000fe200078ef803 */
[----:B------:R-:W-:Y:S01]  /*2d3e0*/  IMAD.SHL.U32 R3, R11, 0x10, RZ ;  /* 0x000000100b037824 */ /* 0x000fe200078e00ff */
[----:B------:R-:W-:-:S04]  /*2d3f0*/  LOP3.LUT R7, R0, 0x600, RZ, 0xc0, !PT ;  /* 0x0000060000077812 */ /* 0x000fc800078ec0ff */
[----:B------:R-:W-:Y:S02]  /*2d400*/  LOP3.LUT R0, R3, 0x1b0, RZ, 0xc0, !PT ;  /* 0x000001b003007812 */ /* 0x000fe400078ec0ff */
[C---:B------:R-:W-:Y:S02]  /*2d410*/  LOP3.LUT R9, R7.reuse, 0x60, R2, 0xf8, !PT ;  /* 0x0000006007097812 */ /* 0x040fe400078ef802 */
        /* <DEDUP_REMOVED lines=19> */
[----:B------:R-:W-:Y:S02]  /*2d550*/  IMAD.IADD R2, R5, 0x1, R0 ;  /* 0x0000000105027824 */ /* 0x000fe400078e0200 */
[----:B------:R-:W-:Y:S02]  /*2d560*/  IMAD.MOV.U32 R0, RZ, RZ, 0x1 ;  /* 0x00000001ff007424 */ /* 0x000fe400078e00ff */
[----:B------:R-:W-:Y:S01]  /*2d570*/  IMAD.MOV.U32 R3, RZ, RZ, 0x1 ;  /* 0x00000001ff037424 */ /* 0x000fe200078e00ff */
        /* <DEDUP_REMOVED lines=8> */
.L_x_1828:
[----:B------:R-:W-:Y:S05]  /*2d600*/  YIELD ;  /* 0x0000000000007946 */ /* 0x000fea0003800000 */
[----:B------:R-:W-:Y:S01]  /*2d610*/  ULDC.64 UR4, c[0x0][0xa28] ;  /* 0x00028a0000047ab9 */ /* 0x000fe20000000a00 */
[----:B-1----:R-:W-:Y:S02]  /*2d620*/  CS2R R6, SRZ ;  /* 0x0000000000067805 */ /* 0x002fe4000001ff00 */
[----:B------:R-:W-:Y:S01]  /*2d630*/  ISETP.NE.U32.AND P0, PT, RZ, UR4, PT ;  /* 0x00000004ff007c0c */ /* 0x000fe2000bf05070 */
[----:B------:R-:W1:Y:S01]  /*2d640*/  LDC.64 R12, c[0x0][0xa00] ;  /* 0x00028000ff0c7b82 */ /* 0x000e620000000a00 */
[----:B------:R-:W-:Y:S01]  /*2d650*/  ULDC.64 UR6, c[0x0][0xa08] ;  /* 0x0002820000067ab9 */ /* 0x000fe20000000a00 */
[----:B------:R-:W-:Y:S01]  /*2d660*/  ULDC.64 UR8, c[0x0][0xa10] ;  /* 0x0002840000087ab9 */ /* 0x000fe20000000a00 */
[----:B------:R-:W-:Y:S01]  /*2d670*/  ISETP.NE.AND.EX P0, PT, RZ, UR5, PT, P0 ;  /* 0x00000005ff007c0c */ /* 0x000fe2000bf05300 */
[----:B------:R-:W-:-:S04]  /*2d680*/  ULDC.64 UR4, c[0x0][0xa18] ;  /* 0x0002860000047ab9 */ /* 0x000fc80000000a00 */
[----:B--2---:R-:W2:Y:S08]  /*2d690*/  LDC.64 R4, c[0x0][0xa08] ;  /* 0x00028200ff047b82 */ /* 0x004eb00000000a00 */
[----:B0-----:R-:W0:Y:S02]  /*2d6a0*/  @P0 LDC.64 R2, c[0x0][0xa28] ;  /* 0x00028a00ff020b82 */ /* 0x001e240000000a00 */
[----:B0-----:R-:W-:-:S05]  /*2d6b0*/  @P0 IMAD.WIDE R2, R19, 0x4, R2 ;  /* 0x0000000413020825 */ /* 0x001fca00078e0202 */
[----:B------:R0:W5:Y:S01]  /*2d6c0*/  @P0 LDG.E R6, desc[UR60][R2.64] ;  /* 0x0000003c02060981 */ /* 0x000162000c1e1900 */
[----:B------:R-:W-:Y:S01]  /*2d6d0*/  ISETP.NE.U32.AND P0, PT, RZ, UR4, PT ;  /* 0x00000004ff007c0c */ /* 0x000fe2000bf05070 */
[----:B-1----:R-:W-:Y:S01]  /*2d6e0*/  IMAD.WIDE R12, R19, 0x4, R12 ;  /* 0x00000004130c7825 */ /* 0x002fe200078e020c */
[----:B------:R-:W-:Y:S02]  /*2d6f0*/  ISETP.NE.U32.AND P2, PT, RZ, UR6, PT ;  /* 0x00000006ff007c0c */ /* 0x000fe4000bf45070 */
[----:B------:R-:W-:Y:S01]  /*2d700*/  ISETP.NE.AND.EX P0, PT, RZ, UR5, PT, P0 ;  /* 0x00000005ff007c0c */ /* 0x000fe2000bf05300 */
[----:B------:R-:W-:Y:S01]  /*2d710*/  ULDC.64 UR4, c[0x0][0xa00] ;  /* 0x0002800000047ab9 */ /* 0x000fe20000000a00 */
[----:B------:R-:W-:Y:S01]  /*2d720*/  ISETP.NE.U32.AND P4, PT, RZ, UR8, PT ;  /* 0x00000008ff007c0c */ /* 0x000fe2000bf85070 */
[----:B------:R-:W-:Y:S01]  /*2d730*/  IMAD.MOV.U32 R8, RZ, RZ, RZ ;  /* 0x000000ffff087224 */ /* 0x000fe200078e00ff */
[----:B------:R-:W-:Y:S01]  /*2d740*/  ISETP.NE.U32.AND P1, PT, RZ, UR4, PT ;  /* 0x00000004ff007c0c */ /* 0x000fe2000bf25070 */
[----:B0-----:R-:W0:Y:S01]  /*2d750*/  LDC.64 R2, c[0x0][0xa10] ;  /* 0x00028400ff027b82 */ /* 0x001e220000000a00 */
[----:B---3--:R-:W-:-:S02]  /*2d760*/  IMAD.MOV.U32 R0, RZ, RZ, RZ ;  /* 0x000000ffff007224 */ /* 0x008fc400078e00ff */
[----:B------:R-:W-:Y:S01]  /*2d770*/  ISETP.NE.AND.EX P3, PT, RZ, UR5, PT, P1 ;  /* 0x00000005ff007c0c */ /* 0x000fe2000bf65310 */
[----:B--2---:R-:W-:-:S04]  /*2d780*/  IMAD.WIDE R4, R19, 0x4, R4 ;  /* 0x0000000413047825 */ /* 0x004fc800078e0204 */
[----:B------:R-:W1:Y:S01]  /*2d790*/  @P0 LDC.64 R10, c[0x0][0xa18] ;  /* 0x00028600ff0a0b82 */ /* 0x000e620000000a00 */
[----:B------:R-:W-:Y:S01]  /*2d7a0*/  ULDC UR4, c[0x0][0x288] ;  /* 0x0000a20000047ab9 */ /* 0x000fe20000000800 */
[----:B------:R-:W-:Y:S02]  /*2d7b0*/  ISETP.NE.AND.EX P1, PT, RZ, UR7, PT, P2 ;  /* 0x00000007ff007c0c */ /* 0x000fe4000bf25320 */
[----:B------:R-:W-:-:S04]  /*2d7c0*/  ISETP.NE.AND.EX P2, PT, RZ, UR9, PT, P4 ;  /* 0x00000009ff007c0c */ /* 0x000fc8000bf45340 */
[----:B------:R-:W2:Y:S07]  /*2d7d0*/  @P3 LDG.E R7, desc[UR60][R12.64] ;  /* 0x0000003c0c073981 */ /* 0x000eae000c1e1900 */
[----:B------:R-:W5:Y:S01]  /*2d7e0*/  @P1 LDG.E R8, desc[UR60][R4.64] ;  /* 0x0000003c04081981 */ /* 0x000f62000c1e1900 */
[----:B0-----:R-:W-:-:S05]  /*2d7f0*/  IMAD.WIDE R2, R19, 0x4, R2 ;  /* 0x0000000413027825 */ /* 0x001fca00078e0202 */
[----:B------:R-:W5:Y:S01]  /*2d800*/  @P2 LDG.E R0, desc[UR60][R2.64] ;  /* 0x0000003c02002981 */ /* 0x000f62000c1e1900 */
[----:B-1----:R-:W-:-:S03]  /*2d810*/  @P0 IMAD.WIDE R10, R19, 0x4, R10 ;  /* 0x00000004130a0825 */ /* 0x002fc600078e020a */
        /* <DEDUP_REMOVED lines=12> */
[----:B--2---:R0:W-:Y:S01]  /*2d8e0*/  STL [R1+0x38], R7 ;  /* 0x0000380701007387 */ /* 0x0041e20000100800 */
[----:B------:R-:W-:Y:S02]  /*2d8f0*/  IMAD.MOV.U32 R11, RZ, RZ, R7 ;  /* 0x000000ffff0b7224 */ /* 0x000fe400078e0007 */
[----:B0-----:R-:W-:Y:S01]  /*2d900*/  IMAD.U32 R7, RZ, RZ, UR4 ;  /* 0x00000004ff077e24 */ /* 0x001fe2000f8e00ff */
[----:B------:R-:W-:Y:S06]  /*2d910*/  @P0 BRA `(.L_x_1703) ;  /* 0x0000000000140947 */ /* 0x000fec0003800000 */
[----:B------:R-:W-:Y:S05]  /*2d920*/  @!P3 BRA `(.L_x_1703) ;  /* 0x000000000010b947 */ /* 0x000fea0003800000 */
[----:B------:R-:W2:Y:S04]  /*2d930*/  LDG.E R9, desc[UR60][R12.64] ;  /* 0x0000003c0c097981 */ /* 0x000ea8000c1e1900 */
[----:B------:R-:W2:Y:S02]  /*2d940*/  LDG.E R12, desc[UR60][R12.64+0x4] ;  /* 0x0000043c0c0c7981 */ /* 0x000ea4000c1e1900 */
[----:B--2---:R-:W-:-:S05]  /*2d950*/  IMAD.IADD R11, R12, 0x1, -R9 ;  /* 0x000000010c0b7824 */ /* 0x004fca00078e0a09 */
[----:B------:R0:W-:Y:S02]  /*2d960*/  STL [R1+0x38], R11 ;  /* 0x0000380b01007387 */ /* 0x0001e40000100800 */
.L_x_1703:
[----:B-----5:R-:W-:Y:S01]  /*2d970*/  IMAD.IADD R8, R8, 0x1, R6 ;  /* 0x0000000108087824 */ /* 0x020fe200078e0206 */
[----:B------:R-:W-:Y:S02]  /*2d980*/  ULDC.64 UR4, c[0x0][0xa20] ;  /* 0x0002880000047ab9 */ /* 0x000fe40000000a00 */
[----:B------:R-:W-:Y:S02]  /*2d990*/  ISETP.NE.U32.AND P0, PT, RZ, UR4, PT ;  /* 0x00000004ff007c0c */ /* 0x000fe4000bf05070 */
[----:B------:R1:W-:Y:S02]  /*2d9a0*/  STL [R1+0x24], R8 ;  /* 0x0000240801007387 */ /* 0x0003e40000100800 */
[----:B------:R-:W-:-:S13]  /*2d9b0*/  ISETP.NE.AND.EX P0, PT, RZ, UR5, PT, P0 ;  /* 0x00000005ff007c0c */ /* 0x000fda000bf05300 */
[----:B-1----:R-:W-:Y:S05]  /*2d9c0*/  @!P0 BRA `(.L_x_1704) ;  /* 0x0000000000108947 */ /* 0x002fea0003800000 */
[----:B------:R-:W1:Y:S02]  /*2d9d0*/  LDC.64 R4, c[0x0][0xa20] ;  /* 0x00028800ff047b82 */ /* 0x000e640000000a00 */
[----:B-1----:R-:W-:-:S05]  /*2d9e0*/  IMAD.WIDE R4, R19, 0x4, R4 ;  /* 0x0000000413047825 */ /* 0x002fca00078e0204 */
[----:B------:R1:W5:Y:S01]  /*2d9f0*/  LDG.E R7, desc[UR60][R4.64] ;  /* 0x0000003c04077981 */ /* 0x000362000c1e1900 */
[----:B------:R-:W-:Y:S05]  /*2da00*/  BRA `(.L_x_1705) ;  /* 0x0000000000107947 */ /* 0x000fea0003800000 */
.L_x_1704:
[----:B------:R-:W-:Y:S05]  /*2da10*/  @!P1 BRA `(.L_x_1705) ;  /* 0x00000000000c9947 */ /* 0x000fea0003800000 */
[----:B------:R-:W2:Y:S04]  /*2da20*/  LDG.E R7, desc[UR60][R4.64] ;  /* 0x0000003c04077981 */ /* 0x000ea8000c1e1900 */
[----:B------:R-:W2:Y:S02]  /*2da30*/  LDG.E R4, desc[UR60][R4.64+0x4] ;  /* 0x0000043c04047981 */ /* 0x000ea4000c1e1900 */
[----:B--2---:R-:W-:-:S07]  /*2da40*/  IMAD.IADD R7, R4, 0x1, -R7 ;  /* 0x0000000104077824 */ /* 0x004fce00078e0a07 */
.L_x_1705:
[----:B-1----:R-:W2:Y:S04]  /*2da50*/  @P2 LDG.E R4, desc[UR60][R2.64] ;  /* 0x0000003c02042981 */ /* 0x002ea8000c1e1900 */
[----:B------:R1:W2:Y:S01]  /*2da60*/  @P2 LDG.E R2, desc[UR60][R2.64+0x4] ;  /* 0x0000043c02022981 */ /* 0x0002a2000c1e1900 */
[----:B------:R-:W-:Y:S02]  /*2da70*/  IMAD.SHL.U32 R12, R17, 0x80, RZ ;  /* 0x00000080110c7824 */ /* 0x000fe400078e00ff */
[----:B-----5:R-:W-:Y:S02]  /*2da80*/  IMAD.IADD R9, R7, 0x1, -R6 ;  /* 0x0000000107097824 */ /* 0x020fe400078e0a06 */
[----:B------:R-:W-:Y:S01]  /*2da90*/  VIADD R6, R12, 0x7f ;  /* 0x0000007f0c067836 */ /* 0x000fe20000000000 */
[----:B------:R3:W-:Y:S01]  /*2daa0*/  STL [R1+0x30], R12 ;  /* 0x0000300c01007387 */ /* 0x0007e20000100800 */
[----:B-1----:R-:W1:Y:S02]  /*2dab0*/  LDC R3, c[0x0][0x448] ;  /* 0x00011200ff037b82 */ /* 0x002e640000000800 */
[----:B-1----:R-:W-:-:S13]  /*2dac0*/  ISETP.NE.AND P1, PT, R3, 0x1, PT ;  /* 0x000000010300780c */ /* 0x002fda0003f25270 */
[----:B------:R-:W1:Y:S08]  /*2dad0*/  @P1 LDC R3, c[0x0][0x44c] ;  /* 0x00011300ff031b82 */ /* 0x000e700000000800 */
[----:B------:R-:W4:Y:S01]  /*2dae0*/  @P1 LDC R5, c[0x0][0x450] ;  /* 0x00011400ff051b82 */ /* 0x000f220000000800 */
[----:B--2---:R-:W-:Y:S02]  /*2daf0*/  @P2 IMAD.IADD R10, R2, 0x1, -R4 ;  /* 0x00000001020a2824 */ /* 0x004fe400078e0a04 */
[----:B-1----:R-:W-:-:S04]  /*2db00*/  @P1 IMAD.HI.U32 R2, R6, R3, RZ ;  /* 0x0000000306021227 */ /* 0x002fc800078e00ff */
[----:B------:R-:W-:Y:S01]  /*2db10*/  IMAD.IADD R7, R9, 0x1, R10 ;  /* 0x0000000109077824 */ /* 0x000fe200078e020a */
[----:B----4-:R-:W-:-:S03]  /*2db20*/  @P1 SHF.R.U32.HI R6, RZ, R5, R2 ;  /* 0x00000005ff061219 */ /* 0x010fc60000011602 */
[C---:B------:R-:W-:Y:S01]  /*2db30*/  VIADD R2, R7.reuse, 0x9f ;  /* 0x0000009f07027836 */ /* 0x040fe20000000000 */
[----:B------:R-:W-:-:S03]  /*2db40*/  IADD3 R17, R7, 0x1, -R11 ;  /* 0x0000000107117810 */ /* 0x000fc60007ffe80b */
[----:B------:R-:W-:-:S04]  /*2db50*/  IMAD.HI R2, R2, 0x66666667, RZ ;  /* 0x6666666702027827 */ /* 0x000fc800078e02ff */
[----:B------:R-:W-:Y:S01]  /*2db60*/  IMAD.IADD R6, R17, 0x1, R6 ;  /* 0x0000000111067824 */ /* 0x000fe200078e0206 */
[----:B------:R-:W-:-:S04]  /*2db70*/  SHF.R.U32.HI R21, RZ, 0x1f, R2 ;  /* 0x0000001fff157819 */ /* 0x000fc80000011602 */
[----:B------:R-:W-:Y:S02]  /*2db80*/  LEA.HI.SX32 R21, R2, R21, 0x1a ;  /* 0x0000001502157211 */ /* 0x000fe400078fd2ff */
[----:B------:R-:W1:Y:S02]  /*2db90*/  LDC.64 R2, c[0x0][0x9e0] ;  /* 0x00027800ff027b82 */ /* 0x000e640000000a00 */
[----:B-1----:R-:W-:Y:S01]  /*2dba0*/  ISETP.GE.AND P3, PT, R3, 0x1, PT ;  /* 0x000000010300780c */ /* 0x002fe20003f66270 */
[----:B------:R-:W-:-:S12]  /*2dbb0*/  IMAD.IADD R8, R6, 0x1, R2 ;  /* 0x0000000106087824 */ /* 0x000fd800078e0202 */
[----:B---3--:R-:W-:Y:S05]  /*2dbc0*/  @!P3 BRA `(.L_x_1706) ;  /* 0x000000000048b947 */ /* 0x008fea0003800000 */
[C---:B------:R-:W-:Y:S01]  /*2dbd0*/  ISETP.GT.AND P0, PT, R6.reuse, RZ, PT ;  /* 0x000000ff0600720c */ /* 0x040fe20003f04270 */
[----:B------:R-:W-:Y:S01]  /*2dbe0*/  BSSY B0, `(.L_x_1707) ;  /* 0x000000e000007945 */ /* 0x000fe20003800000 */
[----:B------:R-:W-:-:S11]  /*2dbf0*/  VIADD R2, R6, 0xffffffff ;  /* 0xffffffff06027836 */ /* 0x000fd60000000000 */
[----:B------:R-:W-:Y:S05]  /*2dc00*/  @P0 BRA `(.L_x_1708) ;  /* 0x00000000001c0947 */ /* 0x000fea0003800000 */
[----:B------:R-:W-:Y:S01]  /*2dc10*/  ISETP.NE.AND P0, PT, R3, 0x1, PT ;  /* 0x000000010300780c */ /* 0x000fe20003f05270 */
[----:B------:R-:W-:-:S12]  /*2dc20*/  IMAD.MOV R2, RZ, RZ, -R6 ;  /* 0x000000ffff027224 */ /* 0x000fd800078e0a06 */
[----:B------:R-:W1:Y:S02]  /*2dc30*/  @P0 LDC.64 R4, c[0x0][0x9e8] ;  /* 0x00027a00ff040b82 */ /* 0x000e640000000a00 */
[----:B-1----:R-:W-:-:S05]  /*2dc40*/  @P0 IMAD.HI.U32 R4, R2, R4, RZ ;  /* 0x0000000402040227 */ /* 0x002fca00078e00ff */
[----:B------:R-:W-:-:S04]  /*2dc50*/  @P0 SHF.R.U32.HI R2, RZ, R5, R4 ;  /* 0x00000005ff020219 */ /* 0x000fc80000011604 */
[----:B------:R-:W-:Y:S01]  /*2dc60*/  LOP3.LUT R2, RZ, R2, RZ, 0x33, !PT ;  /* 0x00000002ff027212 */ /* 0x000fe200078e33ff */
[----:B------:R-:W-:Y:S06]  /*2dc70*/  BRA `(.L_x_1709) ;  /* 0x0000000000107947 */ /* 0x000fec0003800000 */
.L_x_1708:
[----:B------:R-:W-:-:S13]  /*2dc80*/  ISETP.NE.AND P0, PT, R3, 0x1, PT ;  /* 0x000000010300780c */ /* 0x000fda0003f05270 */
[----:B------:R-:W1:Y:S02]  /*2dc90*/  @P0 LDC.64 R4, c[0x0][0x9e8] ;  /* 0x00027a00ff040b82 */ /* 0x000e640000000a00 */
[----:B-1----:R-:W-:-:S05]  /*2dca0*/  @P0 IMAD.HI.U32 R4, R2, R4, RZ ;  /* 0x0000000402040227 */ /* 0x002fca00078e00ff */
[----:B------:R-:W-:-:S07]  /*2dcb0*/  @P0 SHF.R.U32.HI R2, RZ, R5, R4 ;  /* 0x00000005ff020219 */ /* 0x000fce0000011604 */
.L_x_1709:
[----:B------:R-:W-:Y:S05]  /*2dcc0*/  BSYNC B0 ;  /* 0x0000000000007941 */ /* 0x000fea0003800000 */
.L_x_1707:
[----:B------:R-:W-:-:S05]  /*2dcd0*/  IMAD R2, R2, R3, R3 ;  /* 0x0000000302027224 */ /* 0x000fca00078e0203 */
[----:B------:R-:W-:-:S07]  /*2dce0*/  VIMNMX R8, R8, R2, PT ;  /* 0x0000000208087248 */ /* 0x000fce0003fe0100 */
.L_x_1706:
[----:B------:R-:W1:Y:S01]  /*2dcf0*/  @P1 LDC R4, c[0x0][0x44c] ;  /* 0x00011300ff041b82 */ /* 0x000e620000000800 */
[----:B------:R-:W-:Y:S01]  /*2dd00*/  IMAD.MOV.U32 R2, RZ, RZ, R12 ;  /* 0x000000ffff027224 */ /* 0x000fe200078e000c */
[----:B------:R-:W-:Y:S01]  /*2dd10*/  ULDC UR4, c[0x0][0x9dc] ;  /* 0x0002770000047ab9 */ /* 0x000fe20000000800 */
[----:B------:R-:W-:-:S05]  /*2dd20*/  IMAD.IADD R20, R7, 0x1, -R11 ;  /* 0x0000000107147824 */ /* 0x000fca00078e0a0b */
[----:B------:R-:W2:Y:S01]  /*2dd30*/  @P1 LDC R5, c[0x0][0x450] ;  /* 0x00011400ff051b82 */ /* 0x000ea20000000800 */
[----:B-1----:R-:W-:-:S05]  /*2dd40*/  @P1 IMAD.HI.U32 R4, R12, R4, RZ ;  /* 0x000000040c041227 */ /* 0x002fca00078e00ff */
[----:B--2---:R-:W-:-:S05]  /*2dd50*/  @P1 SHF.R.U32.HI R2, RZ, R5, R4 ;  /* 0x00000005ff021219 */ /* 0x004fca0000011604 */
        /* <DEDUP_REMOVED lines=8> */
[----:B------:R-:W1:Y:S02]  /*2dde0*/  @P0 LDC.64 R4, c[0x0][0x9e8] ;  /* 0x00027a00ff040b82 */ /* 0x000e640000000a00 */
[----:B-1----:R-:W-:-:S05]  /*2ddf0*/  @P0 IMAD.HI.U32 R4, R2, R4, RZ ;  /* 0x0000000402040227 */ /* 0x002fca00078e00ff */
[----:B------:R-:W-:-:S04]  /*2de00*/  @P0 SHF.R.U32.HI R2, RZ, R5, R4 ;  /* 0x00000005ff020219 */ /* 0x000fc80000011604 */
[----:B------:R-:W-:Y:S01]  /*2de10*/  LOP3.LUT R2, RZ, R2, RZ, 0x33, !PT ;  /* 0x00000002ff027212 */ /* 0x000fe200078e33ff */
[----:B------:R-:W-:Y:S06]  /*2de20*/  BRA `(.L_x_1713) ;  /* 0x0000000000107947 */ /* 0x000fec0003800000 */
.L_x_1712:
[----:B------:R-:W-:-:S13]  /*2de30*/  ISETP.NE.AND P0, PT, R3, 0x1, PT ;  /* 0x000000010300780c */ /* 0x000fda0003f05270 */
[----:B------:R-:W1:Y:S02]  /*2de40*/  @P0 LDC.64 R4, c[0x0][0x9e8] ;  /* 0x00027a00ff040b82 */ /* 0x000e640000000a00 */
[----:B-1----:R-:W-:-:S05]  /*2de50*/  @P0 IMAD.HI.U32 R4, R2, R4, RZ ;  /* 0x0000000402040227 */ /* 0x002fca00078e00ff */
[----:B------:R-:W-:-:S07]  /*2de60*/  @P0 SHF.R.U32.HI R2, RZ, R5, R4 ;  /* 0x00000005ff020219 */ /* 0x000fce0000011604 */
.L_x_1713:
[----:B------:R-:W-:Y:S05]  /*2de70*/  BSYNC B0 ;  /* 0x0000000000007941 */ /* 0x000fea0003800000 */
.L_x_1711:
[----:B------:R-:W-:-:S05]  /*2de80*/  IMAD R2, R2, R3, RZ ;  /* 0x0000000302027224 */ /* 0x000fca00078e02ff */
[----:B------:R-:W-:-:S07]  /*2de90*/  VIMNMX R6, R6, R2, !PT ;  /* 0x0000000206067248 */ /* 0x000fce0007fe0100 */
.L_x_1710:
[----:B------:R-:W-:Y:S01]  /*2dea0*/  VIADD R8, R8, 0x9f ;  /* 0x0000009f08087836 */ /* 0x000fe20000000000 */
[----:B------:R-:W-:Y:S01]  /*2deb0*/  BSSY B0, `(.L_x_1714) ;  /* 0x0000132000007945 */ /* 0x000fe20003800000 */
        /* <DEDUP_REMOVED lines=26> */
[----:B------:R-:W1:Y:S02]  /*2e060*/  S2R R4, SR_TID.X ;  /* 0x0000000000047919 */ /* 0x000e640000002100 */
[----:B-1----:R-:W-:-:S04]  /*2e070*/  SHF.R.U32.HI R4, RZ, 0x5, R4 ;  /* 0x00000005ff047819 */ /* 0x002fc80000011604 */
[----:B------:R-:W-:-:S05]  /*2e080*/  LOP3.LUT R4, R4, 0x3, RZ, 0xc0, !PT ;  /* 0x0000000304047812 */ /* 0x000fca00078ec0ff */
[----:B------:R1:W2:Y:S02]  /*2e090*/  SHFL.IDX PT, R14, R4, RZ, 0x1f ;  /* 0x00001fff040e7589 */ /* 0x0002a400000e0000 */
.L_x_1914:
[----:B--2---:R-:W-:Y:S02]  /*2e0a0*/  ISETP.NE.AND P0, PT, R14, RZ, PT ;  /* 0x000000ff0e00720c */ /* 0x004fe40003f05270 */
[----:B------:R-:W-:-:S11]  /*2e0b0*/  PLOP3.LUT P6, PT, PT, PT, PT, 0x8, 0x0 ;  /* 0x000000000000781c */ /* 0x000fd60003fce170 */
[----:B------:R-:W-:Y:S05]  /*2e0c0*/  @P0 BRA `(.L_x_1717) ;  /* 0x00000000000c0947 */ /* 0x000fea0003800000 */
[----:B------:R-:W-:-:S03]  /*2e0d0*/  UMOV UR4, 0xffffffff ;  /* 0xffffffff00047882 */ /* 0x000fc60000000000 */
[----:B------:R-:W-:Y:S05]  /*2e0e0*/  BRA.DIV UR4, `(.L_x_1718) ;  /* 0x0000007604d47947 */ /* 0x000fea000b800000 */
[----:B------:R-:W-:-:S13]  /*2e0f0*/  ELECT P6, URZ, PT ;  /* 0x00000000003f782f */ /* 0x000fda00038c0000 */
.L_x_1717:
[----:B-1----:R-:W2:Y:S04]  /*2e100*/  LDL R4, [R1+0x50] ;  /* 0x0000500001047983 */ /* 0x002ea80000100800 */
[----:B------:R-:W3:Y:S01]  /*2e110*/  LDL R6, [R1+0x4] ;  /* 0x0000040001067983 */ /* 0x000ee20000100800 */
[----:B------:R-:W-:Y:S01]  /*2e120*/  BSSY B1, `(.L_x_1719) ;  /* 0x0000008000017945 */ /* 0x000fe20003800000 */
[----:B--2---:R-:W-:-:S05]  /*2e130*/  VIADD R4, R4, 0x1 ;  /* 0x0000000104047836 */ /* 0x004fca0000000000 */
[----:B------:R-:W-:-:S04]  /*2e140*/  LEA.HI R5, R4, R4, RZ, 0x1 ;  /* 0x0000000404057211 */ /* 0x000fc800078f08ff */
[----:B------:R-:W-:-:S05]  /*2e150*/  LOP3.LUT R5, R5, 0xfffffffe, RZ, 0xc0, !PT ;  /* 0xfffffffe05057812 */ /* 0x000fca00078ec0ff */
[----:B------:R-:W-:-:S05]  /*2e160*/  IMAD.IADD R4, R4, 0x1, -R5 ;  /* 0x0000000104047824 */ /* 0x000fca00078e0a05 */
[----:B------:R-:W-:-:S04]  /*2e170*/  SHF.L.U32 R4, R4, 0x1f, RZ ;  /* 0x0000001f04047819 */ /* 0x000fc800000006ff */
[----:B---3--:R-:W1:Y:S02]  /*2e180*/  SYNCS.PHASECHK.TRANS64.TRYWAIT P0, [R6+URZ+0x29820], R4 ;  /* 0x02982004060075a7 */ /* 0x008e64000800017f */
[----:B-1----:R-:W-:Y:S05]  /*2e190*/  @!P0 BRA `(.L_x_1720) ;  /* 0x0000007400c88947 */ /* 0x002fea0003800000 */
.L_x_1917:
[----:B------:R-:W-:Y:S05]  /*2e1a0*/  BSYNC B1 ;  /* 0x0000000000017941 */ /* 0x000fea0003800000 */
.L_x_1719:
[----:B------:R-:W-:Y:S04]  /*2e1b0*/  BSSY B1, `(.L_x_1721) ;  /* 0x0000074000017945 */ /* 0x000fe80003800000 */
[----:B------:R-:W-:Y:S05]  /*2e1c0*/  @!P6 BRA `(.L_x_1722) ;  /* 0x0000000400c8e947 */ /* 0x000fea0003800000 */
[----:B------:R-:W2:Y:S04]  /*2e1d0*/  LDL R6, [R1+0x4] ;  /* 0x0000040001067983 */ /* 0x000ea80000100800 */
[----:B------:R-:W3:Y:S01]  /*2e1e0*/  LDL R7, [R1+0x14] ;  /* 0x0000140001077983 */ /* 0x000ee20000100800 */
[----:B-1----:R-:W1:Y:S01]  /*2e1f0*/  S2R R5, SR_TID.X ;  /* 0x0000000000057919 */ /* 0x002e620000002100 */
[----:B--2---:R-:W-:Y:S02]  /*2e200*/  IMAD.MOV.U32 R9, RZ, RZ, R6 ;  /* 0x000000ffff097224 */ /* 0x004fe400078e0006 */
[----:B------:R-:W2:Y:S01]  /*2e210*/  LDL R6, [R1+0xc] ;  /* 0x00000c0001067983 */ /* 0x000ea20000100800 */
[----:B---3--:R-:W-:Y:S01]  /*2e220*/  SHF.L.U32 R10, R7, 0x1f, RZ ;  /* 0x0000001f070a7819 */ /* 0x008fe200000006ff */
[----:B------:R-:W-:Y:S01]  /*2e230*/  BSSY B2, `(.L_x_1723) ;  /* 0x0000006000027945 */ /* 0x000fe20003800000 */
[----:B-1----:R-:W-:-:S04]  /*2e240*/  LOP3.LUT R5, R5, 0x7f, RZ, 0xc0, !PT ;  /* 0x0000007f05057812 */ /* 0x002fc800078ec0ff */
[----:B------:R-:W-:Y:S01]  /*2e250*/  ISETP.NE.AND P1, PT, R5, RZ, PT ;  /* 0x000000ff0500720c */ /* 0x000fe20003f25270 */
[----:B--2---:R-:W-:-:S04]  /*2e260*/  IMAD R6, R6, 0x8, R9 ;  /* 0x0000000806067824 */ /* 0x004fc800078e0209 */
[----:B------:R-:W1:Y:S02]  /*2e270*/  SYNCS.PHASECHK.TRANS64.TRYWAIT P0, [R6+URZ+0x298a0], R10 ;  /* 0x0298a00a060075a7 */ /* 0x000e64000800017f */
[----:B-1----:R-:W-:Y:S06]  /*2e280*/  @!P0 BRA `(.L_x_1724) ;  /* 0x0000007400a48947 */ /* 0x002fec0003800000 */
.L_x_1918:
[----:B------:R-:W-:Y:S05]  /*2e290*/  BSYNC B2 ;  /* 0x0000000000027941 */ /* 0x000fea0003800000 */
.L_x_1723:
[----:B------:R-:W-:Y:S04]  /*2e2a0*/  BSSY B2, `(.L_x_1725) ;  /* 0x0000009000027945 */ /* 0x000fe80003800000 */
        /* <DEDUP_REMOVED lines=8> */
.L_x_1726:
[----:B------:R-:W-:Y:S05]  /*2e330*/  BSYNC B2 ;  /* 0x0000000000027941 */ /* 0x000fea0003800000 */
.L_x_1725:
[----:B------:R-:W2:Y:S04]  /*2e340*/  LDL R7, [R1+0x4] ;  /* 0x0000040001077983 */ /* 0x000ea80000100800 */
[----:B------:R-:W2:Y:S01]  /*2e350*/  LDL R4, [R1+0xc] ;  /* 0x00000c0001047983 */ /* 0x000ea20000100800 */
[----:B0-----:R-:W-:Y:S01]  /*2e360*/  IMAD.MOV.U32 R11, RZ, RZ, RZ ;  /* 0x000000ffff0b7224 */ /* 0x001fe200078e00ff */
        /* <DEDUP_REMOVED lines=11> */
.L_x_1727:
        /* <DEDUP_REMOVED lines=9> */
[----:B0-----:R-:W-:Y:S05]  /*2e4b0*/  @P0 BRA.U.ANY `(.L_x_1727) ;  /* 0xfffffffd00d80947 */ /* 0x001fea000393ffff */
[----:B------:R-:W-:Y:S01]  /*2e4c0*/  PLOP3.LUT P0, PT, PT, PT, PT, 0x80, 0x0 ;  /* 0x000000000000781c */ /* 0x000fe20003f0f070 */
[----:B------:R-:W-:Y:S01]  /*2e4d0*/  VIADD R7, R9, 0x1cc00 ;  /* 0x0001cc0009077836 */ /* 0x000fe20000000000 */
[----:B------:R-:W-:Y:S01]  /*2e4e0*/  UMOV UR6, 0x0 ;  /* 0x0000000000067882 */ /* 0x000fe20000000000 */
[----:B------:R-:W-:Y:S01]  /*2e4f0*/  UMOV UR7, 0x12f00000 ;  /* 0x12f0000000077882 */ /* 0x000fe20000000000 */
[----:B------:R-:W-:-:S09]  /*2e500*/  UMOV UR10, 0x40 ;  /* 0x00000040000a7882 */ /* 0x000fd20000000000 */
.L_x_1728:
        /* <DEDUP_REMOVED lines=15> */
.L_x_1729:
        /* <DEDUP_REMOVED lines=10> */
[----:B------:R-:W0:Y:S01]  /*2e6a0*/  SYNCS.PHASECHK.TRANS64.TRYWAIT P0, [R6+URZ+0x298c0], R10 ;  /* 0x0298c00a060075a7 */ /* 0x000e22000800017f */
[----:B------:R-:W-:Y:S04]  /*2e6b0*/  BSSY B2, `(.L_x_1730) ;  /* 0x0000002000027945 */ /* 0x000fe80003800000 */
[----:B0-----:R-:W-:Y:S05]  /*2e6c0*/  @!P0 BRA `(.L_x_1731) ;  /* 0x0000007000a88947 */ /* 0x001fea0003800000 */
.L_x_1919:
[----:B------:R-:W-:Y:S05]  /*2e6d0*/  BSYNC B2 ;  /* 0x0000000000027941 */ /* 0x000fea0003800000 */
.L_x_1730:
[----:B------:R-:W-:Y:S01]  /*2e6e0*/  BSSY B2, `(.L_x_1732) ;  /* 0x000000b000027945 */ /* 0x000fe20003800000 */
[----:B------:R-:W-:Y:S02]  /*2e6f0*/  IMAD.MOV.U32 R12, RZ, RZ, 0x0 ;  /* 0x00000000ff0c7424 */ /* 0x000fe400078e00ff */
[----:B------:R-:W-:Y:S01]  /*2e700*/  IMAD.MOV.U32 R13, RZ, RZ, 0x12f00000 ;  /* 0x12f00000ff0d7424 */ /* 0x000fe200078e00ff */
[----:B------:R-:W-:Y:S06]  /*2e710*/  @P1 BRA `(.L_x_1733) ;  /* 0x00000000001c1947 */ /* 0x000fec0003800000 */
[----:B------:R-:W2:Y:S02]  /*2e720*/  S2R R4, SR_TID.X ;  /* 0x0000000000047919 */ /* 0x000ea40000002100 */
[----:B--2---:R-:W-:Y:S01]  /*2e730*/  LOP3.LUT R7, R4, 0x1f, RZ, 0xc0, !PT ;  /* 0x0000001f04077812 */ /* 0x004fe200078ec0ff */
[----:B------:R-:W-:-:S03]  /*2e740*/  IMAD.MOV.U32 R4, RZ, RZ, 0x5000 ;  /* 0x00005000ff047424 */ /* 0x000fc600078e00ff */
[----:B------:R-:W-:Y:S01]  /*2e750*/  ISETP.NE.AND P0, PT, R7, RZ, PT ;  /* 0x000000ff0700720c */ /* 0x000fe20003f05270 */
[----:B------:R2:W-:-:S12]  /*2e760*/  SYNCS.ARRIVE.TRANS64 RZ, [R6+URZ+0x298b0], R4 ;  /* 0x0298b00406ff79a7 */ /* 0x0005d8000800003f */
[----:B--2---:R-:W-:Y:S05]  /*2e770*/  @!P0 BRA `(.L_x_1733) ;  /* 0x0000000000048947 */ /* 0x004fea0003800000 */
[----:B------:R-:W-:Y:S01]  /*2e780*/  BPT.TRAP 0x1 ;  /* 0x000000040000795c */ /* 0x000fe20000300000 */
.L_x_1733:
[----:B------:R-:W-:Y:S05]  /*2e790*/  BSYNC B2 ;  /* 0x0000000000027941 */ /* 0x000fea0003800000 */
.L_x_1732:
        /* <DEDUP_REMOVED lines=11> */
.L_x_1734:
        /* <DEDUP_REMOVED lines=9> */
[----:B--2---:R-:W-:Y:S05]  /*2e8e0*/  @P0 BRA.U.ANY `(.L_x_1734) ;  /* 0xfffffffd00d80947 */ /* 0x004fea000393ffff */
.L_x_1722:
[----:B------:R-:W-:Y:S05]  /*2e8f0*/  BSYNC B1 ;  /* 0x0000000000017941 */ /* 0x000fea0003800000 */
.L_x_1721:
[----:B------:R-:W1:Y:S04]  /*2e900*/  LDL.LU R9, [R1+0xc] ;  /* 0x00000c0001097983 */ /* 0x000e680000300800 */
[----:B------:R-:W2:Y:S01]  /*2e910*/  LDL.LU R7, [R1+0x14] ;  /* 0x0000140001077983 */ /* 0x000ea20000300800 */
[----:B------:R-:W-:Y:S01]  /*2e920*/  PLOP3.LUT P0, PT, PT, PT, PT, 0x8, 0x0 ;  /* 0x000000000000781c */ /* 0x000fe20003f0e170 */
[----:B-1----:R-:W-:Y:S02]  /*2e930*/  VIADD R4, R9, 0x1 ;  /* 0x0000000109047836 */ /* 0x002fe40000000000 */
[----:B------:R-:W-:-:S03]  /*2e940*/  VIADD R9, R8, 0xfffffffe ;  /* 0xfffffffe08097836 */ /* 0x000fc60000000000 */
        /* <DEDUP_REMOVED lines=8> */
.L_x_1749:
[----:B------:R-:W-:Y:S05]  /*2e9d0*/  YIELD ;  /* 0x0000000000007946 */ /* 0x000fea0003800000 */
[----:B------:R-:W-:Y:S04]  /*2e9e0*/  BSSY B1, `(.L_x_1735) ;  /* 0x0000072000017945 */ /* 0x000fe80003800000 */
[----:B--2---:R-:W-:Y:S05]  /*2e9f0*/  @!P6 BRA `(.L_x_1736) ;  /* 0x0000000400c0e947 */ /* 0x004fea0003800000 */
[----:B-1----:R-:W2:Y:S04]  /*2ea00*/  LDL R7, [R1+0x4] ;  /* 0x0000040001077983 */ /* 0x002ea80000100800 */
[----:B------:R-:W2:Y:S04]  /*2ea10*/  LDL R6, [R1+0xc] ;  /* 0x00000c0001067983 */ /* 0x000ea80000100800 */
[----:B------:R-:W3:Y:S01]  /*2ea20*/  LDL R5, [R1+0x14] ;  /* 0x0000140001057983 */ /* 0x000ee20000100800 */
[----:B------:R-:W1:Y:S01]  /*2ea30*/  S2R R4, SR_TID.X ;  /* 0x0000000000047919 */ /* 0x000e620000002100 */
[----:B------:R-:W-:Y:S01]  /*2ea40*/  BSSY B2, `(.L_x_1737) ;  /* 0x0000007000027945 */ /* 0x000fe20003800000 */
[----:B-1----:R-:W-:-:S04]  /*2ea50*/  LOP3.LUT R4, R4, 0x7f, RZ, 0xc0, !PT ;  /* 0x0000007f04047812 */ /* 0x002fc800078ec0ff */
[----:B------:R-:W-:Y:S01]  /*2ea60*/  ISETP.NE.AND P2, PT, R4, RZ, PT ;  /* 0x000000ff0400720c */ /* 0x000fe20003f45270 */
[----:B--2---:R-:W-:Y:S01]  /*2ea70*/  IMAD R8, R6, 0x8, R7 ;  /* 0x0000000806087824 */ /* 0x004fe200078e0207 */
[----:B---3--:R-:W-:-:S04]  /*2ea80*/  SHF.L.U32 R7, R5, 0x1f, RZ ;  /* 0x0000001f05077819 */ /* 0x008fc800000006ff */
[----:B------:R-:W1:Y:S02]  /*2ea90*/  SYNCS.PHASECHK.TRANS64.TRYWAIT P1, [R8+URZ+0x298a0], R7 ;  /* 0x0298a007080075a7 */ /* 0x000e64000802017f */
[----:B-1----:R-:W-:Y:S05]  /*2eaa0*/  @!P1 BRA `(.L_x_1738) ;  /* 0x0000006c00c49947 */ /* 0x002fea0003800000 */
.L_x_1920:
[----:B------:R-:W-:Y:S05]  /*2eab0*/  BSYNC B2 ;  /* 0x0000000000027941 */ /* 0x000fea0003800000 */
.L_x_1737:
        /* <DEDUP_REMOVED lines=9> */
.L_x_1740:
[----:B------:R-:W-:Y:S05]  /*2eb50*/  BSYNC B2 ;  /* 0x0000000000027941 */ /* 0x000fea0003800000 */
.L_x_1739:
[----:B------:R-:W2:Y:S04]  /*2eb60*/  LDL R5, [R1+0x4] ;  /* 0x0000040001057983 */ /* 0x000ea80000100800 */
[----:B------:R-:W2:Y:S01]  /*2eb70*/  LDL R4, [R1+0xc] ;  /* 0x00000c0001047983 */ /* 0x000ea20000100800 */
[----:B0-----:R-:W-:Y:S01]  /*2eb80*/  IMAD.MOV.U32 R11, RZ, RZ, RZ ;  /* 0x000000ffff0b7224 */ /* 0x001fe200078e00ff */
[----:B------:R-:W-:Y:S01]  /*2eb90*/  UIADD3 UR4, UP0, UR40, 0x570, URZ ;  /* 0x0000057028047890 */ /* 0x000fe2000ff1e03f */
[----:B------:R-:W-:Y:S01]  /*2eba0*/  PLOP3.LUT P1, PT, PT, PT, PT, 0x80, 0x0 ;  /* 0x000000000000781c */ /* 0x000fe20003f2f070 */
[----:B------:R-:W-:Y:S01]  /*2ebb0*/  UMOV UR6, 0x0 ;  /* 0x0000000000067882 */ /* 0x000fe20000000000 */
[----:B------:R-:W-:Y:S01]  /*2ebc0*/  UMOV UR7, 0x12f00000 ;  /* 0x12f0000000077882 */ /* 0x000fe20000000000 */
[----:B------:R-:W-:Y:S01]  /*2ebd0*/  R2UR UR10, R11 ;  /* 0x000000000b0a72ca */ /* 0x000fe200000e0000 */
[----:B------:R-:W-:Y:S01]  /*2ebe0*/  UIADD3.X UR5, URZ, UR41, URZ, UP0, !UPT ;  /* 0x000000293f057290 */ /* 0x000fe200087fe43f */
[----:B--2---:R-:W-:-:S02]  /*2ebf0*/  IMAD R6, R4, 0x7800, R5 ;  /* 0x0000780004067824 */ /* 0x004fc400078e0205 */
[----:B------:R-:W-:Y:S02]  /*2ec00*/  IMAD R5, R9, 0xa0, R0 ;  /* 0x000000a009057824 */ /* 0x000fe400078e0200 */
[----:B------:R-:W-:Y:S02]  /*2ec10*/  VIADD R4, R8, 0x29890 ;  /* 0x0002989008047836 */ /* 0x000fe40000000000 */
[----:B------:R-:W-:-:S07]  /*2ec20*/  VIADD R10, R6, 0x1a400 ;  /* 0x0001a400060a7836 */ /* 0x000fce0000000000 */
.L_x_1741:
        /* <DEDUP_REMOVED lines=15> */
.L_x_1742:
        /* <DEDUP_REMOVED lines=15> */
.L_x_1743:
        /* <DEDUP_REMOVED lines=13> */
.L_x_1921:
[----:B------:R-:W-:Y:S05]  /*2eee0*/  BSYNC B2 ;  /* 0x0000000000027941 */ /* 0x000fea0003800000 */
.L_x_1744:
[----:B------:R-:W-:Y:S01]  /*2eef0*/  BSSY B2, `(.L_x_1746) ;  /* 0x000000b000027945 */ /* 0x000fe20003800000 */
[----:B------:R-:W-:Y:S02]  /*2ef00*/  IMAD.MOV.U32 R6, RZ, RZ, 0x0 ;  /* 0x00000000ff067424 */ /* 0x000fe400078e00ff */
[----:B01----:R-:W-:Y:S01]  /*2ef10*/  IMAD.MOV.U32 R7, RZ, RZ, 0x12f00000 ;  /* 0x12f00000ff077424 */ /* 0x003fe200078e00ff */
        /* <DEDUP_REMOVED lines=8> */
.L_x_1747:
[----:B------:R-:W-:Y:S05]  /*2efa0*/  BSYNC B2 ;  /* 0x0000000000027941 */ /* 0x000fea0003800000 */
.L_x_1746:
        /* <DEDUP_REMOVED lines=9> */
[----:B--2---:R-:W-:-:S04]  /*2f040*/  IMAD R4, R4, 0x5000, R10 ;  /* 0x0000500004047824 */ /* 0x004fc800078e020a */
[----:B------:R-:W-:-:S08]  /*2f050*/  VIADD R4, R4, 0xa400 ;  /* 0x0000a40004047836 */ /* 0x000fd00000000000 */
.L_x_1748:
        /* <DEDUP_REMOVED lines=10> */
.L_x_1736:
[----:B------:R-:W-:Y:S05]  /*2f100*/  BSYNC B1 ;  /* 0x0000000000017941 */ /* 0x000fea0003800000 */
.L_x_1735:
[----:B-1----:R-:W2:Y:S04]  /*2f110*/  LDL.LU R7, [R1+0xc] ;  /* 0x00000c0001077983 */ /* 0x002ea80000300800 */
[----:B------:R-:W3:Y:S01]  /*2f120*/  LDL.LU R6, [R1+0x14] ;  /* 0x0000140001067983 */ /* 0x000ee20000300800 */
        /* <DEDUP_REMOVED lines=10> */
.L_x_1715:
[----:B------:R-:W-:Y:S05]  /*2f1d0*/  BSYNC B0 ;  /* 0x0000000000007941 */ /* 0x000fea0003800000 */
.L_x_1714:
[----:B------:R-:W3:Y:S01]  /*2f1e0*/  LDL R8, [R1+0x30] ;  /* 0x0000300001087983 */ /* 0x000ee20000100800 */
[----:B------:R-:W4:Y:S01]  /*2f1f0*/  LDC R0, c[0x0][0x448] ;  /* 0x00011200ff007b82 */ /* 0x000f220000000800 */
[----:B------:R-:W-:Y:S07]  /*2f200*/  @!P0 WARPSYNC.ALL ;  /* 0x0000000000008948 */ /* 0x000fee0003800000 */
[----:B------:R-:W-:Y:S01]  /*2f210*/  @!P0 BAR.SYNC.DEFER_BLOCKING 0xc, 0x180 ;  /* 0x0306000000008b1d */ /* 0x000fe20000010000 */
[----:B----4-:R-:W-:-:S13]  /*2f220*/  ISETP.NE.AND P1, PT, R0, 0x1, PT ;  /* 0x000000010000780c */ /* 0x010fda0003f25270 */
[----:B------:R-:W4:Y:S08]  /*2f230*/  @P1 LDC R2, c[0x0][0x44c] ;  /* 0x00011300ff021b82 */ /* 0x000f300000000800 */
[----:B------:R-:W5:Y:S01]  /*2f240*/  @P1 LDC R3, c[0x0][0x450] ;  /* 0x00011400ff031b82 */ /* 0x000f620000000800 */
[----:B---3--:R-:W-:-:S04]  /*2f250*/  VIADD R0, R8, 0x7f ;  /* 0x0000007f08007836 */ /* 0x008fc80000000000 */
[----:B----4-:R-:W-:-:S05]  /*2f260*/  @P1 IMAD.HI.U32 R2, R0, R2, RZ ;  /* 0x0000000200021227 */ /* 0x010fca00078e00ff */
[----:B-----5:R-:W-:Y:S02]  /*2f270*/  @P1 SHF.R.U32.HI R0, RZ, R3, R2 ;  /* 0x00000003ff001219 */ /* 0x020fe40000011602 */
[----:B------:R-:W3:Y:S03]  /*2f280*/  LDC.64 R2, c[0x0][0x9e0] ;  /* 0x00027800ff027b82 */ /* 0x000ee60000000a00 */
[----:B------:R-:W-:Y:S01]  /*2f290*/  IMAD.IADD R0, R17, 0x1, R0 ;  /* 0x0000000111007824 */ /* 0x000fe200078e0200 */
[----:B---3--:R-:W-:-:S03]  /*2f2a0*/  ISETP.GE.AND P2, PT, R3, 0x1, PT ;  /* 0x000000010300780c */ /* 0x008fc60003f46270 */
[----:B--2---:R-:W-:-:S10]  /*2f2b0*/  IMAD.IADD R6, R0, 0x1, R2 ;  /* 0x0000000100067824 */ /* 0x004fd400078e0202 */
[----:B------:R-:W-:Y:S05]  /*2f2c0*/  @!P2 BRA `(.L_x_1750) ;  /* 0x000000000048a947 */ /* 0x000fea0003800000 */
[C---:B------:R-:W-:Y:S01]  /*2f2d0*/  ISETP.GT.AND P0, PT, R0.reuse, RZ, PT ;  /* 0x000000ff0000720c */ /* 0x040fe20003f04270 */
[----:B------:R-:W-:Y:S01]  /*2f2e0*/  BSSY B0, `(.L_x_1751) ;  /* 0x000000e000007945 */ /* 0x000fe20003800000 */
[----:B------:R-:W-:-:S11]  /*2f2f0*/  VIADD R2, R0, 0xffffffff ;  /* 0xffffffff00027836 */ /* 0x000fd60000000000 */
[----:B------:R-:W-:Y:S05]  /*2f300*/  @P0 BRA `(.L_x_1752) ;  /* 0x00000000001c0947 */ /* 0x000fea0003800000 */
[----:B------:R-:W-:Y:S01]  /*2f310*/  ISETP.NE.AND P0, PT, R3, 0x1, PT ;  /* 0x000000010300780c */ /* 0x000fe20003f05270 */
[----:B------:R-:W-:-:S12]  /*2f320*/  IMAD.MOV R0, RZ, RZ, -R0 ;  /* 0x000000ffff007224 */ /* 0x000fd800078e0a00 */
[----:B-1----:R-:W1:Y:S02]  /*2f330*/  @P0 LDC.64 R4, c[0x0][0x9e8] ;  /* 0x00027a00ff040b82 */ /* 0x002e640000000a00 */
[----:B-1----:R-:W-:-:S05]  /*2f340*/  @P0 IMAD.HI.U32 R4, R0, R4, RZ ;  /* 0x0000000400040227 */ /* 0x002fca00078e00ff */
[----:B------:R-:W-:-:S04]  /*2f350*/  @P0 SHF.R.U32.HI R0, RZ, R5, R4 ;  /* 0x00000005ff000219 */ /* 0x000fc80000011604 */
[----:B------:R-:W-:Y:S01]  /*2f360*/  LOP3.LUT R2, RZ, R0, RZ, 0x33, !PT ;  /* 0x00000000ff027212 */ /* 0x000fe200078e33ff */
[----:B------:R-:W-:Y:S06]  /*2f370*/  BRA `(.L_x_1753) ;  /* 0x0000000000107947 */ /* 0x000fec0003800000 */
.L_x_1752:
[----:B------:R-:W-:-:S13]  /*2f380*/  ISETP.NE.AND P0, PT, R3, 0x1, PT ;  /* 0x000000010300780c */ /* 0x000fda0003f05270 */
[----:B-1----:R-:W1:Y:S02]  /*2f390*/  @P0 LDC.64 R4, c[0x0][0x9e8] ;  /* 0x00027a00ff040b82 */ /* 0x002e640000000a00 */
[----:B-1----:R-:W-:-:S05]  /*2f3a0*/  @P0 IMAD.HI.U32 R4, R2, R4, RZ ;  /* 0x0000000402040227 */ /* 0x002fca00078e00ff */
[----:B------:R-:W-:-:S07]  /*2f3b0*/  @P0 SHF.R.U32.HI R2, RZ, R5, R4 ;  /* 0x00000005ff020219 */ /* 0x000fce0000011604 */
.L_x_1753:
[----:B------:R-:W-:Y:S05]  /*2f3c0*/  BSYNC B0 ;  /* 0x0000000000007941 */ /* 0x000fea0003800000 */
.L_x_1751:
[----:B------:R-:W-:-:S05]  /*2f3d0*/  IMAD R2, R2, R3, R3 ;  /* 0x0000000302027224 */ /* 0x000fca00078e0203 */
[----:B------:R-:W-:-:S07]  /*2f3e0*/  VIMNMX R6, R6, R2, PT ;  /* 0x0000000206067248 */ /* 0x000fce0003fe0100 */
.L_x_1750:
[----:B------:R-:W-:Y:S01]  /*2f3f0*/  VIADD R6, R6, 0x9f ;  /* 0x0000009f06067836 */ /* 0x000fe20000000000 */
[----:B------:R-:W2:Y:S01]  /*2f400*/  @P1 LDC R2, c[0x0][0x44c] ;  /* 0x00011300ff021b82 */ /* 0x000ea20000000800 */
[----:B------:R-:W-:Y:S02]  /*2f410*/  ULDC UR4, c[0x0][0x9dc] ;  /* 0x0002770000047ab9 */ /* 0x000fe40000000800 */
[----:B------:R-:W-:-:S05]  /*2f420*/  IMAD.HI R6, R6, 0x66666667, RZ ;  /* 0x6666666706067827 */ /* 0x000fca00078e02ff */
[----:B-1----:R-:W1:Y:S01]  /*2f430*/  @P1 LDC R4, c[0x0][0x450] ;  /* 0x00011400ff041b82 */ /* 0x002e620000000800 */
[----:B------:R-:W-:-:S04]  /*2f440*/  SHF.R.U32.HI R0, RZ, 0x1f, R6 ;  /* 0x0000001fff007819 */ /* 0x000fc80000011606 */
[----:B------:R-:W-:-:S04]  /*2f450*/  LEA.HI.SX32 R0, R6, R0, 0x1a ;  /* 0x0000000006007211 */ /* 0x000fc800078fd2ff */
[----:B------:R-:W-:Y:S01]  /*2f460*/  VIMNMX R7, R21, R0, PT ;  /* 0x0000000015077248 */ /* 0x000fe20003fe0100 */
[----:B------:R-:W-:-:S04]  /*2f470*/  IMAD.MOV.U32 R0, RZ, RZ, R8 ;  /* 0x000000ffff007224 */ /* 0x000fc800078e0008 */
[----:B------:R3:W-:Y:S01]  /*2f480*/  STL [R1+0x40], R7 ;  /* 0x0000400701007387 */ /* 0x0007e20000100800 */
[----:B--2---:R-:W-:-:S05]  /*2f490*/  @P1 IMAD.HI.U32 R2, R8, R2, RZ ;  /* 0x0000000208021227 */ /* 0x004fca00078e00ff */
[----:B-1----:R-:W-:-:S05]  /*2f4a0*/  @P1 SHF.R.U32.HI R0, RZ, R4, R2 ;  /* 0x00000004ff001219 */ /* 0x002fca0000011602 */
[----:B------:R-:W-:-:S04]  /*2f4b0*/  IMAD.IADD R0, R20, 0x1, R0 ;  /* 0x0000000114007824 */ /* 0x000fc800078e0200 */
[----:B------:R-:W-:Y:S01]  /*2f4c0*/  VIADD R2, R0, -UR4 ;  /* 0x8000000400027c36 */ /* 0x000fe20008000000 */
[----:B---3--:R-:W-:Y:S06]  /*2f4d0*/  @!P2 BRA `(.L_x_1754) ;  /* 0x000000000044a947 */ /* 0x008fec0003800000 */
        /* <DEDUP_REMOVED lines=10> */
.L_x_1756:
[----:B------:R-:W-:-:S13]  /*2f580*/  ISETP.NE.AND P0, PT, R3, 0x1, PT ;  /* 0x000000010300780c */ /* 0x000fda0003f05270 */
[----:B------:R-:W1:Y:S02]  /*2f590*/  @P0 LDC.64 R4, c[0x0][0x9e8] ;  /* 0x00027a00ff040b82 */ /* 0x000e640000000a00 */
[----:B-1----:R-:W-:-:S05]  /*2f5a0*/  @P0 IMAD.HI.U32 R4, R0, R4, RZ ;  /* 0x0000000400040227 */ /* 0x002fca00078e00ff */
[----:B------:R-:W-:-:S07]  /*2f5b0*/  @P0 SHF.R.U32.HI R0, RZ, R5, R4 ;  /* 0x00000005ff000219 */ /* 0x000fce0000011604 */
.L_x_1757:
[----:B------:R-:W-:Y:S05]  /*2f5c0*/  BSYNC B0 ;  /* 0x0000000000007941 */ /* 0x000fea0003800000 */
.L_x_1755:
[----:B------:R-:W-:-:S05]  /*2f5d0*/  IMAD R0, R0, R3, RZ ;  /* 0x0000000300007224 */ /* 0x000fca00078e02ff */
[----:B------:R-:W-:-:S07]  /*2f5e0*/  VIMNMX R2, R2, R0, !PT ;  /* 0x0000000002027248 */ /* 0x000fce0007fe0100 */
.L_x_1754:
[----:B------:R-:W-:-:S05]  /*2f5f0*/  IMAD.HI R2, R2, 0x66666667, RZ ;  /* 0x6666666702027827 */ /* 0x000fca00078e02ff */
[----:B------:R-:W-:-:S04]  /*2f600*/  SHF.R.U32.HI R0, RZ, 0x1f, R2 ;  /* 0x0000001fff007819 */ /* 0x000fc80000011602 */
[----:B------:R-:W-:-:S04]  /*2f610*/  LEA.HI.SX32 R0, R2, R0, 0x1a ;  /* 0x0000000002007211 */ /* 0x000fc800078fd2ff */
[----:B------:R-:W-:-:S04]  /*2f620*/  VIMNMX R3, RZ, R0, !PT ;  /* 0x00000000ff037248 */ /* 0x000fc80007fe0100 */
[----:B------:R-:W-:Y:S01]  /*2f630*/  ISETP.GT.AND P0, PT, R7, R3, PT ;  /* 0x000000030700720c */ /* 0x000fe20003f04270 */
[----:B------:R1:W-:-:S12]  /*2f640*/  STL [R1+0x20], R3 ;  /* 0x0000200301007387 */ /* 0x0003d80000100800 */
[----:B-1----:R-:W-:Y:S05]  /*2f650*/  @P0 BRA `(.L_x_1758) ;  /* 0x0000000000440947 */ /* 0x002fea0003800000 */
[----:B------:R-:W1:Y:S02]  /*2f660*/  S2R R3, SR_TID.X ;  /* 0x0000000000037919 */ /* 0x000e640000002100 */
[----:B-1----:R-:W-:-:S04]  /*2f670*/  LOP3.LUT R3, R3, 0x7f, RZ, 0xc0, !PT ;  /* 0x0000007f03037812 */ /* 0x002fc800078ec0ff */
[----:B------:R-:W-:-:S13]  /*2f680*/  ISETP.NE.AND P0, PT, R3, RZ, PT ;  /* 0x000000ff0300720c */ /* 0x000fda0003f05270 */
[----:B------:R-:W-:Y:S05]  /*2f690*/  @P0 BRA `(.L_x_1759) ;  /* 0x0000003000c80947 */ /* 0x000fea0003800000 */
[----:B------:R-:W1:Y:S01]  /*2f6a0*/  S2R R2, SR_LANEID ;  /* 0x0000000000027919 */ /* 0x000e620000000000 */
[----:B------:R-:W-:Y:S01]  /*2f6b0*/  VOTEU.ANY UR4, UPT, PT ;  /* 0x0000000000047886 */ /* 0x000fe200038e0100 */
[----:B------:R-:W2:Y:S01]  /*2f6c0*/  LDC.64 R4, c[0x0][0xc60] ;  /* 0x00031800ff047b82 */ /* 0x000ea20000000a00 */
[----:B------:R-:W1:Y:S02]  /*2f6d0*/  FLO.U32 R0, UR4 ;  /* 0x0000000400007d00 */ /* 0x000e6400080e0000 */
[----:B-1----:R-:W-:-:S06]  /*2f6e0*/  ISETP.EQ.U32.AND P0, PT, R0, R2, PT ;  /* 0x000000020000720c */ /* 0x002fcc0003f02070 */
[----:B------:R-:W2:Y:S07]  /*2f6f0*/  POPC R2, UR4 ;  /* 0x0000000400027d09 */ /* 0x000eae0008000000 */
[----:B--2---:R-:W2:Y:S04]  /*2f700*/  @P0 ATOMG.E.ADD.STRONG.GPU PT, R2, desc[UR60][R4.64], R2 ;  /* 0x00000002040209a8 */ /* 0x004ea800081ee1fc */
[----:B--2---:R1:W2:Y:S02]  /*2f710*/  SHFL.IDX PT, R2, R2, R0, 0x1f ;  /* 0x00001f0002027589 */ /* 0x0042a400000e0000 */
[----:B-1----:R-:W1:Y:S02]  /*2f720*/  S2R R0, SR_LTMASK ;  /* 0x0000000000007919 */ /* 0x002e640000003900 */
[----:B-1----:R-:W-:-:S06]  /*2f730*/  LOP3.LUT R0, R0, UR4, RZ, 0xc0, !PT ;  /* 0x0000000400007c12 */ /* 0x002fcc000f8ec0ff */
[----:B------:R-:W2:Y:S02]  /*2f740*/  POPC R0, R0 ;  /* 0x0000000000007309 */ /* 0x000ea40000000000 */
[----:B--2---:R-:W-:Y:S01]  /*2f750*/  IADD3 R16, R2, UR38, R0 ;  /* 0x0000002602107c10 */ /* 0x004fe2000fffe000 */
[----:B------:R-:W-:Y:S06]  /*2f760*/  BRA `(.L_x_1759) ;  /* 0x0000003000947947 */ /* 0x000fec0003800000 */
.L_x_1758:
        /* <DEDUP_REMOVED lines=15> */
[----:B0-----:R-:W-:Y:S02]  /*2f860*/  IMAD.U32 R11, RZ, RZ, UR5 ;  /* 0x00000005ff0b7e24 */ /* 0x001fe4000f8e00ff */
[----:B------:R-:W-:Y:S02]  /*2f870*/  IMAD.MOV.U32 R8, RZ, RZ, 0x70 ;  /* 0x00000070ff087424 */ /* 0x000fe400078e00ff */
[----:B------:R-:W-:Y:S02]  /*2f880*/  IMAD.MOV.U32 R12, RZ, RZ, 0x1 ;  /* 0x00000001ff0c7424 */ /* 0x000fe400078e00ff */
[----:B------:R-:W-:-:S07]  /*2f890*/  IMAD.MOV.U32 R13, RZ, RZ, RZ ;  /* 0x000000ffff0d7224 */ /* 0x000fce00078e00ff */
[----:B------:R-:W-:-:S07]  /*2f8a0*/  LEPC R20, `(.L_x_1761) ;  /* 0x000000001014794e */ /* 0x000fce0000000000 */
[----:B-1----:R-:W-:Y:S05]  /*2f8b0*/  CALL.ABS.NOINC R2 ;  /* 0x0000000002007343 */ /* 0x002fea0003c00000 */
.L_x_1761:
[----:B------:R-:W-:Y:S05]  /*2f8c0*/  BSYNC B6 ;  /* 0x0000000000067941 */ /* 0x000fea0003800000 */
.L_x_1760:
[----:B------:R-:W-:Y:S02]  /*2f8d0*/  IMAD.MOV.U32 R2, RZ, RZ, R17 ;  /* 0x000000ffff027224 */ /* 0x000fe400078e0011 */
[----:B------:R-:W2:Y:S01]  /*2f8e0*/  LDL.LU R17, [R1] ;  /* 0x0000000001117983 */ /* 0x000ea20000300800 */
[----:B------:R-:W-:Y:S01]  /*2f8f0*/  BSSY B6, `(.L_x_1762) ;  /* 0x0000017000067945 */ /* 0x000fe20003800000 */
[----:B------:R-:W-:-:S05]  /*2f900*/  VIADD R0, R2, 0xa400 ;  /* 0x0000a40002007836 */ /* 0x000fca0000000000 */
[----:B------:R-:W-:Y:S02]  /*2f910*/  LOP3.LUT P0, RZ, R0, 0x3ff, RZ, 0xc0, !PT ;  /* 0x000003ff00ff7812 */ /* 0x000fe4000780c0ff */
[----:B--2---:R-:W-:-:S11]  /*2f920*/  LOP3.LUT R17, R17, 0xfffffffe, RZ, 0xc0, !PT ;  /* 0xfffffffe11117812 */ /* 0x004fd600078ec0ff */
[----:B------:R-:W-:-:S05]  /*2f930*/  @P0 LOP3.LUT R17, R17, 0x1, RZ, 0xfc, !PT ;  /* 0x0000000111110812 */ /* 0x000fca00078efcff */
[----:B------:R1:W-:Y:S01]  /*2f940*/  STL [R1], R17 ;  /* 0x0000001101007387 */ /* 0x0003e20000100800 */
[----:B------:R-:W-:Y:S05]  /*2f950*/  @!P0 BRA `(.L_x_1763) ;  /* 0x0000000000408947 */ /* 0x000fea0003800000 */
[----:B------:R-:W-:Y:S01]  /*2f960*/  MOV R2, 0x0 ;  /* 0x0000000000027802 */ /* 0x000fe20000000f00 */
[----:B------:R-:W-:Y:S01]  /*2f970*/  ULDC.64 UR6, c[0x4][0xa0] ;  /* 0x0100280000067ab9 */ /* 0x000fe20000000a00 */
[----:B------:R-:W-:Y:S01]  /*2f980*/  ULDC.64 UR8, c[0x4][0xa8] ;  /* 0x01002a0000087ab9 */ /* 0x000fe20000000a00 */
[----:B------:R-:W-:Y:S01]  /*2f990*/  ULDC.64 UR4, c[0x4][0x10] ;  /* 0x0100040000047ab9 */ /* 0x000fe20000000a00 */
[----:B------:R-:W-:Y:S02]  /*2f9a0*/  IMAD.U32 R4, RZ, RZ, UR6 ;  /* 0x00000006ff047e24 */ /* 0x000fe4000f8e00ff */
[----:B------:R-:W2:Y:S01]  /*2f9b0*/  LDC.64 R2, c[0x4][R2] ;  /* 0x0100000002027b82 */ /* 0x000ea20000000a00 */
        /* <DEDUP_REMOVED lines=9> */
[----:B-12---:R-:W-:Y:S05]  /*2fa50*/  CALL.ABS.NOINC R2 ;  /* 0x0000000002007343 */ /* 0x006fea0003c00000 */
.L_x_1763:
[----:B------:R-:W-:Y:S05]  /*2fa60*/  BSYNC B6 ;  /* 0x0000000000067941 */ /* 0x000fea0003800000 */
.L_x_1762:
        /* <DEDUP_REMOVED lines=21> */
.L_x_1765:
[----:B------:R-:W-:Y:S05]  /*2fbc0*/  BSYNC B6 ;  /* 0x0000000000067941 */ /* 0x000fea0003800000 */
.L_x_1764:
        /* <DEDUP_REMOVED lines=19> */
.L_x_1767:
[----:B------:R-:W-:Y:S05]  /*2fd00*/  BSYNC B6 ;  /* 0x0000000000067941 */ /* 0x000fea0003800000 */
.L_x_1766:
[----:B------:R-:W-:Y:S01]  /*2fd10*/  ULDC.64 UR4, c[0x0][0x9f8] ;  /* 0x00027e0000047ab9 */ /* 0x000fe20000000a00 */
[----:B------:R-:W-:Y:S01]  /*2fd20*/  IMAD.MOV.U32 R8, RZ, RZ, R19 ;  /* 0x000000ffff087224 */ /* 0x000fe200078e0013 */
[----:B------:R-:W-:-:S04]  /*2fd30*/  ISETP.NE.U32.AND P0, PT, RZ, UR4, PT ;  /* 0x00000004ff007c0c */ /* 0x000fc8000bf05070 */
[----:B------:R-:W-:Y:S01]  /*2fd40*/  ISETP.NE.AND.EX P0, PT, RZ, UR5, PT, P0 ;  /* 0x00000005ff007c0c */ /* 0x000fe2000bf05300 */
[----:B------:R-:W-:-:S12]  /*2fd50*/  ULDC.64 UR4, c[0x0][0xa08] ;  /* 0x0002820000047ab9 */ /* 0x000fd80000000a00 */
[----:B------:R-:W2:Y:S02]  /*2fd60*/  @P0 LDC.64 R2, c[0x0][0x9f8] ;  /* 0x00027e00ff020b82 */ /* 0x000ea40000000a00 */
[----:B--2---:R-:W-:-:S05]  /*2fd70*/  @P0 IMAD.WIDE R2, R19, 0x4, R2 ;  /* 0x0000000413020825 */ /* 0x004fca00078e0202 */
[----:B------:R2:W3:Y:S02]  /*2fd80*/  @P0 LDG.E R8, desc[UR60][R2.64] ;  /* 0x0000003c02080981 */ /* 0x0004e4000c1e1900 */
[----:B--2---:R-:W2:Y:S02]  /*2fd90*/  LDC.64 R2, c[0x0][0x418] ;  /* 0x00010600ff027b82 */ /* 0x004ea40000000a00 */
[----:B--2---:R-:W-:Y:S01]  /*2fda0*/  LOP3.LUT P0, RZ, R2, UR4, RZ, 0xfc, !PT ;  /* 0x0000000402ff7c12 */ /* 0x004fe2000f80fcff */
[----:B------:R-:W-:-:S03]  /*2fdb0*/  UMOV UR4, 0xffffffff ;  /* 0xffffffff00047882 */ /* 0x000fc60000000000 */
[----:B------:R-:W-:Y:S02]  /*2fdc0*/  LOP3.LUT P0, RZ, R3, UR5, RZ, 0xfc, P0 ;  /* 0x0000000503ff7c12 */ /* 0x000fe4000800fcff */
[----:B---3--:R-:W-:Y:S01]  /*2fdd0*/  SHF.R.S32.HI R9, RZ, 0x1f, R8 ;  /* 0x0000001fff097819 */ /* 0x008fe20000011408 */
[----:B------:R2:W-:Y:S01]  /*2fde0*/  STL [R1+0x18], R8 ;  /* 0x0000180801007387 */ /* 0x0005e20000100800 */
[----:B-1----:R-:W-:-:S03]  /*2fdf0*/  SEL R17, R8, RZ, !P0 ;  /* 0x000000ff08117207 */ /* 0x002fc60004000000 */
[----:B------:R2:W-:Y:S01]  /*2fe00*/  STL [R1+0x1c], R9 ;  /* 0x00001c0901007387 */ /* 0x0005e20000100800 */
[----:B------:R-:W-:Y:S05]  /*2fe10*/  BRA.DIV UR4, `(.L_x_1768) ;  /* 0x0000005e04107947 */ /* 0x000fea000b800000 */
[----:B------:R-:W1:Y:S02]  /*2fe20*/  S2R R0, SR_TID.X ;  /* 0x0000000000007919 */ /* 0x000e640000002100 */
[----:B-1----:R-:W-:-:S04]  /*2fe30*/  SHF.R.U32.HI R0, RZ, 0x5, R0 ;  /* 0x00000005ff007819 */ /* 0x002fc80000011600 */
[----:B------:R-:W-:-:S05]  /*2fe40*/  LOP3.LUT R0, R0, 0x3, RZ, 0xc0, !PT ;  /* 0x0000000300007812 */ /* 0x000fca00078ec0ff */
[----:B------:R1:W3:Y:S02]  /*2fe50*/  SHFL.IDX PT, R14, R0, RZ, 0x1f ;  /* 0x00001fff000e7589 */ /* 0x0002e400000e0000 */
.L_x_1924:
[----:B-1----:R-:W4:Y:S01]  /*2fe60*/  LDL.LU R0, [R1] ;  /* 0x0000000001007983 */ /* 0x002f220000300800 */
[----:B------:R-:W-:Y:S02]  /*2fe70*/  PLOP3.LUT P1, PT, PT, PT, PT, 0x8, 0x0 ;  /* 0x000000000000781c */ /* 0x000fe40003f2e170 */
[----:B---3--:R-:W-:Y:S02]  /*2fe80*/  ISETP.NE.AND P0, PT, R14, RZ, PT ;  /* 0x000000ff0e00720c */ /* 0x008fe40003f05270 */
[----:B----4-:R-:W-:-:S09]  /*2fe90*/  LOP3.LUT R0, R0, 0xfffffffe, RZ, 0xc0, !PT ;  /* 0xfffffffe00007812 */ /* 0x010fd200078ec0ff */
[----:B------:R-:W-:-:S05]  /*2fea0*/  @P1 LOP3.LUT R0, R0, 0x1, RZ, 0xfc, !PT ;  /* 0x0000000100001812 */ /* 0x000fca00078efcff */
[----:B------:R1:W-:Y:S01]  /*2feb0*/  STL [R1], R0 ;  /* 0x0000000001007387 */ /* 0x0003e20000100800 */
[----:B------:R-:W-:Y:S05]  /*2fec0*/  @P0 BRA `(.L_x_1769) ;  /* 0x0000000400a40947 */ /* 0x000fea0003800000 */
[----:B------:R-:W-:-:S03]  /*2fed0*/  UMOV UR4, 0xffffffff ;  /* 0xffffffff00047882 */ /* 0x000fc60000000000 */
[----:B------:R-:W-:Y:S05]  /*2fee0*/  BRA.DIV UR4, `(.L_x_1770) ;  /* 0x0000005e04107947 */ /* 0x000fea000b800000 */
[----:B------:R-:W-:-:S13]  /*2fef0*/  ELECT P6, URZ, PT ;  /* 0x00000000003f782f */ /* 0x000fda00038c0000 */
.L_x_1927:
[----:B------:R-:W-:Y:S05]  /*2ff00*/  @!P6 BRA `(.L_x_1769) ;  /* 0x000000040094e947 */ /* 0x000fea0003800000 */
[----:B-1----:R-:W3:Y:S01]  /*2ff10*/  LDL R0, [R1+0x40] ;  /* 0x0000400001007983 */ /* 0x002ee20000100800 */
[----:B------:R-:W-:-:S04]  /*2ff20*/  ISETP.NE.U32.AND P0, PT, R2, RZ, PT ;  /* 0x000000ff0200720c */ /* 0x000fc80003f05070 */
[----:B------:R-:W-:Y:S01]  /*2ff30*/  ISETP.NE.AND.EX P0, PT, R3, RZ, PT, P0 ;  /* 0x000000ff0300720c */ /* 0x000fe20003f05300 */
[----:B---3--:R-:W-:-:S12]  /*2ff40*/  VIADD R0, R0, 0xffffffff ;  /* 0xffffffff00007836 */ /* 0x008fd80000000000 */
[----:B------:R-:W-:Y:S05]  /*2ff50*/  @!P0 BRA `(.L_x_1771) ;  /* 0x0000000000448947 */ /* 0x000fea0003800000 */
[----:B------:R-:W1:Y:S01]  /*2ff60*/  LDC R7, c[0x0][0x43c] ;  /* 0x00010f00ff077b82 */ /* 0x000e620000000800 */
[----:B------:R-:W-:Y:S01]  /*2ff70*/  ULDC.64 UR4, c[0x0][0x428] ;  /* 0x00010a0000047ab9 */ /* 0x000fe20000000a00 */
[----:B-1----:R-:W-:-:S13]  /*2ff80*/  ISETP.NE.AND P0, PT, R7, 0x1, PT ;  /* 0x000000010700780c */ /* 0x002fda0003f05270 */
[----:B------:R-:W1:Y:S02]  /*2ff90*/  @P0 LDC.64 R4, c[0x0][0x440] ;  /* 0x00011000ff040b82 */ /* 0x000e640000000a00 */
[----:B-1----:R-:W-:-:S04]  /*2ffa0*/  @P0 IMAD.HI.U32 R6, R0, R4, RZ ;  /* 0x0000000400060227 */ /* 0x002fc800078e00ff */
        /* <DEDUP_REMOVED lines=12> */
.L_x_1771:
[----:B--2---:R-:W2:Y:S04]  /*30070*/  LDL R9, [R1+0x4] ;  /* 0x0000040001097983 */ /* 0x004ea80000100800 */
[----:B-1----:R-:W2:Y:S04]  /*30080*/  LDL R2, [R1+0x8] ;  /* 0x0000080001027983 */ /* 0x002ea80000100800 */
[----:B------:R-:W3:Y:S01]  /*30090*/  LDL R3, [R1+0x10] ;  /* 0x0000100001037983 */ /* 0x000ee20000100800 */
[----:B------:R-:W1:Y:S02]  /*300a0*/  S2R R8, SR_TID.X ;  /* 0x0000000000087919 */ /* 0x000e640000002100 */
[----:B-1----:R-:W-:-:S04]  /*300b0*/  LOP3.LUT R8, R8, 0x7f, RZ, 0xc0, !PT ;  /* 0x0000007f08087812 */ /* 0x002fc800078ec0ff */
[----:B------:R-:W-:Y:S01]  /*300c0*/  ISETP.NE.AND P1, PT, R8, RZ, PT ;  /* 0x000000ff0800720c */ /* 0x000fe20003f25270 */
[----:B--2---:R-:W-:Y:S01]  /*300d0*/  IMAD R2, R2, 0x8, R9 ;  /* 0x0000000802027824 */ /* 0x004fe200078e0209 */
[----:B---3--:R-:W-:-:S04]  /*300e0*/  SHF.L.U32 R3, R3, 0x1f, RZ ;  /* 0x0000001f03037819 */ /* 0x008fc800000006ff */
[----:B------:R-:W1:Y:S02]  /*300f0*/  SYNCS.PHASECHK.TRANS64.TRYWAIT P0, [R2+URZ+0x29880], R3 ;  /* 0x02988003020075a7 */ /* 0x000e64000800017f */
[----:B-1----:R-:W-:Y:S05]  /*30100*/  @!P0 BRA `(.L_x_1772) ;  /* 0x0000005800a88947 */ /* 0x002fea0003800000 */
.L_x_1928:
        /* <DEDUP_REMOVED lines=8> */
.L_x_1773:
[----:B------:R-:W2:Y:S04]  /*30190*/  LDL R6, [R1+0x4] ;  /* 0x0000040001067983 */ /* 0x000ea80000100800 */
[----:B------:R-:W2:Y:S04]  /*301a0*/  LDL R4, [R1+0x8] ;  /* 0x0000080001047983 */ /* 0x000ea80000100800 */
[----:B------:R-:W3:Y:S01]  /*301b0*/  LDL R5, [R1+0x24] ;  /* 0x0000240001057983 */ /* 0x000ee20000100800 */
[----:B------:R-:W-:Y:S01]  /*301c0*/  R2UR UR9, R2 ;  /* 0x00000000020972ca */ /* 0x000fe200000e0000 */
[----:B------:R-:W-:Y:S01]  /*301d0*/  UIADD3 UR4, UP0, UR40, 0x470, URZ ;  /* 0x0000047028047890 */ /* 0x000fe2000ff1e03f */
[----:B------:R-:W-:Y:S01]  /*301e0*/  R2UR UR12, R18 ;  /* 0x00000000120c72ca */ /* 0x000fe200000e0000 */
[----:B------:R-:W-:Y:S01]  /*301f0*/  UMOV UR6, 0x0 ;  /* 0x0000000000067882 */ /* 0x000fe20000000000 */
[----:B-----5:R-:W-:Y:S01]  /*30200*/  R2UR UR13, R17 ;  /* 0x00000000110d72ca */ /* 0x020fe200000e0000 */
[----:B------:R-:W-:Y:S01]  /*30210*/  UIADD3.X UR5, URZ, UR41, URZ, UP0, !UPT ;  /* 0x000000293f057290 */ /* 0x000fe200087fe43f */
[----:B------:R-:W-:Y:S01]  /*30220*/  UMOV UR7, 0x14f00000 ;  /* 0x14f0000000077882 */ /* 0x000fe20000000000 */
[----:B------:R-:W-:-:S06]  /*30230*/  UMOV UR10, URZ ;  /* 0x0000003f000a7c82 */ /* 0x000fcc0008000000 */
[----:B------:R-:W-:Y:S01]  /*30240*/  UIADD3 UR9, UR9, 0x29870, URZ ;  /* 0x0002987009097890 */ /* 0x000fe2000fffe03f */
[----:B--2---:R-:W-:Y:S02]  /*30250*/  IMAD R4, R4, 0x5000, R6 ;  /* 0x0000500004047824 */ /* 0x004fe400078e0206 */
[----:B---3--:R-:W-:-:S03]  /*30260*/  IMAD R0, R0, 0xa0, R5 ;  /* 0x000000a000007824 */ /* 0x008fc600078e0205 */
[----:B------:R-:W-:Y:S02]  /*30270*/  R2UR UR8, R4 ;  /* 0x00000000040872ca */ /* 0x000fe400000e0000 */
[----:B------:R-:W-:-:S11]  /*30280*/  R2UR UR11, R0 ;  /* 0x00000000000b72ca */ /* 0x000fd600000e0000 */
[----:B------:R-:W-:-:S09]  /*30290*/  UIADD3 UR8, UR8, 0xa400, URZ ;  /* 0x0000a40008087890 */ /* 0x000fd2000fffe03f */
[----:B------:R2:W-:Y:S01]  /*302a0*/  UTMALDG.4D [UR8], [UR4], desc[UR6] ;  /* 0x00000608040075b4 */ /* 0x0005e20008019000 */
[----:B------:R-:W3:Y:S02]  /*302b0*/  SYNCS.PHASECHK.TRANS64.TRYWAIT P0, [R2+URZ+0x29840], R3 ;  /* 0x02984003020075a7 */ /* 0x000ee4000800017f */
[----:B--23--:R-:W-:Y:S05]  /*302c0*/  @!P0 BRA `(.L_x_1774) ;  /* 0x00000058004c8947 */ /* 0x00cfea0003800000 */
.L_x_1929:
        /* <DEDUP_REMOVED lines=8> */
.L_x_1775:
[----:B------:R-:W3:Y:S04]  /*30350*/  LDL R5, [R1+0x4] ;  /* 0x0000040001057983 */ /* 0x000ee80000100800 */
[----:B------:R-:W3:Y:S04]  /*30360*/  LDL R4, [R1+0x8] ;  /* 0x0000080001047983 */ /* 0x000ee80000100800 */
[----:B-12---:R-:W2:Y:S01]  /*30370*/  LDL.LU R3, [R1] ;  /* 0x0000000001037983 */ /* 0x006ea20000300800 */
[----:B------:R-:W-:Y:S01]  /*30380*/  R2UR UR11, R0 ;  /* 0x00000000000b72ca */ /* 0x000fe200000e0000 */
[----:B------:R-:W-:Y:S01]  /*30390*/  UIADD3 UR4, UP0, UR40, 0x370, URZ ;  /* 0x0000037028047890 */ /* 0x000fe2000ff1e03f */
[----:B------:R-:W-:Y:S01]  /*303a0*/  R2UR UR9, R2 ;  /* 0x00000000020972ca */ /* 0x000fe200000e0000 */
[----:B------:R-:W-:Y:S01]  /*303b0*/  UMOV UR10, URZ ;  /* 0x0000003f000a7c82 */ /* 0x000fe20008000000 */
[----:B------:R-:W-:Y:S01]  /*303c0*/  R2UR UR12, R18 ;  /* 0x00000000120c72ca */ /* 0x000fe200000e0000 */
[----:B------:R-:W-:Y:S01]  /*303d0*/  UIADD3.X UR5, URZ, UR41, URZ, UP0, !UPT ;  /* 0x000000293f057290 */ /* 0x000fe200087fe43f */
[----:B------:R-:W-:Y:S01]  /*303e0*/  R2UR UR13, R17 ;  /* 0x00000000110d72ca */ /* 0x000fe200000e0000 */
[----:B------:R-:W-:Y:S01]  /*303f0*/  UMOV UR6, 0x0 ;  /* 0x0000000000067882 */ /* 0x000fe20000000000 */
[----:B------:R-:W-:Y:S01]  /*30400*/  PLOP3.LUT P0, PT, PT, PT, PT, 0x80, 0x0 ;  /* 0x000000000000781c */ /* 0x000fe20003f0f070 */
[----:B------:R-:W-:Y:S01]  /*30410*/  UMOV UR7, 0x14f00000 ;  /* 0x14f0000000077882 */ /* 0x000fe20000000000 */
[----:B------:R-:W-:-:S05]  /*30420*/  UMOV UR17, 0x40 ;  /* 0x0000004000117882 */ /* 0x000fca0000000000 */
[----:B------:R-:W-:Y:S01]  /*30430*/  UIADD3 UR9, UR9, 0x29830, URZ ;  /* 0x0002983009097890 */ /* 0x000fe2000fffe03f */
[----:B---3--:R-:W-:Y:S01]  /*30440*/  IMAD R0, R4, 0x7800, R5 ;  /* 0x0000780004007824 */ /* 0x008fe200078e0205 */
[----:B--2---:R-:W-:-:S04]  /*30450*/  LOP3.LUT R3, R3, 0xfffffffe, RZ, 0xc0, !PT ;  /* 0xfffffffe03037812 */ /* 0x004fc800078ec0ff */
[----:B------:R-:W-:Y:S02]  /*30460*/  R2UR UR8, R0 ;  /* 0x00000000000872ca */ /* 0x000fe400000e0000 */
[----:B------:R-:W-:-:S05]  /*30470*/  @P0 LOP3.LUT R3, R3, 0x1, RZ, 0xfc, !PT ;  /* 0x0000000103030812 */ /* 0x000fca00078efcff */
[----:B------:R3:W-:Y:S06]  /*30480*/  STL [R1], R3 ;  /* 0x0000000301007387 */ /* 0x0007ec0000100800 */
[----:B------:R-:W-:Y:S02]  /*30490*/  UIADD3 UR14, UR8, 0x1a400, URZ ;  /* 0x0001a400080e7890 */ /* 0x000fe4000fffe03f */
[----:B------:R-:W-:Y:S02]  /*304a0*/  UIADD3 UR15, UR8, 0x1cc00, URZ ;  /* 0x0001cc00080f7890 */ /* 0x000fe4000fffe03f */
[----:B------:R-:W-:-:S03]  /*304b0*/  UIADD3 UR16, UR8, 0x1f400, URZ ;  /* 0x0001f40008107890 */ /* 0x000fc6000fffe03f */
[----:B------:R-:W-:Y:S01]  /*304c0*/  UMOV UR8, UR14 ;  /* 0x0000000e00087c82 */ /* 0x000fe20008000000 */
[----:B------:R-:W-:Y:S01]  /*304d0*/  UMOV UR14, 0x80 ;  /* 0x00000080000e7882 */ /* 0x000fe20000000000 */
[----:B------:R1:W-:Y:S02]  /*304e0*/  UTMALDG.4D [UR8], [UR4], desc[UR6] ;  /* 0x00000608040075b4 */ /* 0x0003e40008019000 */
[----:B-1----:R-:W-:Y:S01]  /*304f0*/  UMOV UR8, UR15 ;  /* 0x0000000f00087c82 */ /* 0x002fe20008000000 */
[----:B------:R-:W-:Y:S02]  /*30500*/  UMOV UR10, UR17 ;  /* 0x00000011000a7c82 */ /* 0x000fe40008000000 */
[----:B------:R1:W-:Y:S02]  /*30510*/  UTMALDG.4D [UR8], [UR4], desc[UR6] ;  /* 0x00000608040075b4 */ /* 0x0003e40008019000 */
[----:B-1----:R-:W-:Y:S01]  /*30520*/  UMOV UR8, UR16 ;  /* 0x0000001000087c82 */ /* 0x002fe20008000000 */
[----:B------:R-:W-:-:S02]  /*30530*/  UMOV UR10, UR14 ;  /* 0x0000000e000a7c82 */ /* 0x000fc40008000000 */
[----:B------:R3:W-:Y:S02]  /*30540*/  UTMALDG.4D [UR8], [UR4], desc[UR6] ;  /* 0x00000608040075b4 */ /* 0x0007e40008019000 */
[----:B---3--:R-:W-:Y:S01]  /*30550*/  NOP ;  /* 0x0000000000007918 */ /* 0x008fe20000000000 */
.L_x_1769:
[----:B------:R-:W3:Y:S04]  /*30560*/  LDL R4, [R1+0x4] ;  /* 0x0000040001047983 */ /* 0x000ee80000100800 */
[----:B------:R-:W1:Y:S01]  /*30570*/  LDL.LU R3, [R1+0x3c] ;  /* 0x00003c0001037983 */ /* 0x000e620000300800 */
[----:B------:R-:W-:Y:S05]  /*30580*/  WARPSYNC.ALL ;  /* 0x0000000000007948 */ /* 0x000fea0003800000 */
[----:B------:R-:W-:Y:S01]  /*30590*/  ULDC.64 UR4, c[0x0][0x298] ;  /* 0x0000a60000047ab9 */ /* 0x000fe20000000a00 */
[----:B------:R-:W-:Y:S01]  /*305a0*/  BSSY B6, `(.L_x_1776) ;  /* 0x000001c000067945 */ /* 0x000fe20003800000 */
[----:B------:R-:W-:Y:S01]  /*305b0*/  BAR.SYNC.DEFER_BLOCKING 0x8, 0x180 ;  /* 0x0206000000007b1d */ /* 0x000fe20000010000 */
[----:B-1----:R-:W-:-:S05]  /*305c0*/  SHF.R.S32.HI R0, RZ, 0x1f, R3 ;  /* 0x0000001fff007819 */ /* 0x002fca0000011403 */
[----:B------:R-:W-:Y:S02]  /*305d0*/  IMAD R2, R0, UR4, RZ ;  /* 0x0000000400027c24 */ /* 0x000fe4000f8e02ff */
[----:B---3--:R-:W-:Y:S02]  /*305e0*/  VIADD R0, R4, 0x14400 ;  /* 0x0001440004007836 */ /* 0x008fe40000000000 */
[C---:B------:R-:W-:Y:S02]  /*305f0*/  IMAD R2, R3.reuse, UR5, R2 ;  /* 0x0000000503027c24 */ /* 0x040fe4000f8e0202 */
[----:B------:R-:W-:Y:S01]  /*30600*/  IMAD.WIDE.U32 R4, R3, UR4, RZ ;  /* 0x0000000403047c25 */ /* 0x000fe2000f8e00ff */
[----:B------:R-:W-:-:S03]  /*30610*/  LOP3.LUT P0, RZ, R0, 0x1bf, RZ, 0xc0, !PT ;  /* 0x000001bf00ff7812 */ /* 0x000fc6000780c0ff */
[----:B------:R-:W-:Y:S01]  /*30620*/  IMAD.IADD R0, R5, 0x1, R2 ;  /* 0x0000000105007824 */ /* 0x000fe200078e0202 */
[----:B------:R1:W-:Y:S04]  /*30630*/  STL.64 [R1+0x48], R4 ;  /* 0x0000480401007387 */ /* 0x0003e80000100a00 */
[----:B------:R1:W-:Y:S05]  /*30640*/  STL [R1+0x3c], R0 ;  /* 0x00003c0001007387 */ /* 0x0003ea0000100800 */
[----:B------:R-:W-:Y:S05]  /*30650*/  @!P0 BRA `(.L_x_1777) ;  /* 0x0000000000408947 */ /* 0x000fea0003800000 */
[----:B------:R-:W-:Y:S01]  /*30660*/  MOV R2, 0x0 ;  /* 0x0000000000027802 */ /* 0x000fe20000000f00 */
[----:B------:R-:W-:Y:S01]  /*30670*/  ULDC.64 UR4, c[0x4][0xa0] ;  /* 0x0100280000047ab9 */ /* 0x000fe20000000a00 */
[----:B------:R-:W-:Y:S01]  /*30680*/  ULDC.64 UR6, c[0x4][0xa8] ;  /* 0x01002a0000067ab9 */ /* 0x000fe20000000a00 */
[----:B------:R-:W-:Y:S01]  /*30690*/  ULDC.64 UR8, c[0x4][0x28] ;  /* 0x01000a0000087ab9 */ /* 0x000fe20000000a00 */
[----:B-1----:R-:W-:Y:S02]  /*306a0*/  IMAD.U32 R4, RZ, RZ, UR4 ;  /* 0x00000004ff047e24 */ /* 0x002fe4000f8e00ff */
[----:B------:R-:W1:Y:S01]  /*306b0*/  LDC.64 R2, c[0x4][R2] ;  /* 0x0100000002027b82 */ /* 0x000e620000000a00 */
[----:B------:R-:W-:Y:S02]  /*306c0*/  IMAD.U32 R5, RZ, RZ, UR5 ;  /* 0x00000005ff057e24 */ /* 0x000fe4000f8e00ff */
[----:B------:R-:W-:Y:S02]  /*306d0*/  IMAD.U32 R6, RZ, RZ, UR6 ;  /* 0x00000006ff067e24 */ /* 0x000fe4000f8e00ff */
[----:B------:R-:W-:-:S02]  /*306e0*/  IMAD.U32 R7, RZ, RZ, UR7 ;  /* 0x00000007ff077e24 */ /* 0x000fc4000f8e00ff */
[----:B------:R-:W-:Y:S02]  /*306f0*/  IMAD.U32 R10, RZ, RZ, UR8 ;  /* 0x00000008ff0a7e24 */ /* 0x000fe4000f8e00ff */
[----:B0-----:R-:W-:Y:S02]  /*30700*/  IMAD.U32 R11, RZ, RZ, UR9 ;  /* 0x00000009ff0b7e24 */ /* 0x001fe4000f8e00ff */
[----:B--2---:R-:W-:Y:S02]  /*30710*/  IMAD.MOV.U32 R8, RZ, RZ, 0x70 ;  /* 0x00000070ff087424 */ /* 0x004fe400078e00ff */
[----:B------:R-:W-:Y:S02]  /*30720*/  IMAD.MOV.U32 R12, RZ, RZ, 0x1 ;  /* 0x00000001ff0c7424 */ /* 0x000fe400078e00ff */
[----:B------:R-:W-:-:S07]  /*30730*/  IMAD.MOV.U32 R13, RZ, RZ, RZ ;  /* 0x000000ffff0d7224 */ /* 0x000fce00078e00ff */
[----:B------:R-:W-:-:S07]  /*30740*/  LEPC R20, `(.L_x_1777) ;  /* 0x000000001014794e */ /* 0x000fce0000000000 */
[----:B-1----:R-:W-:Y:S05]  /*30750*/  CALL.ABS.NOINC R2 ;  /* 0x0000000002007343 */ /* 0x002fea0003c00000 */
.L_x_1777:
[----:B------:R-:W-:Y:S05]  /*30760*/  BSYNC B6 ;  /* 0x0000000000067941 */ /* 0x000fea0003800000 */
.L_x_1776:
[----:B-1----:R-:W3:Y:S01]  /*30770*/  LDL.LU R0, [R1+0x3c] ;  /* 0x00003c0001007983 */ /* 0x002ee20000300800 */
[----:B------:R-:W1:Y:S01]  /*30780*/  LDC R7, c[0x0][0x448] ;  /* 0x00011200ff077b82 */ /* 0x000e620000000800 */
[----:B------:R-:W-:Y:S01]  /*30790*/  ULDC.64 UR4, c[0x0][0x2d8] ;  /* 0x0000b60000047ab9 */ /* 0x000fe20000000a00 */
[----:B------:R-:W-:Y:S01]  /*307a0*/  ULDC.64 UR6, c[0x0][0x280] ;  /* 0x0000a00000067ab9 */ /* 0x000fe20000000a00 */
[----:B------:R-:W3:Y:S04]  /*307b0*/  LDL.LU.64 R2, [R1+0x48] ;  /* 0x0000480001027983 */ /* 0x000ee80000300a00 */
[----:B------:R-:W4:Y:S01]  /*307c0*/  LDL R12, [R1+0x30] ;  /* 0x00003000010c7983 */ /* 0x000f220000100800 */
[----:B------:R-:W0:Y:S01]  /*307d0*/  S2R R5, SR_TID.X ;  /* 0x0000000000057919 */ /* 0x000e220000002100 */
[----:B------:R-:W2:Y:S01]  /*307e0*/  S2R R6, SR_TID.X ;  /* 0x0000000000067919 */ /* 0x000ea20000002100 */
[----:B0-----:R-:W-:-:S04]  /*307f0*/  LOP3.LUT R5, R5, 0x7f, RZ, 0xc0, !PT ;  /* 0x0000007f05057812 */ /* 0x001fc800078ec0ff */
[----:B------:R-:W-:Y:S01]  /*30800*/  SHF.R.U32.HI R5, RZ, 0x2, R5 ;  /* 0x00000002ff057819 */ /* 0x000fe20000011605 */
[----:B--2---:R-:W-:-:S05]  /*30810*/  IMAD.SHL.U32 R8, R6, 0x20, RZ ;  /* 0x0000002006087824 */ /* 0x004fca00078e00ff */
[----:B------:R-:W-:Y:S01]  /*30820*/  LOP3.LUT R8, R5, 0x60, R8, 0xf8, !PT ;  /* 0x0000006005087812 */ /* 0x000fe200078ef808 */
[----:B------:R-:W0:Y:S02]  /*30830*/  S2R R10, SR_TID.X ;  /* 0x00000000000a7919 */ /* 0x000e240000002100 */
[----:B0-----:R-:W-:-:S05]  /*30840*/  IMAD.SHL.U32 R10, R10, 0x10, RZ ;  /* 0x000000100a0a7824 */ /* 0x001fca00078e00ff */
[----:B------:R-:W-:-:S04]  /*30850*/  LOP3.LUT R10, R10, 0x30, RZ, 0xc0, !PT ;  /* 0x000000300a0a7812 */ /* 0x000fc800078ec0ff */
[C---:B------:R-:W-:Y:S02]  /*30860*/  LOP3.LUT R11, R10.reuse, 0x40, RZ, 0xfc, !PT ;  /* 0x000000400a0b7812 */ /* 0x040fe400078efcff */
[----:B------:R-:W-:Y:S01]  /*30870*/  LOP3.LUT R10, R10, 0x80, RZ, 0xfc, !PT ;  /* 0x000000800a0a7812 */ /* 0x000fe200078efcff */
[----:B---3--:R-:W-:Y:S01]  /*30880*/  IMAD.MOV.U32 R3, RZ, RZ, R0 ;  /* 0x000000ffff037224 */ /* 0x008fe200078e0000 */
[----:B------:R-:W-:-:S05]  /*30890*/  SHF.R.S32.HI R0, RZ, 0x1f, R18 ;  /* 0x0000001fff007819 */ /* 0x000fca0000011412 */
[----:B------:R-:W-:Y:S02]  /*308a0*/  IMAD R0, R0, UR4, RZ ;  /* 0x0000000400007c24 */ /* 0x000fe4000f8e02ff */
[----:B------:R-:W-:-:S04]  /*308b0*/  IMAD.WIDE.U32 R2, R18, UR4, R2 ;  /* 0x0000000412027c25 */ /* 0x000fc8000f8e0002 */
[----:B------:R-:W-:Y:S01]  /*308c0*/  IMAD R0, R18, UR5, R0 ;  /* 0x0000000512007c24 */ /* 0x000fe2000f8e0200 */
[----:B------:R-:W-:Y:S02]  /*308d0*/  ULDC.64 UR4, c[0x0][0xa00] ;  /* 0x0002800000047ab9 */ /* 0x000fe40000000a00 */
[----:B------:R-:W-:Y:S01]  /*308e0*/  ISETP.NE.U32.AND P0, PT, RZ, UR4, PT ;  /* 0x00000004ff007c0c */ /* 0x000fe2000bf05070 */
[----:B------:R-:W-:Y:S01]  /*308f0*/  IMAD.IADD R3, R3, 0x1, R0 ;  /* 0x0000000103037824 */ /* 0x000fe200078e0200 */
[----:B------:R-:W-:Y:S02]  /*30900*/  SHF.R.S32.HI R0, RZ, 0x1f, R19 ;  /* 0x0000001fff007819 */ /* 0x000fe40000011413 */
[----:B------:R-:W-:Y:S01]  /*30910*/  ISETP.NE.AND.EX P0, PT, RZ, UR5, PT, P0 ;  /* 0x00000005ff007c0c */ /* 0x000fe2000bf05300 */
[----:B------:R-:W-:-:S03]  /*30920*/  ULDC.64 UR4, c[0x0][0x2e0] ;  /* 0x0000b80000047ab9 */ /* 0x000fc60000000a00 */
[----:B------:R-:W-:Y:S02]  /*30930*/  SEL R4, R0, RZ, !P0 ;  /* 0x000000ff00047207 */ /* 0x000fe40004000000 */
[----:B------:R-:W-:Y:S02]  /*30940*/  SEL R0, R19, RZ, !P0 ;  /* 0x000000ff13007207 */ /* 0x000fe40004000000 */
[----:B-1----:R-:W-:-:S13]  /*30950*/  ISETP.NE.AND P0, PT, R7, 0x1, PT ;  /* 0x000000010700780c */ /* 0x002fda0003f05270 */
[----:B------:R-:W0:Y:S08]  /*30960*/  @P0 LDC R5, c[0x0][0x44c] ;  /* 0x00011300ff050b82 */ /* 0x000e300000000800 */
[----:B------:R-:W1:Y:S01]  /*30970*/  @P0 LDC R6, c[0x0][0x450] ;  /* 0x00011400ff060b82 */ /* 0x000e620000000800 */
[----:B------:R-:W-:Y:S02]  /*30980*/  IMAD R4, R4, UR4, RZ ;  /* 0x0000000404047c24 */ /* 0x000fe4000f8e02ff */
[----:B------:R-:W-:-:S04]  /*30990*/  IMAD.WIDE.U32 R2, R0, UR4, R2 ;  /* 0x0000000400027c25 */ /* 0x000fc8000f8e0002 */
[----:B------:R-:W-:Y:S01]  /*309a0*/  IMAD R0, R0, UR5, R4 ;  /* 0x0000000500007c24 */ /* 0x000fe2000f8e0204 */
[----:B------:R-:W-:Y:S01]  /*309b0*/  ULDC.64 UR4, c[0x0][0x2d0] ;  /* 0x0000b40000047ab9 */ /* 0x000fe20000000a00 */
[----:B----4-:R-:W-:Y:S02]  /*309c0*/  IMAD.IADD R4, R8, 0x1, R12 ;  /* 0x0000000108047824 */ /* 0x010fe400078e020c */
[----:B------:R-:W-:Y:S02]  /*309d0*/  IMAD.IADD R3, R3, 0x1, R0 ;  /* 0x0000000103037824 */ /* 0x000fe400078e0200 */
[----:B0-----:R-:W-:Y:S01]  /*309e0*/  @P0 IMAD.HI.U32 R5, R4, R5, RZ ;  /* 0x0000000504050227 */ /* 0x001fe200078e00ff */
[----:B------:R-:W0:Y:S03]  /*309f0*/  S2R R8, SR_TID.X ;  /* 0x0000000000087919 */ /* 0x000e260000002100 */
[----:B------:R-:W-:Y:S01]  /*30a00*/  IMAD.MOV.U32 R0, RZ, RZ, R4 ;  /* 0x000000ffff007224 */ /* 0x000fe200078e0004 */
[----:B-1----:R-:W-:-:S05]  /*30a10*/  @P0 SHF.R.U32.HI R0, RZ, R6, R5 ;  /* 0x00000006ff000219 */ /* 0x002fca0000011605 */
[----:B------:R-:W-:-:S04]  /*30a20*/  IMAD.MOV R5, RZ, RZ, -R0 ;  /* 0x000000ffff057224 */ /* 0x000fc800078e0a00 */
[----:B------:R-:W-:Y:S01]  /*30a30*/  IMAD R4, R7, R5, R4 ;  /* 0x0000000507047224 */ /* 0x000fe200078e0204 */
[----:B------:R-:W-:Y:S01]  /*30a40*/  SHF.R.S32.HI R5, RZ, 0x1f, R0 ;  /* 0x0000001fff057819 */ /* 0x000fe20000011400 */
[----:B------:R-:W-:-:S04]  /*30a50*/  IMAD.WIDE.U32 R2, R0, UR4, R2 ;  /* 0x0000000400027c25 */ /* 0x000fc8000f8e0002 */
[----:B------:R-:W-:-:S04]  /*30a60*/  IMAD R5, R5, UR4, RZ ;  /* 0x0000000405057c24 */ /* 0x000fc8000f8e02ff */
[----:B------:R-:W-:Y:S01]  /*30a70*/  IMAD R0, R0, UR5, R5 ;  /* 0x0000000500007c24 */ /* 0x000fe2000f8e0205 */
[----:B------:R-:W-:-:S03]  /*30a80*/  ULDC.64 UR4, c[0x0][0x2c8] ;  /* 0x0000b20000047ab9 */ /* 0x000fc60000000a00 */
[----:B------:R-:W-:Y:S01]  /*30a90*/  IMAD.IADD R3, R3, 0x1, R0 ;  /* 0x0000000103037824 */ /* 0x000fe200078e0200 */
[----:B------:R-:W-:Y:S01]  /*30aa0*/  SHF.R.S32.HI R0, RZ, 0x1f, R4 ;  /* 0x0000001fff007819 */ /* 0x000fe20000011404 */
[----:B------:R-:W-:-:S04]  /*30ab0*/  IMAD.WIDE.U32 R2, R4, UR4, R2 ;  /* 0x0000000404027c25 */ /* 0x000fc8000f8e0002 */
[----:B------:R-:W-:Y:S01]  /*30ac0*/  IMAD R0, R0, UR4, RZ ;  /* 0x0000000400007c24 */ /* 0x000fe2000f8e02ff */
[----:B------:R-:W-:Y:S01]  /*30ad0*/  ULDC UR4, c[0x0][0x2b8] ;  /* 0x0000ae0000047ab9 */ /* 0x000fe20000000800 */
[----:B0-----:R-:W-:Y:S01]  /*30ae0*/  IMAD.SHL.U32 R9, R8, 0x10, RZ ;  /* 0x0000001008097824 */ /* 0x001fe200078e00ff */
[----:B------:R-:W-:Y:S02]  /*30af0*/  ISETP.GE.AND P2, PT, R10, UR4, PT ;  /* 0x000000040a007c0c */ /* 0x000fe4000bf46270 */
[----:B------:R-:W-:Y:S02]  /*30b00*/  LOP3.LUT R10, R8, 0x7f, RZ, 0xc0, !PT ;  /* 0x0000007f080a7812 */ /* 0x000fe400078ec0ff */
[----:B------:R0:W5:Y:S01]  /*30b10*/  LDL R8, [R1+0x34] ;  /* 0x0000340001087983 */ /* 0x0001620000100800 */
[----:B------:R-:W-:Y:S01]  /*30b20*/  LOP3.LUT R9, R9, 0x30, RZ, 0xc0, !PT ;  /* 0x0000003009097812 */ /* 0x000fe200078ec0ff */
[----:B------:R-:W-:Y:S01]  /*30b30*/  IMAD R0, R4, UR5, R0 ;  /* 0x0000000504007c24 */ /* 0x000fe2000f8e0200 */
[----:B------:R-:W-:-:S02]  /*30b40*/  IADD3 R4, P3, R2, UR6, RZ ;  /* 0x0000000602047c10 */ /* 0x000fc4000ff7e0ff */
[----:B------:R-:W-:Y:S02]  /*30b50*/  ISETP.GE.AND P0, PT, R9, UR4, PT ;  /* 0x0000000409007c0c */ /* 0x000fe4000bf06270 */
[----:B------:R-:W-:Y:S01]  /*30b60*/  ISETP.GE.AND P1, PT, R11, UR4, PT ;  /* 0x000000040b007c0c */ /* 0x000fe2000bf26270 */
[----:B------:R-:W-:Y:S01]  /*30b70*/  UMOV UR4, 0xffffffff ;  /* 0xffffffff00047882 */ /* 0x000fe20000000000 */
[----:B------:R-:W-:Y:S02]  /*30b80*/  IADD3.X R3, R3, UR7, R0, P3, !PT ;  /* 0x0000000703037c10 */ /* 0x000fe40009ffe400 */
[----:B------:R-:W-:Y:S01]  /*30b90*/  SHF.R.U32.HI R10, RZ, 0x2, R10 ;  /* 0x00000002ff0a7819 */ /* 0x000fe2000001160a */
[----:B0-----:R-:W-:Y:S08]  /*30ba0*/  BRA.DIV UR4, `(.L_x_1778) ;  /* 0x0000005204287947 */ /* 0x001ff0000b800000 */
[----:B------:R-:W2:Y:S04]  /*30bb0*/  LDL.LU R6, [R1+0x38] ;  /* 0x0000380001067983 */ /* 0x000ea80000300800 */
[----:B------:R-:W3:Y:S01]  /*30bc0*/  LDL.LU R11, [R1+0x30] ;  /* 0x00003000010b7983 */ /* 0x000ee20000300800 */
[----:B--2---:R-:W-:-:S03]  /*30bd0*/  IMAD R2, R6, R7, RZ ;  /* 0x0000000706027224 */ /* 0x004fc600078e02ff */
[----:B------:R-:W0:Y:S01]  /*30be0*/  SHFL.IDX PT, R7, R4, RZ, 0x1c1f ;  /* 0x001c1fff04077589 */ /* 0x000e2200000e0000 */
[----:B---3--:R-:W-:-:S03]  /*30bf0*/  IMAD.IADD R0, R10, 0x1, R11 ;  /* 0x000000010a007824 */ /* 0x008fc600078e020b */
[----:B------:R-:W1:Y:S01]  /*30c00*/  SHFL.IDX PT, R6, R3, RZ, 0x1c1f ;  /* 0x001c1fff03067589 */ /* 0x000e6200000e0000 */
[C---:B------:R-:W-:Y:S01]  /*30c10*/  VIADD R5, R0.reuse, 0x20 ;  /* 0x0000002000057836 */ /* 0x040fe20000000000 */
[----:B------:R-:W-:-:S13]  /*30c20*/  ISETP.GE.AND P4, PT, R0, R2, PT ;  /* 0x000000020000720c */ /* 0x000fda0003f86270 */
        /* <DEDUP_REMOVED lines=14> */
[----:B------:R-:W-:Y:S02]  /*30d10*/  @!P3 IMAD.MOV.U32 R6, RZ, RZ, R5 ;  /* 0x000000ffff06b224 */ /* 0x000fe400078e0005 */
[----:B------:R-:W-:-:S03]  /*30d20*/  VIADD R5, R0, 0x40 ;  /* 0x0000004000057836 */ /* 0x000fc60000000000 */
        /* <DEDUP_REMOVED lines=15> */
.L_x_1938:
[----:B------:R-:W-:Y:S01]  /*30e20*/  VIADD R0, R0, 0x60 ;  /* 0x0000006000007836 */ /* 0x000fe20000000000 */
[----:B------:R-:W-:Y:S04]  /*30e30*/  BSSY B0, `(.L_x_1779) ;  /* 0x000000b000007945 */ /* 0x000fe80003800000 */
        /* <DEDUP_REMOVED lines=10> */
.L_x_1780:
[----:B------:R-:W-:Y:S05]  /*30ee0*/  BSYNC B0 ;  /* 0x0000000000007941 */ /* 0x000fea0003800000 */
.L_x_1779:
[----:B0--34-:R0:W5:Y:S01]  /*30ef0*/  LDL R8, [R1+0x4] ;  /* 0x0000040001087983 */ /* 0x0191620000100800 */
[----:B------:R-:W-:Y:S01]  /*30f00*/  PLOP3.LUT P0, PT, PT, PT, PT, 0x80, 0x0 ;  /* 0x000000000000781c */ /* 0x000fe20003f0f070 */
[----:B------:R-:W-:-:S12]  /*30f10*/  NOP ;  /* 0x0000000000007918 */ /* 0x000fd80000000000 */
.L_x_1781:
        /* <DEDUP_REMOVED lines=19> */
.L_x_1939:
[----:B------:R-:W-:Y:S05]  /*31050*/  BSYNC B0 ;  /* 0x0000000000007941 */ /* 0x000fea0003800000 */
.L_x_1782:
[----:B--2---:R-:W2:Y:S04]  /*31060*/  LDL.LU R2, [R1+0x40] ;  /* 0x0000400001027983 */ /* 0x004ea80000300800 */
[----:B------:R-:W3:Y:S01]  /*31070*/  LDL R3, [R1+0x20] ;  /* 0x0000200001037983 */ /* 0x000ee20000100800 */
[----:B--2---:R-:W-:-:S05]  /*31080*/  VIADD R2, R2, 0xfffffffe ;  /* 0xfffffffe02027836 */ /* 0x004fca0000000000 */
[----:B---3--:R-:W-:-:S13]  /*31090*/  ISETP.GE.AND P0, PT, R2, R3, PT ;  /* 0x000000030200720c */ /* 0x008fda0003f06270 */
[----:B------:R-:W-:Y:S05]  /*310a0*/  @!P0 BRA `(.L_x_1784) ;  /* 0x0000001000248947 */ /* 0x000fea0003800000 */
[----:B------:R2:W5:Y:S04]  /*310b0*/  LDL.LU R0, [R1+0x8] ;  /* 0x0000080001007983 */ /* 0x0005680000300800 */
[----:B------:R2:W5:Y:S02]  /*310c0*/  LDL.LU R3, [R1+0x10] ;  /* 0x0000100001037983 */ /* 0x0005640000300800 */
.L_x_1806:
[----:B------:R-:W3:Y:S01]  /*310d0*/  LDL R4, [R1] ;  /* 0x0000000001047983 */ /* 0x000ee20000100800 */
[----:B-1---5:R-:W-:Y:S01]  /*310e0*/  VIADD R5, R0, 0x1 ;  /* 0x0000000100057836 */ /* 0x022fe20000000000 */
[----:B------:R-:W-:Y:S05]  /*310f0*/  YIELD ;  /* 0x0000000000007946 */ /* 0x000fea0003800000 */
[C---:B------:R-:W-:Y:S01]  /*31100*/  ISETP.NE.AND P0, PT, R5.reuse, 0x2, PT ;  /* 0x000000020500780c */ /* 0x040fe20003f05270 */
[----:B------:R-:W-:Y:S03]  /*31110*/  BSSY B0, `(.L_x_1785) ;  /* 0x000008f000007945 */ /* 0x000fe60003800000 */
[----:B--2---:R-:W-:-:S02]  /*31120*/  SEL R10, R5, RZ, P0 ;  /* 0x000000ff050a7207 */ /* 0x004fc40000000000 */
[----:B---3--:R-:W-:Y:S02]  /*31130*/  LOP3.LUT P1, RZ, R4, 0x1, RZ, 0xc0, !PT ;  /* 0x0000000104ff7812 */ /* 0x008fe4000782c0ff */
        /* <DEDUP_REMOVED lines=18> */
[----:B------:R-:W-:-:S04]  /*31260*/  @P0 SHF.R.U32.HI R4, RZ, R5, R6 ;  /* 0x00000005ff040219 */ /* 0x000fc80000011606 */
[--C-:B------:R-:W-:Y:S01]  /*31270*/  SHF.R.S32.HI R5, RZ, 0x1f, R4.reuse ;  /* 0x0000001fff057819 */ /* 0x100fe20000011404 */
[----:B------:R-:W-:-:S04]  /*31280*/  IMAD.MOV R8, RZ, RZ, -R4 ;  /* 0x000000ffff087224 */ /* 0x000fc800078e0a04 */
[----:B------:R-:W-:Y:S02]  /*31290*/  IMAD R8, R7, R8, R2 ;  /* 0x0000000807087224 */ /* 0x000fe400078e0202 */
[----:B---3--:R-:W-:-:S04]  /*312a0*/  IMAD R6, R12, UR6, RZ ;  /* 0x000000060c067c24 */ /* 0x008fc8000f8e02ff */
[C---:B--2---:R-:W-:Y:S02]  /*312b0*/  IMAD R6, R11.reuse, UR7, R6 ;  /* 0x000000070b067c24 */ /* 0x044fe4000f8e0206 */
[----:B------:R-:W-:-:S04]  /*312c0*/  IMAD.WIDE.U32 R4, R11, UR6, R4 ;  /* 0x000000060b047c25 */ /* 0x000fc8000f8e0004 */
[----:B------:R-:W-:Y:S01]  /*312d0*/  IMAD.IADD R5, R6, 0x1, R5 ;  /* 0x0000000106057824 */ /* 0x000fe200078e0205 */
[----:B------:R-:W-:-:S04]  /*312e0*/  LEA R6, P0, R4, UR4, 0x2 ;  /* 0x0000000404067c11 */ /* 0x000fc8000f8010ff */
[----:B------:R-:W-:-:S05]  /*312f0*/  LEA.HI.X R7, R4, UR5, R5, 0x2, P0 ;  /* 0x0000000504077c11 */ /* 0x000fca00080f1405 */
[----:B------:R3:W5:Y:S04]  /*31300*/  LDG.E R17, desc[UR60][R6.64] ;  /* 0x0000003c06117981 */ /* 0x000768000c1e1900 */
.L_x_1787:
[----:B------:R-:W4:Y:S01]  /*31310*/  LDL R4, [R1+0x4] ;  /* 0x0000040001047983 */ /* 0x000f220000100800 */
[----:B------:R-:W3:Y:S02]  /*31320*/  S2R R5, SR_TID.X ;  /* 0x0000000000057919 */ /* 0x000ee40000002100 */
[----:B---3--:R-:W-:Y:S01]  /*31330*/  LOP3.LUT R6, R5, 0x7f, RZ, 0xc0, !PT ;  /* 0x0000007f05067812 */ /* 0x008fe200078ec0ff */
[----:B------:R-:W-:Y:S03]  /*31340*/  BSSY B1, `(.L_x_1788) ;  /* 0x0000006000017945 */ /* 0x000fe60003800000 */
[----:B------:R-:W-:Y:S01]  /*31350*/  ISETP.NE.AND P1, PT, R6, RZ, PT ;  /* 0x000000ff0600720c */ /* 0x000fe20003f25270 */
[----:B----4-:R-:W-:Y:S01]  /*31360*/  IMAD R5, R10, 0x8, R4 ;  /* 0x000000080a057824 */ /* 0x010fe200078e0204 */
[----:B------:R-:W-:-:S04]  /*31370*/  SHF.L.U32 R4, R9, 0x1f, RZ ;  /* 0x0000001f09047819 */ /* 0x000fc800000006ff */
[----:B------:R-:W3:Y:S02]  /*31380*/  SYNCS.PHASECHK.TRANS64.TRYWAIT P0, [R5+URZ+0x29880], R4 ;  /* 0x02988004050075a7 */ /* 0x000ee4000800017f */
[----:B---3--:R-:W-:Y:S05]  /*31390*/  @!P0 BRA `(.L_x_1789) ;  /* 0x0000004c00ac8947 */ /* 0x008fea0003800000 */
.L_x_1940:
[----:B------:R-:W-:Y:S05]  /*313a0*/  BSYNC B1 ;  /* 0x0000000000017941 */ /* 0x000fea0003800000 */
.L_x_1788:
        /* <DEDUP_REMOVED lines=9> */
.L_x_1791:
[----:B------:R-:W-:Y:S05]  /*31440*/  BSYNC B1 ;  /* 0x0000000000017941 */ /* 0x000fea0003800000 */
.L_x_1790:
[----:B-1----:R-:W4:Y:S04]  /*31450*/  LDL R9, [R1+0x4] ;  /* 0x0000040001097983 */ /* 0x002f280000100800 */
[----:B------:R-:W4:Y:S04]  /*31460*/  LDL R7, [R1+0x8] ;  /* 0x0000080001077983 */ /* 0x000f280000100800 */
        /* <DEDUP_REMOVED lines=8> */
[----:B----4-:R-:W-:-:S02]  /*314f0*/  IMAD R7, R7, 0x5000, R9 ;  /* 0x0000500007077824 */ /* 0x010fc400078e0209 */
[----:B--2---:R-:W-:Y:S02]  /*31500*/  IMAD R6, R8, 0xa0, R6 ;  /* 0x000000a008067824 */ /* 0x004fe400078e0206 */
[----:B------:R-:W-:Y:S02]  /*31510*/  VIADD R7, R7, 0xa400 ;  /* 0x0000a40007077836 */ /* 0x000fe40000000000 */
[----:B------:R-:W-:-:S07]  /*31520*/  VIADD R8, R5, 0x29870 ;  /* 0x0002987005087836 */ /* 0x000fce0000000000 */
.L_x_1792:
[----:B------:R-:W-:-:S13]  /*31530*/  @P0 ELECT P2, URZ, PT ;  /* 0x00000000003f082f */ /* 0x000fda0003840000 */
[----:B-----5:R-:W-:Y:S02]  /*31540*/  @P2 R2UR UR13, R17 ;  /* 0x00000000110d22ca */ /* 0x020fe400000e0000 */
        /* <DEDUP_REMOVED lines=11> */
.L_x_1941:
[----:B------:R-:W-:Y:S05]  /*31600*/  BSYNC B1 ;  /* 0x0000000000017941 */ /* 0x000fea0003800000 */
.L_x_1793:
[----:B------:R-:W-:Y:S01]  /*31610*/  BSSY B1, `(.L_x_1795) ;  /* 0x000000b000017945 */ /* 0x000fe20003800000 */
[----:B------:R-:W-:Y:S02]  /*31620*/  IMAD.MOV.U32 R8, RZ, RZ, 0x0 ;  /* 0x00000000ff087424 */ /* 0x000fe400078e00ff */
[----:B------:R-:W-:Y:S01]  /*31630*/  IMAD.MOV.U32 R9, RZ, RZ, 0x14f00000 ;  /* 0x14f00000ff097424 */ /* 0x000fe200078e00ff */
[----:B------:R-:W-:Y:S06]  /*31640*/  @P1 BRA `(.L_x_1796) ;  /* 0x00000000001c1947 */ /* 0x000fec0003800000 */
[----:B------:R-:W2:Y:S01]  /*31650*/  S2R R7, SR_TID.X ;  /* 0x0000000000077919 */ /* 0x000ea20000002100 */
[----:B-1-3--:R-:W-:-:S04]  /*31660*/  IMAD.MOV.U32 R4, RZ, RZ, 0x7800 ;  /* 0x00007800ff047424 */ /* 0x00afc800078e00ff */
[----:B------:R4:W-:Y:S01]  /*31670*/  SYNCS.ARRIVE.TRANS64 RZ, [R5+URZ+0x29830], R4 ;  /* 0x0298300405ff79a7 */ /* 0x0009e2000800003f */
[----:B--2---:R-:W-:-:S04]  /*31680*/  LOP3.LUT R7, R7, 0x1f, RZ, 0xc0, !PT ;  /* 0x0000001f07077812 */ /* 0x004fc800078ec0ff */
[----:B------:R-:W-:-:S13]  /*31690*/  ISETP.NE.AND P0, PT, R7, RZ, PT ;  /* 0x000000ff0700720c */ /* 0x000fda0003f05270 */
[----:B----4-:R-:W-:Y:S05]  /*316a0*/  @!P0 BRA `(.L_x_1796) ;  /* 0x0000000000048947 */ /* 0x010fea0003800000 */
[----:B------:R-:W-:Y:S01]  /*316b0*/  BPT.TRAP 0x1 ;  /* 0x000000040000795c */ /* 0x000fe20000300000 */
.L_x_1796:
[----:B------:R-:W-:Y:S05]  /*316c0*/  BSYNC B1 ;  /* 0x0000000000017941 */ /* 0x000fea0003800000 */
.L_x_1795:
[----:B------:R-:W2:Y:S04]  /*316d0*/  LDL R7, [R1+0x4] ;  /* 0x0000040001077983 */ /* 0x000ea80000100800 */
[----:B-1-3--:R-:W2:Y:S01]  /*316e0*/  LDL R4, [R1+0x8] ;  /* 0x0000080001047983 */ /* 0x00aea20000100800 */
        /* <DEDUP_REMOVED lines=9> */
.L_x_1797:
        /* <DEDUP_REMOVED lines=15> */
.L_x_1798:
        /* <DEDUP_REMOVED lines=15> */
.L_x_1799:
        /* <DEDUP_REMOVED lines=9> */
[----:B---3--:R-:W-:Y:S05]  /*319f0*/  @P0 BRA.U.ANY `(.L_x_1799) ;  /* 0xfffffffd00d80947 */ /* 0x008fea000393ffff */
.L_x_1786:
[----:B------:R-:W-:Y:S05]  /*31a00*/  BSYNC B0 ;  /* 0x0000000000007941 */ /* 0x000fea0003800000 */
.L_x_1785:
[----:B------:R-:W-:-:S06]  /*31a10*/  UISETP.NE.AND UP0, UPT, UR37, 0x3, UPT ;  /* 0x000000032500788c */ /* 0x000fcc000bf05270 */
[----:B------:R-:W-:-:S13]  /*31a20*/  PLOP3.LUT P0, PT, PT, PT, UP0, 0x80, 0x0 ;  /* 0x000000000000781c */ /* 0x000fda0003f0f008 */
[----:B------:R-:W-:Y:S05]  /*31a30*/  @!P0 BRA `(.L_x_1800) ;  /* 0x0000000000048947 */ /* 0x000fea0003800000 */
[----:B------:R-:W-:Y:S01]  /*31a40*/  BPT.TRAP 0x1 ;  /* 0x000000040000795c */ /* 0x000fe20000300000 */
.L_x_1800:
[----:B------:R-:W3:Y:S01]  /*31a50*/  LDL R5, [R1+0x4] ;  /* 0x0000040001057983 */ /* 0x000ee20000100800 */
[----:B------:R-:W-:Y:S01]  /*31a60*/  IMAD.U32 R4, RZ, RZ, UR39 ;  /* 0x00000027ff047e24 */ /* 0x000fe2000f8e00ff */
[----:B------:R-:W-:Y:S04]  /*31a70*/  BSSY B0, `(.L_x_1801) ;  /* 0x0000007000007945 */ /* 0x000fe80003800000 */
[----:B------:R-:W-:Y:S02]  /*31a80*/  ISETP.NE.AND P1, PT, R4, 0x3, PT ;  /* 0x000000030400780c */ /* 0x000fe40003f25270 */
[----:B------:R-:W-:-:S04]  /*31a90*/  LOP3.LUT R4, R3, 0x1, RZ, 0x3c, !PT ;  /* 0x0000000103047812 */ /* 0x000fc800078e3cff */
[----:B------:R-:W-:Y:S01]  /*31aa0*/  SHF.L.U32 R4, R4, 0x1f, RZ ;  /* 0x0000001f04047819 */ /* 0x000fe200000006ff */
[----:B---3--:R-:W-:-:S04]  /*31ab0*/  IMAD R20, R0, 0x8, R5 ;  /* 0x0000000800147824 */ /* 0x008fc800078e0205 */
[----:B------:R-:W3:Y:S02]  /*31ac0*/  SYNCS.PHASECHK.TRANS64.TRYWAIT P0, [R20+URZ+0x29870], R4 ;  /* 0x02987004140075a7 */ /* 0x000ee4000800017f */
[----:B---3--:R-:W-:Y:S05]  /*31ad0*/  @!P0 BRA `(.L_x_1802) ;  /* 0x0000004800048947 */ /* 0x008fea0003800000 */
.L_x_1942:
[----:B------:R-:W-:Y:S05]  /*31ae0*/  BSYNC B0 ;  /* 0x0000000000007941 */ /* 0x000fea0003800000 */
.L_x_1801:
[----:B------:R-:W-:Y:S05]  /*31af0*/  @!P1 BRA `(.L_x_1803) ;  /* 0x0000000000049947 */ /* 0x000fea0003800000 */
[----:B------:R-:W-:Y:S01]  /*31b00*/  BPT.TRAP 0x1 ;  /* 0x000000040000795c */ /* 0x000fe20000300000 */
.L_x_1803:
[----:B------:R-:W-:Y:S01]  /*31b10*/  SHF.L.U32 R3, R3, 0x1f, RZ ;  /* 0x0000001f03037819 */ /* 0x000fe200000006ff */
[----:B------:R-:W-:-:S03]  /*31b20*/  IMAD R12, R0, 0x5000, RZ ;  /* 0x00005000000c7824 */ /* 0x000fc600078e02ff */
[----:B------:R-:W4:Y:S02]  /*31b30*/  SYNCS.PHASECHK.TRANS64.TRYWAIT P0, [R20+URZ+0x29860], R3 ;  /* 0x02986003140075a7 */ /* 0x000f24000800017f */
[----:B----4-:R-:W-:Y:S05]  /*31b40*/  @!P0 BRA `(.L_x_1804) ;  /* 0x0000004400fc8947 */ /* 0x010fea0003800000 */
.L_x_1943:
[----:B------:R-:W5:Y:S04]  /*31b50*/  LDL R0, [R1+0x2c] ;  /* 0x00002c0001007983 */ /* 0x000f680000100800 */
[----:B------:R-:W2:Y:S04]  /*31b60*/  LDL R13, [R1+0x4] ;  /* 0x00000400010d7983 */ /* 0x000ea80000100800 */
[----:B------:R-:W4:Y:S01]  /*31b70*/  LDL R14, [R1+0x28] ;  /* 0x00002800010e7983 */ /* 0x000f220000100800 */
[----:B-1----:R-:W1:Y:S01]  /*31b80*/  S2R R9, SR_TID.X ;  /* 0x0000000000097919 */ /* 0x002e620000002100 */
[----:B------:R-:W-:Y:S05]  /*31b90*/  WARPSYNC.ALL ;  /* 0x0000000000007948 */ /* 0x000fea0003800000 */
[----:B------:R-:W-:Y:S01]  /*31ba0*/  IMAD.MOV.U32 R15, RZ, RZ, 0x40 ;  /* 0x00000040ff0f7424 */ /* 0x000fe200078e00ff */
[----:B-1----:R-:W-:-:S04]  /*31bb0*/  LOP3.LUT P0, RZ, R9, 0x4, RZ, 0xc0, !PT ;  /* 0x0000000409ff7812 */ /* 0x002fc8000780c0ff */
[----:B------:R-:W-:Y:S02]  /*31bc0*/  SEL R15, R15, 0xffffffc0, !P0 ;  /* 0xffffffc00f0f7807 */ /* 0x000fe40004000000 */
[----:B-----5:R-:W-:-:S05]  /*31bd0*/  LOP3.LUT R0, R12, R0, RZ, 0xfc, !PT ;  /* 0x000000000c007212 */ /* 0x020fca00078efcff */
[----:B--2---:R-:W-:-:S05]  /*31be0*/  IMAD.IADD R0, R13, 0x1, R0 ;  /* 0x000000010d007824 */ /* 0x004fca00078e0200 */
[----:B---3--:R-:W1:Y:S01]  /*31bf0*/  LDSM.16.MT88.4 R4, [R0+0xa400] ;  /* 0x00a400000004783b */ /* 0x008e620000004200 */
[----:B----4-:R-:W-:Y:S01]  /*31c00*/  IMAD.IADD R3, R15, 0x1, R0 ;  /* 0x000000010f037824 */ /* 0x010fe200078e0200 */
        /* <DEDUP_REMOVED lines=69> */
.L_x_1805:
[----:B------:R-:W3:Y:S01]  /*32060*/  S2R R0, SR_TID.X ;  /* 0x0000000000007919 */ /* 0x000ee20000002100 */
[----:B-1----:R1:W-:Y:S01]  /*32070*/  SYNCS.ARRIVE.TRANS64.A1T0 RZ, [R20+URZ+0x29850], RZ ;  /* 0x029850ff14ff79a7 */ /* 0x0023e2000810003f */
[----:B---3--:R-:W-:Y:S02]  /*32080*/  LOP3.LUT R3, R0, 0x7f, RZ, 0xc0, !PT ;  /* 0x0000007f00037812 */ /* 0x008fe400078ec0ff */
[----:B------:R-:W3:Y:S01]  /*32090*/  LDL R0, [R1+0x20] ;  /* 0x0000200001007983 */ /* 0x000ee20000100800 */
[----:B------:R-:W-:Y:S01]  /*320a0*/  BAR.SYNC.DEFER_BLOCKING 0x2, 0x80 ;  /* 0x0082000000007b1d */ /* 0x000fe20000010000 */
[----:B------:R-:W-:-:S05]  /*320b0*/  ISETP.NE.AND P0, PT, R3, RZ, PT ;  /* 0x000000ff0300720c */ /* 0x000fca0003f05270 */
[----:B------:R4:W5:Y:S08]  /*320c0*/  LDL R3, [R1+0x10] ;  /* 0x0000100001037983 */ /* 0x0009700000100800 */
[----:B-1----:R-:W-:-:S05]  /*320d0*/  @!P0 VIADD R20, R20, 0x29880 ;  /* 0x0002988014148836 */ /* 0x002fca0000000000 */
[----:B------:R-:W-:-:S04]  /*320e0*/  @!P0 PRMT R20, RZ, 0x654, R20 ;  /* 0x00000654ff148816 */ /* 0x000fc80000000014 */
[----:B------:R4:W-:Y:S01]  /*320f0*/  @!P0 SYNCS.ARRIVE.TRANS64.RED.A1T0 RZ, [R20+URZ], RZ ;  /* 0x000000ff14ff89a7 */ /* 0x0009e2000810043f */
[C---:B---3--:R-:W-:Y:S01]  /*32100*/  ISETP.GT.AND P0, PT, R2.reuse, R0, PT ;  /* 0x000000000200720c */ /* 0x048fe20003f04270 */
[----:B------:R-:W-:Y:S01]  /*32110*/  VIADD R2, R2, 0xffffffff ;  /* 0xffffffff02027836 */ /* 0x000fe20000000000 */
[----:B------:R4:W5:Y:S11]  /*32120*/  LDL R0, [R1+0x8] ;  /* 0x0000080001007983 */ /* 0x0009760000100800 */
[----:B----4-:R-:W-:Y:S05]  /*32130*/  @P0 BRA `(.L_x_1806) ;  /* 0xffffffec00e40947 */ /* 0x010fea000383ffff */
.L_x_1784:
        /* <DEDUP_REMOVED lines=17> */
.L_x_1808:
[----:B------:R-:W-:Y:S05]  /*32250*/  BSYNC B0 ;  /* 0x0000000000007941 */ /* 0x000fea0003800000 */
.L_x_1807:
[----:B------:R-:W-:-:S06]  /*32260*/  UISETP.NE.AND UP0, UPT, UR37, 0x3, UPT ;  /* 0x000000032500788c */ /* 0x000fcc000bf05270 */
[----:B------:R-:W-:-:S13]  /*32270*/  PLOP3.LUT P1, PT, PT, PT, UP0, 0x80, 0x0 ;  /* 0x000000000000781c */ /* 0x000fda0003f2f008 */
[----:B------:R-:W-:Y:S05]  /*32280*/  @!P1 BRA `(.L_x_1809) ;  /* 0x0000000000049947 */ /* 0x000fea0003800000 */
[----:B------:R-:W-:Y:S01]  /*32290*/  BPT.TRAP 0x1 ;  /* 0x000000040000795c */ /* 0x000fe20000300000 */
.L_x_1809:
        /* <DEDUP_REMOVED lines=11> */
.L_x_1944:
[----:B------:R-:W-:Y:S05]  /*32350*/  BSYNC B0 ;  /* 0x0000000000007941 */ /* 0x000fea0003800000 */
.L_x_1810:
[----:B------:R-:W-:Y:S05]  /*32360*/  @!P2 BRA `(.L_x_1812) ;  /* 0x000000000004a947 */ /* 0x000fea0003800000 */
[----:B------:R-:W-:Y:S01]  /*32370*/  BPT.TRAP 0x1 ;  /* 0x000000040000795c */ /* 0x000fe20000300000 */
.L_x_1812:
[----:B---3--:R-:W3:Y:S02]  /*32380*/  LDL R0, [R1+0x10] ;  /* 0x0000100001007983 */ /* 0x008ee40000100800 */
[----:B---3--:R-:W-:-:S04]  /*32390*/  SHF.L.U32 R0, R0, 0x1f, RZ ;  /* 0x0000001f00007819 */ /* 0x008fc800000006ff */
[----:B------:R-:W3:Y:S02]  /*323a0*/  SYNCS.PHASECHK.TRANS64.TRYWAIT P1, [R17+URZ+0x29860], R0 ;  /* 0x02986000110075a7 */ /* 0x000ee4000802017f */
[----:B---3--:R-:W-:Y:S05]  /*323b0*/  @!P1 BRA `(.L_x_1813) ;  /* 0x0000004000089947 */ /* 0x008fea0003800000 */
.L_x_1945:
[----:B------:R-:W3:Y:S04]  /*323c0*/  LDL R18, [R1+0x8] ;  /* 0x0000080001127983 */ /* 0x000ee80000100800 */
[----:B------:R-:W4:Y:S04]  /*323d0*/  LDL R2, [R1+0x2c] ;  /* 0x00002c0001027983 */ /* 0x000f280000100800 */
[----:B--2---:R-:W2:Y:S04]  /*323e0*/  LDL R12, [R1+0x4] ;  /* 0x00000400010c7983 */ /* 0x004ea80000100800 */
[----:B------:R-:W5:Y:S01]  /*323f0*/  LDL R13, [R1+0x28] ;  /* 0x00002800010d7983 */ /* 0x000f620000100800 */
[----:B------:R-:W0:Y:S01]  /*32400*/  S2R R3, SR_TID.X ;  /* 0x0000000000037919 */ /* 0x000e220000002100 */
[----:B------:R-:W-:Y:S05]  /*32410*/  WARPSYNC.ALL ;  /* 0x0000000000007948 */ /* 0x000fea0003800000 */
[----:B0-----:R-:W-:Y:S01]  /*32420*/  LOP3.LUT P1, RZ, R3, 0x4, RZ, 0xc0, !PT ;  /* 0x0000000403ff7812 */ /* 0x001fe2000782c0ff */
[----:B------:R-:W-:-:S05]  /*32430*/  IMAD.MOV.U32 R3, RZ, RZ, 0x40 ;  /* 0x00000040ff037424 */ /* 0x000fca00078e00ff */
[----:B------:R-:W-:Y:S01]  /*32440*/  SEL R3, R3, 0xffffffc0, !P1 ;  /* 0xffffffc003037807 */ /* 0x000fe20004800000 */
[----:B---3--:R-:W-:-:S05]  /*32450*/  IMAD R0, R18, 0x5000, RZ ;  /* 0x0000500012007824 */ /* 0x008fca00078e02ff */
[----:B----4-:R-:W-:-:S05]  /*32460*/  LOP3.LUT R2, R0, R2, RZ, 0xfc, !PT ;  /* 0x0000000200027212 */ /* 0x010fca00078efcff */
[----:B--2---:R-:W-:-:S05]  /*32470*/  IMAD.IADD R2, R12, 0x1, R2 ;  /* 0x000000010c027824 */ /* 0x004fca00078e0202 */
[----:B-1----:R-:W0:Y:S01]  /*32480*/  LDSM.16.MT88.4 R4, [R2+0xa400] ;  /* 0x00a400000204783b */ /* 0x002e220000004200 */
[----:B------:R-:W-:Y:S01]  /*32490*/  IMAD.IADD R3, R3, 0x1, R2 ;  /* 0x0000000103037824 */ /* 0x000fe200078e0202 */
[----:B-----5:R-:W-:Y:S02]  /*324a0*/  LOP3.LUT R0, R0, R13, RZ, 0xfc, !PT ;  /* 0x0000000d00007212 */ /* 0x020fe400078efcff */
[C-C-:B0-----:R-:W-:Y:S02]  /*324b0*/  PRMT R8, R4.reuse, 0x6420, R5.reuse ;  /* 0x0000642004087816 */ /* 0x141fe40000000005 */
[----:B------:R-:W-:Y:S02]  /*324c0*/  PRMT R9, R4, 0x7531, R5 ;  /* 0x0000753104097816 */ /* 0x000fe40000000005 */
[C-C-:B------:R-:W-:Y:S02]  /*324d0*/  PRMT R10, R6.reuse, 0x6420, R7.reuse ;  /* 0x00006420060a7816 */ /* 0x140fe40000000007 */
[----:B------:R-:W-:-:S02]  /*324e0*/  PRMT R11, R6, 0x7531, R7 ;  /* 0x00007531060b7816 */ /* 0x000fc40000000007 */
[----:B------:R-:W0:Y:S01]  /*324f0*/  LDSM.16.MT88.4 R4, [R3+0xa400] ;  /* 0x00a400000304783b */ /* 0x000e220000004200 */
[----:B------:R-:W-:-:S05]  /*32500*/  IMAD.IADD R0, R12, 0x1, R0 ;  /* 0x000000010c007824 */ /* 0x000fca00078e0200 */
[----:B------:R0:W-:Y:S02]  /*32510*/  STSM.16.M88.4 [R0+0x400], R8 ;  /* 0x0004000800007844 */ /* 0x0001e40000000200 */
[C-C-:B0-----:R-:W-:Y:S02]  /*32520*/  PRMT R8, R4.reuse, 0x6420, R5.reuse ;  /* 0x0000642004087816 */ /* 0x141fe40000000005 */
        /* <DEDUP_REMOVED lines=60> */
.L_x_1814:
[----:B------:R-:W2:Y:S01]  /*328f0*/  LDL.LU R3, [R1+0x10] ;  /* 0x0000100001037983 */ /* 0x000ea20000300800 */
[----:B0-----:R0:W-:Y:S01]  /*32900*/  SYNCS.ARRIVE.TRANS64.A1T0 RZ, [R17+URZ+0x29850], RZ ;  /* 0x029850ff11ff79a7 */ /* 0x0011e2000810003f */
[----:B-1----:R-:W-:Y:S02]  /*32910*/  VIADD R0, R18, 0x1 ;  /* 0x0000000112007836 */ /* 0x002fe40000000000 */
[----:B0-----:R-:W-:-:S05]  /*32920*/  @!P0 VIADD R17, R17, 0x29880 ;  /* 0x0002988011118836 */ /* 0x001fca0000000000 */
[----:B------:R-:W-:Y:S01]  /*32930*/  @!P0 PRMT R17, RZ, 0x654, R17 ;  /* 0x00000654ff118816 */ /* 0x000fe20000000011 */
[----:B------:R-:W-:Y:S06]  /*32940*/  BAR.SYNC.DEFER_BLOCKING 0x2, 0x80 ;  /* 0x0082000000007b1d */ /* 0x000fec0000010000 */
[----:B------:R1:W-:Y:S01]  /*32950*/  @!P0 SYNCS.ARRIVE.TRANS64.RED.A1T0 RZ, [R17+URZ], RZ ;  /* 0x000000ff11ff89a7 */ /* 0x0003e2000810043f */
[----:B------:R-:W-:-:S04]  /*32960*/  ISETP.NE.AND P0, PT, R0, 0x2, PT ;  /* 0x000000020000780c */ /* 0x000fc80003f05270 */
[----:B------:R-:W-:Y:S02]  /*32970*/  SEL R2, RZ, 0x1, P0 ;  /* 0x00000001ff027807 */ /* 0x000fe40000000000 */
[----:B------:R-:W-:-:S05]  /*32980*/  SEL R0, R0, RZ, P0 ;  /* 0x000000ff00007207 */ /* 0x000fca0000000000 */
[----:B------:R1:W-:Y:S01]  /*32990*/  STL [R1+0x8], R0 ;  /* 0x0000080001007387 */ /* 0x0003e20000100800 */
[----:B--2---:R-:W-:-:S05]  /*329a0*/  LOP3.LUT R3, R3, R2, RZ, 0x3c, !PT ;  /* 0x0000000203037212 */ /* 0x004fca00078e3cff */
[----:B------:R1:W-:Y:S02]  /*329b0*/  STL [R1+0x10], R3 ;  /* 0x0000100301007387 */ /* 0x0003e40000100800 */
.L_x_1759:
[----:B-1----:R-:W2:Y:S02]  /*329c0*/  LDL R0, [R1] ;  /* 0x0000000001007983 */ /* 0x002ea40000100800 */
[----:B--2---:R-:W-:-:S13]  /*329d0*/  LOP3.LUT P0, RZ, R0, 0x2, RZ, 0xc0, !PT ;  /* 0x0000000200ff7812 */ /* 0x004fda000780c0ff */
[----:B------:R-:W-:Y:S05]  /*329e0*/  @!P0 BRA `(.L_x_1815) ;  /* 0x0000000000288947 */ /* 0x000fea0003800000 */
[----:B------:R-:W-:Y:S05]  /*329f0*/  WARPSYNC.ALL ;  /* 0x0000000000007948 */ /* 0x000fea0003800000 */
[----:B------:R-:W1:Y:S08]  /*32a00*/  S2UR UR5, SR_CgaCtaId ;  /* 0x00000000000579c3 */ /* 0x000e700000008800 */
[----:B------:R-:W-:Y:S06]  /*32a10*/  BAR.SYNC.DEFER_BLOCKING 0x5, 0x180 ;  /* 0x0146000000007b1d */ /* 0x000fec0000010000 */
[----:B------:R-:W-:-:S02]  /*32a20*/  UMOV UR4, 0x400 ;  /* 0x0000040000047882 */ /* 0x000fc40000000000 */
[----:B-1----:R-:W-:-:S06]  /*32a30*/  ULEA UR4, UR5, UR4, 0x18 ;  /* 0x0000000405047291 */ /* 0x002fcc000f8ec03f */
[----:B------:R-:W-:-:S05]  /*32a40*/  IMAD.U32 R0, RZ, RZ, UR4 ;  /* 0x00000004ff007e24 */ /* 0x000fca000f8e00ff */
[----:B------:R3:W4:Y:S04]  /*32a50*/  LDS.128 R16, [R0+0x298d0] ;  /* 0x0298d00000107984 */ /* 0x0007280000000c00 */
[----:B------:R3:W-:Y:S01]  /*32a60*/  STL [R1+0x4], R0 ;  /* 0x0000040001007387 */ /* 0x0007e20000100800 */
[----:B------:R-:W-:Y:S06]  /*32a70*/  BAR.ARV 0x4, 0x180 ;  /* 0x0106000000007b1d */ /* 0x000fec0000002000 */
[----:B------:R-:W-:Y:S05]  /*32a80*/  BRA `(.L_x_1816) ;  /* 0x0000000800dc7947 */ /* 0x000fea0003800000 */
.L_x_1815:
        /* <DEDUP_REMOVED lines=35> */
[----:B------:R1:W2:Y:S02]  /*32cc0*/  SHFL.IDX PT, R8, R6, 0x1f, 0x1f ;  /* 0x03e01f0006087f89 */ /* 0x0002a400000e0000 */
.L_x_1955:
[----:B------:R-:W-:Y:S02]  /*32cd0*/  ULDC UR4, c[0x0][0xc38] ;  /* 0x00030e0000047ab9 */ /* 0x000fe40000000800 */
[----:B------:R-:W-:-:S04]  /*32ce0*/  IMAD.U32 R4, RZ, RZ, UR4 ;  /* 0x00000004ff047e24 */ /* 0x000fc8000f8e00ff */
[----:B--2---:R-:W-:-:S04]  /*32cf0*/  IMAD R8, R8, R4, RZ ;  /* 0x0000000408087224 */ /* 0x004fc800078e02ff */
[----:B------:R-:W-:-:S05]  /*32d00*/  IMAD.IADD R5, R5, 0x1, R8 ;  /* 0x0000000105057824 */ /* 0x000fca00078e0208 */
[----:B------:R-:W-:-:S13]  /*32d10*/  ISETP.GT.AND P6, PT, R5, R0, PT ;  /* 0x000000000500720c */ /* 0x000fda0003fc4270 */
[----:B------:R-:W-:Y:S05]  /*32d20*/  @P6 BRA `(.L_x_1818) ;  /* 0x00000000009c6947 */ /* 0x000fea0003800000 */
.L_x_1823:
[----:B------:R-:W2:Y:S01]  /*32d30*/  LDC R2, c[0x0][0xc3c] ;  /* 0x00030f00ff027b82 */ /* 0x000ea20000000800 */
[----:B------:R-:W-:-:S05]  /*32d40*/  VIADD R19, R19, 0x1f ;  /* 0x0000001f13137836 */ /* 0x000fca0000000000 */
[----:B--2---:R-:W-:-:S13]  /*32d50*/  ISETP.GE.AND P6, PT, R19, R2, PT ;  /* 0x000000021300720c */ /* 0x004fda0003fc6270 */
[----:B------:R-:W-:Y:S05]  /*32d60*/  @P6 BRA `(.L_x_1819) ;  /* 0x0000000400d86947 */ /* 0x000fea0003800000 */
[----:B------:R-:W2:Y:S01]  /*32d70*/  S2R R3, SR_TID.X ;  /* 0x0000000000037919 */ /* 0x000ea20000002100 */
[----:B------:R-:W-:Y:S01]  /*32d80*/  BSSY B0, `(.L_x_1820) ;  /* 0x0000009000007945 */ /* 0x000fe20003800000 */
[----:B--2---:R-:W-:-:S05]  /*32d90*/  LOP3.LUT R3, R3, 0x1f, RZ, 0xc0, !PT ;  /* 0x0000001f03037812 */ /* 0x004fca00078ec0ff */
[----:B------:R-:W-:-:S05]  /*32da0*/  IMAD.IADD R4, R19, 0x1, R3 ;  /* 0x0000000113047824 */ /* 0x000fca00078e0203 */
[----:B------:R-:W-:Y:S01]  /*32db0*/  ISETP.GE.OR P6, PT, R4, R2, !P0 ;  /* 0x000000020400720c */ /* 0x000fe200047c6670 */
[----:B------:R-:W-:-:S12]  /*32dc0*/  IMAD.MOV.U32 R2, RZ, RZ, RZ ;  /* 0x000000ffff027224 */ /* 0x000fd800078e00ff */
[----:B------:R-:W-:Y:S05]  /*32dd0*/  @P6 BRA `(.L_x_1821) ;  /* 0x00000000000c6947 */ /* 0x000fea0003800000 */
[----:B------:R-:W2:Y:S02]  /*32de0*/  LDC.64 R2, c[0x0][0xc80] ;  /* 0x00032000ff027b82 */ /* 0x000ea40000000a00 */
[----:B--2---:R-:W-:-:S06]  /*32df0*/  IMAD.WIDE R2, R4, 0x4, R2 ;  /* 0x0000000404027825 */ /* 0x004fcc00078e0202 */
[----:B------:R2:W5:Y:S02]  /*32e00*/  LDG.E R2, desc[UR60][R2.64] ;  /* 0x0000003c02027981 */ /* 0x000564000c1e1900 */
.L_x_1821:
[----:B------:R-:W-:Y:S05]  /*32e10*/  BSYNC B0 ;  /* 0x0000000000007941 */ /* 0x000fea0003800000 */
.L_x_1820:
[----:B------:R-:W-:-:S03]  /*32e20*/  UMOV UR4, 0xffffffff ;  /* 0xffffffff00047882 */ /* 0x000fc60000000000 */
[----:B------:R-:W-:Y:S05]  /*32e30*/  BRA.DIV UR4, `(.L_x_1822) ;  /* 0x0000003a04b87947 */ /* 0x000fea000b800000 */
[----:B--2--5:R-:W2:Y:S02]  /*32e40*/  SHFL.UP PT, R3, R2, 0x1, RZ ;  /* 0x0420000002037989 */ /* 0x024ea400000e00ff */
[----:B--2---:R-:W-:-:S05]  /*32e50*/  SEL R3, R3, RZ, P1 ;  /* 0x000000ff03037207 */ /* 0x004fca0000800000 */
[----:B------:R-:W-:-:S05]  /*32e60*/  IMAD.IADD R3, R2, 0x1, R3 ;  /* 0x0000000102037824 */ /* 0x000fca00078e0203 */
[----:B------:R-:W2:Y:S02]  /*32e70*/  SHFL.UP PT, R4, R3, 0x2, RZ ;  /* 0x0440000003047989 */ /* 0x000ea400000e00ff */
        /* <DEDUP_REMOVED lines=10> */
[----:B-1----:R-:W-:-:S05]  /*32f20*/  IMAD.IADD R6, R3, 0x1, R4 ;  /* 0x0000000103067824 */ /* 0x002fca00078e0204 */
[----:B------:R1:W2:Y:S02]  /*32f30*/  SHFL.IDX PT, R8, R6, 0x1f, 0x1f ;  /* 0x03e01f0006087f89 */ /* 0x0002a400000e0000 */
.L_x_1963:
[----:B------:R-:W-:Y:S02]  /*32f40*/  ULDC UR4, c[0x0][0xc38] ;  /* 0x00030e0000047ab9 */ /* 0x000fe40000000800 */
[----:B------:R-:W-:-:S04]  /*32f50*/  IMAD.U32 R4, RZ, RZ, UR4 ;  /* 0x00000004ff047e24 */ /* 0x000fc8000f8e00ff */
[----:B--2---:R-:W-:-:S04]  /*32f60*/  IMAD R8, R8, R4, RZ ;  /* 0x0000000408087224 */ /* 0x004fc800078e02ff */
[----:B------:R-:W-:-:S05]  /*32f70*/  IMAD.IADD R5, R8, 0x1, R5 ;  /* 0x0000000108057824 */ /* 0x000fca00078e0205 */
[----:B------:R-:W-:-:S13]  /*32f80*/  ISETP.GT.AND P6, PT, R5, R0, PT ;  /* 0x000000000500720c */ /* 0x000fda0003fc4270 */
[----:B------:R-:W-:Y:S05]  /*32f90*/  @!P6 BRA `(.L_x_1823) ;  /* 0xfffffffc0064e947 */ /* 0x000fea000383ffff */
.L_x_1818:
        /* <DEDUP_REMOVED lines=8> */
.L_x_1967:
[----:B------:R-:W-:Y:S01]  /*33020*/  ISETP.NE.AND P0, PT, R3, RZ, PT ;  /* 0x000000ff0300720c */ /* 0x000fe20003f05270 */
[----:B------:R-:W-:-:S12]  /*33030*/  IMAD.MOV.U32 R16, RZ, RZ, RZ ;  /* 0x000000ffff107224 */ /* 0x000fd800078e00ff */
[----:B------:R-:W-:Y:S05]  /*33040*/  @!P0 BRA `(.L_x_1825) ;  /* 0x0000000000148947 */ /* 0x000fea0003800000 */
[----:B------:R-:W-:Y:S01]  /*33050*/  UMOV UR4, 0xffffffff ;  /* 0xffffffff00047882 */ /* 0x000fe20000000000 */
[----:B------:R-:W-:Y:S02]  /*33060*/  VIADD R12, R5, 0xffffffff ;  /* 0xffffffff050c7836 */ /* 0x000fe40000000000 */
[----:B------:R-:W-:Y:S05]  /*33070*/  BRA.DIV UR4, `(.L_x_1826) ;  /* 0x0000003e04487947 */ /* 0x000fea000b800000 */
[----:B-1----:R1:W4:Y:S02]  /*33080*/  SHFL.IDX PT, R6, R6, R12, 0x1f ;  /* 0x00001f0c06067589 */ /* 0x00232400000e0000 */
.L_x_1970:
[----:B----4-:R-:W-:-:S07]  /*33090*/  IMAD.MOV.U32 R16, RZ, RZ, R6 ;  /* 0x000000ffff107224 */ /* 0x010fce00078e0006 */
.L_x_1825:
[----:B-1----:R-:W1:Y:S01]  /*330a0*/  LDC.64 R6, c[0x0][0xc90] ;  /* 0x00032400ff067b82 */ /* 0x002e620000000a00 */
[----:B------:R-:W-:-:S04]  /*330b0*/  IMAD.IADD R19, R5, 0x1, R19 ;  /* 0x0000000105137824 */ /* 0x000fc800078e0213 */
[----:B-1----:R-:W-:-:S06]  /*330c0*/  IMAD.WIDE R6, R19, 0x4, R6 ;  /* 0x0000000413067825 */ /* 0x002fcc00078e0206 */
[----:B------:R-:W2:Y:S01]  /*330d0*/  LDG.E R6, desc[UR60][R6.64] ;  /* 0x0000003c06067981 */ /* 0x000ea2000c1e1900 */
[----:B------:R-:W-:-:S04]  /*330e0*/  IMAD R16, R16, R4, R8 ;  /* 0x0000000410107224 */ /* 0x000fc800078e0208 */
[----:B------:R-:W-:Y:S02]  /*330f0*/  IMAD.IADD R0, R0, 0x1, -R16 ;  /* 0x0000000100007824 */ /* 0x000fe400078e0a10 */
[----:B--23--:R-:W-:-:S05]  /*33100*/  IMAD R5, R17, R6, RZ ;  /* 0x0000000611057224 */ /* 0x00cfca00078e02ff */
[----:B------:R-:W-:-:S04]  /*33110*/  IABS R7, R5 ;  /* 0x0000000500077213 */ /* 0x000fc80000000000 */
[----:B------:R-:W1:Y:S08]  /*33120*/  I2F.RP R2, R7 ;  /* 0x0000000700027306 */ /* 0x000e700000209400 */
        /* <DEDUP_REMOVED lines=19> */
[----:B------:R-:W-:-:S04]  /*33260*/  @P0 VIADD R8, R8, 0x1 ;  /* 0x0000000108080836 */ /* 0x000fc80000000000 */
[----:B------:R-:W-:-:S04]  /*33270*/  IMAD.MOV.U32 R2, RZ, RZ, R8 ;  /* 0x000000ffff027224 */ /* 0x000fc800078e0008 */
[----:B------:R-:W-:Y:S01]  /*33280*/  @!P2 IMAD.MOV R2, RZ, RZ, -R2 ;  /* 0x000000ffff02a224 */ /* 0x000fe200078e0a02 */
[----:B------:R-:W-:-:S05]  /*33290*/  @!P1 LOP3.LUT R2, RZ, R5, RZ, 0x33, !PT ;  /* 0x00000005ff029212 */ /* 0x000fca00078e33ff */
[----:B------:R-:W-:Y:S02]  /*332a0*/  IMAD R7, R6, R2, RZ ;  /* 0x0000000206077224 */ /* 0x000fe400078e02ff */
[----:B------:R-:W-:Y:S02]  /*332b0*/  IMAD.MOV R2, RZ, RZ, -R2 ;  /* 0x000000ffff027224 */ /* 0x000fe400078e0a02 */
[----:B------:R-:W-:Y:S02]  /*332c0*/  IMAD.MOV R3, RZ, RZ, -R7 ;  /* 0x000000ffff037224 */ /* 0x000fe400078e0a07 */
[----:B------:R-:W-:-:S03]  /*332d0*/  IMAD R0, R5, R2, R0 ;  /* 0x0000000205007224 */ /* 0x000fc600078e0200 */
[----:B------:R-:W-:-:S04]  /*332e0*/  VIADDMNMX R4, R3, R4, R6, PT ;  /* 0x0000000403047246 */ /* 0x000fc80003800106 */
        /* <DEDUP_REMOVED lines=25> */
[----:B------:R-:W-:-:S04]  /*33480*/  IMAD.MOV R4, RZ, RZ, -R4 ;  /* 0x000000ffff047224 */ /* 0x000fc800078e0a04 */
[----:B------:R-:W-:Y:S01]  /*33490*/  IMAD R18, R2, R4, R0 ;  /* 0x0000000402127224 */ /* 0x000fe200078e0200 */
[----:B------:R-:W-:-:S05]  /*334a0*/  LOP3.LUT R2, RZ, R2, RZ, 0x33, !PT ;  /* 0x00000002ff027212 */ /* 0x000fca00078e33ff */
[----:B------:R-:W-:Y:S01]  /*334b0*/  IMAD.IADD R17, R17, 0x1, R2 ;  /* 0x0000000111117824 */ /* 0x000fe200078e0202 */
[----:B------:R-:W-:Y:S06]  /*334c0*/  BRA `(.L_x_1827) ;  /* 0x00000000001c7947 */ /* 0x000fec0003800000 */
.L_x_1819:
[----:B------:R-:W-:Y:S01]  /*334d0*/  UMOV UR4, URZ ;  /* 0x0000003f00047c82 */ /* 0x000fe20008000000 */
[----:B------:R-:W-:Y:S01]  /*334e0*/  UMOV UR5, URZ ;  /* 0x0000003f00057c82 */ /* 0x000fe20008000000 */
[----:B------:R-:W-:Y:S01]  /*334f0*/  ULDC UR6, c[0x0][0xc3c] ;  /* 0x00030f0000067ab9 */ /* 0x000fe20000000800 */
[----:B------:R-:W-:Y:S02]  /*33500*/  IMAD.MOV.U32 R16, RZ, RZ, R0 ;  /* 0x000000ffff107224 */ /* 0x000fe400078e0000 */
[----:B------:R-:W-:Y:S02]  /*33510*/  IMAD.U32 R17, RZ, RZ, UR4 ;  /* 0x00000004ff117e24 */ /* 0x000fe4000f8e00ff */
[----:B------:R-:W-:Y:S02]  /*33520*/  IMAD.U32 R18, RZ, RZ, UR5 ;  /* 0x00000005ff127e24 */ /* 0x000fe4000f8e00ff */
[----:B------:R-:W-:-:S07]  /*33530*/  IMAD.U32 R19, RZ, RZ, UR6 ;  /* 0x00000006ff137e24 */ /* 0x000fce000f8e00ff */
.L_x_1827:
[----:B------:R2:W3:Y:S01]  /*33540*/  LDL R3, [R1+0x4] ;  /* 0x0000040001037983 */ /* 0x0004e20000100800 */
[----:B------:R-:W4:Y:S01]  /*33550*/  S2R R0, SR_TID.X ;  /* 0x0000000000007919 */ /* 0x000f220000002100 */
[----:B------:R-:W-:Y:S05]  /*33560*/  WARPSYNC.ALL ;  /* 0x0000000000007948 */ /* 0x000fea0003800000 */
[----:B----4-:R-:W-:Y:S01]  /*33570*/  LOP3.LUT R0, R0, 0x1f, RZ, 0xc0, !PT ;  /* 0x0000001f00007812 */ /* 0x010fe200078ec0ff */
[----:B------:R-:W-:Y:S03]  /*33580*/  BAR.SYNC.DEFER_BLOCKING 0x4, 0x180 ;  /* 0x0106000000007b1d */ /* 0x000fe60000010000 */
[----:B------:R-:W-:-:S13]  /*33590*/  ISETP.NE.AND P0, PT, R0, RZ, PT ;  /* 0x000000ff0000720c */ /* 0x000fda0003f05270 */
[----:B------:R-:W3:Y:S01]  /*335a0*/  @!P0 S2R R0, SR_CgaCtaId ;  /* 0x0000000000008919 */ /* 0x000ee20000008800 */
[----:B------:R-:W-:-:S04]  /*335b0*/  @!P0 MOV R2, 0x400 ;  /* 0x0000040000028802 */ /* 0x000fc80000000f00 */
[----:B---3--:R-:W-:-:S05]  /*335c0*/  @!P0 LEA R3, R0, R2, 0x18 ;  /* 0x0000000200038211 */ /* 0x008fca00078ec0ff */
[----:B------:R2:W-:Y:S04]  /*335d0*/  @!P0 STS.128 [R3+0x298d0], R16 ;  /* 0x0298d01003008388 */ /* 0x0005e80000000c00 */
[----:B------:R2:W-:Y:S01]  /*335e0*/  @!P0 STL [R1+0x4], R3 ;  /* 0x0000040301008387 */ /* 0x0005e20000100800 */
[----:B------:R-:W-:Y:S06]  /*335f0*/  BAR.ARV 0x5, 0x180 ;  /* 0x0146000000007b1d */ /* 0x000fec0000002000 */
.L_x_1816:
[----:B------:R-:W-:Y:S02]  /*33600*/  ULDC UR4, c[0x0][0xc3c] ;  /* 0x00030f0000047ab9 */ /* 0x000fe40000000800 */
[----:B----4-:R-:W-:-:S13]  /*33610*/  ISETP.GE.AND P0, PT, R19, UR4, PT ;  /* 0x0000000413007c0c */ /* 0x010fda000bf06270 */
[----:B------:R-:W-:Y:S05]  /*33620*/  @!P0 BRA `(.L_x_1828) ;  /* 0xffffff9c00f48947 */ /* 0x000fea000383ffff */
[----:B------:R-:W-:Y:S05]  /*33630*/  BSYNC B7 ;  /* 0x0000000000077941 */ /* 0x000fea0003800000 */
.L_x_1702:
[----:B---3--:R-:W3:Y:S01]  /*33640*/  LDL.LU R0, [R1+0x50] ;  /* 0x0000500001007983 */ /* 0x008ee20000300800 */
[----:B------:R-:W-:Y:S01]  /*33650*/  BSSY B0, `(.L_x_1829) ;  /* 0x000000b000007945 */ /* 0x000fe20003800000 */
[----:B------:R-:W4:Y:S01]  /*33660*/  S2R R5, SR_CgaCtaId ;  /* 0x0000000000057919 */ /* 0x000f220000008800 */
[----:B---3--:R-:W-:-:S05]  /*33670*/  VIADD R0, R0, 0x1 ;  /* 0x0000000100007836 */ /* 0x008fca0000000000 */
[----:B0-----:R-:W-:-:S04]  /*33680*/  LEA.HI R2, R0, R0, RZ, 0x1 ;  /* 0x0000000000027211 */ /* 0x001fc800078f08ff */
[----:B--2---:R-:W-:-:S05]  /*33690*/  LOP3.LUT R3, R2, 0xfffffffe, RZ, 0xc0, !PT ;  /* 0xfffffffe02037812 */ /* 0x004fca00078ec0ff */
[----:B------:R-:W-:Y:S01]  /*336a0*/  IMAD.IADD R3, R0, 0x1, -R3 ;  /* 0x0000000100037824 */ /* 0x000fe200078e0a03 */
[----:B------:R-:W-:-:S04]  /*336b0*/  MOV R0, 0x400 ;  /* 0x0000040000007802 */ /* 0x000fc80000000f00 */
[----:B----4-:R-:W-:Y:S02]  /*336c0*/  LEA R0, R5, R0, 0x18 ;  /* 0x0000000005007211 */ /* 0x010fe400078ec0ff */
[----:B------:R-:W-:-:S04]  /*336d0*/  SHF.L.U32 R3, R3, 0x1f, RZ ;  /* 0x0000001f03037819 */ /* 0x000fc800000006ff */
[----:B------:R-:W0:Y:S02]  /*336e0*/  SYNCS.PHASECHK.TRANS64.TRYWAIT P0, [R0+URZ+0x29820], R3 ;  /* 0x02982003000075a7 */ /* 0x000e24000800017f */
[----:B0-----:R-:W-:Y:S05]  /*336f0*/  @!P0 BRA `(.L_x_1830) ;  /* 0x0000003400d08947 */ /* 0x001fea0003800000 */
.L_x_1971:
[----:B------:R-:W-:Y:S05]  /*33700*/  BSYNC B0 ;  /* 0x0000000000007941 */ /* 0x000fea0003800000 */
.L_x_1829:
[----:B------:R-:W-:-:S03]  /*33710*/  UMOV UR4, 0xffffffff ;  /* 0xffffffff00047882 */ /* 0x000fc60000000000 */
[----:B------:R-:W-:Y:S05]  /*33720*/  BRA.DIV UR4, `(.L_x_1831) ;  /* 0x0000003604d87947 */ /* 0x000fea000b800000 */
[----:B------:R-:W2:Y:S02]  /*33730*/  S2R R2, SR_TID.X ;  /* 0x0000000000027919 */ /* 0x000ea40000002100 */
[----:B--2---:R-:W-:-:S04]  /*33740*/  SHF.R.U32.HI R2, RZ, 0x5, R2 ;  /* 0x00000005ff027819 */ /* 0x004fc80000011602 */
[----:B------:R-:W-:-:S05]  /*33750*/  LOP3.LUT R2, R2, 0x3, RZ, 0xc0, !PT ;  /* 0x0000000302027812 */ /* 0x000fca00078ec0ff */
[----:B------:R2:W3:Y:S02]  /*33760*/  SHFL.IDX PT, R14, R2, RZ, 0x1f ;  /* 0x00001fff020e7589 */ /* 0x0004e400000e0000 */
.L_x_1974:
[----:B---3--:R-:W-:-:S13]  /*33770*/  ISETP.NE.AND P0, PT, R14, RZ, PT ;  /* 0x000000ff0e00720c */ /* 0x008fda0003f05270 */
[----:B------:R-:W-:Y:S05]  /*33780*/  @P0 BRA `(.L_x_1429) ;  /* 0x0000000000b00947 */ /* 0x000fea0003800000 */
[----:B------:R-:W-:-:S03]  /*33790*/  UMOV UR4, 0xffffffff ;  /* 0xffffffff00047882 */ /* 0x000fc60000000000 */
[----:B------:R-:W-:Y:S05]  /*337a0*/  BRA.DIV UR4, `(.L_x_1832) ;  /* 0x0000003604ec7947 */ /* 0x000fea000b800000 */
[----:B------:R-:W-:-:S13]  /*337b0*/  ELECT P6, URZ, PT ;  /* 0x00000000003f782f */ /* 0x000fda00038c0000 */
.L_x_1977:
[----:B------:R-:W-:Y:S05]  /*337c0*/  @!P6 BRA `(.L_x_1429) ;  /* 0x0000000000a0e947 */ /* 0x000fea0003800000 */
[----:B------:R-:W-:-:S06]  /*337d0*/  ULOP3.LUT UR4, UR36, 0x2, URZ, 0xfc, !UPT ;  /* 0x0000000224047892 */ /* 0x000fcc000f8efc3f */
[----:B--2---:R-:W-:-:S05]  /*337e0*/  IMAD.U32 R2, RZ, RZ, UR4 ;  /* 0x00000004ff027e24 */ /* 0x004fca000f8e00ff */
[----:B------:R-:W-:-:S13]  /*337f0*/  ISETP.NE.AND P0, PT, R2, 0x3, PT ;  /* 0x000000030200780c */ /* 0x000fda0003f05270 */
[----:B------:R-:W-:Y:S05]  /*33800*/  @!P0 BRA `(.L_x_1833) ;  /* 0x0000000000048947 */ /* 0x000fea0003800000 */
[----:B------:R-:W-:Y:S01]  /*33810*/  BPT.TRAP 0x1 ;  /* 0x000000040000795c */ /* 0x000fe20000300000 */
.L_x_1833:
[----:B0-----:R-:W1:Y:S04]  /*33820*/  LDL R3, [R1+0x8] ;  /* 0x0000080001037983 */ /* 0x001e680000100800 */
[----:B------:R-:W2:Y:S01]  /*33830*/  LDL.LU R7, [R1+0x10] ;  /* 0x0000100001077983 */ /* 0x000ea20000300800 */
[----:B------:R-:W-:-:S04]  /*33840*/  VIADD R2, R0, 0x29840 ;  /* 0x0002984000027836 */ /* 0x000fc80000000000 */
[C---:B-1----:R-:W-:Y:S02]  /*33850*/  IMAD R6, R3.reuse, 0x8, R2 ;  /* 0x0000000803067824 */ /* 0x042fe400078e0202 */
[----:B------:R-:W-:Y:S01]  /*33860*/  VIADD R3, R3, 0x1 ;  /* 0x0000000103037836 */ /* 0x000fe20000000000 */
[----:B--2---:R-:W-:-:S04]  /*33870*/  SHF.L.U32 R5, R7, 0x1f, RZ ;  /* 0x0000001f07057819 */ /* 0x004fc800000006ff */
        /* <DEDUP_REMOVED lines=8> */
.L_x_1978:
[----:B------:R-:W1:Y:S02]  /*33900*/  SYNCS.PHASECHK.TRANS64.TRYWAIT P1, [R7+URZ], R2 ;  /* 0x00000002070075a7 */ /* 0x000e64000802017f */
[----:B-1----:R-:W-:Y:S05]  /*33910*/  @!P1 BRA `(.L_x_1835) ;  /* 0x0000003400c49947 */ /* 0x002fea0003800000 */
.L_x_1979:
[----:B------:R-:W-:Y:S05]  /*33920*/  @!P0 BRA `(.L_x_1836) ;  /* 0x0000000000048947 */ /* 0x000fea0003800000 */
[----:B------:R-:W-:Y:S01]  /*33930*/  BPT.TRAP 0x1 ;  /* 0x000000040000795c */ /* 0x000fe20000300000 */
.L_x_1836:
[----:B------:R-:W2:Y:S02]  /*33940*/  LDL.LU R4, [R1+0x8] ;  /* 0x0000080001047983 */ /* 0x000ea40000300800 */
[----:B--2---:R-:W-:-:S04]  /*33950*/  IMAD R4, R4, 0x8, R0 ;  /* 0x0000000804047824 */ /* 0x004fc800078e0200 */
[----:B------:R-:W2:Y:S02]  /*33960*/  SYNCS.PHASECHK.TRANS64.TRYWAIT P1, [R4+URZ+0x29860], R5 ;  /* 0x02986005040075a7 */ /* 0x000ea4000802017f */
[----:B--2---:R-:W-:Y:S05]  /*33970*/  @!P1 BRA `(.L_x_1837) ;  /* 0x0000003400c09947 */ /* 0x004fea0003800000 */
.L_x_1980:
[----:B------:R-:W-:Y:S05]  /*33980*/  @!P0 BRA `(.L_x_1838) ;  /* 0x0000000000048947 */ /* 0x000fea0003800000 */
[----:B------:R-:W-:Y:S01]  /*33990*/  BPT.TRAP 0x1 ;  /* 0x000000040000795c */ /* 0x000fe20000300000 */
.L_x_1838:
[----:B------:R-:W-:-:S04]  /*339a0*/  IMAD R3, R3, 0x8, R0 ;  /* 0x0000000803037824 */ /* 0x000fc800078e0200 */
[----:B------:R-:W3:Y:S02]  /*339b0*/  SYNCS.PHASECHK.TRANS64.TRYWAIT P1, [R3+URZ+0x29860], R2 ;  /* 0x02986002030075a7 */ /* 0x000ee4000802017f */
[----:B---3--:R-:W-:Y:S05]  /*339c0*/  @!P1 BRA `(.L_x_1839) ;  /* 0x0000003400c09947 */ /* 0x008fea0003800000 */
.L_x_1981:
[----:B------:R-:W-:Y:S05]  /*339d0*/  @!P0 BRA `(.L_x_1840) ;  /* 0x0000000000048947 */ /* 0x000fea0003800000 */
[----:B------:R-:W-:Y:S01]  /*339e0*/  BPT.TRAP 0x1 ;  /* 0x000000040000795c */ /* 0x000fe20000300000 */
.L_x_1840:
[----:B------:R-:W4:Y:S02]  /*339f0*/  SYNCS.PHASECHK.TRANS64.TRYWAIT P0, [R4+URZ+0x29880], R5 ;  /* 0x02988005040075a7 */ /* 0x000f24000800017f */
[----:B----4-:R-:W-:Y:S05]  /*33a00*/  @!P0 BRA `(.L_x_1841) ;  /* 0x0000003400c48947 */ /* 0x010fea0003800000 */
.L_x_1842:
[----:B------:R0:W0:Y:S02]  /*33a10*/  SYNCS.PHASECHK.TRANS64.TRYWAIT P0, [R3+URZ+0x29880], R2 ;  /* 0x02988002030075a7 */ /* 0x000024000800017f */
[----:B0-----:R-:W-:Y:S05]  /*33a20*/  @!P0 NANOSLEEP.SYNCS 0x989680 ;  /* 0x009896800000895d */ /* 0x001fea0003900000 */
[----:B------:R-:W0:Y:S02]  /*33a30*/  @!P0 SYNCS.PHASECHK.TRANS64 P0, [R3+URZ+0x29880], R2 ;  /* 0x02988002030085a7 */ /* 0x000e24000800007f */
[----:B0-----:R-:W-:Y:S05]  /*33a40*/  @!P0 BRA `(.L_x_1842) ;  /* 0xfffffffc00f08947 */ /* 0x001fea000383ffff */
.L_x_1429:
[----:B------:R-:W-:Y:S05]  /*33a50*/  BSYNC B8 ;  /* 0x0000000000087941 */ /* 0x000fea0003800000 */
.L_x_1426:
[----:B------:R-:W-:Y:S05]  /*33a60*/  EXIT ;  /* 0x000000000000794d */ /* 0x000fea0003800000 */
.L_x_1455:
[----:B---3--:R3:W4:Y:S02]  /*33a70*/  SYNCS.PHASECHK.TRANS64.TRYWAIT P5, [R97+URZ+0x29890], R98 ;  /* 0x02989062610075a7 */ /* 0x00872400080a017f */
[----:B----4-:R-:W-:Y:S05]  /*33a80*/  @!P5 NANOSLEEP.SYNCS 0x989680 ;  /* 0x009896800000d95d */ /* 0x010fea0003900000 */
[----:B------:R-:W4:Y:S02]  /*33a90*/  @!P5 SYNCS.PHASECHK.TRANS64 P5, [R97+URZ+0x29890], R98 ;  /* 0x029890626100d5a7 */ /* 0x000f2400080a007f */
[----:B----4-:R-:W-:Y:S05]  /*33aa0*/  @!P5 BRA `(.L_x_1455) ;  /* 0xfffffffc00f0d947 */ /* 0x010fea000383ffff */
[----:B------:R-:W-:Y:S05]  /*33ab0*/  BRA `(.L_x_1843) ;  /* 0xfffffcfc00787947 */ /* 0x000fea000383ffff */
.L_x_1509:
[----:B--2---:R2:W4:Y:S02]  /*33ac0*/  SYNCS.PHASECHK.TRANS64.TRYWAIT P5, [R97+URZ+0x29890], R98 ;  /* 0x02989062610075a7 */ /* 0x00452400080a017f */
[----:B----4-:R-:W-:Y:S05]  /*33ad0*/  @!P5 NANOSLEEP.SYNCS 0x989680 ;  /* 0x009896800000d95d */ /* 0x010fea0003900000 */
[----:B------:R-:W4:Y:S02]  /*33ae0*/  @!P5 SYNCS.PHASECHK.TRANS64 P5, [R97+URZ+0x29890], R98 ;  /* 0x029890626100d5a7 */ /* 0x000f2400080a007f */
[----:B----4-:R-:W-:Y:S05]  /*33af0*/  @!P5 BRA `(.L_x_1509) ;  /* 0xfffffffc00f0d947 */ /* 0x010fea000383ffff */
[----:B------:R-:W-:Y:S05]  /*33b00*/  BRA `(.L_x_1844) ;  /* 0xfffffd5800b87947 */ /* 0x000fea000383ffff */
.L_x_1534:
[----:B-1----:R1:W2:Y:S02]  /*33b10*/  SYNCS.PHASECHK.TRANS64.TRYWAIT P2, [R97+URZ+0x29890], R98 ;  /* 0x02989062610075a7 */ /* 0x0022a4000804017f */
[----:B--2---:R-:W-:Y:S05]  /*33b20*/  @!P2 NANOSLEEP.SYNCS 0x989680 ;  /* 0x009896800000a95d */ /* 0x004fea0003900000 */
[----:B------:R-:W2:Y:S02]  /*33b30*/  @!P2 SYNCS.PHASECHK.TRANS64 P2, [R97+URZ+0x29890], R98 ;  /* 0x029890626100a5a7 */ /* 0x000ea4000804007f */
[----:B--2---:R-:W-:Y:S05]  /*33b40*/  @!P2 BRA `(.L_x_1534) ;  /* 0xfffffffc00f0a947 */ /* 0x004fea000383ffff */
[----:B------:R-:W-:Y:S05]  /*33b50*/  BRA `(.L_x_1845) ;  /* 0xfffffdb8006c7947 */ /* 0x000fea000383ffff */
.L_x_1540:
[----:B-1----:R1:W2:Y:S02]  /*33b60*/  SYNCS.PHASECHK.TRANS64.TRYWAIT P1, [R97+URZ+0x298b0], R98 ;  /* 0x0298b062610075a7 */ /* 0x0022a4000802017f */
[----:B--2---:R-:W-:Y:S05]  /*33b70*/  @!P1 NANOSLEEP.SYNCS 0x989680 ;  /* 0x009896800000995d */ /* 0x004fea0003900000 */
[----:B------:R-:W2:Y:S02]  /*33b80*/  @!P1 SYNCS.PHASECHK.TRANS64 P1, [R97+URZ+0x298b0], R98 ;  /* 0x0298b062610095a7 */ /* 0x000ea4000802007f */
[----:B--2---:R-:W-:Y:S05]  /*33b90*/  @!P1 BRA `(.L_x_1540) ;  /* 0xfffffffc00f09947 */ /* 0x004fea000383ffff */
[----:B------:R-:W-:Y:S05]  /*33ba0*/  BRA `(.L_x_1846) ;  /* 0xfffffdbc006c7947 */ /* 0x000fea000383ffff */
.L_x_1556:
[----:B------:R-:W0:Y:S01]  /*33bb0*/  S2R R35, SR_TID.X ;  /* 0x0000000000237919 */ /* 0x000e220000002100 */
[----:B------:R-:W-:Y:S01]  /*33bc0*/  BSSY B0, `(.L_x_1847) ;  /* 0x000000d000007945 */ /* 0x000fe20003800000 */
[----:B------:R-:W-:Y:S02]  /*33bd0*/  IMAD.MOV.U32 R12, RZ, RZ, RZ ;  /* 0x000000ffff0c7224 */ /* 0x000fe400078e00ff */
[----:B------:R-:W-:Y:S02]  /*33be0*/  IMAD.MOV.U32 R11, RZ, RZ, 0x1f ;  /* 0x0000001fff0b7424 */ /* 0x000fe400078e00ff */
[----:B------:R-:W-:Y:S02]  /*33bf0*/  IMAD.MOV.U32 R15, RZ, RZ, -0x1 ;  /* 0xffffffffff0f7424 */ /* 0x000fe400078e00ff */
[C---:B0-----:R-:W-:Y:S02]  /*33c00*/  VIADD R42, R35.reuse, 0xffffff80 ;  /* 0xffffff80232a7836 */ /* 0x041fe40000000000 */
[----:B------:R-:W-:-:S05]  /*33c10*/  VIADD R35, R35, 0xffffff80 ;  /* 0xffffff8023237836 */ /* 0x000fca0000000000 */
[----:B------:R-:W-:-:S04]  /*33c20*/  SHF.R.S32.HI R35, RZ, 0x1f, R35 ;  /* 0x0000001fff237819 */ /* 0x000fc80000011423 */
[----:B------:R-:W-:-:S04]  /*33c30*/  LEA.HI R35, R35, R42, RZ, 0x7 ;  /* 0x0000002a23237211 */ /* 0x000fc800078f38ff */
[----:B------:R-:W-:-:S05]  /*33c40*/  SHF.R.S32.HI R35, RZ, 0x7, R35 ;  /* 0x00000007ff237819 */ /* 0x000fca0000011423 */
[----:B------:R-:W-:-:S07]  /*33c50*/  IMAD.MOV.U32 R13, RZ, RZ, R35 ;  /* 0x000000ffff0d7224 */ /* 0x000fce00078e0023 */
[----:B-----5:R-:W-:Y:S05]  /*33c60*/  WARPSYNC.COLLECTIVE R15, `(.L_x_1848) ;  /* 0x000000000f087348 */ /* 0x020fea0003c00000 */
[----:B------:R0:W1:Y:S02]  /*33c70*/  SHFL.IDX P6, R14, R13, R12, R11 ;  /* 0x0000000c0d0e7389 */ /* 0x00006400000c000b */
[----:B01---5:R-:W-:Y:S01]  /*33c80*/  ENDCOLLECTIVE ;  /* 0x000000000000791b */ /* 0x023fe20003800000 */
.L_x_1848:
[----:B------:R-:W-:Y:S05]  /*33c90*/  BSYNC B0 ;  /* 0x0000000000007941 */ /* 0x000fea0003800000 */
.L_x_1847:
[----:B------:R-:W-:Y:S01]  /*33ca0*/  IMAD.MOV.U32 R194, RZ, RZ, R14 ;  /* 0x000000ffffc27224 */ /* 0x000fe200078e000e */
[----:B------:R-:W-:Y:S06]  /*33cb0*/  BRA `(.L_x_1849) ;  /* 0xfffffdc800cc7947 */ /* 0x000fec000383ffff */
.L_x_1566:
[----:B------:R-:W-:Y:S01]  /*33cc0*/  BSSY B1, `(.L_x_1850) ;  /* 0x0000007000017945 */ /* 0x000fe20003800000 */
[----:B------:R-:W-:Y:S02]  /*33cd0*/  IMAD.MOV.U32 R12, RZ, RZ, RZ ;  /* 0x000000ffff0c7224 */ /* 0x000fe400078e00ff */
[----:B------:R-:W-:Y:S02]  /*33ce0*/  IMAD.MOV.U32 R11, RZ, RZ, 0x1e1f ;  /* 0x00001e1fff0b7424 */ /* 0x000fe400078e00ff */
[----:B------:R-:W-:-:S07]  /*33cf0*/  IMAD.MOV.U32 R15, RZ, RZ, -0x1 ;  /* 0xffffffffff0f7424 */ /* 0x000fce00078e00ff */
[----:B------:R-:W-:Y:S05]  /*33d00*/  WARPSYNC.COLLECTIVE R15, `(.L_x_1851) ;  /* 0x000000000f087348 */ /* 0x000fea0003c00000 */
[----:B------:R0:W1:Y:S02]  /*33d10*/  SHFL.IDX P6, R14, R13, R12, R11 ;  /* 0x0000000c0d0e7389 */ /* 0x00006400000c000b */
[----:B01----:R-:W-:Y:S01]  /*33d20*/  ENDCOLLECTIVE ;  /* 0x000000000000791b */ /* 0x003fe20003800000 */
.L_x_1851:
[----:B------:R-:W-:Y:S05]  /*33d30*/  BSYNC B1 ;  /* 0x0000000000017941 */ /* 0x000fea0003800000 */
.L_x_1850:
[----:B------:R-:W-:Y:S02]  /*33d40*/  IMAD.MOV.U32 R13, RZ, RZ, R5 ;  /* 0x000000ffff0d7224 */ /* 0x000fe400078e0005 */
[----:B------:R-:W-:Y:S02]  /*33d50*/  IMAD.MOV.U32 R12, RZ, RZ, RZ ;  /* 0x000000ffff0c7224 */ /* 0x000fe400078e00ff */
[----:B------:R-:W-:Y:S02]  /*33d60*/  IMAD.MOV.U32 R11, RZ, RZ, 0x1e1f ;  /* 0x00001e1fff0b7424 */ /* 0x000fe400078e00ff */
[----:B------:R-:W-:Y:S02]  /*33d70*/  IMAD.MOV.U32 R15, RZ, RZ, -0x1 ;  /* 0xffffffffff0f7424 */ /* 0x000fe400078e00ff */
[----:B------:R-:W-:-:S07]  /*33d80*/  IMAD.MOV.U32 R3, RZ, RZ, R14 ;  /* 0x000000ffff037224 */ /* 0x000fce00078e000e */
[----:B------:R-:W-:Y:S05]  /*33d90*/  WARPSYNC.COLLECTIVE R15, `(.L_x_1852) ;  /* 0x000000000f087348 */ /* 0x000fea0003c00000 */
[----:B------:R0:W1:Y:S02]  /*33da0*/  SHFL.IDX P6, R14, R13, R12, R11 ;  /* 0x0000000c0d0e7389 */ /* 0x00006400000c000b */
[----:B01----:R-:W-:Y:S01]  /*33db0*/  ENDCOLLECTIVE ;  /* 0x000000000000791b */ /* 0x003fe20003800000 */
.L_x_1852:
[----:B------:R-:W-:Y:S02]  /*33dc0*/  IMAD.MOV.U32 R13, RZ, RZ, R7 ;  /* 0x000000ffff0d7224 */ /* 0x000fe400078e0007 */
[----:B------:R-:W-:-:S07]  /*33dd0*/  IMAD.MOV.U32 R5, RZ, RZ, R14 ;  /* 0x000000ffff057224 */ /* 0x000fce00078e000e */
[----:B------:R-:W-:Y:S05]  /*33de0*/  WARPSYNC.COLLECTIVE R15, `(.L_x_1853) ;  /* 0x000000000f087348 */ /* 0x000fea0003c00000 */
[----:B------:R0:W1:Y:S02]  /*33df0*/  SHFL.IDX P6, R14, R13, R12, R11 ;  /* 0x0000000c0d0e7389 */ /* 0x00006400000c000b */
[----:B01----:R-:W-:Y:S01]  /*33e00*/  ENDCOLLECTIVE ;  /* 0x000000000000791b */ /* 0x003fe20003800000 */
.L_x_1853:
[----:B------:R-:W-:Y:S02]  /*33e10*/  IMAD.MOV.U32 R13, RZ, RZ, R0 ;  /* 0x000000ffff0d7224 */ /* 0x000fe400078e0000 */
[----:B------:R-:W-:-:S07]  /*33e20*/  IMAD.MOV.U32 R7, RZ, RZ, R14 ;  /* 0x000000ffff077224 */ /* 0x000fce00078e000e */
[----:B------:R-:W-:Y:S05]  /*33e30*/  WARPSYNC.COLLECTIVE R15, `(.L_x_1854) ;  /* 0x000000000f087348 */ /* 0x000fea0003c00000 */
[----:B------:R0:W1:Y:S02]  /*33e40*/  SHFL.IDX P6, R14, R13, R12, R11 ;  /* 0x0000000c0d0e7389 */ /* 0x00006400000c000b */
[----:B01----:R-:W-:Y:S01]  /*33e50*/  ENDCOLLECTIVE ;  /* 0x000000000000791b */ /* 0x003fe20003800000 */
.L_x_1854:
[----:B------:R-:W-:Y:S05]  /*33e60*/  BRA `(.L_x_1855) ;  /* 0xfffffdd0001c7947 */ /* 0x000fea000383ffff */
.L_x_1570:
[----:B0-----:R0:W1:Y:S02]  /*33e70*/  SYNCS.PHASECHK.TRANS64.TRYWAIT P0, [R16+URZ+0x29800], R3 ;  /* 0x02980003100075a7 */ /* 0x001064000800017f */
[----:B-1----:R-:W-:Y:S05]  /*33e80*/  @!P0 NANOSLEEP.SYNCS 0x989680 ;  /* 0x009896800000895d */ /* 0x002fea0003900000 */
[----:B------:R-:W1:Y:S02]  /*33e90*/  @!P0 SYNCS.PHASECHK.TRANS64 P0, [R16+URZ+0x29800], R3 ;  /* 0x02980003100085a7 */ /* 0x000e64000800007f */
[----:B-1----:R-:W-:Y:S05]  /*33ea0*/  @!P0 BRA `(.L_x_1570) ;  /* 0xfffffffc00f08947 */ /* 0x002fea000383ffff */
[----:B------:R-:W-:Y:S05]  /*33eb0*/  BRA `(.L_x_1856) ;  /* 0xfffffdd400547947 */ /* 0x000fea000383ffff */
.L_x_1582:
[----:B------:R-:W-:Y:S01]  /*33ec0*/  BSSY B1, `(.L_x_1857) ;  /* 0x0000007000017945 */ /* 0x000fe20003800000 */
[----:B------:R-:W-:Y:S02]  /*33ed0*/  IMAD.MOV.U32 R12, RZ, RZ, RZ ;  /* 0x000000ffff0c7224 */ /* 0x000fe400078e00ff */
[----:B------:R-:W-:Y:S02]  /*33ee0*/  IMAD.MOV.U32 R11, RZ, RZ, 0x1e1f ;  /* 0x00001e1fff0b7424 */ /* 0x000fe400078e00ff */
[----:B------:R-:W-:-:S07]  /*33ef0*/  IMAD.MOV.U32 R15, RZ, RZ, -0x1 ;  /* 0xffffffffff0f7424 */ /* 0x000fce00078e00ff */
[----:B------:R-:W-:Y:S05]  /*33f00*/  WARPSYNC.COLLECTIVE R15, `(.L_x_1858) ;  /* 0x000000000f087348 */ /* 0x000fea0003c00000 */
[----:B------:R0:W1:Y:S02]  /*33f10*/  SHFL.IDX P6, R14, R13, R12, R11 ;  /* 0x0000000c0d0e7389 */ /* 0x00006400000c000b */
[----:B01----:R-:W-:Y:S01]  /*33f20*/  ENDCOLLECTIVE ;  /* 0x000000000000791b */ /* 0x003fe20003800000 */
.L_x_1858:
[----:B------:R-:W-:Y:S05]  /*33f30*/  BSYNC B1 ;  /* 0x0000000000017941 */ /* 0x000fea0003800000 */
.L_x_1857:
        /* <DEDUP_REMOVED lines=8> */
.L_x_1859:
[----:B------:R-:W-:Y:S02]  /*33fc0*/  IMAD.MOV.U32 R13, RZ, RZ, R20 ;  /* 0x000000ffff0d7224 */ /* 0x000fe400078e0014 */
[----:B------:R-:W-:-:S07]  /*33fd0*/  IMAD.MOV.U32 R3, RZ, RZ, R14 ;  /* 0x000000ffff037224 */ /* 0x000fce00078e000e */
[----:B------:R-:W-:Y:S05]  /*33fe0*/  WARPSYNC.COLLECTIVE R15, `(.L_x_1860) ;  /* 0x000000000f087348 */ /* 0x000fea0003c00000 */
[----:B------:R0:W1:Y:S02]  /*33ff0*/  SHFL.IDX P6, R14, R13, R12, R11 ;  /* 0x0000000c0d0e7389 */ /* 0x00006400000c000b */
[----:B01----:R-:W-:Y:S01]  /*34000*/  ENDCOLLECTIVE ;  /* 0x000000000000791b */ /* 0x003fe20003800000 */
.L_x_1860:
[----:B------:R-:W-:Y:S02]  /*34010*/  IMAD.MOV.U32 R13, RZ, RZ, R21 ;  /* 0x000000ffff0d7224 */ /* 0x000fe400078e0015 */
[----:B------:R-:W-:-:S07]  /*34020*/  IMAD.MOV.U32 R20, RZ, RZ, R14 ;  /* 0x000000ffff147224 */ /* 0x000fce00078e000e */
[----:B------:R-:W-:Y:S05]  /*34030*/  WARPSYNC.COLLECTIVE R15, `(.L_x_1861) ;  /* 0x000000000f087348 */ /* 0x000fea0003c00000 */
[----:B------:R0:W1:Y:S02]  /*34040*/  SHFL.IDX P6, R14, R13, R12, R11 ;  /* 0x0000000c0d0e7389 */ /* 0x00006400000c000b */
[----:B01----:R-:W-:Y:S01]  /*34050*/  ENDCOLLECTIVE ;  /* 0x000000000000791b */ /* 0x003fe20003800000 */
.L_x_1861:
[----:B------:R-:W-:Y:S01]  /*34060*/  IMAD.MOV.U32 R21, RZ, RZ, R14 ;  /* 0x000000ffff157224 */ /* 0x000fe200078e000e */
[----:B------:R-:W-:Y:S06]  /*34070*/  BRA `(.L_x_1862) ;  /* 0xfffffe0400107947 */ /* 0x000fec000383ffff */
.L_x_1586:
[----:B-1----:R1:W2:Y:S02]  /*34080*/  SYNCS.PHASECHK.TRANS64.TRYWAIT P0, [R16+URZ+0x29800], R3 ;  /* 0x02980003100075a7 */ /* 0x0022a4000800017f */
[----:B--2---:R-:W-:Y:S05]  /*34090*/  @!P0 NANOSLEEP.SYNCS 0x989680 ;  /* 0x009896800000895d */ /* 0x004fea0003900000 */
[----:B------:R-:W2:Y:S02]  /*340a0*/  @!P0 SYNCS.PHASECHK.TRANS64 P0, [R16+URZ+0x29800], R3 ;  /* 0x02980003100085a7 */ /* 0x000ea4000800007f */
[----:B--2---:R-:W-:Y:S05]  /*340b0*/  @!P0 BRA `(.L_x_1586) ;  /* 0xfffffffc00f08947 */ /* 0x004fea000383ffff */
[----:B------:R-:W-:Y:S05]  /*340c0*/  BRA `(.L_x_1863) ;  /* 0xfffffe08000c7947 */ /* 0x000fea000383ffff */
.L_x_1594:
[----:B-1----:R1:W2:Y:S02]  /*340d0*/  SYNCS.PHASECHK.TRANS64.TRYWAIT P1, [R7+URZ+0x29830], R0 ;  /* 0x02983000070075a7 */ /* 0x0022a4000802017f */
[----:B--2---:R-:W-:Y:S05]  /*340e0*/  @!P1 NANOSLEEP.SYNCS 0x989680 ;  /* 0x009896800000995d */ /* 0x004fea0003900000 */
[----:B------:R-:W2:Y:S02]  /*340f0*/  @!P1 SYNCS.PHASECHK.TRANS64 P1, [R7+URZ+0x29830], R0 ;  /* 0x02983000070095a7 */ /* 0x000ea4000802007f */
[----:B--2---:R-:W-:Y:S05]  /*34100*/  @!P1 BRA `(.L_x_1594) ;  /* 0xfffffffc00f09947 */ /* 0x004fea000383ffff */
[----:B------:R-:W-:Y:S05]  /*34110*/  BRA `(.L_x_1593) ;  /* 0xfffffe3800447947 */ /* 0x000fea000383ffff */
.L_x_1612:
[----:B-1----:R1:W2:Y:S02]  /*34120*/  SYNCS.PHASECHK.TRANS64.TRYWAIT P2, [R12+URZ+0x29830], R7 ;  /* 0x029830070c0075a7 */ /* 0x0022a4000804017f */
[----:B--2---:R-:W-:Y:S05]  /*34130*/  @!P2 NANOSLEEP.SYNCS 0x989680 ;  /* 0x009896800000a95d */ /* 0x004fea0003900000 */
[----:B------:R-:W2:Y:S02]  /*34140*/  @!P2 SYNCS.PHASECHK.TRANS64 P2, [R12+URZ+0x29830], R7 ;  /* 0x029830070c00a5a7 */ /* 0x000ea4000804007f */
[----:B--2---:R-:W-:Y:S05]  /*34150*/  @!P2 BRA `(.L_x_1612) ;  /* 0xfffffffc00f0a947 */ /* 0x004fea000383ffff */
[----:B------:R-:W-:Y:S05]  /*34160*/  BRA `(.L_x_1611) ;  /* 0xfffffe80003c7947 */ /* 0x000fea000383ffff */
.L_x_1616:
[----:B-1----:R1:W2:Y:S02]  /*34170*/  SYNCS.PHASECHK.TRANS64.TRYWAIT P1, [R12+URZ+0x29850], R7 ;  /* 0x029850070c0075a7 */ /* 0x0022a4000802017f */
[----:B--2---:R-:W-:Y:S05]  /*34180*/  @!P1 NANOSLEEP.SYNCS 0x989680 ;  /* 0x009896800000995d */ /* 0x004fea0003900000 */
[----:B------:R-:W2:Y:S02]  /*34190*/  @!P1 SYNCS.PHASECHK.TRANS64 P1, [R12+URZ+0x29850], R7 ;  /* 0x029850070c0095a7 */ /* 0x000ea4000802007f */
[----:B--2---:R-:W-:Y:S05]  /*341a0*/  @!P1 BRA `(.L_x_1616) ;  /* 0xfffffffc00f09947 */ /* 0x004fea000383ffff */
[----:B------:R-:W-:Y:S05]  /*341b0*/  BRA `(.L_x_1613) ;  /* 0xfffffe9000707947 */ /* 0x000fea000383ffff */
.L_x_1636:
[----:B-1----:R1:W2:Y:S02]  /*341c0*/  SYNCS.PHASECHK.TRANS64.TRYWAIT P2, [R3+URZ+0x29830], R0 ;  /* 0x02983000030075a7 */ /* 0x0022a4000804017f */
[----:B--2---:R-:W-:Y:S05]  /*341d0*/  @!P2 NANOSLEEP.SYNCS 0x989680 ;  /* 0x009896800000a95d */ /* 0x004fea0003900000 */
[----:B------:R-:W2:Y:S02]  /*341e0*/  @!P2 SYNCS.PHASECHK.TRANS64 P2, [R3+URZ+0x29830], R0 ;  /* 0x029830000300a5a7 */ /* 0x000ea4000804007f */
[----:B--2---:R-:W-:Y:S05]  /*341f0*/  @!P2 BRA `(.L_x_1636) ;  /* 0xfffffffc00f0a947 */ /* 0x004fea000383ffff */
[----:B------:R-:W-:Y:S05]  /*34200*/  BRA `(.L_x_1635) ;  /* 0xfffffed0007c7947 */ /* 0x000fea000383ffff */
.L_x_1640:
[----:B-1----:R1:W2:Y:S02]  /*34210*/  SYNCS.PHASECHK.TRANS64.TRYWAIT P1, [R3+URZ+0x29850], R0 ;  /* 0x02985000030075a7 */ /* 0x0022a4000802017f */
[----:B--2---:R-:W-:Y:S05]  /*34220*/  @!P1 NANOSLEEP.SYNCS 0x989680 ;  /* 0x009896800000995d */ /* 0x004fea0003900000 */
[----:B------:R-:W2:Y:S02]  /*34230*/  @!P1 SYNCS.PHASECHK.TRANS64 P1, [R3+URZ+0x29850], R0 ;  /* 0x02985000030095a7 */ /* 0x000ea4000802007f */
[----:B--2---:R-:W-:Y:S05]  /*34240*/  @!P1 BRA `(.L_x_1640) ;  /* 0xfffffffc00f09947 */ /* 0x004fea000383ffff */
[----:B------:R-:W-:Y:S05]  /*34250*/  BRA `(.L_x_1637) ;  /* 0xfffffee000bc7947 */ /* 0x000fea000383ffff */
.L_x_1648:
[----:B-1----:R1:W2:Y:S02]  /*34260*/  SYNCS.PHASECHK.TRANS64.TRYWAIT P2, [R3+URZ+0x29830], R0 ;  /* 0x02983000030075a7 */ /* 0x0022a4000804017f */
[----:B--2---:R-:W-:Y:S05]  /*34270*/  @!P2 NANOSLEEP.SYNCS 0x989680 ;  /* 0x009896800000a95d */ /* 0x004fea0003900000 */
[----:B------:R-:W2:Y:S02]  /*34280*/  @!P2 SYNCS.PHASECHK.TRANS64 P2, [R3+URZ+0x29830], R0 ;  /* 0x029830000300a5a7 */ /* 0x000ea4000804007f */
[----:B--2---:R-:W-:Y:S05]  /*34290*/  @!P2 BRA `(.L_x_1648) ;  /* 0xfffffffc00f0a947 */ /* 0x004fea000383ffff */
[----:B------:R-:W-:Y:S05]  /*342a0*/  BRA `(.L_x_1647) ;  /* 0xffffff0000f07947 */ /* 0x000fea000383ffff */
.L_x_1652:
[----:B-1----:R1:W2:Y:S02]  /*342b0*/  SYNCS.PHASECHK.TRANS64.TRYWAIT P1, [R3+URZ+0x29850], R0 ;  /* 0x02985000030075a7 */ /* 0x0022a4000802017f */
[----:B--2---:R-:W-:Y:S05]  /*342c0*/  @!P1 NANOSLEEP.SYNCS 0x989680 ;  /* 0x009896800000995d */ /* 0x004fea0003900000 */
[----:B------:R-:W2:Y:S02]  /*342d0*/  @!P1 SYNCS.PHASECHK.TRANS64 P1, [R3+URZ+0x29850], R0 ;  /* 0x02985000030095a7 */ /* 0x000ea4000802007f */
[----:B--2---:R-:W-:Y:S05]  /*342e0*/  @!P1 BRA `(.L_x_1652) ;  /* 0xfffffffc00f09947 */ /* 0x004fea000383ffff */
[----:B------:R-:W-:Y:S05]  /*342f0*/  BRA `(.L_x_1649) ;  /* 0xffffff1400307947 */ /* 0x000fea000383ffff */
.L_x_1666:
[----:B-1----:R1:W2:Y:S02]  /*34300*/  SYNCS.PHASECHK.TRANS64.TRYWAIT P0, [R15+URZ+0x29850], R4 ;  /* 0x029850040f0075a7 */ /* 0x0022a4000800017f */
[----:B--2---:R-:W-:Y:S05]  /*34310*/  @!P0 NANOSLEEP.SYNCS 0x989680 ;  /* 0x009896800000895d */ /* 0x004fea0003900000 */
[----:B------:R-:W2:Y:S02]  /*34320*/  @!P0 SYNCS.PHASECHK.TRANS64 P0, [R15+URZ+0x29850], R4 ;  /* 0x029850040f0085a7 */ /* 0x000ea4000800007f */
[----:B--2---:R-:W-:Y:S05]  /*34330*/  @!P0 BRA `(.L_x_1666) ;  /* 0xfffffffc00f08947 */ /* 0x004fea000383ffff */
[----:B------:R-:W-:Y:S05]  /*34340*/  BRA `(.L_x_1665) ;  /* 0xffffff5000707947 */ /* 0x000fea000383ffff */
.L_x_1670:
        /* <DEDUP_REMOVED lines=10> */
.L_x_1864:
        /* <DEDUP_REMOVED lines=19> */
.L_x_1865:
        /* <DEDUP_REMOVED lines=19> */
.L_x_1866:
[----:B------:R-:W-:Y:S02]  /*34650*/  SEL R4, R6, R3, P0 ;  /* 0x0000000306047207 */ /* 0x000fe40000000000 */
[----:B------:R-:W-:Y:S01]  /*34660*/  SEL R6, R3, R6, P0 ;  /* 0x0000000603067207 */ /* 0x000fe20000000000 */
[----:B------:R-:W-:Y:S02]  /*34670*/  IMAD.MOV.U32 R13, RZ, RZ, R7 ;  /* 0x000000ffff0d7224 */ /* 0x000fe400078e0007 */
[----:B------:R-:W-:Y:S02]  /*34680*/  IMAD.MOV.U32 R12, RZ, RZ, R2 ;  /* 0x000000ffff0c7224 */ /* 0x000fe400078e0002 */
[----:B------:R-:W-:-:S07]  /*34690*/  IMAD.MOV.U32 R10, RZ, RZ, R14 ;  /* 0x000000ffff0a7224 */ /* 0x000fce00078e000e */
[----:B------:R-:W-:Y:S05]  /*346a0*/  WARPSYNC.COLLECTIVE R15, `(.L_x_1867) ;  /* 0x000000000f087348 */ /* 0x000fea0003c00000 */
[----:B------:R0:W1:Y:S02]  /*346b0*/  SHFL.IDX P6, R14, R13, R12, R11 ;  /* 0x0000000c0d0e7389 */ /* 0x00006400000c000b */
[----:B01----:R-:W-:Y:S01]  /*346c0*/  ENDCOLLECTIVE ;  /* 0x000000000000791b */ /* 0x003fe20003800000 */
.L_x_1867:
[----:B------:R-:W-:Y:S02]  /*346d0*/  IMAD.MOV.U32 R13, RZ, RZ, R9 ;  /* 0x000000ffff0d7224 */ /* 0x000fe400078e0009 */
[----:B------:R-:W-:Y:S02]  /*346e0*/  IMAD.MOV.U32 R12, RZ, RZ, R0 ;  /* 0x000000ffff0c7224 */ /* 0x000fe400078e0000 */
[----:B------:R-:W-:-:S07]  /*346f0*/  IMAD.MOV.U32 R7, RZ, RZ, R14 ;  /* 0x000000ffff077224 */ /* 0x000fce00078e000e */
[----:B------:R-:W-:Y:S05]  /*34700*/  WARPSYNC.COLLECTIVE R15, `(.L_x_1868) ;  /* 0x000000000f087348 */ /* 0x000fea0003c00000 */
[----:B------:R0:W1:Y:S02]  /*34710*/  SHFL.IDX P6, R14, R13, R12, R11 ;  /* 0x0000000c0d0e7389 */ /* 0x00006400000c000b */
[----:B01----:R-:W-:Y:S01]  /*34720*/  ENDCOLLECTIVE ;  /* 0x000000000000791b */ /* 0x003fe20003800000 */
.L_x_1868:
        /* <DEDUP_REMOVED lines=8> */
.L_x_1869:
[----:B------:R-:W-:Y:S02]  /*347b0*/  IMAD.MOV.U32 R13, RZ, RZ, R25 ;  /* 0x000000ffff0d7224 */ /* 0x000fe400078e0019 */
[----:B------:R-:W-:Y:S02]  /*347c0*/  IMAD.MOV.U32 R12, RZ, RZ, R0 ;  /* 0x000000ffff0c7224 */ /* 0x000fe400078e0000 */
[----:B------:R-:W-:-:S07]  /*347d0*/  IMAD.MOV.U32 R20, RZ, RZ, R14 ;  /* 0x000000ffff147224 */ /* 0x000fce00078e000e */
[----:B------:R-:W-:Y:S05]  /*347e0*/  WARPSYNC.COLLECTIVE R15, `(.L_x_1870) ;  /* 0x000000000f087348 */ /* 0x000fea0003c00000 */
[----:B------:R0:W1:Y:S02]  /*347f0*/  SHFL.IDX P6, R14, R13, R12, R11 ;  /* 0x0000000c0d0e7389 */ /* 0x00006400000c000b */
[----:B01----:R-:W-:Y:S01]  /*34800*/  ENDCOLLECTIVE ;  /* 0x000000000000791b */ /* 0x003fe20003800000 */
.L_x_1870:
[----:B------:R-:W-:Y:S02]  /*34810*/  IMAD.MOV.U32 R13, RZ, RZ, R27 ;  /* 0x000000ffff0d7224 */ /* 0x000fe400078e001b */
[----:B------:R-:W-:Y:S02]  /*34820*/  IMAD.MOV.U32 R12, RZ, RZ, R2 ;  /* 0x000000ffff0c7224 */ /* 0x000fe400078e0002 */
[----:B------:R-:W-:-:S07]  /*34830*/  IMAD.MOV.U32 R26, RZ, RZ, R14 ;  /* 0x000000ffff1a7224 */ /* 0x000fce00078e000e */
[----:B------:R-:W-:Y:S05]  /*34840*/  WARPSYNC.COLLECTIVE R15, `(.L_x_1871) ;  /* 0x000000000f087348 */ /* 0x000fea0003c00000 */
[----:B------:R0:W1:Y:S02]  /*34850*/  SHFL.IDX P6, R14, R13, R12, R11 ;  /* 0x0000000c0d0e7389 */ /* 0x00006400000c000b */
[----:B01----:R-:W-:Y:S01]  /*34860*/  ENDCOLLECTIVE ;  /* 0x000000000000791b */ /* 0x003fe20003800000 */
.L_x_1871:
[----:B------:R-:W-:Y:S02]  /*34870*/  IMAD.MOV.U32 R13, RZ, RZ, R29 ;  /* 0x000000ffff0d7224 */ /* 0x000fe400078e001d */
[----:B------:R-:W-:Y:S02]  /*34880*/  IMAD.MOV.U32 R12, RZ, RZ, R0 ;  /* 0x000000ffff0c7224 */ /* 0x000fe400078e0000 */
[----:B------:R-:W-:-:S07]  /*34890*/  IMAD.MOV.U32 R27, RZ, RZ, R14 ;  /* 0x000000ffff1b7224 */ /* 0x000fce00078e000e */
[----:B------:R-:W-:Y:S05]  /*348a0*/  WARPSYNC.COLLECTIVE R15, `(.L_x_1872) ;  /* 0x000000000f087348 */ /* 0x000fea0003c00000 */
[----:B------:R0:W1:Y:S02]  /*348b0*/  SHFL.IDX P6, R14, R13, R12, R11 ;  /* 0x0000000c0d0e7389 */ /* 0x00006400000c000b */
[----:B01----:R-:W-:Y:S01]  /*348c0*/  ENDCOLLECTIVE ;  /* 0x000000000000791b */ /* 0x003fe20003800000 */
.L_x_1872:
        /* <DEDUP_REMOVED lines=8> */
.L_x_1873:
[----:B------:R-:W-:Y:S02]  /*34950*/  IMAD.MOV.U32 R13, RZ, RZ, R33 ;  /* 0x000000ffff0d7224 */ /* 0x000fe400078e0021 */
[----:B------:R-:W-:Y:S02]  /*34960*/  IMAD.MOV.U32 R12, RZ, RZ, R0 ;  /* 0x000000ffff0c7224 */ /* 0x000fe400078e0000 */
[----:B------:R-:W-:-:S07]  /*34970*/  IMAD.MOV.U32 R31, RZ, RZ, R14 ;  /* 0x000000ffff1f7224 */ /* 0x000fce00078e000e */
[----:B------:R-:W-:Y:S05]  /*34980*/  WARPSYNC.COLLECTIVE R15, `(.L_x_1874) ;  /* 0x000000000f087348 */ /* 0x000fea0003c00000 */
[----:B------:R0:W1:Y:S02]  /*34990*/  SHFL.IDX P6, R14, R13, R12, R11 ;  /* 0x0000000c0d0e7389 */ /* 0x00006400000c000b */
[----:B01----:R-:W-:Y:S01]  /*349a0*/  ENDCOLLECTIVE ;  /* 0x000000000000791b */ /* 0x003fe20003800000 */
.L_x_1874:
        /* <DEDUP_REMOVED lines=8> */
.L_x_1875:
[----:B------:R-:W-:Y:S02]  /*34a30*/  IMAD.MOV.U32 R13, RZ, RZ, R37 ;  /* 0x000000ffff0d7224 */ /* 0x000fe400078e0025 */
[----:B------:R-:W-:Y:S02]  /*34a40*/  IMAD.MOV.U32 R12, RZ, RZ, R0 ;  /* 0x000000ffff0c7224 */ /* 0x000fe400078e0000 */
[----:B------:R-:W-:-:S07]  /*34a50*/  IMAD.MOV.U32 R35, RZ, RZ, R14 ;  /* 0x000000ffff237224 */ /* 0x000fce00078e000e */
[----:B------:R-:W-:Y:S05]  /*34a60*/  WARPSYNC.COLLECTIVE R15, `(.L_x_1876) ;  /* 0x000000000f087348 */ /* 0x000fea0003c00000 */
[----:B------:R0:W1:Y:S02]  /*34a70*/  SHFL.IDX P6, R14, R13, R12, R11 ;  /* 0x0000000c0d0e7389 */ /* 0x00006400000c000b */
[----:B01----:R-:W-:Y:S01]  /*34a80*/  ENDCOLLECTIVE ;  /* 0x000000000000791b */ /* 0x003fe20003800000 */
.L_x_1876:
        /* <DEDUP_REMOVED lines=8> */
.L_x_1877:
[----:B------:R-:W-:Y:S02]  /*34b10*/  IMAD.MOV.U32 R13, RZ, RZ, R41 ;  /* 0x000000ffff0d7224 */ /* 0x000fe400078e0029 */
[----:B------:R-:W-:Y:S02]  /*34b20*/  IMAD.MOV.U32 R12, RZ, RZ, R0 ;  /* 0x000000ffff0c7224 */ /* 0x000fe400078e0000 */
[----:B------:R-:W-:-:S07]  /*34b30*/  IMAD.MOV.U32 R39, RZ, RZ, R14 ;  /* 0x000000ffff277224 */ /* 0x000fce00078e000e */
[----:B------:R-:W-:Y:S05]  /*34b40*/  WARPSYNC.COLLECTIVE R15, `(.L_x_1878) ;  /* 0x000000000f087348 */ /* 0x000fea0003c00000 */
[----:B------:R0:W1:Y:S02]  /*34b50*/  SHFL.IDX P6, R14, R13, R12, R11 ;  /* 0x0000000c0d0e7389 */ /* 0x00006400000c000b */
[----:B01----:R-:W-:Y:S01]  /*34b60*/  ENDCOLLECTIVE ;  /* 0x000000000000791b */ /* 0x003fe20003800000 */
.L_x_1878:
        /* <DEDUP_REMOVED lines=8> */
.L_x_1879:
[----:B------:R-:W-:Y:S02]  /*34bf0*/  IMAD.MOV.U32 R13, RZ, RZ, R45 ;  /* 0x000000ffff0d7224 */ /* 0x000fe400078e002d */
[----:B------:R-:W-:Y:S02]  /*34c00*/  IMAD.MOV.U32 R12, RZ, RZ, R0 ;  /* 0x000000ffff0c7224 */ /* 0x000fe400078e0000 */
[----:B------:R-:W-:-:S07]  /*34c10*/  IMAD.MOV.U32 R43, RZ, RZ, R14 ;  /* 0x000000ffff2b7224 */ /* 0x000fce00078e000e */
[----:B------:R-:W-:Y:S05]  /*34c20*/  WARPSYNC.COLLECTIVE R15, `(.L_x_1880) ;  /* 0x000000000f087348 */ /* 0x000fea0003c00000 */
[----:B------:R0:W1:Y:S02]  /*34c30*/  SHFL.IDX P6, R14, R13, R12, R11 ;  /* 0x0000000c0d0e7389 */ /* 0x00006400000c000b */
[----:B01----:R-:W-:Y:S01]  /*34c40*/  ENDCOLLECTIVE ;  /* 0x000000000000791b */ /* 0x003fe20003800000 */
.L_x_1880:
        /* <DEDUP_REMOVED lines=8> */
.L_x_1881:
[----:B------:R-:W-:Y:S02]  /*34cd0*/  IMAD.MOV.U32 R13, RZ, RZ, R51 ;  /* 0x000000ffff0d7224 */ /* 0x000fe400078e0033 */
[----:B------:R-:W-:Y:S02]  /*34ce0*/  IMAD.MOV.U32 R12, RZ, RZ, R0 ;  /* 0x000000ffff0c7224 */ /* 0x000fe400078e0000 */
[----:B------:R-:W-:-:S07]  /*34cf0*/  IMAD.MOV.U32 R44, RZ, RZ, R14 ;  /* 0x000000ffff2c7224 */ /* 0x000fce00078e000e */
[----:B------:R-:W-:Y:S05]  /*34d00*/  WARPSYNC.COLLECTIVE R15, `(.L_x_1882) ;  /* 0x000000000f087348 */ /* 0x000fea0003c00000 */
[----:B------:R0:W1:Y:S02]  /*34d10*/  SHFL.IDX P6, R14, R13, R12, R11 ;  /* 0x0000000c0d0e7389 */ /* 0x00006400000c000b */
[----:B01----:R-:W-:Y:S01]  /*34d20*/  ENDCOLLECTIVE ;  /* 0x000000000000791b */ /* 0x003fe20003800000 */
.L_x_1882:
        /* <DEDUP_REMOVED lines=8> */
.L_x_1883:
[----:B------:R-:W-:Y:S02]  /*34db0*/  IMAD.MOV.U32 R13, RZ, RZ, R55 ;  /* 0x000000ffff0d7224 */ /* 0x000fe400078e0037 */
[----:B------:R-:W-:Y:S02]  /*34dc0*/  IMAD.MOV.U32 R12, RZ, RZ, R0 ;  /* 0x000000ffff0c7224 */ /* 0x000fe400078e0000 */
[----:B------:R-:W-:-:S07]  /*34dd0*/  IMAD.MOV.U32 R46, RZ, RZ, R14 ;  /* 0x000000ffff2e7224 */ /* 0x000fce00078e000e */
[----:B------:R-:W-:Y:S05]  /*34de0*/  WARPSYNC.COLLECTIVE R15, `(.L_x_1884) ;  /* 0x000000000f087348 */ /* 0x000fea0003c00000 */
[----:B------:R0:W1:Y:S02]  /*34df0*/  SHFL.IDX P6, R14, R13, R12, R11 ;  /* 0x0000000c0d0e7389 */ /* 0x00006400000c000b */
[----:B01----:R-:W-:Y:S01]  /*34e00*/  ENDCOLLECTIVE ;  /* 0x000000000000791b */ /* 0x003fe20003800000 */
.L_x_1884:
[----:B------:R-:W-:Y:S02]  /*34e10*/  IMAD.MOV.U32 R13, RZ, RZ, R57 ;  /* 0x000000ffff0d7224 */ /* 0x000fe400078e0039 */
[----:B------:R-:W-:Y:S02]  /*34e20*/  IMAD.MOV.U32 R12, RZ, RZ, R2 ;  /* 0x000000ffff0c7224 */ /* 0x000fe400078e0002 */
[----:B------:R-:W-:-:S07]  /*34e30*/  IMAD.MOV.U32 R55, RZ, RZ, R14 ;  /* 0x000000ffff377224 */ /* 0x000fce00078e000e */
[----:B------:R-:W-:Y:S05]  /*34e40*/  WARPSYNC.COLLECTIVE R15, `(.L_x_1885) ;  /* 0x000000000f087348 */ /* 0x000fea0003c00000 */
[----:B------:R0:W1:Y:S02]  /*34e50*/  SHFL.IDX P6, R14, R13, R12, R11 ;  /* 0x0000000c0d0e7389 */ /* 0x00006400000c000b */
[----:B01----:R-:W-:Y:S01]  /*34e60*/  ENDCOLLECTIVE ;  /* 0x000000000000791b */ /* 0x003fe20003800000 */
.L_x_1885:
[----:B------:R-:W-:Y:S02]  /*34e70*/  IMAD.MOV.U32 R13, RZ, RZ, R59 ;  /* 0x000000ffff0d7224 */ /* 0x000fe400078e003b */
[----:B------:R-:W-:Y:S02]  /*34e80*/  IMAD.MOV.U32 R12, RZ, RZ, R0 ;  /* 0x000000ffff0c7224 */ /* 0x000fe400078e0000 */
[----:B------:R-:W-:-:S07]  /*34e90*/  IMAD.MOV.U32 R50, RZ, RZ, R14 ;  /* 0x000000ffff327224 */ /* 0x000fce00078e000e */
[----:B------:R-:W-:Y:S05]  /*34ea0*/  WARPSYNC.COLLECTIVE R15, `(.L_x_1886) ;  /* 0x000000000f087348 */ /* 0x000fea0003c00000 */
[----:B------:R0:W1:Y:S02]  /*34eb0*/  SHFL.IDX P6, R14, R13, R12, R11 ;  /* 0x0000000c0d0e7389 */ /* 0x00006400000c000b */
[----:B01----:R-:W-:Y:S01]  /*34ec0*/  ENDCOLLECTIVE ;  /* 0x000000000000791b */ /* 0x003fe20003800000 */
.L_x_1886:
[----:B------:R-:W-:Y:S02]  /*34ed0*/  IMAD.MOV.U32 R13, RZ, RZ, R61 ;  /* 0x000000ffff0d7224 */ /* 0x000fe400078e003d */
[----:B------:R-:W-:Y:S02]  /*34ee0*/  IMAD.MOV.U32 R12, RZ, RZ, R2 ;  /* 0x000000ffff0c7224 */ /* 0x000fe400078e0002 */
[----:B------:R-:W-:-:S07]  /*34ef0*/  IMAD.MOV.U32 R59, RZ, RZ, R14 ;  /* 0x000000ffff3b7224 */ /* 0x000fce00078e000e */
[----:B------:R-:W-:Y:S05]  /*34f00*/  WARPSYNC.COLLECTIVE R15, `(.L_x_1887) ;  /* 0x000000000f087348 */ /* 0x000fea0003c00000 */
[----:B------:R0:W1:Y:S02]  /*34f10*/  SHFL.IDX P6, R14, R13, R12, R11 ;  /* 0x0000000c0d0e7389 */ /* 0x00006400000c000b */
[----:B01----:R-:W-:Y:S01]  /*34f20*/  ENDCOLLECTIVE ;  /* 0x000000000000791b */ /* 0x003fe20003800000 */
.L_x_1887:
[----:B------:R-:W-:Y:S02]  /*34f30*/  IMAD.MOV.U32 R13, RZ, RZ, R63 ;  /* 0x000000ffff0d7224 */ /* 0x000fe400078e003f */
[----:B------:R-:W-:Y:S02]  /*34f40*/  IMAD.MOV.U32 R12, RZ, RZ, R0 ;  /* 0x000000ffff0c7224 */ /* 0x000fe400078e0000 */
[----:B------:R-:W-:-:S07]  /*34f50*/  IMAD.MOV.U32 R52, RZ, RZ, R14 ;  /* 0x000000ffff347224 */ /* 0x000fce00078e000e */
[----:B------:R-:W-:Y:S05]  /*34f60*/  WARPSYNC.COLLECTIVE R15, `(.L_x_1888) ;  /* 0x000000000f087348 */ /* 0x000fea0003c00000 */
[----:B------:R0:W1:Y:S02]  /*34f70*/  SHFL.IDX P6, R14, R13, R12, R11 ;  /* 0x0000000c0d0e7389 */ /* 0x00006400000c000b */
[----:B01----:R-:W-:Y:S01]  /*34f80*/  ENDCOLLECTIVE ;  /* 0x000000000000791b */ /* 0x003fe20003800000 */
.L_x_1888:
        /* <DEDUP_REMOVED lines=8> */
.L_x_1889:
[----:B------:R-:W-:Y:S02]  /*35010*/  IMAD.MOV.U32 R13, RZ, RZ, R67 ;  /* 0x000000ffff0d7224 */ /* 0x000fe400078e0043 */
[----:B------:R-:W-:Y:S02]  /*35020*/  IMAD.MOV.U32 R12, RZ, RZ, R0 ;  /* 0x000000ffff0c7224 */ /* 0x000fe400078e0000 */
[----:B------:R-:W-:-:S07]  /*35030*/  IMAD.MOV.U32 R54, RZ, RZ, R14 ;  /* 0x000000ffff367224 */ /* 0x000fce00078e000e */
[----:B------:R-:W-:Y:S05]  /*35040*/  WARPSYNC.COLLECTIVE R15, `(.L_x_1890) ;  /* 0x000000000f087348 */ /* 0x000fea0003c00000 */
[----:B------:R0:W1:Y:S02]  /*35050*/  SHFL.IDX P6, R14, R13, R12, R11 ;  /* 0x0000000c0d0e7389 */ /* 0x00006400000c000b */
[----:B01----:R-:W-:Y:S01]  /*35060*/  ENDCOLLECTIVE ;  /* 0x000000000000791b */ /* 0x003fe20003800000 */
.L_x_1890:
        /* <DEDUP_REMOVED lines=8> */
.L_x_1891:
[----:B------:R-:W-:Y:S02]  /*350f0*/  IMAD.MOV.U32 R13, RZ, RZ, R71 ;  /* 0x000000ffff0d7224 */ /* 0x000fe400078e0047 */
[----:B------:R-:W-:Y:S02]  /*35100*/  IMAD.MOV.U32 R12, RZ, RZ, R0 ;  /* 0x000000ffff0c7224 */ /* 0x000fe400078e0000 */
[----:B------:R-:W-:-:S07]  /*35110*/  IMAD.MOV.U32 R56, RZ, RZ, R14 ;  /* 0x000000ffff387224 */ /* 0x000fce00078e000e */
[----:B------:R-:W-:Y:S05]  /*35120*/  WARPSYNC.COLLECTIVE R15, `(.L_x_1892) ;  /* 0x000000000f087348 */ /* 0x000fea0003c00000 */
[----:B------:R0:W1:Y:S02]  /*35130*/  SHFL.IDX P6, R14, R13, R12, R11 ;  /* 0x0000000c0d0e7389 */ /* 0x00006400000c000b */
[----:B01----:R-:W-:Y:S01]  /*35140*/  ENDCOLLECTIVE ;  /* 0x000000000000791b */ /* 0x003fe20003800000 */
.L_x_1892:
        /* <DEDUP_REMOVED lines=8> */
.L_x_1893:
[----:B------:R-:W-:Y:S02]  /*351d0*/  IMAD.MOV.U32 R13, RZ, RZ, R75 ;  /* 0x000000ffff0d7224 */ /* 0x000fe400078e004b */
[----:B------:R-:W-:Y:S02]  /*351e0*/  IMAD.MOV.U32 R12, RZ, RZ, R0 ;  /* 0x000000ffff0c7224 */ /* 0x000fe400078e0000 */
[----:B------:R-:W-:-:S07]  /*351f0*/  IMAD.MOV.U32 R58, RZ, RZ, R14 ;  /* 0x000000ffff3a7224 */ /* 0x000fce00078e000e */
[----:B------:R-:W-:Y:S05]  /*35200*/  WARPSYNC.COLLECTIVE R15, `(.L_x_1894) ;  /* 0x000000000f087348 */ /* 0x000fea0003c00000 */
[----:B------:R0:W1:Y:S02]  /*35210*/  SHFL.IDX P6, R14, R13, R12, R11 ;  /* 0x0000000c0d0e7389 */ /* 0x00006400000c000b */
[----:B01----:R-:W-:Y:S01]  /*35220*/  ENDCOLLECTIVE ;  /* 0x000000000000791b */ /* 0x003fe20003800000 */
.L_x_1894:
[----:B------:R-:W-:Y:S02]  /*35230*/  SEL R37, R71, R58, P0 ;  /* 0x0000003a47257207 */ /* 0x000fe40000000000 */
[----:B------:R-:W-:Y:S01]  /*35240*/  SEL R39, R58, R71, P0 ;  /* 0x000000473a277207 */ /* 0x000fe20000000000 */
[----:B------:R-:W-:Y:S02]  /*35250*/  IMAD.MOV.U32 R13, RZ, RZ, R77 ;  /* 0x000000ffff0d7224 */ /* 0x000fe400078e004d */
[----:B------:R-:W-:Y:S02]  /*35260*/  IMAD.MOV.U32 R12, RZ, RZ, R2 ;  /* 0x000000ffff0c7224 */ /* 0x000fe400078e0002 */
[----:B------:R-:W-:Y:S02]  /*35270*/  IMAD.MOV.U32 R2, RZ, RZ, RZ ;  /* 0x000000ffff027224 */ /* 0x000fe400078e00ff */
[----:B------:R-:W-:-:S07]  /*35280*/  IMAD.MOV.U32 R75, RZ, RZ, R14 ;  /* 0x000000ffff4b7224 */ /* 0x000fce00078e000e */
[----:B------:R-:W-:Y:S05]  /*35290*/  WARPSYNC.COLLECTIVE R15, `(.L_x_1895) ;  /* 0x000000000f087348 */ /* 0x000fea0003c00000 */
[----:B------:R0:W1:Y:S02]  /*352a0*/  SHFL.IDX P6, R14, R13, R12, R11 ;  /* 0x0000000c0d0e7389 */ /* 0x00006400000c000b */
[----:B01----:R-:W-:Y:S01]  /*352b0*/  ENDCOLLECTIVE ;  /* 0x000000000000791b */ /* 0x003fe20003800000 */
.L_x_1895:
        /* <DEDUP_REMOVED lines=8> */
.L_x_1682:
[----:B------:R-:W-:Y:S02]  /*35340*/  IMAD.MOV.U32 R13, RZ, RZ, R3 ;  /* 0x000000ffff0d7224 */ /* 0x000fe400078e0003 */
[----:B------:R-:W-:Y:S02]  /*35350*/  IMAD.MOV.U32 R12, RZ, RZ, RZ ;  /* 0x000000ffff0c7224 */ /* 0x000fe400078e00ff */
[----:B------:R-:W-:Y:S02]  /*35360*/  IMAD.MOV.U32 R11, RZ, RZ, 0x181f ;  /* 0x0000181fff0b7424 */ /* 0x000fe400078e00ff */
[----:B------:R-:W-:-:S07]  /*35370*/  IMAD.MOV.U32 R15, RZ, RZ, -0x1 ;  /* 0xffffffffff0f7424 */ /* 0x000fce00078e00ff */
[----:B-1----:R-:W-:Y:S05]  /*35380*/  WARPSYNC.COLLECTIVE R15, `(.L_x_1897) ;  /* 0x000000000f087348 */ /* 0x002fea0003c00000 */
[----:B------:R0:W2:Y:S02]  /*35390*/  SHFL.IDX P6, R14, R13, R12, R11 ;  /* 0x0000000c0d0e7389 */ /* 0x0000a400000c000b */
[----:B012---:R-:W-:Y:S01]  /*353a0*/  ENDCOLLECTIVE ;  /* 0x000000000000791b */ /* 0x007fe20003800000 */
.L_x_1897:
[----:B------:R-:W-:Y:S02]  /*353b0*/  IMAD.MOV.U32 R13, RZ, RZ, R2 ;  /* 0x000000ffff0d7224 */ /* 0x000fe400078e0002 */
[----:B------:R-:W-:-:S07]  /*353c0*/  IMAD.MOV.U32 R0, RZ, RZ, R14 ;  /* 0x000000ffff007224 */ /* 0x000fce00078e000e */
[----:B------:R-:W-:Y:S05]  /*353d0*/  WARPSYNC.COLLECTIVE R15, `(.L_x_1898) ;  /* 0x000000000f087348 */ /* 0x000fea0003c00000 */
[----:B------:R0:W1:Y:S02]  /*353e0*/  SHFL.IDX P6, R14, R13, R12, R11 ;  /* 0x0000000c0d0e7389 */ /* 0x00006400000c000b */
[----:B01----:R-:W-:Y:S01]  /*353f0*/  ENDCOLLECTIVE ;  /* 0x000000000000791b */ /* 0x003fe20003800000 */
.L_x_1898:
[----:B------:R-:W-:Y:S05]  /*35400*/  BRA `(.L_x_1899) ;  /* 0xffffff6c00807947 */ /* 0x000fea000383ffff */
.L_x_1685:
[----:B------:R-:W-:Y:S01]  /*35410*/  BSSY B1, `(.L_x_1900) ;  /* 0x0000008000017945 */ /* 0x000fe20003800000 */
[----:B------:R-:W-:Y:S02]  /*35420*/  IMAD.MOV.U32 R13, RZ, RZ, R3 ;  /* 0x000000ffff0d7224 */ /* 0x000fe400078e0003 */
[----:B------:R-:W-:Y:S02]  /*35430*/  IMAD.MOV.U32 R12, RZ, RZ, 0x1 ;  /* 0x00000001ff0c7424 */ /* 0x000fe400078e00ff */
[----:B------:R-:W-:Y:S02]  /*35440*/  IMAD.MOV.U32 R11, RZ, RZ, 0x181f ;  /* 0x0000181fff0b7424 */ /* 0x000fe400078e00ff */
[----:B----4-:R-:W-:-:S07]  /*35450*/  IMAD.MOV.U32 R15, RZ, RZ, -0x1 ;  /* 0xffffffffff0f7424 */ /* 0x010fce00078e00ff */
[----:B0123--:R-:W-:Y:S05]  /*35460*/  WARPSYNC.COLLECTIVE R15, `(.L_x_1901) ;  /* 0x000000000f087348 */ /* 0x00ffea0003c00000 */
[----:B---3--:R3:W4:Y:S02]  /*35470*/  SHFL.IDX P6, R14, R13, R12, R11 ;  /* 0x0000000c0d0e7389 */ /* 0x00872400000c000b */
[----:B01234-:R-:W-:Y:S01]  /*35480*/  ENDCOLLECTIVE ;  /* 0x000000000000791b */ /* 0x01ffe20003800000 */
.L_x_1901:
[----:B------:R-:W-:Y:S05]  /*35490*/  BSYNC B1 ;  /* 0x0000000000017941 */ /* 0x000fea0003800000 */
.L_x_1900:
[----:B------:R-:W-:Y:S02]  /*354a0*/  IMAD.MOV.U32 R13, RZ, RZ, R2 ;  /* 0x000000ffff0d7224 */ /* 0x000fe400078e0002 */
[----:B------:R-:W-:Y:S02]  /*354b0*/  IMAD.MOV.U32 R12, RZ, RZ, 0x1 ;  /* 0x00000001ff0c7424 */ /* 0x000fe400078e00ff */
[----:B------:R-:W-:Y:S02]  /*354c0*/  IMAD.MOV.U32 R11, RZ, RZ, 0x181f ;  /* 0x0000181fff0b7424 */ /* 0x000fe400078e00ff */
[----:B------:R-:W-:Y:S02]  /*354d0*/  IMAD.MOV.U32 R15, RZ, RZ, -0x1 ;  /* 0xffffffffff0f7424 */ /* 0x000fe400078e00ff */
[----:B------:R-:W-:-:S07]  /*354e0*/  IMAD.MOV.U32 R0, RZ, RZ, R14 ;  /* 0x000000ffff007224 */ /* 0x000fce00078e000e */
[----:B------:R-:W-:Y:S05]  /*354f0*/  WARPSYNC.COLLECTIVE R15, `(.L_x_1902) ;  /* 0x000000000f087348 */ /* 0x000fea0003c00000 */
[----:B------:R0:W1:Y:S02]  /*35500*/  SHFL.IDX P6, R14, R13, R12, R11 ;  /* 0x0000000c0d0e7389 */ /* 0x00006400000c000b */
[----:B01----:R-:W-:Y:S01]  /*35510*/  ENDCOLLECTIVE ;  /* 0x000000000000791b */ /* 0x003fe20003800000 */
.L_x_1902:
[----:B------:R-:W-:Y:S05]  /*35520*/  BRA `(.L_x_1903) ;  /* 0xffffff6c008c7947 */ /* 0x000fea000383ffff */
.L_x_1688:
        /* <DEDUP_REMOVED lines=8> */
.L_x_1905:
[----:B------:R-:W-:Y:S05]  /*355b0*/  BSYNC B1 ;  /* 0x0000000000017941 */ /* 0x000fea0003800000 */
.L_x_1904:
        /* <DEDUP_REMOVED lines=8> */
.L_x_1906:
[----:B------:R-:W-:Y:S05]  /*35640*/  BRA `(.L_x_1907) ;  /* 0xffffff6c00947947 */ /* 0x000fea000383ffff */
.L_x_1691:
[----:B------:R-:W-:Y:S01]  /*35650*/  BSSY B1, `(.L_x_1908) ;  /* 0x0000008000017945 */ /* 0x000fe20003800000 */
[----:B------:R-:W-:Y:S02]  /*35660*/  IMAD.MOV.U32 R13, RZ, RZ, R3 ;  /* 0x000000ffff0d7224 */ /* 0x000fe400078e0003 */
[----:B------:R-:W-:Y:S02]  /*35670*/  IMAD.MOV.U32 R12, RZ, RZ, 0x3 ;  /* 0x00000003ff0c7424 */ /* 0x000fe400078e00ff */
[----:B------:R-:W-:Y:S02]  /*35680*/  IMAD.MOV.U32 R11, RZ, RZ, 0x181f ;  /* 0x0000181fff0b7424 */ /* 0x000fe400078e00ff */
[----:B0-----:R-:W-:-:S07]  /*35690*/  IMAD.MOV.U32 R15, RZ, RZ, -0x1 ;  /* 0xffffffffff0f7424 */ /* 0x001fce00078e00ff */
[----:B-1234-:R-:W-:Y:S05]  /*356a0*/  WARPSYNC.COLLECTIVE R15, `(.L_x_1909) ;  /* 0x000000000f087348 */ /* 0x01efea0003c00000 */
[----:B----4-:R0:W4:Y:S02]  /*356b0*/  SHFL.IDX P6, R14, R13, R12, R11 ;  /* 0x0000000c0d0e7389 */ /* 0x01012400000c000b */
[----:B01234-:R-:W-:Y:S01]  /*356c0*/  ENDCOLLECTIVE ;  /* 0x000000000000791b */ /* 0x01ffe20003800000 */
.L_x_1909:
[----:B------:R-:W-:Y:S05]  /*356d0*/  BSYNC B1 ;  /* 0x0000000000017941 */ /* 0x000fea0003800000 */
.L_x_1908:
        /* <DEDUP_REMOVED lines=8> */
.L_x_1910:
[----:B------:R-:W-:Y:S05]  /*35760*/  BRA `(.L_x_1911) ;  /* 0xffffff6c009c7947 */ /* 0x000fea000383ffff */
.L_x_1716:
[----:B------:R-:W1:Y:S01]  /*35770*/  S2R R7, SR_TID.X ;  /* 0x0000000000077919 */ /* 0x000e620000002100 */
[----:B------:R-:W-:Y:S01]  /*35780*/  BSSY B1, `(.L_x_1912) ;  /* 0x000000a000017945 */ /* 0x000fe20003800000 */
[----:B------:R-:W-:Y:S02]  /*35790*/  IMAD.MOV.U32 R12, RZ, RZ, RZ ;  /* 0x000000ffff0c7224 */ /* 0x000fe400078e00ff */
[----:B0-----:R-:W-:Y:S02]  /*357a0*/  IMAD.MOV.U32 R11, RZ, RZ, 0x1f ;  /* 0x0000001fff0b7424 */ /* 0x001fe400078e00ff */
[----:B------:R-:W-:Y:S01]  /*357b0*/  IMAD.MOV.U32 R15, RZ, RZ, -0x1 ;  /* 0xffffffffff0f7424 */ /* 0x000fe200078e00ff */
[----:B-1----:R-:W-:-:S04]  /*357c0*/  SHF.R.U32.HI R7, RZ, 0x5, R7 ;  /* 0x00000005ff077819 */ /* 0x002fc80000011607 */
[----:B------:R-:W-:-:S05]  /*357d0*/  LOP3.LUT R7, R7, 0x3, RZ, 0xc0, !PT ;  /* 0x0000000307077812 */ /* 0x000fca00078ec0ff */
[----:B------:R-:W-:-:S07]  /*357e0*/  IMAD.MOV.U32 R13, RZ, RZ, R7 ;  /* 0x000000ffff0d7224 */ /* 0x000fce00078e0007 */
[----:B------:R-:W-:Y:S05]  /*357f0*/  WARPSYNC.COLLECTIVE R15, `(.L_x_1913) ;  /* 0x000000000f087348 */ /* 0x000fea0003c00000 */
[----:B------:R0:W1:Y:S02]  /*35800*/  SHFL.IDX P6, R14, R13, R12, R11 ;  /* 0x0000000c0d0e7389 */ /* 0x00006400000c000b */
[----:B01----:R-:W-:Y:S01]  /*35810*/  ENDCOLLECTIVE ;  /* 0x000000000000791b */ /* 0x003fe20003800000 */
.L_x_1913:
[----:B------:R-:W-:Y:S05]  /*35820*/  BSYNC B1 ;  /* 0x0000000000017941 */ /* 0x000fea0003800000 */
.L_x_1912:
[----:B------:R-:W-:Y:S05]  /*35830*/  BRA `(.L_x_1914) ;  /* 0xffffff8800187947 */ /* 0x000fea000383ffff */
.L_x_1718:
[----:B------:R-:W-:Y:S01]  /*35840*/  BSSY B1, `(.L_x_1915) ;  /* 0x0000006000017945 */ /* 0x000fe20003800000 */
[----:B------:R-:W-:-:S07]  /*35850*/  IMAD.MOV.U32 R15, RZ, RZ, -0x1 ;  /* 0xffffffffff0f7424 */ /* 0x000fce00078e00ff */
[----:B01----:R-:W-:Y:S05]  /*35860*/  WARPSYNC.COLLECTIVE R15, `(.L_x_1916) ;  /* 0x000000000f0c7348 */ /* 0x003fea0003c00000 */
[----:B------:R-:W-:Y:S02]  /*35870*/  ELECT P6, UR62, PT ;  /* 0x00000000003e782f */ /* 0x000fe400038c0000 */
[----:B------:R-:W-:Y:S01]  /*35880*/  MOV R14, UR62 ;  /* 0x0000003e000e7c02 */ /* 0x000fe20008000f00 */
[----:B01----:R-:W-:Y:S10]  /*35890*/  ENDCOLLECTIVE ;  /* 0x000000000000791b */ /* 0x003ff40003800000 */
.L_x_1916:
[----:B------:R-:W-:Y:S05]  /*358a0*/  BSYNC B1 ;  /* 0x0000000000017941 */ /* 0x000fea0003800000 */
.L_x_1915:
[----:B------:R-:W-:Y:S05]  /*358b0*/  BRA `(.L_x_1717) ;  /* 0xffffff8800107947 */ /* 0x000fea000383ffff */
.L_x_1720:
[----:B-1----:R-:W2:Y:S02]  /*358c0*/  LDL R5, [R1+0x4] ;  /* 0x0000040001057983 */ /* 0x002ea40000100800 */
[----:B--2---:R1:W2:Y:S02]  /*358d0*/  SYNCS.PHASECHK.TRANS64.TRYWAIT P0, [R5+URZ+0x29820], R4 ;  /* 0x02982004050075a7 */ /* 0x0042a4000800017f */
[----:B--2---:R-:W-:Y:S05]  /*358e0*/  @!P0 NANOSLEEP.SYNCS 0x989680 ;  /* 0x009896800000895d */ /* 0x004fea0003900000 */
[----:B------:R-:W2:Y:S02]  /*358f0*/  @!P0 SYNCS.PHASECHK.TRANS64 P0, [R5+URZ+0x29820], R4 ;  /* 0x02982004050085a7 */ /* 0x000ea4000800007f */
[----:B--2---:R-:W-:Y:S05]  /*35900*/  @!P0 BRA `(.L_x_1720) ;  /* 0xfffffffc00ec8947 */ /* 0x004fea000383ffff */
[----:B------:R-:W-:Y:S05]  /*35910*/  BRA `(.L_x_1917) ;  /* 0xffffff8800207947 */ /* 0x000fea000383ffff */
.L_x_1724:
[----:B-1----:R1:W2:Y:S02]  /*35920*/  SYNCS.PHASECHK.TRANS64.TRYWAIT P0, [R6+URZ+0x298a0], R10 ;  /* 0x0298a00a060075a7 */ /* 0x0022a4000800017f */
[----:B--2---:R-:W-:Y:S05]  /*35930*/  @!P0 NANOSLEEP.SYNCS 0x989680 ;  /* 0x009896800000895d */ /* 0x004fea0003900000 */
[----:B------:R-:W2:Y:S02]  /*35940*/  @!P0 SYNCS.PHASECHK.TRANS64 P0, [R6+URZ+0x298a0], R10 ;  /* 0x0298a00a060085a7 */ /* 0x000ea4000800007f */
[----:B--2---:R-:W-:Y:S05]  /*35950*/  @!P0 BRA `(.L_x_1724) ;  /* 0xfffffffc00f08947 */ /* 0x004fea000383ffff */
[----:B------:R-:W-:Y:S05]  /*35960*/  BRA `(.L_x_1918) ;  /* 0xffffff8800487947 */ /* 0x000fea000383ffff */
.L_x_1731:
[----:B0-----:R0:W2:Y:S02]  /*35970*/  SYNCS.PHASECHK.TRANS64.TRYWAIT P0, [R6+URZ+0x298c0], R10 ;  /* 0x0298c00a060075a7 */ /* 0x0010a4000800017f */
[----:B--2---:R-:W-:Y:S05]  /*35980*/  @!P0 NANOSLEEP.SYNCS 0x989680 ;  /* 0x009896800000895d */ /* 0x004fea0003900000 */
[----:B------:R-:W2:Y:S02]  /*35990*/  @!P0 SYNCS.PHASECHK.TRANS64 P0, [R6+URZ+0x298c0], R10 ;  /* 0x0298c00a060085a7 */ /* 0x000ea4000800007f */
[----:B--2---:R-:W-:Y:S05]  /*359a0*/  @!P0 BRA `(.L_x_1731) ;  /* 0xfffffffc00f08947 */ /* 0x004fea000383ffff */
[----:B------:R-:W-:Y:S05]  /*359b0*/  BRA `(.L_x_1919) ;  /* 0xffffff8c00447947 */ /* 0x000fea000383ffff */
.L_x_1738:
[----:B-1----:R1:W2:Y:S02]  /*359c0*/  SYNCS.PHASECHK.TRANS64.TRYWAIT P1, [R8+URZ+0x298a0], R7 ;  /* 0x0298a007080075a7 */ /* 0x0022a4000802017f */
[----:B--2---:R-:W-:Y:S05]  /*359d0*/  @!P1 NANOSLEEP.SYNCS 0x989680 ;  /* 0x009896800000995d */ /* 0x004fea0003900000 */
[----:B------:R-:W2:Y:S02]  /*359e0*/  @!P1 SYNCS.PHASECHK.TRANS64 P1, [R8+URZ+0x298a0], R7 ;  /* 0x0298a007080095a7 */ /* 0x000ea4000802007f */
[----:B--2---:R-:W-:Y:S05]  /*359f0*/  @!P1 BRA `(.L_x_1738) ;  /* 0xfffffffc00f09947 */ /* 0x004fea000383ffff */
[----:B------:R-:W-:Y:S05]  /*35a00*/  BRA `(.L_x_1920) ;  /* 0xffffff9000287947 */ /* 0x000fea000383ffff */
.L_x_1745:
[----:B0-----:R0:W2:Y:S02]  /*35a10*/  SYNCS.PHASECHK.TRANS64.TRYWAIT P1, [R8+URZ+0x298c0], R7 ;  /* 0x0298c007080075a7 */ /* 0x0010a4000802017f */
[----:B--2---:R-:W-:Y:S05]  /*35a20*/  @!P1 NANOSLEEP.SYNCS 0x989680 ;  /* 0x009896800000995d */ /* 0x004fea0003900000 */
[----:B------:R-:W2:Y:S02]  /*35a30*/  @!P1 SYNCS.PHASECHK.TRANS64 P1, [R8+URZ+0x298c0], R7 ;  /* 0x0298c007080095a7 */ /* 0x000ea4000802007f */
[----:B--2---:R-:W-:Y:S05]  /*35a40*/  @!P1 BRA `(.L_x_1745) ;  /* 0xfffffffc00f09947 */ /* 0x004fea000383ffff */
[----:B------:R-:W-:Y:S05]  /*35a50*/  BRA `(.L_x_1921) ;  /* 0xffffff9400207947 */ /* 0x000fea000383ffff */
.L_x_1768:
        /* <DEDUP_REMOVED lines=8> */
[----:B--2---:R-:W-:Y:S05]  /*35ae0*/  WARPSYNC.COLLECTIVE R15, `(.L_x_1923) ;  /* 0x000000000f087348 */ /* 0x004fea0003c00000 */
[----:B------:R0:W1:Y:S02]  /*35af0*/  SHFL.IDX P6, R14, R13, R12, R11 ;  /* 0x0000000c0d0e7389 */ /* 0x00006400000c000b */
[----:B012---:R-:W-:Y:S01]  /*35b00*/  ENDCOLLECTIVE ;  /* 0x000000000000791b */ /* 0x007fe20003800000 */
.L_x_1923:
[----:B------:R-:W-:Y:S05]  /*35b10*/  BSYNC B0 ;  /* 0x0000000000007941 */ /* 0x000fea0003800000 */
.L_x_1922:
[----:B------:R-:W-:Y:S05]  /*35b20*/  BRA `(.L_x_1924) ;  /* 0xffffffa000cc7947 */ /* 0x000fea000383ffff */
.L_x_1770:
[----:B------:R-:W-:Y:S01]  /*35b30*/  BSSY B0, `(.L_x_1925) ;  /* 0x0000006000007945 */ /* 0x000fe20003800000 */
[----:B------:R-:W-:-:S07]  /*35b40*/  IMAD.MOV.U32 R15, RZ, RZ, -0x1 ;  /* 0xffffffffff0f7424 */ /* 0x000fce00078e00ff */
[----:B012---:R-:W-:Y:S05]  /*35b50*/  WARPSYNC.COLLECTIVE R15, `(.L_x_1926) ;  /* 0x000000000f0c7348 */ /* 0x007fea0003c00000 */
[----:B------:R-:W-:Y:S02]  /*35b60*/  ELECT P6, UR62, PT ;  /* 0x00000000003e782f */ /* 0x000fe400038c0000 */
[----:B------:R-:W-:Y:S01]  /*35b70*/  MOV R14, UR62 ;  /* 0x0000003e000e7c02 */ /* 0x000fe20008000f00 */
[----:B012---:R-:W-:Y:S10]  /*35b80*/  ENDCOLLECTIVE ;  /* 0x000000000000791b */ /* 0x007ff40003800000 */
.L_x_1926:
[----:B------:R-:W-:Y:S05]  /*35b90*/  BSYNC B0 ;  /* 0x0000000000007941 */ /* 0x000fea0003800000 */
.L_x_1925:
[----:B------:R-:W-:Y:S05]  /*35ba0*/  BRA `(.L_x_1927) ;  /* 0xffffffa000d47947 */ /* 0x000fea000383ffff */
.L_x_1772:
[----:B-1----:R1:W2:Y:S02]  /*35bb0*/  SYNCS.PHASECHK.TRANS64.TRYWAIT P0, [R2+URZ+0x29880], R3 ;  /* 0x02988003020075a7 */ /* 0x0022a4000800017f */
[----:B--2---:R-:W-:Y:S05]  /*35bc0*/  @!P0 NANOSLEEP.SYNCS 0x989680 ;  /* 0x009896800000895d */ /* 0x004fea0003900000 */
[----:B------:R-:W2:Y:S02]  /*35bd0*/  @!P0 SYNCS.PHASECHK.TRANS64 P0, [R2+URZ+0x29880], R3 ;  /* 0x02988003020085a7 */ /* 0x000ea4000800007f */
[----:B--2---:R-:W-:Y:S05]  /*35be0*/  @!P0 BRA `(.L_x_1772) ;  /* 0xfffffffc00f08947 */ /* 0x004fea000383ffff */
[----:B------:R-:W-:Y:S05]  /*35bf0*/  BRA `(.L_x_1928) ;  /* 0xffffffa400447947 */ /* 0x000fea000383ffff */
.L_x_1774:
[----:B--2---:R2:W3:Y:S02]  /*35c00*/  SYNCS.PHASECHK.TRANS64.TRYWAIT P0, [R2+URZ+0x29840], R3 ;  /* 0x02984003020075a7 */ /* 0x0044e4000800017f */
[----:B---3--:R-:W-:Y:S05]  /*35c10*/  @!P0 NANOSLEEP.SYNCS 0x989680 ;  /* 0x009896800000895d */ /* 0x008fea0003900000 */
[----:B------:R-:W3:Y:S02]  /*35c20*/  @!P0 SYNCS.PHASECHK.TRANS64 P0, [R2+URZ+0x29840], R3 ;  /* 0x02984003020085a7 */ /* 0x000ee4000800007f */
[----:B---3--:R-:W-:Y:S05]  /*35c30*/  @!P0 BRA `(.L_x_1774) ;  /* 0xfffffffc00f08947 */ /* 0x008fea000383ffff */
[----:B------:R-:W-:Y:S05]  /*35c40*/  BRA `(.L_x_1929) ;  /* 0xffffffa400a07947 */ /* 0x000fea000383ffff */
.L_x_1778:
[----:B------:R-:W2:Y:S01]  /*35c50*/  LDL.LU R11, [R1+0x38] ;  /* 0x00003800010b7983 */ /* 0x000ea20000300800 */
[----:B------:R-:W-:Y:S02]  /*35c60*/  IMAD.MOV.U32 R5, RZ, RZ, R12 ;  /* 0x000000ffff057224 */ /* 0x000fe400078e000c */
[----:B------:R-:W-:Y:S02]  /*35c70*/  IMAD.MOV.U32 R13, RZ, RZ, R3 ;  /* 0x000000ffff0d7224 */ /* 0x000fe400078e0003 */
[----:B------:R-:W-:Y:S02]  /*35c80*/  IMAD.MOV.U32 R12, RZ, RZ, RZ ;  /* 0x000000ffff0c7224 */ /* 0x000fe400078e00ff */
[----:B------:R-:W-:Y:S02]  /*35c90*/  IMAD.MOV.U32 R15, RZ, RZ, -0x1 ;  /* 0xffffffffff0f7424 */ /* 0x000fe400078e00ff */
[----:B------:R-:W-:-:S04]  /*35ca0*/  IMAD.IADD R0, R10, 0x1, R5 ;  /* 0x000000010a007824 */ /* 0x000fc800078e0205 */
[----:B------:R-:W-:Y:S02]  /*35cb0*/  VIADD R5, R0, 0x20 ;  /* 0x0000002000057836 */ /* 0x000fe40000000000 */
[----:B--2---:R-:W-:Y:S02]  /*35cc0*/  IMAD R2, R11, R7, RZ ;  /* 0x000000070b027224 */ /* 0x004fe400078e02ff */
[----:B------:R-:W-:-:S03]  /*35cd0*/  IMAD.MOV.U32 R11, RZ, RZ, 0x1c1f ;  /* 0x00001c1fff0b7424 */ /* 0x000fc600078e00ff */
[----:B------:R-:W-:-:S13]  /*35ce0*/  ISETP.GE.AND P4, PT, R0, R2, PT ;  /* 0x000000020000720c */ /* 0x000fda0003f86270 */
[----:B-----5:R-:W-:Y:S05]  /*35cf0*/  WARPSYNC.COLLECTIVE R15, `(.L_x_1930) ;  /* 0x000000000f087348 */ /* 0x020fea0003c00000 */
[----:B------:R0:W1:Y:S02]  /*35d00*/  SHFL.IDX P6, R14, R13, R12, R11 ;  /* 0x0000000c0d0e7389 */ /* 0x00006400000c000b */
[----:B01---5:R-:W-:Y:S01]  /*35d10*/  ENDCOLLECTIVE ;  /* 0x000000000000791b */ /* 0x023fe20003800000 */
.L_x_1930:
[----:B------:R-:W-:Y:S02]  /*35d20*/  IMAD.MOV.U32 R13, RZ, RZ, R4 ;  /* 0x000000ffff0d7224 */ /* 0x000fe400078e0004 */
[----:B------:R-:W-:-:S07]  /*35d30*/  IMAD.MOV.U32 R6, RZ, RZ, R14 ;  /* 0x000000ffff067224 */ /* 0x000fce00078e000e */
[----:B------:R-:W-:Y:S05]  /*35d40*/  WARPSYNC.COLLECTIVE R15, `(.L_x_1931) ;  /* 0x000000000f087348 */ /* 0x000fea0003c00000 */
[----:B------:R0:W1:Y:S02]  /*35d50*/  SHFL.IDX P6, R14, R13, R12, R11 ;  /* 0x0000000c0d0e7389 */ /* 0x00006400000c000b */
[----:B01----:R-:W-:Y:S01]  /*35d60*/  ENDCOLLECTIVE ;  /* 0x000000000000791b */ /* 0x003fe20003800000 */
.L_x_1931:
[----:B------:R-:W-:Y:S02]  /*35d70*/  IMAD.MOV.U32 R13, RZ, RZ, R3 ;  /* 0x000000ffff0d7224 */ /* 0x000fe400078e0003 */
[----:B------:R-:W-:Y:S02]  /*35d80*/  IMAD.MOV.U32 R12, RZ, RZ, 0x1 ;  /* 0x00000001ff0c7424 */ /* 0x000fe400078e00ff */
[----:B------:R-:W-:-:S07]  /*35d90*/  IMAD.MOV.U32 R7, RZ, RZ, R14 ;  /* 0x000000ffff077224 */ /* 0x000fce00078e000e */
[----:B------:R-:W-:Y:S05]  /*35da0*/  WARPSYNC.COLLECTIVE R15, `(.L_x_1932) ;  /* 0x000000000f087348 */ /* 0x000fea0003c00000 */
[----:B------:R0:W1:Y:S02]  /*35db0*/  SHFL.IDX P6, R14, R13, R12, R11 ;  /* 0x0000000c0d0e7389 */ /* 0x00006400000c000b */
[----:B01----:R-:W-:Y:S01]  /*35dc0*/  ENDCOLLECTIVE ;  /* 0x000000000000791b */ /* 0x003fe20003800000 */
.L_x_1932:
        /* <DEDUP_REMOVED lines=17> */
.L_x_1933:
[----:B------:R-:W-:Y:S02]  /*35ee0*/  IMAD.MOV.U32 R13, RZ, RZ, R3 ;  /* 0x000000ffff0d7224 */ /* 0x000fe400078e0003 */
[----:B------:R-:W-:Y:S02]  /*35ef0*/  IMAD.MOV.U32 R12, RZ, RZ, 0x2 ;  /* 0x00000002ff0c7424 */ /* 0x000fe400078e00ff */
[----:B------:R-:W-:-:S07]  /*35f00*/  IMAD.MOV.U32 R5, RZ, RZ, R14 ;  /* 0x000000ffff057224 */ /* 0x000fce00078e000e */
[----:B------:R-:W-:Y:S05]  /*35f10*/  WARPSYNC.COLLECTIVE R15, `(.L_x_1934) ;  /* 0x000000000f087348 */ /* 0x000fea0003c00000 */
[----:B------:R0:W1:Y:S02]  /*35f20*/  SHFL.IDX P6, R14, R13, R12, R11 ;  /* 0x0000000c0d0e7389 */ /* 0x00006400000c000b */
[----:B01----:R-:W-:Y:S01]  /*35f30*/  ENDCOLLECTIVE ;  /* 0x000000000000791b */ /* 0x003fe20003800000 */
.L_x_1934:
[----:B------:R-:W-:-:S05]  /*35f40*/  @!P3 IADD3 R5, P4, R9, R5, RZ ;  /* 0x000000050905b210 */ /* 0x000fca0007f9e0ff */
[----:B------:R-:W-:-:S04]  /*35f50*/  @!P3 IMAD.X R6, RZ, RZ, R6, P4 ;  /* 0x000000ffff06b224 */ /* 0x000fc800020e0606 */
[----:B------:R-:W-:Y:S02]  /*35f60*/  @!P3 IMAD.MOV.U32 R7, RZ, RZ, R6 ;  /* 0x000000ffff07b224 */ /* 0x000fe400078e0006 */
[----:B------:R-:W-:Y:S02]  /*35f70*/  @!P3 IMAD.MOV.U32 R6, RZ, RZ, R5 ;  /* 0x000000ffff06b224 */ /* 0x000fe400078e0005 */
[----:B------:R-:W-:Y:S02]  /*35f80*/  IMAD.MOV.U32 R13, RZ, RZ, R4 ;  /* 0x000000ffff0d7224 */ /* 0x000fe400078e0004 */
[----:B------:R-:W-:Y:S01]  /*35f90*/  VIADD R5, R0, 0x40 ;  /* 0x0000004000057836 */ /* 0x000fe20000000000 */
        /* <DEDUP_REMOVED lines=11> */
.L_x_1935:
[----:B------:R-:W-:Y:S02]  /*36050*/  IMAD.MOV.U32 R13, RZ, RZ, R3 ;  /* 0x000000ffff0d7224 */ /* 0x000fe400078e0003 */
[----:B------:R-:W-:Y:S02]  /*36060*/  IMAD.MOV.U32 R12, RZ, RZ, 0x3 ;  /* 0x00000003ff0c7424 */ /* 0x000fe400078e00ff */
[----:B------:R-:W-:-:S07]  /*36070*/  IMAD.MOV.U32 R5, RZ, RZ, R14 ;  /* 0x000000ffff057224 */ /* 0x000fce00078e000e */
[----:B------:R-:W-:Y:S05]  /*36080*/  WARPSYNC.COLLECTIVE R15, `(.L_x_1936) ;  /* 0x000000000f087348 */ /* 0x000fea0003c00000 */
[----:B------:R0:W1:Y:S02]  /*36090*/  SHFL.IDX P6, R14, R13, R12, R11 ;  /* 0x0000000c0d0e7389 */ /* 0x00006400000c000b */
[----:B01----:R-:W-:Y:S01]  /*360a0*/  ENDCOLLECTIVE ;  /* 0x000000000000791b */ /* 0x003fe20003800000 */
.L_x_1936:
[----:B------:R-:W-:-:S05]  /*360b0*/  @!P3 IADD3 R5, P4, R9, R5, RZ ;  /* 0x000000050905b210 */ /* 0x000fca0007f9e0ff */
[----:B------:R-:W-:-:S04]  /*360c0*/  @!P3 IMAD.X R6, RZ, RZ, R6, P4 ;  /* 0x000000ffff06b224 */ /* 0x000fc800020e0606 */
[----:B------:R-:W-:Y:S02]  /*360d0*/  @!P3 IMAD.MOV.U32 R7, RZ, RZ, R6 ;  /* 0x000000ffff07b224 */ /* 0x000fe400078e0006 */
[----:B------:R-:W-:Y:S02]  /*360e0*/  IMAD.MOV.U32 R13, RZ, RZ, R4 ;  /* 0x000000ffff0d7224 */ /* 0x000fe400078e0004 */
[----:B------:R-:W-:-:S05]  /*360f0*/  @!P3 IMAD.MOV.U32 R6, RZ, RZ, R5 ;  /* 0x000000ffff06b224 */ /* 0x000fca00078e0005 */
[----:B------:R-:W-:Y:S01]  /*36100*/  @!PT LDS RZ, [RZ] ;  /* 0x00000000fffff984 */ /* 0x000fe20000000800 */
[----:B------:R-:W-:Y:S01]  /*36110*/  @!PT LDS RZ, [RZ] ;  /* 0x00000000fffff984 */ /* 0x000fe20000000800 */
[----:B------:R-:W-:Y:S01]  /*36120*/  @!PT LDS RZ, [RZ] ;  /* 0x00000000fffff984 */ /* 0x000fe20000000800 */
[----:B------:R0:W-:Y:S01]  /*36130*/  @!P3 LDGSTS.E.BYPASS.LTC128B.128 [R8+0x15400], desc[UR60][R6.64], !P0 ;  /* 0x154000000608bfae */ /* 0x0001e2000c101d7c */
[----:B------:R-:W-:-:S03]  /*36140*/  IMAD.MOV.U32 R5, RZ, RZ, R14 ;  /* 0x000000ffff057224 */ /* 0x000fc600078e000e */
[----:B------:R0:W-:Y:S04]  /*36150*/  @!P3 LDGSTS.E.BYPASS.LTC128B.128 [R8+0x17400], desc[UR60][R6.64+0x40], !P1 ;  /* 0x174000400608bfae */ /* 0x0001e8000c901d7c */
[----:B0-----:R-:W-:Y:S05]  /*36160*/  WARPSYNC.COLLECTIVE R15, `(.L_x_1937) ;  /* 0x000000000f087348 */ /* 0x001fea0003c00000 */
[----:B------:R1:W2:Y:S02]  /*36170*/  SHFL.IDX P6, R14, R13, R12, R11 ;  /* 0x0000000c0d0e7389 */ /* 0x0002a400000c000b */
[----:B012---:R-:W-:Y:S01]  /*36180*/  ENDCOLLECTIVE ;  /* 0x000000000000791b */ /* 0x007fe20003800000 */
.L_x_1937:
[----:B------:R-:W-:Y:S01]  /*36190*/  @!PT LDS RZ, [RZ] ;  /* 0x00000000fffff984 */ /* 0x000fe20000000800 */
[----:B------:R-:W-:Y:S01]  /*361a0*/  @!PT LDS RZ, [RZ] ;  /* 0x00000000fffff984 */ /* 0x000fe20000000800 */
[----:B------:R-:W-:Y:S01]  /*361b0*/  @!PT LDS RZ, [RZ] ;  /* 0x00000000fffff984 */ /* 0x000fe20000000800 */
[----:B------:R3:W-:Y:S01]  /*361c0*/  @!P3 LDGSTS.E.BYPASS.LTC128B.128 [R8+0x19400], desc[UR60][R6.64+0x80], !P2 ;  /* 0x194000800608bfae */ /* 0x0007e2000d101d7c */
[----:B------:R-:W-:Y:S01]  /*361d0*/  IMAD.MOV.U32 R3, RZ, RZ, R14 ;  /* 0x000000ffff037224 */ /* 0x000fe200078e000e */
[----:B------:R-:W-:Y:S06]  /*361e0*/  BRA `(.L_x_1938) ;  /* 0xffffffac000c7947 */ /* 0x000fec000383ffff */
.L_x_1783:
[----:B--2---:R-:W2:Y:S02]  /*361f0*/  LDL R2, [R1+0x4] ;  /* 0x0000040001027983 */ /* 0x004ea40000100800 */
[----:B--2---:R2:W3:Y:S02]  /*36200*/  SYNCS.PHASECHK.TRANS64.TRYWAIT P0, [R2+URZ+0x29820], R0 ;  /* 0x02982000020075a7 */ /* 0x0044e4000800017f */
[----:B---3--:R-:W-:Y:S05]  /*36210*/  @!P0 NANOSLEEP.SYNCS 0x989680 ;  /* 0x009896800000895d */ /* 0x008fea0003900000 */
[----:B------:R-:W3:Y:S02]  /*36220*/  @!P0 SYNCS.PHASECHK.TRANS64 P0, [R2+URZ+0x29820], R0 ;  /* 0x02982000020085a7 */ /* 0x000ee4000800007f */
[----:B---3--:R-:W-:Y:S05]  /*36230*/  @!P0 BRA `(.L_x_1783) ;  /* 0xfffffffc00ec8947 */ /* 0x008fea000383ffff */
[----:B------:R-:W-:Y:S05]  /*36240*/  BRA `(.L_x_1939) ;  /* 0xffffffac00807947 */ /* 0x000fea000383ffff */
.L_x_1789:
[----:B---3--:R3:W4:Y:S02]  /*36250*/  SYNCS.PHASECHK.TRANS64.TRYWAIT P0, [R5+URZ+0x29880], R4 ;  /* 0x02988004050075a7 */ /* 0x008724000800017f */
[----:B----4-:R-:W-:Y:S05]  /*36260*/  @!P0 NANOSLEEP.SYNCS 0x989680 ;  /* 0x009896800000895d */ /* 0x010fea0003900000 */
[----:B------:R-:W4:Y:S02]  /*36270*/  @!P0 SYNCS.PHASECHK.TRANS64 P0, [R5+URZ+0x29880], R4 ;  /* 0x02988004050085a7 */ /* 0x000f24000800007f */
[----:B----4-:R-:W-:Y:S05]  /*36280*/  @!P0 BRA `(.L_x_1789) ;  /* 0xfffffffc00f08947 */ /* 0x010fea000383ffff */
[----:B------:R-:W-:Y:S05]  /*36290*/  BRA `(.L_x_1940) ;  /* 0xffffffb000407947 */ /* 0x000fea000383ffff */
.L_x_1794:
[----:B-1----:R1:W2:Y:S02]  /*362a0*/  SYNCS.PHASECHK.TRANS64.TRYWAIT P0, [R5+URZ+0x29840], R4 ;  /* 0x02984004050075a7 */ /* 0x0022a4000800017f */
[----:B--2---:R-:W-:Y:S05]  /*362b0*/  @!P0 NANOSLEEP.SYNCS 0x989680 ;  /* 0x009896800000895d */ /* 0x004fea0003900000 */
[----:B------:R-:W2:Y:S02]  /*362c0*/  @!P0 SYNCS.PHASECHK.TRANS64 P0, [R5+URZ+0x29840], R4 ;  /* 0x02984004050085a7 */ /* 0x000ea4000800007f */
[----:B--2---:R-:W-:Y:S05]  /*362d0*/  @!P0 BRA `(.L_x_1794) ;  /* 0xfffffffc00f08947 */ /* 0x004fea000383ffff */
[----:B------:R-:W-:Y:S05]  /*362e0*/  BRA `(.L_x_1941) ;  /* 0xffffffb000c47947 */ /* 0x000fea000383ffff */
.L_x_1802:
[----:B---3--:R3:W4:Y:S02]  /*362f0*/  SYNCS.PHASECHK.TRANS64.TRYWAIT P0, [R20+URZ+0x29870], R4 ;  /* 0x02987004140075a7 */ /* 0x008724000800017f */
[----:B----4-:R-:W-:Y:S05]  /*36300*/  @!P0 NANOSLEEP.SYNCS 0x989680 ;  /* 0x009896800000895d */ /* 0x010fea0003900000 */
[----:B------:R-:W4:Y:S02]  /*36310*/  @!P0 SYNCS.PHASECHK.TRANS64 P0, [R20+URZ+0x29870], R4 ;  /* 0x02987004140085a7 */ /* 0x000f24000800007f */
[----:B----4-:R-:W-:Y:S05]  /*36320*/  @!P0 BRA `(.L_x_1802) ;  /* 0xfffffffc00f08947 */ /* 0x010fea000383ffff */
[----:B------:R-:W-:Y:S05]  /*36330*/  BRA `(.L_x_1942) ;  /* 0xffffffb400e87947 */ /* 0x000fea000383ffff */
.L_x_1804:
[----:B----4-:R4:W0:Y:S02]  /*36340*/  SYNCS.PHASECHK.TRANS64.TRYWAIT P0, [R20+URZ+0x29860], R3 ;  /* 0x02986003140075a7 */ /* 0x010824000800017f */
[----:B0-----:R-:W-:Y:S05]  /*36350*/  @!P0 NANOSLEEP.SYNCS 0x989680 ;  /* 0x009896800000895d */ /* 0x001fea0003900000 */
[----:B------:R-:W0:Y:S02]  /*36360*/  @!P0 SYNCS.PHASECHK.TRANS64 P0, [R20+URZ+0x29860], R3 ;  /* 0x02986003140085a7 */ /* 0x000e24000800007f */
[----:B0-----:R-:W-:Y:S05]  /*36370*/  @!P0 BRA `(.L_x_1804) ;  /* 0xfffffffc00f08947 */ /* 0x001fea000383ffff */
[----:B------:R-:W-:Y:S05]  /*36380*/  BRA `(.L_x_1943) ;  /* 0xffffffb400f07947 */ /* 0x000fea000383ffff */
.L_x_1811:
[----:B---3--:R3:W4:Y:S02]  /*36390*/  SYNCS.PHASECHK.TRANS64.TRYWAIT P1, [R17+URZ+0x29870], R0 ;  /* 0x02987000110075a7 */ /* 0x008724000802017f */
[----:B----4-:R-:W-:Y:S05]  /*363a0*/  @!P1 NANOSLEEP.SYNCS 0x989680 ;  /* 0x009896800000995d */ /* 0x010fea0003900000 */
[----:B------:R-:W4:Y:S02]  /*363b0*/  @!P1 SYNCS.PHASECHK.TRANS64 P1, [R17+URZ+0x29870], R0 ;  /* 0x02987000110095a7 */ /* 0x000f24000802007f */
[----:B----4-:R-:W-:Y:S05]  /*363c0*/  @!P1 BRA `(.L_x_1811) ;  /* 0xfffffffc00f09947 */ /* 0x010fea000383ffff */
[----:B------:R-:W-:Y:S05]  /*363d0*/  BRA `(.L_x_1944) ;  /* 0xffffffbc00dc7947 */ /* 0x000fea000383ffff */
.L_x_1813:
[----:B---3--:R3:W4:Y:S02]  /*363e0*/  SYNCS.PHASECHK.TRANS64.TRYWAIT P1, [R17+URZ+0x29860], R0 ;  /* 0x02986000110075a7 */ /* 0x008724000802017f */
[----:B----4-:R-:W-:Y:S05]  /*363f0*/  @!P1 NANOSLEEP.SYNCS 0x989680 ;  /* 0x009896800000995d */ /* 0x010fea0003900000 */
[----:B------:R-:W4:Y:S02]  /*36400*/  @!P1 SYNCS.PHASECHK.TRANS64 P1, [R17+URZ+0x29860], R0 ;  /* 0x02986000110095a7 */ /* 0x000f24000802007f */
[----:B----4-:R-:W-:Y:S05]  /*36410*/  @!P1 BRA `(.L_x_1813) ;  /* 0xfffffffc00f09947 */ /* 0x010fea000383ffff */
[----:B------:R-:W-:Y:S05]  /*36420*/  BRA `(.L_x_1945) ;  /* 0xffffffbc00e47947 */ /* 0x000fea000383ffff */
.L_x_1817:
[----:B------:R-:W-:Y:S01]  /*36430*/  BSSY B0, `(.L_x_1946) ;  /* 0x0000008000007945 */ /* 0x000fe20003800000 */
[----:B------:R-:W-:Y:S02]  /*36440*/  IMAD.MOV.U32 R13, RZ, RZ, R16 ;  /* 0x000000ffff0d7224 */ /* 0x000fe400078e0010 */
[----:B------:R-:W-:Y:S02]  /*36450*/  IMAD.MOV.U32 R12, RZ, RZ, RZ ;  /* 0x000000ffff0c7224 */ /* 0x000fe400078e00ff */
[----:B0-----:R-:W-:Y:S02]  /*36460*/  IMAD.MOV.U32 R11, RZ, RZ, 0x1f ;  /* 0x0000001fff0b7424 */ /* 0x001fe400078e00ff */
[----:B------:R-:W-:-:S07]  /*36470*/  IMAD.MOV.U32 R15, RZ, RZ, -0x1 ;  /* 0xffffffffff0f7424 */ /* 0x000fce00078e00ff */
[----:B------:R-:W-:Y:S05]  /*36480*/  WARPSYNC.COLLECTIVE R15, `(.L_x_1947) ;  /* 0x000000000f087348 */ /* 0x000fea0003c00000 */
[----:B------:R0:W1:Y:S02]  /*36490*/  SHFL.IDX P6, R14, R13, R12, R11 ;  /* 0x0000000c0d0e7389 */ /* 0x00006400000c000b */
[----:B01----:R-:W-:Y:S01]  /*364a0*/  ENDCOLLECTIVE ;  /* 0x000000000000791b */ /* 0x003fe20003800000 */
.L_x_1947:
[----:B------:R-:W-:Y:S05]  /*364b0*/  BSYNC B0 ;  /* 0x0000000000007941 */ /* 0x000fea0003800000 */
.L_x_1946:
[----:B------:R-:W-:Y:S02]  /*364c0*/  IMAD.MOV.U32 R13, RZ, RZ, R16 ;  /* 0x000000ffff0d7224 */ /* 0x000fe400078e0010 */
[----:B------:R-:W-:Y:S02]  /*364d0*/  IMAD.MOV.U32 R12, RZ, RZ, 0x1 ;  /* 0x00000001ff0c7424 */ /* 0x000fe400078e00ff */
[----:B------:R-:W-:Y:S02]  /*364e0*/  IMAD.MOV.U32 R11, RZ, RZ, 0x1f ;  /* 0x0000001fff0b7424 */ /* 0x000fe400078e00ff */
[----:B------:R-:W-:Y:S02]  /*364f0*/  IMAD.MOV.U32 R15, RZ, RZ, -0x1 ;  /* 0xffffffffff0f7424 */ /* 0x000fe400078e00ff */
[----:B------:R-:W-:Y:S02]  /*36500*/  IMAD.IADD R4, R19, 0x1, R7 ;  /* 0x0000000113047824 */ /* 0x000fe400078e0207 */
[----:B------:R-:W-:-:S07]  /*36510*/  IMAD.MOV.U32 R0, RZ, RZ, R14 ;  /* 0x000000ffff007224 */ /* 0x000fce00078e000e */
[----:B------:R-:W-:Y:S05]  /*36520*/  WARPSYNC.COLLECTIVE R15, `(.L_x_1948) ;  /* 0x000000000f087348 */ /* 0x000fea0003c00000 */
[----:B------:R0:W1:Y:S02]  /*36530*/  SHFL.IDX P6, R14, R13, R12, R11 ;  /* 0x0000000c0d0e7389 */ /* 0x00006400000c000b */
[----:B01----:R-:W-:Y:S01]  /*36540*/  ENDCOLLECTIVE ;  /* 0x000000000000791b */ /* 0x003fe20003800000 */
.L_x_1948:
[----:B------:R-:W-:Y:S02]  /*36550*/  ULDC UR4, c[0x0][0xc3c] ;  /* 0x00030f0000047ab9 */ /* 0x000fe40000000800 */
[----:B------:R-:W-:-:S13]  /*36560*/  ISETP.GE.OR P1, PT, R4, UR4, !P0 ;  /* 0x0000000404007c0c */ /* 0x000fda000c726670 */
[----:B------:R-:W0:Y:S01]  /*36570*/  @!P1 LDC.64 R2, c[0x0][0xc80] ;  /* 0x00032000ff029b82 */ /* 0x000e220000000a00 */
[----:B------:R-:W-:Y:S02]  /*36580*/  IMAD.MOV.U32 R11, RZ, RZ, RZ ;  /* 0x000000ffff0b7224 */ /* 0x000fe400078e00ff */
        /* <DEDUP_REMOVED lines=14> */
.L_x_1949:
[----:B------:R-:W-:Y:S02]  /*36670*/  IMAD.MOV.U32 R12, RZ, RZ, 0x2 ;  /* 0x00000002ff0c7424 */ /* 0x000fe400078e00ff */
[----:B------:R-:W-:-:S05]  /*36680*/  IMAD.MOV.U32 R3, RZ, RZ, R14 ;  /* 0x000000ffff037224 */ /* 0x000fca00078e000e */
[----:B------:R-:W-:-:S05]  /*36690*/  SEL R3, R3, RZ, P1 ;  /* 0x000000ff03037207 */ /* 0x000fca0000800000 */
[----:B------:R-:W-:-:S04]  /*366a0*/  IMAD.IADD R3, R2, 0x1, R3 ;  /* 0x0000000102037824 */ /* 0x000fc800078e0203 */
[----:B------:R-:W-:-:S07]  /*366b0*/  IMAD.MOV.U32 R13, RZ, RZ, R3 ;  /* 0x000000ffff0d7224 */ /* 0x000fce00078e0003 */
[----:B------:R-:W-:Y:S05]  /*366c0*/  WARPSYNC.COLLECTIVE R15, `(.L_x_1950) ;  /* 0x000000000f087348 */ /* 0x000fea0003c00000 */
[----:B------:R0:W1:Y:S02]  /*366d0*/  SHFL.UP P6, R14, R13, R12, R11 ;  /* 0x0400000c0d0e7389 */ /* 0x00006400000c000b */
[----:B01----:R-:W-:Y:S01]  /*366e0*/  ENDCOLLECTIVE ;  /* 0x000000000000791b */ /* 0x003fe20003800000 */
.L_x_1950:
        /* <DEDUP_REMOVED lines=8> */
.L_x_1951:
        /* <DEDUP_REMOVED lines=8> */
.L_x_1952:
        /* <DEDUP_REMOVED lines=8> */
.L_x_1953:
[----:B------:R-:W-:Y:S02]  /*36870*/  IMAD.MOV.U32 R12, RZ, RZ, 0x1f ;  /* 0x0000001fff0c7424 */ /* 0x000fe400078e00ff */
        /* <DEDUP_REMOVED lines=8> */
.L_x_1954:
[----:B------:R-:W-:Y:S01]  /*36900*/  IMAD.MOV.U32 R8, RZ, RZ, R14 ;  /* 0x000000ffff087224 */ /* 0x000fe200078e000e */
[----:B------:R-:W-:Y:S06]  /*36910*/  BRA `(.L_x_1955) ;  /* 0xffffffc000ec7947 */ /* 0x000fec000383ffff */
.L_x_1822:
[----:B------:R-:W-:Y:S01]  /*36920*/  BSSY B0, `(.L_x_1956) ;  /* 0x0000008000007945 */ /* 0x000fe20003800000 */
[----:B-----5:R-:W-:Y:S02]  /*36930*/  IMAD.MOV.U32 R13, RZ, RZ, R2 ;  /* 0x000000ffff0d7224 */ /* 0x020fe400078e0002 */
[----:B------:R-:W-:Y:S02]  /*36940*/  IMAD.MOV.U32 R12, RZ, RZ, 0x1 ;  /* 0x00000001ff0c7424 */ /* 0x000fe400078e00ff */
[----:B0-----:R-:W-:Y:S02]  /*36950*/  IMAD.MOV.U32 R11, RZ, RZ, RZ ;  /* 0x000000ffff0b7224 */ /* 0x001fe400078e00ff */
[----:B------:R-:W-:-:S07]  /*36960*/  IMAD.MOV.U32 R15, RZ, RZ, -0x1 ;  /* 0xffffffffff0f7424 */ /* 0x000fce00078e00ff */
[----:B-12---:R-:W-:Y:S05]  /*36970*/  WARPSYNC.COLLECTIVE R15, `(.L_x_1957) ;  /* 0x000000000f087348 */ /* 0x006fea0003c00000 */
[----:B------:R0:W3:Y:S02]  /*36980*/  SHFL.UP P6, R14, R13, R12, R11 ;  /* 0x0400000c0d0e7389 */ /* 0x0000e400000c000b */
[----:B0123--:R-:W-:Y:S01]  /*36990*/  ENDCOLLECTIVE ;  /* 0x000000000000791b */ /* 0x00ffe20003800000 */
.L_x_1957:
[----:B------:R-:W-:Y:S05]  /*369a0*/  BSYNC B0 ;  /* 0x0000000000007941 */ /* 0x000fea0003800000 */
.L_x_1956:
[----:B------:R-:W-:Y:S02]  /*369b0*/  IMAD.MOV.U32 R3, RZ, RZ, R14 ;  /* 0x000000ffff037224 */ /* 0x000fe400078e000e */
[----:B------:R-:W-:Y:S02]  /*369c0*/  IMAD.MOV.U32 R12, RZ, RZ, 0x2 ;  /* 0x00000002ff0c7424 */ /* 0x000fe400078e00ff */
[----:B------:R-:W-:Y:S01]  /*369d0*/  IMAD.MOV.U32 R11, RZ, RZ, RZ ;  /* 0x000000ffff0b7224 */ /* 0x000fe200078e00ff */
[----:B------:R-:W-:Y:S01]  /*369e0*/  SEL R3, R3, RZ, P1 ;  /* 0x000000ff03037207 */ /* 0x000fe20000800000 */
[----:B------:R-:W-:-:S04]  /*369f0*/  IMAD.MOV.U32 R15, RZ, RZ, -0x1 ;  /* 0xffffffffff0f7424 */ /* 0x000fc800078e00ff */
[----:B------:R-:W-:-:S04]  /*36a00*/  IMAD.IADD R3, R2, 0x1, R3 ;  /* 0x0000000102037824 */ /* 0x000fc800078e0203 */
[----:B------:R-:W-:-:S07]  /*36a10*/  IMAD.MOV.U32 R13, RZ, RZ, R3 ;  /* 0x000000ffff0d7224 */ /* 0x000fce00078e0003 */
[----:B------:R-:W-:Y:S05]  /*36a20*/  WARPSYNC.COLLECTIVE R15, `(.L_x_1958) ;  /* 0x000000000f087348 */ /* 0x000fea0003c00000 */
[----:B------:R0:W1:Y:S02]  /*36a30*/  SHFL.UP P6, R14, R13, R12, R11 ;  /* 0x0400000c0d0e7389 */ /* 0x00006400000c000b */
[----:B01----:R-:W-:Y:S01]  /*36a40*/  ENDCOLLECTIVE ;  /* 0x000000000000791b */ /* 0x003fe20003800000 */
.L_x_1958:
        /* <DEDUP_REMOVED lines=8> */
.L_x_1959:
        /* <DEDUP_REMOVED lines=8> */
.L_x_1960:
        /* <DEDUP_REMOVED lines=8> */
.L_x_1961:
        /* <DEDUP_REMOVED lines=9> */
.L_x_1962:
[----:B------:R-:W-:Y:S01]  /*36c60*/  IMAD.MOV.U32 R8, RZ, RZ, R14 ;  /* 0x000000ffff087224 */ /* 0x000fe200078e000e */
[----:B------:R-:W-:Y:S06]  /*36c70*/  BRA `(.L_x_1963) ;  /* 0xffffffc000b07947 */ /* 0x000fec000383ffff */
.L_x_1824:
[----:B------:R-:W-:Y:S01]  /*36c80*/  BSSY B0, `(.L_x_1964) ;  /* 0x0000006000007945 */ /* 0x000fe20003800000 */
[----:B------:R-:W-:Y:S01]  /*36c90*/  PLOP3.LUT P6, PT, P6, PT, PT, 0x8, 0x0 ;  /* 0x000000000000781c */ /* 0x000fe200037ce170 */
[----:B------:R-:W-:-:S12]  /*36ca0*/  IMAD.MOV.U32 R15, RZ, RZ, -0x1 ;  /* 0xffffffffff0f7424 */ /* 0x000fd800078e00ff */
[----:B01----:R-:W-:Y:S05]  /*36cb0*/  WARPSYNC.COLLECTIVE R15, `(.L_x_1965) ;  /* 0x000000000f087348 */ /* 0x003fea0003c00000 */
[----:B------:R-:W-:Y:S01]  /*36cc0*/  VOTE.ANY R14, PT, P6 ;  /* 0x00000000000e7806 */ /* 0x000fe200030e0100 */
[----:B01----:R-:W-:Y:S06]  /*36cd0*/  ENDCOLLECTIVE ;  /* 0x000000000000791b */ /* 0x003fec0003800000 */
.L_x_1965:
[----:B------:R-:W-:Y:S05]  /*36ce0*/  BSYNC B0 ;  /* 0x0000000000007941 */ /* 0x000fea0003800000 */
.L_x_1964:
[----:B------:R-:W-:Y:S02]  /*36cf0*/  IMAD.MOV.U32 R3, RZ, RZ, R14 ;  /* 0x000000ffff037224 */ /* 0x000fe400078e000e */
[----:B------:R-:W-:Y:S02]  /*36d00*/  IMAD.MOV.U32 R13, RZ, RZ, R2 ;  /* 0x000000ffff0d7224 */ /* 0x000fe400078e0002 */
[----:B------:R-:W0:Y:S01]  /*36d10*/  POPC R5, R3 ;  /* 0x0000000300057309 */ /* 0x000e220000000000 */
[----:B------:R-:W-:Y:S02]  /*36d20*/  IMAD.MOV.U32 R11, RZ, RZ, 0x1f ;  /* 0x0000001fff0b7424 */ /* 0x000fe400078e00ff */
[----:B------:R-:W-:Y:S02]  /*36d30*/  IMAD.MOV.U32 R15, RZ, RZ, -0x1 ;  /* 0xffffffffff0f7424 */ /* 0x000fe400078e00ff */
[----:B0-----:R-:W-:-:S07]  /*36d40*/  IMAD.MOV.U32 R12, RZ, RZ, R5 ;  /* 0x000000ffff0c7224 */ /* 0x001fce00078e0005 */
[----:B------:R-:W-:Y:S05]  /*36d50*/  WARPSYNC.COLLECTIVE R15, `(.L_x_1966) ;  /* 0x000000000f087348 */ /* 0x000fea0003c00000 */
[----:B------:R0:W1:Y:S02]  /*36d60*/  SHFL.IDX P6, R14, R13, R12, R11 ;  /* 0x0000000c0d0e7389 */ /* 0x00006400000c000b */
[----:B01----:R-:W-:Y:S01]  /*36d70*/  ENDCOLLECTIVE ;  /* 0x000000000000791b */ /* 0x003fe20003800000 */
.L_x_1966:
[----:B------:R-:W-:Y:S01]  /*36d80*/  IMAD.MOV.U32 R17, RZ, RZ, R14 ;  /* 0x000000ffff117224 */ /* 0x000fe200078e000e */
[----:B------:R-:W-:Y:S06]  /*36d90*/  BRA `(.L_x_1967) ;  /* 0xffffffc000a07947 */ /* 0x000fec000383ffff */
.L_x_1826:
[----:B------:R-:W-:Y:S01]  /*36da0*/  BSSY B0, `(.L_x_1968) ;  /* 0x0000007000007945 */ /* 0x000fe20003800000 */
[----:B------:R-:W-:Y:S02]  /*36db0*/  IMAD.MOV.U32 R13, RZ, RZ, R6 ;  /* 0x000000ffff0d7224 */ /* 0x000fe400078e0006 */
[----:B0-----:R-:W-:Y:S02]  /*36dc0*/  IMAD.MOV.U32 R11, RZ, RZ, 0x1f ;  /* 0x0000001fff0b7424 */ /* 0x001fe400078e00ff */
[----:B------:R-:W-:-:S07]  /*36dd0*/  IMAD.MOV.U32 R15, RZ, RZ, -0x1 ;  /* 0xffffffffff0f7424 */ /* 0x000fce00078e00ff */
[----:B-123--:R-:W-:Y:S05]  /*36de0*/  WARPSYNC.COLLECTIVE R15, `(.L_x_1969) ;  /* 0x000000000f087348 */ /* 0x00efea0003c00000 */
[----:B------:R0:W4:Y:S02]  /*36df0*/  SHFL.IDX P6, R14, R13, R12, R11 ;  /* 0x0000000c0d0e7389 */ /* 0x00012400000c000b */
[----:B01234-:R-:W-:Y:S01]  /*36e00*/  ENDCOLLECTIVE ;  /* 0x000000000000791b */ /* 0x01ffe20003800000 */
.L_x_1969:
[----:B------:R-:W-:Y:S05]  /*36e10*/  BSYNC B0 ;  /* 0x0000000000007941 */ /* 0x000fea0003800000 */
.L_x_1968:
[----:B------:R-:W-:Y:S01]  /*36e20*/  IMAD.MOV.U32 R6, RZ, RZ, R14 ;  /* 0x000000ffff067224 */ /* 0x000fe200078e000e */
[----:B------:R-:W-:Y:S06]  /*36e30*/  BRA `(.L_x_1970) ;  /* 0xffffffc000947947 */ /* 0x000fec000383ffff */
.L_x_1830:
[----:B0-----:R0:W2:Y:S02]  /*36e40*/  SYNCS.PHASECHK.TRANS64.TRYWAIT P0, [R0+URZ+0x29820], R3 ;  /* 0x02982003000075a7 */ /* 0x0010a4000800017f */
[----:B--2---:R-:W-:Y:S05]  /*36e50*/  @!P0 NANOSLEEP.SYNCS 0x989680 ;  /* 0x009896800000895d */ /* 0x004fea0003900000 */
[----:B------:R-:W2:Y:S02]  /*36e60*/  @!P0 SYNCS.PHASECHK.TRANS64 P0, [R0+URZ+0x29820], R3 ;  /* 0x02982003000085a7 */ /* 0x000ea4000800007f */
[----:B--2---:R-:W-:Y:S05]  /*36e70*/  @!P0 BRA `(.L_x_1830) ;  /* 0xfffffffc00f08947 */ /* 0x004fea000383ffff */
[----:B------:R-:W-:Y:S05]  /*36e80*/  BRA `(.L_x_1971) ;  /* 0xffffffc8001c7947 */ /* 0x000fea000383ffff */
.L_x_1831:
[----:B------:R-:W2:Y:S01]  /*36e90*/  S2R R2, SR_TID.X ;  /* 0x0000000000027919 */ /* 0x000ea20000002100 */
[----:B------:R-:W-:Y:S01]  /*36ea0*/  BSSY B0, `(.L_x_1972) ;  /* 0x000000a000007945 */ /* 0x000fe20003800000 */
[----:B------:R-:W-:Y:S02]  /*36eb0*/  IMAD.MOV.U32 R12, RZ, RZ, RZ ;  /* 0x000000ffff0c7224 */ /* 0x000fe400078e00ff */
[----:B------:R-:W-:Y:S02]  /*36ec0*/  IMAD.MOV.U32 R11, RZ, RZ, 0x1f ;  /* 0x0000001fff0b7424 */ /* 0x000fe400078e00ff */
[----:B------:R-:W-:Y:S01]  /*36ed0*/  IMAD.MOV.U32 R15, RZ, RZ, -0x1 ;  /* 0xffffffffff0f7424 */ /* 0x000fe200078e00ff */
[----:B--2---:R-:W-:-:S04]  /*36ee0*/  SHF.R.U32.HI R2, RZ, 0x5, R2 ;  /* 0x00000005ff027819 */ /* 0x004fc80000011602 */
[----:B------:R-:W-:-:S05]  /*36ef0*/  LOP3.LUT R2, R2, 0x3, RZ, 0xc0, !PT ;  /* 0x0000000302027812 */ /* 0x000fca00078ec0ff */
[----:B------:R-:W-:-:S07]  /*36f00*/  IMAD.MOV.U32 R13, RZ, RZ, R2 ;  /* 0x000000ffff0d7224 */ /* 0x000fce00078e0002 */
[----:B01----:R-:W-:Y:S05]  /*36f10*/  WARPSYNC.COLLECTIVE R15, `(.L_x_1973) ;  /* 0x000000000f087348 */ /* 0x003fea0003c00000 */
[----:B------:R2:W3:Y:S02]  /*36f20*/  SHFL.IDX P6, R14, R13, R12, R11 ;  /* 0x0000000c0d0e7389 */ /* 0x0004e400000c000b */
[----:B0123--:R-:W-:Y:S01]  /*36f30*/  ENDCOLLECTIVE ;  /* 0x000000000000791b */ /* 0x00ffe20003800000 */
.L_x_1973:
[----:B------:R-:W-:Y:S05]  /*36f40*/  BSYNC B0 ;  /* 0x0000000000007941 */ /* 0x000fea0003800000 */
.L_x_1972:
[----:B------:R-:W-:Y:S05]  /*36f50*/  BRA `(.L_x_1974) ;  /* 0xffffffc800047947 */ /* 0x000fea000383ffff */
.L_x_1832:
[----:B------:R-:W-:Y:S01]  /*36f60*/  BSSY B0, `(.L_x_1975) ;  /* 0x0000006000007945 */ /* 0x000fe20003800000 */
[----:B------:R-:W-:-:S07]  /*36f70*/  IMAD.MOV.U32 R15, RZ, RZ, -0x1 ;  /* 0xffffffffff0f7424 */ /* 0x000fce00078e00ff */
[----:B012---:R-:W-:Y:S05]  /*36f80*/  WARPSYNC.COLLECTIVE R15, `(.L_x_1976) ;  /* 0x000000000f0c7348 */ /* 0x007fea0003c00000 */
[----:B------:R-:W-:Y:S02]  /*36f90*/  ELECT P6, UR62, PT ;  /* 0x00000000003e782f */ /* 0x000fe400038c0000 */
[----:B------:R-:W-:Y:S01]  /*36fa0*/  MOV R14, UR62 ;  /* 0x0000003e000e7c02 */ /* 0x000fe20008000f00 */
[----:B012---:R-:W-:Y:S10]  /*36fb0*/  ENDCOLLECTIVE ;  /* 0x000000000000791b */ /* 0x007ff40003800000 */
.L_x_1976:
[----:B------:R-:W-:Y:S05]  /*36fc0*/  BSYNC B0 ;  /* 0x0000000000007941 */ /* 0x000fea0003800000 */
.L_x_1975:
[----:B------:R-:W-:Y:S05]  /*36fd0*/  BRA `(.L_x_1977) ;  /* 0xffffffc400f87947 */ /* 0x000fea000383ffff */
.L_x_1834:
[----:B0-----:R0:W1:Y:S02]  /*36fe0*/  SYNCS.PHASECHK.TRANS64.TRYWAIT P1, [R6+URZ], R5 ;  /* 0x00000005060075a7 */ /* 0x001064000802017f */
[----:B-1----:R-:W-:Y:S05]  /*36ff0*/  @!P1 NANOSLEEP.SYNCS 0x989680 ;  /* 0x009896800000995d */ /* 0x002fea0003900000 */
[----:B------:R-:W1:Y:S02]  /*37000*/  @!P1 SYNCS.PHASECHK.TRANS64 P1, [R6+URZ], R5 ;  /* 0x00000005060095a7 */ /* 0x000e64000802007f */
[----:B-1----:R-:W-:Y:S05]  /*37010*/  @!P1 BRA `(.L_x_1834) ;  /* 0xfffffffc00f09947 */ /* 0x002fea000383ffff */
[----:B------:R-:W-:Y:S05]  /*37020*/  BRA `(.L_x_1978) ;  /* 0xffffffc800347947 */ /* 0x000fea000383ffff */
.L_x_1835:
[----:B-1----:R1:W2:Y:S02]  /*37030*/  SYNCS.PHASECHK.TRANS64.TRYWAIT P1, [R7+URZ], R2 ;  /* 0x00000002070075a7 */ /* 0x0022a4000802017f */
[----:B--2---:R-:W-:Y:S05]  /*37040*/  @!P1 NANOSLEEP.SYNCS 0x989680 ;  /* 0x009896800000995d */ /* 0x004fea0003900000 */
[----:B------:R-:W2:Y:S02]  /*37050*/  @!P1 SYNCS.PHASECHK.TRANS64 P1, [R7+URZ], R2 ;  /* 0x00000002070095a7 */ /* 0x000ea4000802007f */
[----:B--2---:R-:W-:Y:S05]  /*37060*/  @!P1 BRA `(.L_x_1835) ;  /* 0xfffffffc00f09947 */ /* 0x004fea000383ffff */
[----:B------:R-:W-:Y:S05]  /*37070*/  BRA `(.L_x_1979) ;  /* 0xffffffc800287947 */ /* 0x000fea000383ffff */
.L_x_1837:
[----:B--2---:R2:W3:Y:S02]  /*37080*/  SYNCS.PHASECHK.TRANS64.TRYWAIT P1, [R4+URZ+0x29860], R5 ;  /* 0x02986005040075a7 */ /* 0x0044e4000802017f */
[----:B---3--:R-:W-:Y:S05]  /*37090*/  @!P1 NANOSLEEP.SYNCS 0x989680 ;  /* 0x009896800000995d */ /* 0x008fea0003900000 */
[----:B------:R-:W3:Y:S02]  /*370a0*/  @!P1 SYNCS.PHASECHK.TRANS64 P1, [R4+URZ+0x29860], R5 ;  /* 0x02986005040095a7 */ /* 0x000ee4000802007f */
[----:B---3--:R-:W-:Y:S05]  /*370b0*/  @!P1 BRA `(.L_x_1837) ;  /* 0xfffffffc00f09947 */ /* 0x008fea000383ffff */
[----:B------:R-:W-:Y:S05]  /*370c0*/  BRA `(.L_x_1980) ;  /* 0xffffffc8002c7947 */ /* 0x000fea000383ffff */
.L_x_1839:
[----:B---3--:R3:W4:Y:S02]  /*370d0*/  SYNCS.PHASECHK.TRANS64.TRYWAIT P1, [R3+URZ+0x29860], R2 ;  /* 0x02986002030075a7 */ /* 0x008724000802017f */
[----:B----4-:R-:W-:Y:S05]  /*370e0*/  @!P1 NANOSLEEP.SYNCS 0x989680 ;  /* 0x009896800000995d */ /* 0x010fea0003900000 */
[----:B------:R-:W4:Y:S02]  /*370f0*/  @!P1 SYNCS.PHASECHK.TRANS64 P1, [R3+URZ+0x29860], R2 ;  /* 0x02986002030095a7 */ /* 0x000f24000802007f */
[----:B----4-:R-:W-:Y:S05]  /*37100*/  @!P1 BRA `(.L_x_1839) ;  /* 0xfffffffc00f09947 */ /* 0x010fea000383ffff */
[----:B------:R-:W-:Y:S05]  /*37110*/  BRA `(.L_x_1981) ;  /* 0xffffffc8002c7947 */ /* 0x000fea000383ffff */
.L_x_1841:
[----:B----4-:R4:W0:Y:S02]  /*37120*/  SYNCS.PHASECHK.TRANS64.TRYWAIT P0, [R4+URZ+0x29880], R5 ;  /* 0x02988005040075a7 */ /* 0x010824000800017f */
[----:B0-----:R-:W-:Y:S05]  /*37130*/  @!P0 NANOSLEEP.SYNCS 0x989680 ;  /* 0x009896800000895d */ /* 0x001fea0003900000 */
[----:B------:R-:W0:Y:S02]  /*37140*/  @!P0 SYNCS.PHASECHK.TRANS64 P0, [R4+URZ+0x29880], R5 ;  /* 0x02988005040085a7 */ /* 0x000e24000800007f */
[----:B0-----:R-:W-:Y:S05]  /*37150*/  @!P0 BRA `(.L_x_1841) ;  /* 0xfffffffc00f08947 */ /* 0x001fea000383ffff */
[----:B------:R-:W-:Y:S05]  /*37160*/  BRA `(.L_x_1842) ;  /* 0xffffffc800287947 */ /* 0x000fea000383ffff */
.L_x_1982:
        /* <DEDUP_REMOVED lines=9> */
.L_x_2855:


//--------------------- .text._ZN7cutlass13device_kernelIN5flash11enable_sm90INS1_16FlashAttnFwdSm90INS1_25CollectiveMainloopFwdSm90ILi2EN4cute5tupleIJNS5_1CILi1EEES8_S8_EEENS6_IJNS7_ILi128EEENS7_ILi160EEENS7_ILi192EEEEEELi128ENS_12float_e4m3_tEfNS_4arch4Sm90ELb1ELb0ELb0ELb0ELb0ELb0ELb0ELb1ELb1ELb1ELb0ELb0EEENS1_21CollectiveEpilogueFwdINS6_IJSA_SA_SB_EEES9_NS_10bfloat16_tESG_Li256ELb0ELb1ELb0ELb1EEENS1_30DynamicPersistentTileSchedulerILi256ELi128ELb0ELb1ELb1EEEEEEEEEvNT_6ParamsE --------------------------
	.section	.text._ZN7cutlass13device_kernelIN5flash11enable_sm90INS1_16FlashAttnFwdSm90INS1_25CollectiveMainloopFwdSm90ILi2EN4cute5tupleIJNS5_1CILi1EEES8_S8_EEENS6_IJNS7_ILi128EEENS7_ILi160EEENS7_ILi192EEEEEELi128ENS_12float_e4m3_tEfNS_4arch4Sm90ELb1ELb0ELb0ELb0ELb0ELb0ELb0ELb1ELb1ELb1ELb0ELb0EEENS1_21CollectiveEpilogueFwdINS6_IJSA_SA_SB_EEES9_NS_10bfloat16_tESG_Li256ELb0ELb1ELb0ELb1EEENS1_30DynamicPersistentTileSchedulerILi256ELi128ELb0ELb1ELb1EEEEEEEEEvNT_6ParamsE,"ax",@progbits
	.align	128
.text._ZN7cutlass13device_kernelIN5flash11enable_sm90INS1_16FlashAttnFwdSm90INS1_25CollectiveMainloopFwdSm90ILi2EN4cute5tupleIJNS5_1CILi1EEES8_S8_EEENS6_IJNS7_ILi128EEENS7_ILi160EEENS7_ILi192EEEEEELi128ENS_12float_e4m3_tEfNS_4arch4Sm90ELb1ELb0ELb0ELb0ELb0ELb0ELb0ELb1ELb1ELb1ELb0ELb0EEENS1_21CollectiveEpilogueFwdINS6_IJSA_SA_SB_EEES9_NS_10bfloat16_tESG_Li256ELb0ELb1ELb0ELb1EEENS1_30DynamicPersistentTileSchedulerILi256ELi128ELb0ELb1ELb1EEEEEEEEEvNT_6ParamsE:
        .type           _ZN7cutlass13device_kernelIN5flash11enable_sm90INS1_16FlashAttnFwdSm90INS1_25CollectiveMainloopFwdSm90ILi2EN4cute5tupleIJNS5_1CILi1EEES8_S8_EEENS6_IJNS7_ILi128EEENS7_ILi160EEENS7_ILi192EEEEEELi128ENS_12float_e4m3_tEfNS_4arch4Sm90ELb1ELb0ELb0ELb0ELb0ELb0ELb0ELb1ELb1ELb1ELb0ELb0EEENS1_21CollectiveEpilogueFwdINS6_IJSA_SA_SB_EEES9_NS_10bfloat16_tESG_Li256ELb0ELb1ELb0ELb1EEENS1_30DynamicPersistentTileSchedulerILi256ELi128ELb0ELb1ELb1EEEEEEEEEvNT_6ParamsE,@function
        .size           _ZN7cutlass13device_kernelIN5flash11enable_sm90INS1_16FlashAttnFwdSm90INS1_25CollectiveMainloopFwdSm90ILi2EN4cute5tupleIJNS5_1CILi1EEES8_S8_EEENS6_IJNS7_ILi128EEENS7_ILi160EEENS7_ILi192EEEEEELi128ENS_12float_e4m3_tEfNS_4arch4Sm90ELb1ELb0ELb0ELb0ELb0ELb0ELb0ELb1ELb1ELb1ELb0ELb0EEENS1_21CollectiveEpilogueFwdINS6_IJSA_SA_SB_EEES9_NS_10bfloat16_tESG_Li256ELb0ELb1ELb0ELb1EEENS1_30DynamicPersistentTileSchedulerILi256ELi128ELb0ELb1ELb1EEEEEEEEEvNT_6ParamsE,(.L_x_2856 - _ZN7cutlass13device_kernelIN5flash11enable_sm90INS1_16FlashAttnFwdSm90INS1_25CollectiveMainloopFwdSm90ILi2EN4cute5tupleIJNS5_1CILi1EEES8_S8_EEENS6_IJNS7_ILi128EEENS7_ILi160EEENS7_ILi192EEEEEELi128ENS_12float_e4m3_tEfNS_4arch4Sm90ELb1ELb0ELb0ELb0ELb0ELb0ELb0ELb1ELb1ELb1ELb0ELb0EEENS1_21CollectiveEpilogueFwdINS6_IJSA_SA_SB_EEES9_NS_10bfloat16_tESG_Li256ELb0ELb1ELb0ELb1EEENS1_30DynamicPersistentTileSchedulerILi256ELi128ELb0ELb1ELb1EEEEEEEEEvNT_6ParamsE)
        .other          _ZN7cutlass13device_kernelIN5flash11enable_sm90INS1_16FlashAttnFwdSm90INS1_25CollectiveMainloopFwdSm90ILi2EN4cute5tupleIJNS5_1CILi1EEES8_S8_EEENS6_IJNS7_ILi128EEENS7_ILi160EEENS7_ILi192EEEEEELi128ENS_12float_e4m3_tEfNS_4arch4Sm90ELb1ELb0ELb0ELb0ELb0ELb0ELb0ELb1ELb1ELb1ELb0ELb0EEENS1_21CollectiveEpilogueFwdINS6_IJSA_SA_SB_EEES9_NS_10bfloat16_tESG_Li256ELb0ELb1ELb0ELb1EEENS1_30DynamicPersistentTileSchedulerILi256ELi128ELb0ELb1ELb1EEEEEEEEEvNT_6ParamsE,@"STO_CUDA_ENTRY STV_DEFAULT"
_ZN7cutlass13device_kernelIN5flash11enable_sm90INS1_16FlashAttnFwdSm90INS1_25CollectiveMainloopFwdSm90ILi2EN4cute5tupleIJNS5_1CILi1EEES8_S8_EEENS6_IJNS7_ILi128EEENS7_ILi160EEENS7_ILi192EEEEEELi128ENS_12float_e4m3_tEfNS_4arch4Sm90ELb1ELb0ELb0ELb0ELb0ELb0ELb0ELb1ELb1ELb1ELb0ELb0EEENS1_21CollectiveEpilogueFwdINS6_IJSA_SA_SB_EEES9_NS_10bfloat16_tESG_Li256ELb0ELb1ELb0ELb1EEENS1_30DynamicPersistentTileSchedulerILi256ELi128ELb0ELb1ELb1EEEEEEEEEvNT_6ParamsE:
        /* <DEDUP_REMOVED lines=18> */
.L_x_1984:
[----:B------:R-:W-:Y:S05]  /*0120*/  BSYNC B0 ;  /* 0x0000000000007941 */ /* 0x000fea0003800000 */
.L_x_1983:
        /* <DEDUP_REMOVED lines=41> */
.L_x_1985:
        /* <DEDUP_REMOVED lines=22> */
.L_x_1986:
        /* <DEDUP_REMOVED lines=18> */
.L_x_1987:
        /* <DEDUP_REMOVED lines=22> */
.L_x_1988:
        /* <DEDUP_REMOVED lines=22> */
.L_x_1989:
[----:B------:R-:W-:Y:S01]  /*0900*/  PLOP3.LUT P0, PT, PT, PT, UP0, 0x80, 0x0 ;  /* 0x000000000000781c */ /* 0x000fe20003f0f008 */
[----:B------:R-:W-:Y:S01]  /*0910*/  UMOV UR38, 0x1 ;  /* 0x0000000100267882 */ /* 0x000fe20000000000 */
[----:B------:R-:W-:Y:S01]  /*0920*/  NOP ;  /* 0x0000000000007918 */ /* 0x000fe20000000000 */
[----:B------:R-:W-:Y:S01]  /*0930*/  USEL UR38, UR38, 0x2, !UP0 ;  /* 0x0000000226267887 */ /* 0x000fe2000c000000 */
[----:B------:R-:W-:Y:S01]  /*0940*/  ULDC.64 UR50, c[0x0][0x208] ;  /* 0x0000820000327ab9 */ /* 0x000fe20000000a00 */
[----:B012-4-:R-:W-:Y:S08]  /*0950*/  BAR.SYNC.DEFER_BLOCKING 0x0 ;  /* 0x0000000000007b1d */ /* 0x017ff00000010000 */
[----:B------:R-:W-:Y:S05]  /*0960*/  @!P0 BRA `(.L_x_1990) ;  /* 0x000000d400a08947 */ /* 0x000fea0003800000 */
.L_x_1991:
        /* <DEDUP_REMOVED lines=23> */
[----:B------:R-:W-:Y:S01]  /*0ae0*/  LEA.HI R2, R3, R194, RZ, 0x4 ;  /* 0x000000c203027211 */ /* 0x000fe200078f20ff */
[----:B------:R-:W-:Y:S01]  /*0af0*/  IMAD.SHL.U32 R4, R4, 0x20, RZ ;  /* 0x0000002004047824 */ /* 0x000fe200078e00ff */
[----:B------:R-:W-:Y:S01]  /*0b00*/  SHF.R.S32.HI R189, RZ, 0x7, R0 ;  /* 0x00000007ffbd7819 */ /* 0x000fe20000011400 */
[----:B------:R-:W-:Y:S01]  /*0b10*/  IMAD.IADD R188, R194, 0x1, -R5 ;  /* 0x00000001c2bc7824 */ /* 0x000fe200078e0a05 */
[----:B------:R-:W-:-:S02]  /*0b20*/  SHF.R.S32.HI R7, RZ, 0x4, R2 ;  /* 0x00000004ff077819 */ /* 0x000fc40000011402 */
[----:B------:R-:W-:Y:S02]  /*0b30*/  LOP3.LUT R5, R2, 0x3fffff0, RZ, 0xc0, !PT ;  /* 0x03fffff002057812 */ /* 0x000fe400078ec0ff */
[----:B------:R-:W-:Y:S02]  /*0b40*/  SHF.R.S32.HI R9, RZ, 0x1f, R188 ;  /* 0x0000001fff097819 */ /* 0x000fe400000114bc */
[----:B------:R-:W-:Y:S01]  /*0b50*/  LOP3.LUT R4, R4, 0xfffffc00, RZ, 0xc0, !PT ;  /* 0xfffffc0004047812 */ /* 0x000fe200078ec0ff */
[----:B------:R-:W-:Y:S01]  /*0b60*/  IMAD.IADD R5, R194, 0x1, -R5 ;  /* 0x00000001c2057824 */ /* 0x000fe200078e0a05 */
[----:B------:R-:W-:Y:S02]  /*0b70*/  LEA.HI R2, R2, R7, RZ, 0x1 ;  /* 0x0000000702027211 */ /* 0x000fe400078f08ff */
[----:B------:R-:W-:Y:S01]  /*0b80*/  LEA.HI R6, R9, R188, RZ, 0x2 ;  /* 0x000000bc09067211 */ /* 0x000fe200078f10ff */
[----:B------:R-:W-:Y:S01]  /*0b90*/  IMAD R5, R5, 0x40, R4 ;  /* 0x0000004005057824 */ /* 0x000fe200078e0204 */
[----:B------:R-:W-:-:S02]  /*0ba0*/  LOP3.LUT R2, R2, 0x1ffffffe, RZ, 0xc0, !PT ;  /* 0x1ffffffe02027812 */ /* 0x000fc400078ec0ff */
[-C--:B------:R-:W-:Y:S02]  /*0bb0*/  LEA.HI R4, R3, R194.reuse, RZ, 0x2 ;  /* 0x000000c203047211 */ /* 0x080fe400078f10ff */
[----:B------:R-:W-:Y:S01]  /*0bc0*/  SHF.R.S32.HI R8, RZ, 0x2, R6 ;  /* 0x00000002ff087819 */ /* 0x000fe20000011406 */
        /* <DEDUP_REMOVED lines=29> */
.L_x_2045:
        /* <DEDUP_REMOVED lines=21> */
.L_x_1992:
[----:B------:R-:W-:Y:S01]  /*0ef0*/  ULDC UR6, c[0x0][0xc54] ;  /* 0x0003150000067ab9 */ /* 0x000fe20000000800 */
[----:B------:R-:W-:Y:S01]  /*0f00*/  UMOV UR8, UR7 ;  /* 0x0000000700087c82 */ /* 0x000fe20008000000 */
[----:B------:R-:W-:-:S11]  /*0f10*/  UISETP.NE.AND UP0, UPT, UR6, 0x1, UPT ;  /* 0x000000010600788c */ /* 0x000fd6000bf05270 */
[----:B------:R-:W-:Y:S02]  /*0f20*/  @UP0 ULDC.64 UR10, c[0x0][0xc58] ;  /* 0x00031600000a0ab9 */ /* 0x000fe40000000a00 */
[----:B------:R-:W-:-:S04]  /*0f30*/  UIMAD.WIDE.U32 UR4, UR7, UR10, URZ ;  /* 0x0000000a070472a5 */ /* 0x000fc8000f8e003f */
[----:B------:R-:W-:-:S04]  /*0f40*/  @UP0 USHF.R.U32.HI UR8, URZ, UR11, UR5 ;  /* 0x0000000b3f080299 */ /* 0x000fc80008011605 */
[----:B------:R-:W-:-:S12]  /*0f50*/  UIMAD UR4, UR8, UR6, URZ ;  /* 0x00000006080472a4 */ /* 0x000fd8000f8e023f */
.L_x_1993:
[----:B------:R-:W-:Y:S01]  /*0f60*/  ULDC UR36, c[0x0][0xc48] ;  /* 0x0003120000247ab9 */ /* 0x000fe20000000800 */
[----:B------:R-:W-:Y:S01]  /*0f70*/  UIADD3 UR6, UR7, -UR4, URZ ;  /* 0x8000000407067290 */ /* 0x000fe2000fffe03f */
[----:B------:R-:W-:Y:S01]  /*0f80*/  IMAD.MOV.U32 R7, RZ, RZ, 0x3f800000 ;  /* 0x3f800000ff077424 */ /* 0x000fe200078e00ff */
[----:B------:R-:W-:Y:S01]  /*0f90*/  UISETP.NE.AND UP2, UPT, UR36, 0x1, UPT ;  /* 0x000000012400788c */ /* 0x000fe2000bf45270 */
[----:B------:R-:W-:Y:S01]  /*0fa0*/  IMAD.MOV.U32 R0, RZ, RZ, 0x3f800000 ;  /* 0x3f800000ff007424 */ /* 0x000fe200078e00ff */
[----:B------:R-:W-:Y:S01]  /*0fb0*/  ULDC.64 UR4, c[0x0][0x990] ;  /* 0x0002640000047ab9 */ /* 0x000fe20000000a00 */
[----:B------:R-:W-:Y:S01]  /*0fc0*/  ULDC UR18, c[0x0][0xc54] ;  /* 0x0003150000127ab9 */ /* 0x000fe20000000800 */
[----:B------:R-:W-:Y:S02]  /*0fd0*/  UISETP.NE.U32.AND UP0, UPT, UR4, URZ, UPT ;  /* 0x0000003f0400728c */ /* 0x000fe4000bf05070 */
[----:B------:R-:W-:Y:S02]  /*0fe0*/  UIMAD UR18, UR9, UR18, UR6 ;  /* 0x00000012091272a4 */ /* 0x000fe4000f8e0206 */
[----:B------:R-:W-:Y:S01]  /*0ff0*/  UISETP.NE.AND.EX UP0, UPT, UR5, URZ, UPT, UP0 ;  /* 0x0000003f0500728c */ /* 0x000fe2000bf05300 */
[----:B------:R-:W-:-:S02]  /*1000*/  ULDC.64 UR6, c[0x0][0x998] ;  /* 0x0002660000067ab9 */ /* 0x000fc40000000a00 */
[----:B------:R-:W-:Y:S01]  /*1010*/  @UP2 ULDC UR10, c[0x0][0xc4c] ;  /* 0x00031300000a2ab9 */ /* 0x000fe20000000800 */
[----:B------:R-:W-:Y:S02]  /*1020*/  UISETP.NE.U32.AND UP1, UPT, UR6, URZ, UPT ;  /* 0x0000003f0600728c */ /* 0x000fe4000bf25070 */
[----:B------:R-:W-:Y:S01]  /*1030*/  UIMAD.WIDE.U32 UR10, UR18, UR10, URZ ;  /* 0x0000000a120a72a5 */ /* 0x000fe2000f8e003f */
[----:B------:R-:W-:Y:S01]  /*1040*/  PLOP3.LUT P0, PT, PT, PT, UP0, 0x80, 0x0 ;  /* 0x000000000000781c */ /* 0x000fe20003f0f008 */
[----:B------:R-:W-:Y:S01]  /*1050*/  @UP2 ULDC UR9, c[0x0][0xc50] ;  /* 0x0003140000092ab9 */ /* 0x000fe20000000800 */
[----:B------:R-:W-:Y:S01]  /*1060*/  UISETP.NE.AND.EX UP1, UPT, UR7, URZ, UPT, UP1 ;  /* 0x0000003f0700728c */ /* 0x000fe2000bf25310 */
[----:B------:R-:W-:Y:S01]  /*1070*/  UMOV UR43, UR18 ;  /* 0x00000012002b7c82 */ /* 0x000fe20008000000 */
[----:B------:R-:W-:Y:S02]  /*1080*/  @UP2 USHF.R.U32.HI UR43, URZ, UR9, UR11 ;  /* 0x000000093f2b2299 */ /* 0x000fe4000801160b */
[----:B------:R-:W-:-:S02]  /*1090*/  ULOP3.LUT UR8, UR8, 0x1ffffff, URZ, 0x3c, !UPT ;  /* 0x01ffffff08087892 */ /* 0x000fc4000f8e3c3f */
[----:B------:R-:W-:Y:S01]  /*10a0*/  PLOP3.LUT P1, PT, PT, PT, UP1, 0x80, 0x0 ;  /* 0x000000000000781c */ /* 0x000fe20003f2f018 */
[----:B------:R-:W-:Y:S01]  /*10b0*/  @UP0 USHF.R.S32.HI UR9, URZ, 0x1f, UR43 ;  /* 0x0000001f3f090899 */ /* 0x000fe2000801142b */
[----:B------:R-:W-:Y:S01]  /*10c0*/  @UP0 ULDC.64 UR10, c[0x0][0x9a8] ;  /* 0x00026a00000a0ab9 */ /* 0x000fe20000000a00 */
[----:B------:R-:W-:Y:S02]  /*10d0*/  UIADD3 UR15, -UR43, URZ, URZ ;  /* 0x0000003f2b0f7290 */ /* 0x000fe4000fffe13f */
[----:B------:R-:W-:Y:S02]  /*10e0*/  @UP0 UIMAD UR9, UR9, UR10, URZ ;  /* 0x0000000a090902a4 */ /* 0x000fe4000f8e023f */
[----:B------:R-:W-:Y:S02]  /*10f0*/  @UP0 UIMAD.WIDE.U32 UR12, UR43, UR10, URZ ;  /* 0x0000000a2b0c02a5 */ /* 0x000fe4000f8e003f */
[----:B------:R-:W-:Y:S01]  /*1100*/  @UP1 USHF.R.S32.HI UR10, URZ, 0x1f, UR43 ;  /* 0x0000001f3f0a1899 */ /* 0x000fe2000801142b */
[----:B------:R-:W-:Y:S01]  /*1110*/  @UP1 ULDC.64 UR16, c[0x0][0x9b8] ;  /* 0x00026e0000101ab9 */ /* 0x000fe20000000a00 */
[----:B------:R-:W-:-:S02]  /*1120*/  @UP0 UIMAD UR14, UR43, UR11, UR9 ;  /* 0x0000000b2b0e02a4 */ /* 0x000fc4000f8e0209 */
[----:B------:R-:W-:Y:S02]  /*1130*/  @UP1 UIMAD UR9, UR10, UR16, URZ ;  /* 0x000000100a0912a4 */ /* 0x000fe4000f8e023f */
[----:B------:R-:W-:Y:S02]  /*1140*/  UIMAD UR36, UR36, UR15, UR18 ;  /* 0x0000000f242472a4 */ /* 0x000fe4000f8e0212 */
[----:B------:R-:W-:Y:S02]  /*1150*/  @UP1 UIMAD UR15, UR43, UR17, UR9 ;  /* 0x000000112b0f12a4 */ /* 0x000fe4000f8e0209 */
[----:B------:R-:W-:Y:S02]  /*1160*/  @UP0 USHF.R.S32.HI UR9, URZ, 0x1f, UR36 ;  /* 0x0000001f3f090899 */ /* 0x000fe40008011424 */
[----:B------:R-:W-:Y:S02]  /*1170*/  @UP1 UIMAD.WIDE.U32 UR10, UR43, UR16, URZ ;  /* 0x000000102b0a12a5 */ /* 0x000fe4000f8e003f */
[----:B------:R-:W-:Y:S01]  /*1180*/  @UP1 USHF.R.S32.HI UR20, URZ, 0x1f, UR36 ;  /* 0x0000001f3f141899 */ /* 0x000fe20008011424 */
[----:B------:R-:W-:Y:S01]  /*1190*/  @UP0 ULDC.64 UR16, c[0x0][0x9b0] ;  /* 0x00026c0000100ab9 */ /* 0x000fe20000000a00 */
[----:B------:R-:W-:Y:S01]  /*11a0*/  @UP1 ULDC.64 UR18, c[0x0][0x9c0] ;  /* 0x0002700000121ab9 */ /* 0x000fe20000000a00 */
[----:B------:R-:W-:-:S02]  /*11b0*/  @UP0 UIADD3 UR13, UR13, UR14, URZ ;  /* 0x0000000e0d0d0290 */ /* 0x000fc4000fffe03f */
[----:B------:R-:W-:Y:S02]  /*11c0*/  @UP0 UIMAD UR9, UR9, UR16, URZ ;  /* 0x00000010090902a4 */ /* 0x000fe4000f8e023f */
[----:B------:R-:W-:Y:S02]  /*11d0*/  @UP1 UIADD3 UR11, UR11, UR15, URZ ;  /* 0x0000000f0b0b1290 */ /* 0x000fe4000fffe03f */
[----:B------:R-:W-:Y:S02]  /*11e0*/  @UP1 UIMAD UR14, UR20, UR18, URZ ;  /* 0x00000012140e12a4 */ /* 0x000fe4000f8e023f */
[----:B------:R-:W-:Y:S02]  /*11f0*/  @UP0 UIMAD UR9, UR36, UR17, UR9 ;  /* 0x00000011240902a4 */ /* 0x000fe4000f8e0209 */
[----:B------:R-:W-:Y:S02]  /*1200*/  @UP0 UIMAD.WIDE.U32 UR12, UR36, UR16, UR12 ;  /* 0x00000010240c02a5 */ /* 0x000fe4000f8e000c */
[----:B------:R-:W-:-:S02]  /*1210*/  @UP1 UIMAD UR14, UR36, UR19, UR14 ;  /* 0x00000013240e12a4 */ /* 0x000fc4000f8e020e */
[----:B------:R-:W-:Y:S02]  /*1220*/  @UP1 UIMAD.WIDE.U32 UR10, UR36, UR18, UR10 ;  /* 0x00000012240a12a5 */ /* 0x000fe4000f8e000a */
        /* <DEDUP_REMOVED lines=8> */
[----:B------:R-:W-:Y:S01]  /*12b0*/  ULDC UR4, c[0x0][0x988] ;  /* 0x0002620000047ab9 */ /* 0x000fe20000000800 */
[----:B------:R-:W-:Y:S01]  /*12c0*/  IMAD.U32 R3, RZ, RZ, UR5 ;  /* 0x00000005ff037e24 */ /* 0x000fe2000f8e00ff */
[----:B------:R-:W-:Y:S01]  /*12d0*/  ULDC UR5, c[0x0][0x448] ;  /* 0x0001120000057ab9 */ /* 0x000fe20000000800 */
[----:B------:R-:W-:Y:S01]  /*12e0*/  IMAD.U32 R5, RZ, RZ, UR7 ;  /* 0x00000007ff057e24 */ /* 0x000fe2000f8e00ff */
[----:B------:R-:W-:Y:S01]  /*12f0*/  ULDC UR48, c[0x0][0x424] ;  /* 0x0001090000307ab9 */ /* 0x000fe20000000800 */
[----:B------:R-:W-:Y:S01]  /*1300*/  ULDC UR9, c[0x0][0x2f0] ;  /* 0x0000bc0000097ab9 */ /* 0x000fe20000000800 */
[----:B------:R0:W2:Y:S01]  /*1310*/  @P0 LDG.E R7, desc[UR50][R2.64] ;  /* 0x0000003202070981 */ /* 0x0000a2000c1e1900 */
[----:B------:R-:W-:Y:S01]  /*1320*/  UISETP.NE.AND UP1, UPT, UR5, 0x1, UPT ;  /* 0x000000010500788c */ /* 0x000fe2000bf25270 */
[----:B------:R-:W-:Y:S02]  /*1330*/  ULDC.64 UR6, c[0x0][0x418] ;  /* 0x0001060000067ab9 */ /* 0x000fe40000000a00 */
[----:B------:R1:W2:Y:S01]  /*1340*/  @P1 LDG.E R0, desc[UR50][R4.64] ;  /* 0x0000003204001981 */ /* 0x0002a2000c1e1900 */
[----:B------:R-:W-:Y:S01]  /*1350*/  UISETP.NE.U32.AND UP0, UPT, UR6, URZ, UPT ;  /* 0x0000003f0600728c */ /* 0x000fe2000bf05070 */
[----:B------:R-:W-:-:S02]  /*1360*/  PLOP3.LUT P0, PT, PT, PT, PT, 0x80, 0x0 ;  /* 0x000000000000781c */ /* 0x000fc40003f0f070 */
[----:B------:R-:W-:Y:S02]  /*1370*/  CS2R R86, SRZ ;  /* 0x0000000000567805 */ /* 0x000fe4000001ff00 */
[----:B------:R-:W-:Y:S01]  /*1380*/  CS2R R84, SRZ ;  /* 0x0000000000547805 */ /* 0x000fe2000001ff00 */
[----:B------:R-:W-:Y:S01]  /*1390*/  UISETP.NE.AND.EX UP0, UPT, UR7, URZ, UPT, UP0 ;  /* 0x0000003f0700728c */ /* 0x000fe2000bf05300 */
[----:B0-----:R-:W-:Y:S02]  /*13a0*/  CS2R R2, SRZ ;  /* 0x0000000000027805 */ /* 0x001fe4000001ff00 */
[----:B------:R-:W-:Y:S01]  /*13b0*/  CS2R R78, SRZ ;  /* 0x00000000004e7805 */ /* 0x000fe2000001ff00 */
[----:B------:R-:W-:Y:S01]  /*13c0*/  ULDC UR7, c[0x0][0x288] ;  /* 0x0000a20000077ab9 */ /* 0x000fe20000000800 */
[----:B------:R-:W-:Y:S01]  /*13d0*/  USEL UR48, UR48, 0x1, UP0 ;  /* 0x0000000130307887 */ /* 0x000fe20008000000 */
[----:B-1----:R-:W-:Y:S01]  /*13e0*/  CS2R R4, SRZ ;  /* 0x0000000000047805 */ /* 0x002fe2000001ff00 */
[----:B------:R-:W-:Y:S01]  /*13f0*/  UIADD3 UR7, -UR7, 0xa0, URZ ;  /* 0x000000a007077890 */ /* 0x000fe2000fffe13f */
[----:B------:R-:W-:-:S02]  /*1400*/  CS2R R8, SRZ ;  /* 0x0000000000087805 */ /* 0x000fc4000001ff00 */
[----:B------:R-:W-:Y:S02]  /*1410*/  CS2R R76, SRZ ;  /* 0x00000000004c7805 */ /* 0x000fe4000001ff00 */
[----:B------:R-:W-:Y:S01]  /*1420*/  CS2R R10, SRZ ;  /* 0x00000000000a7805 */ /* 0x000fe2000001ff00 */
[----:B------:R-:W-:Y:S01]  /*1430*/  UIMAD UR7, UR48, UR9, UR7 ;  /* 0x00000009300772a4 */ /* 0x000fe2000f8e0207 */
        /* <DEDUP_REMOVED lines=25> */
[----:B--2---:R-:W-:Y:S01]  /*15d0*/  FMUL.FTZ R0, R7, R0 ;  /* 0x0000000007007220 */ /* 0x004fe20000410000 */
[----:B------:R-:W-:-:S03]  /*15e0*/  CS2R R6, SRZ ;  /* 0x0000000000067805 */ /* 0x000fc6000001ff00 */
[----:B------:R-:W-:Y:S01]  /*15f0*/  FMUL.FTZ R0, R0, UR4 ;  /* 0x0000000400007c20 */ /* 0x000fe20008410000 */
[----:B------:R-:W-:Y:S02]  /*1600*/  ULDC UR4, c[0x0][0xc3c] ;  /* 0x00030f0000047ab9 */ /* 0x000fe40000000800 */
[----:B------:R-:W-:Y:S02]  /*1610*/  UIADD3 UR4, UR8, UR4, URZ ;  /* 0x0000000408047290 */ /* 0x000fe4000fffe03f */
[----:B------:R-:W-:Y:S01]  /*1620*/  R2UR UR37, R0 ;  /* 0x00000000002572ca */ /* 0x000fe200000e0000 */
[----:B------:R-:W-:Y:S01]  /*1630*/  @UP1 ULDC UR8, c[0x0][0x450] ;  /* 0x0001140000081ab9 */ /* 0x000fe20000000800 */
[----:B------:R-:W-:-:S03]  /*1640*/  USHF.L.U32 UR39, UR4, 0x7, URZ ;  /* 0x0000000704277899 */ /* 0x000fc6000800063f */
[----:B------:R-:W-:Y:S01]  /*1650*/  @UP1 ULDC UR4, c[0x0][0x44c] ;  /* 0x0001130000041ab9 */ /* 0x000fe20000000800 */
[----:B------:R-:W-:-:S04]  /*1660*/  UIADD3 UR6, UR39, 0x7f, URZ ;  /* 0x0000007f27067890 */ /* 0x000fc8000fffe03f */
[----:B------:R-:W-:Y:S02]  /*1670*/  UIMAD.WIDE.U32 UR4, UR6, UR4, URZ ;  /* 0x00000004060472a5 */ /* 0x000fe4000f8e003f */
[----:B------:R-:W-:Y:S02]  /*1680*/  UIMAD UR4, UR48, UR9, 0x9f ;  /* 0x0000009f300474a4 */ /* 0x000fe4000f8e0209 */
[----:B------:R-:W-:Y:S02]  /*1690*/  @UP1 USHF.R.U32.HI UR6, URZ, UR8, UR5 ;  /* 0x000000083f061299 */ /* 0x000fe40008011605 */
[----:B------:R-:W-:Y:S02]  /*16a0*/  UIMAD.WIDE UR4, UR4, 0x66666667, URZ ;  /* 0x66666667040478a5 */ /* 0x000fe4000f8e023f */
[----:B------:R-:W-:Y:S02]  /*16b0*/  UIADD3 UR6, UR7, UR6, URZ ;  /* 0x0000000607067290 */ /* 0x000fe4000fffe03f */
[----:B------:R-:W-:-:S02]  /*16c0*/  USHF.R.U32.HI UR4, URZ, 0x1f, UR5 ;  /* 0x0000001f3f047899 */ /* 0x000fc40008011605 */
[----:B------:R-:W-:Y:S02]  /*16d0*/  UIMAD.WIDE UR6, UR6, 0x66666667, URZ ;  /* 0x66666667060678a5 */ /* 0x000fe4000f8e023f */
[----:B------:R-:W-:Y:S02]  /*16e0*/  ULEA.HI.SX32 UR4, UR5, UR4, 0x1a ;  /* 0x0000000405047291 */ /* 0x000fe4000f8fd23f */
[----:B------:R-:W-:-:S04]  /*16f0*/  USHF.R.U32.HI UR6, URZ, 0x1f, UR7 ;  /* 0x0000001f3f067899 */ /* 0x000fc80008011607 */
[----:B------:R-:W-:-:S04]  /*1700*/  ULEA.HI.SX32 UR6, UR7, UR6, 0x1a ;  /* 0x0000000607067291 */ /* 0x000fc8000f8fd23f */
[----:B------:R-:W-:-:S04]  /*1710*/  UISETP.LT.AND UP0, UPT, UR4, UR6, UPT ;  /* 0x000000060400728c */ /* 0x000fc8000bf01270 */
[----:B------:R-:W-:-:S04]  /*1720*/  USEL UR52, UR4, UR6, UP0 ;  /* 0x0000000604347287 */ /* 0x000fc80008000000 */
[----:B------:R-:W-:-:S06]  /*1730*/  UISETP.GE.AND UP0, UPT, UR52, 0x1, UPT ;  /* 0x000000013400788c */ /* 0x000fcc000bf06270 */
[----:B------:R-:W-:-:S13]  /*1740*/  PLOP3.LUT P1, PT, PT, PT, UP0, 0x80, 0x0 ;  /* 0x000000000000781c */ /* 0x000fda0003f2f008 */
[----:B------:R-:W-:Y:S05]  /*1750*/  @!P1 BRA `(.L_x_1994) ;  /* 0x000000a400449947 */ /* 0x000fea0003800000 */
        /* <DEDUP_REMOVED lines=31> */
.L_x_1995:
        /* <DEDUP_REMOVED lines=9> */
.L_x_2126:
[----:B------:R-:W-:Y:S05]  /*19e0*/  @!P0 BRA `(.L_x_1997) ;  /* 0x0000000000048947 */ /* 0x000fea0003800000 */
[----:B------:R-:W-:Y:S01]  /*19f0*/  BPT.TRAP 0x1 ;  /* 0x000000040000795c */ /* 0x000fe20000300000 */
.L_x_1997:
[----:B------:R-:W-:Y:S02]  /*1a00*/  IMAD.U32 R2, RZ, RZ, UR49 ;  /* 0x00000031ff027e24 */ /* 0x000fe4000f8e00ff */
[----:B0-----:R-:W-:-:S03]  /*1a10*/  IMAD.U32 R3, RZ, RZ, UR44 ;  /* 0x0000002cff037e24 */ /* 0x001fc6000f8e00ff */
[----:B------:R-:W-:Y:S02]  /*1a20*/  LEA R2, R2, UR41, 0x3 ;  /* 0x0000002902027c11 */ /* 0x000fe4000f8e18ff */
[----:B------:R-:W-:-:S04]  /*1a30*/  SHF.L.U32 R3, R3, 0x1f, RZ ;  /* 0x0000001f03037819 */ /* 0x000fc800000006ff */
[----:B------:R0:W1:Y:S01]  /*1a40*/  SYNCS.PHASECHK.TRANS64.TRYWAIT P2, [R2+URZ+0x29830], R3 ;  /* 0x02983003020075a7 */ /* 0x000062000804017f */
[----:B------:R-:W-:Y:S05]  /*1a50*/  @!P0 BRA `(.L_x_1998) ;  /* 0x0000000000048947 */ /* 0x000fea0003800000 */
[----:B------:R-:W-:Y:S01]  /*1a60*/  BPT.TRAP 0x1 ;  /* 0x000000040000795c */ /* 0x000fe20000300000 */
.L_x_1998:
[----:B------:R-:W2:Y:S02]  /*1a70*/  S2R R0, SR_TID.X ;  /* 0x0000000000007919 */ /* 0x000ea40000002100 */
[----:B--2---:R-:W-:Y:S01]  /*1a80*/  LOP3.LUT P1, RZ, R0, 0x7f, RZ, 0xc0, !PT ;  /* 0x0000007f00ff7812 */ /* 0x004fe2000782c0ff */
[----:B-1----:R-:W-:-:S12]  /*1a90*/  @P2 BRA `(.L_x_1999) ;  /* 0x0000000000082947 */ /* 0x002fd80003800000 */
[----:B------:R-:W1:Y:S02]  /*1aa0*/  SYNCS.PHASECHK.TRANS64.TRYWAIT P2, [R2+URZ+0x29830], R3 ;  /* 0x02983003020075a7 */ /* 0x000e64000804017f */
[----:B-1----:R-:W-:Y:S05]  /*1ab0*/  @!P2 BRA `(.L_x_2000) ;  /* 0x000001040054a947 */ /* 0x002fea0003800000 */
.L_x_1999:
[----:B------:R-:W-:Y:S05]  /*1ac0*/  WARPSYNC.ALL ;  /* 0x0000000000007948 */ /* 0x000fea0003800000 */
[----:B------:R-:W-:Y:S01]  /*1ad0*/  UIADD3 UR4, UR41, 0x1a400, URZ ;  /* 0x0001a40029047890 */ /* 0x000fe2000fffe03f */
[----:B------:R-:W-:Y:S01]  /*1ae0*/  WARPGROUP.ARRIVE ;  /* 0x00000000000079c5 */ /* 0x000fe20000000000 */
[----:B------:R-:W-:Y:S01]  /*1af0*/  ULOP3.LUT UR20, UR53, 0x10000, URZ, 0xfc, !UPT ;  /* 0x0001000035147892 */ /* 0x000fe2000f8efc3f */
[----:B------:R-:W-:Y:S01]  /*1b00*/  VIADD R0, R18, UR39 ;  /* 0x0000002712007c36 */ /* 0x000fe20008000000 */
[----:B------:R-:W-:Y:S01]  /*1b10*/  USHF.R.U32.HI UR4, URZ, 0x4, UR4 ;  /* 0x000000043f047899 */ /* 0x000fe20008011604 */
[----:B01----:R-:W-:Y:S01]  /*1b20*/  @!P1 VIADD R2, R2, 0x29840 ;  /* 0x0002984002029836 */ /* 0x003fe20000000000 */
[----:B------:R-:W-:Y:S01]  /*1b30*/  UMOV UR25, 0x80000020 ;  /* 0x8000002000197882 */ /* 0x000fe20000000000 */
[----:B------:R-:W-:Y:S01]  /*1b40*/  UMOV UR27, 0x80000020 ;  /* 0x80000020001b7882 */ /* 0x000fe20000000000 */
[----:B------:R-:W-:Y:S01]  /*1b50*/  ULOP3.LUT UR4, UR4, 0x3fff, URZ, 0xc0, !UPT ;  /* 0x00003fff04047892 */ /* 0x000fe2000f8ec03f */
[----:B------:R-:W-:Y:S01]  /*1b60*/  IMAD.MOV.U32 R9, RZ, RZ, R0 ;  /* 0x000000ffff097224 */ /* 0x000fe200078e0000 */
[----:B------:R-:W-:Y:S01]  /*1b70*/  UMOV UR24, UR20 ;  /* 0x0000001400187c82 */ /* 0x000fe20008000000 */
[----:B------:R-:W-:Y:S01]  /*1b80*/  UIADD3 UR6, UR20, 0x2, URZ ;  /* 0x0000000214067890 */ /* 0x000fe2000fffe03f */
[----:B------:R-:W-:Y:S01]  /*1b90*/  @!P1 PRMT R2, RZ, 0x654, R2 ;  /* 0x00000654ff029816 */ /* 0x000fe20000000002 */
        /* <DEDUP_REMOVED lines=11> */
[----:B------:R-:W-:Y:S01]  /*1c50*/  UIADD3 UR26, UR28, 0x80, URZ ;  /* 0x000000801c1a7890 */ /* 0x000fe2000fffe03f */
[----:B------:R-:W-:Y:S01]  /*1c60*/  UMOV UR27, 0x80000020 ;  /* 0x80000020001b7882 */ /* 0x000fe20000000000 */
[----:B------:R-:W-:-:S02]  /*1c70*/  UIADD3 UR9, UR28, 0x202, URZ ;  /* 0x000002021c097890 */ /* 0x000fc4000fffe03f */
[----:B------:R-:W-:Y:S02]  /*1c80*/  UIADD3 UR12, UR28, 0x280, URZ ;  /* 0x000002801c0c7890 */ /* 0x000fe4000fffe03f */
[----:B------:R-:W-:Y:S01]  /*1c90*/  UIADD3 UR14, UR28, 0x282, URZ ;  /* 0x000002821c0e7890 */ /* 0x000fe2000fffe03f */
[----:B------:R-:W-:Y:S01]  /*1ca0*/  UMOV UR15, 0x80000020 ;  /* 0x80000020000f7882 */ /* 0x000fe20000000000 */
[----:B------:R-:W-:Y:S02]  /*1cb0*/  UIADD3 UR16, UR20, 0x400, URZ ;  /* 0x0000040014107890 */ /* 0x000fe4000fffe03f */
[----:B------:R-:W-:Y:S01]  /*1cc0*/  UIADD3 UR18, UR28, 0x500, URZ ;  /* 0x000005001c127890 */ /* 0x000fe2000fffe03f */
[----:B------:R-:W-:Y:S01]  /*1cd0*/  UMOV UR17, 0x80000020 ;  /* 0x8000002000117882 */ /* 0x000fe20000000000 */
[----:B------:R-:W-:Y:S01]  /*1ce0*/  UMOV UR19, 0x80000020 ;  /* 0x8000002000137882 */ /* 0x000fe20000000000 */
[----:B------:R-:W-:Y:S01]  /*1cf0*/  UIADD3 UR22, UR28, 0x502, URZ ;  /* 0x000005021c167890 */ /* 0x000fe2000fffe03f */
[----:B------:R-:W-:Y:S01]  /*1d00*/  UMOV UR21, 0x80000020 ;  /* 0x8000002000157882 */ /* 0x000fe20000000000 */
[----:B------:R-:W-:Y:S01]  /*1d10*/  UMOV UR23, 0x80000020 ;  /* 0x8000002000177882 */ /* 0x000fe20000000000 */
[----:B------:R-:W-:Y:S01]  /*1d20*/  UIADD3 UR53, UR52, -0x2, URZ ;  /* 0xfffffffe34357890 */ /* 0x000fe2000fffe03f */
        /* <DEDUP_REMOVED lines=10> */
[----:B------:R-:W-:Y:S01]  /*1dd0*/  UMOV UR4, UR6 ;  /* 0x0000000600047c82 */ /* 0x000fe20008000000 */
[----:B------:R-:W-:Y:S01]  /*1de0*/  UMOV UR6, UR8 ;  /* 0x0000000800067c82 */ /* 0x000fe20008000000 */
        /* <DEDUP_REMOVED lines=25> */
[----:B------:R-:W-:Y:S01]  /*1f80*/  UMOV UR8, UR10 ;  /* 0x0000000a00087c82 */ /* 0x000fe20008000000 */
[----:B------:R-:W-:Y:S01]  /*1f90*/  UMOV UR10, UR12 ;  /* 0x0000000c000a7c82 */ /* 0x000fe20008000000 */
        /* <DEDUP_REMOVED lines=38> */
[----:B------:R-:W-:Y:S01]  /*2200*/  ULDC UR10, c[0x0][0x448] ;  /* 0x00011200000a7ab9 */ /* 0x000fe20000000800 */
[----:B------:R-:W-:Y:S01]  /*2210*/  ULDC UR11, c[0x0][0x2f0] ;  /* 0x0000bc00000b7ab9 */ /* 0x000fe20000000800 */
[----:B------:R-:W-:Y:S01]  /*2220*/  UISETP.NE.AND UP0, UPT, UR10, 0x1, UPT ;  /* 0x000000010a00788c */ /* 0x000fe2000bf05270 */
[----:B------:R-:W-:Y:S02]  /*2230*/  IMAD.U32 R11, RZ, RZ, UR11 ;  /* 0x0000000bff0b7e24 */ /* 0x000fe4000f8e00ff */
[----:B------:R-:W-:-:S03]  /*2240*/  UMOV UR10, UR39 ;  /* 0x00000027000a7c82 */ /* 0x000fc60008000000 */
[----:B------:R-:W-:Y:S01]  /*2250*/  PLOP3.LUT P2, PT, PT, PT, UP0, 0x80, 0x0 ;  /* 0x000000000000781c */ /* 0x000fe20003f4f008 */
        /* <DEDUP_REMOVED lines=43> */
[----:B------:R-:W-:Y:S01]  /*2510*/  UIMAD UR6, UR52, -0xa0, URZ ;  /* 0xffffff60340678a4 */ /* 0x000fe2000f8e023f */
[----:B------:R-:W-:Y:S02]  /*2520*/  WARPGROUP.DEPBAR.LE gsb0, 0x0 ;  /* 0x00008000000079c5 */ /* 0x000fe40000010000 */
[----:B------:R-:W-:-:S06]  /*2530*/  WARPGROUP.ARRIVE ;  /* 0x00000000000079c5 */ /* 0x000fcc0000000000 */
[----:B------:R-:W-:Y:S01]  /*2540*/  QGMMA.64x32x32.F32.E4M3.E4M3 R40, gdesc[UR16], R40, gsb0 ;  /* 0x00600000102879f3 */ /* 0x000fe20008000828 */
[----:B------:R-:W-:Y:S01]  /*2550*/  UMOV UR18, UR7 ;  /* 0x0000000700127c82 */ /* 0x000fe20008000000 */
[----:B------:R-:W-:Y:S01]  /*2560*/  UMOV UR19, 0x80000020 ;  /* 0x8000002000137882 */ /* 0x000fe20000000000 */
[----:B------:R-:W-:Y:S02]  /*2570*/  @UP0 ULDC UR7, c[0x0][0x450] ;  /* 0x0001140000070ab9 */ /* 0x000fe40000000800 */
[----:B------:R-:W-:Y:S01]  /*2580*/  @P2 SHF.R.U32.HI R9, RZ, UR7, R3 ;  /* 0x00000007ff092c19 */ /* 0x000fe20008011603 */
[----:B------:R-:W-:Y:S02]  /*2590*/  UIADD3 UR7, UR6, 0xa1, URZ ;  /* 0x000000a106077890 */ /* 0x000fe4000fffe03f */
[----:B------:R-:W-:Y:S02]  /*25a0*/  UIMAD UR6, UR48, UR11, UR6 ;  /* 0x0000000b300672a4 */ /* 0x000fe4000f8e0206 */
[----:B------:R-:W0:Y:S01]  /*25b0*/  SHFL.IDX PT, R4, R9, RZ, 0x1c1f ;  /* 0x001c1fff09047589 */ /* 0x000e2200000e0000 */
[----:B------:R-:W-:Y:S01]  /*25c0*/  UIMAD UR11, UR48, UR11, -UR14 ;  /* 0x0000000b300b72a4 */ /* 0x000fe2000f8e0a0e */
[----:B------:R-:W-:Y:S01]  /*25d0*/  IMAD.U32 R0, RZ, RZ, UR7 ;  /* 0x00000007ff007e24 */ /* 0x000fe2000f8e00ff */
[----:B------:R-:W-:-:S03]  /*25e0*/  UIADD3 UR6, UR6, 0xa0, URZ ;  /* 0x000000a006067890 */ /* 0x000fc6000fffe03f */
[----:B------:R-:W-:-:S03]  /*25f0*/  IMAD R0, R17, -0x2, R0 ;  /* 0xfffffffe11007824 */ /* 0x000fc600078e0200 */
[----:B------:R-:W-:Y:S01]  /*2600*/  IMAD.U32 R10, RZ, RZ, UR6 ;  /* 0x00000006ff0a7e24 */ /* 0x000fe2000f8e00ff */
[----:B------:R-:W-:Y:S01]  /*2610*/  @UP0 ULDC UR6, c[0x0][0x44c] ;  /* 0x0001130000060ab9 */ /* 0x000fe20000000800 */
[----:B------:R-:W-:Y:S01]  /*2620*/  IMAD R11, R11, UR48, R0 ;  /* 0x000000300b0b7c24 */ /* 0x000fe2000f8e0200 */
[----:B------:R-:W-:Y:S01]  /*2630*/  UIMAD.WIDE.U32 UR6, UR39, UR6, URZ ;  /* 0x00000006270672a5 */ /* 0x000fe2000f8e003f */
[----:B------:R-:W-:Y:S02]  /*2640*/  IMAD R10, R17, -0x2, R10 ;  /* 0xfffffffe110a7824 */ /* 0x000fe400078e020a */
[----:B------:R-:W-:-:S05]  /*2650*/  VIADD R3, R11, -UR14 ;  /* 0x8000000e0b037c36 */ /* 0x000fca0008000000 */
[----:B0-----:R-:W-:-:S04]  /*2660*/  VIADDMNMX R3, R4, R3, R10, PT ;  /* 0x0000000304037246 */ /* 0x001fc8000380010a */
[C---:B------:R-:W-:Y:S02]  /*2670*/  ISETP.GT.AND P3, PT, R3.reuse, RZ, PT ;  /* 0x000000ff0300720c */ /* 0x040fe40003f64270 */
[C---:B------:R-:W-:Y:S02]  /*2680*/  ISETP.GT.AND P4, PT, R3.reuse, 0x1, PT ;  /* 0x000000010300780c */ /* 0x040fe40003f84270 */
[----:B------:R-:W-:Y:S01]  /*2690*/  ISETP.GT.AND P5, PT, R3, 0x8, PT ;  /* 0x000000080300780c */ /* 0x000fe20003fa4270 */
        /* <DEDUP_REMOVED lines=12> */
[----:B------:R-:W-:Y:S01]  /*2760*/  ISETP.GT.AND P3, PT, R3, 0x9, PT ;  /* 0x000000090300780c */ /* 0x000fe20003f64270 */
[----:B------:R-:W-:Y:S01]  /*2770*/  QGMMA.64x32x32.F32.E4M3.E4M3 R72, gdesc[UR20], R72, gsb0 ;  /* 0x00600000144879f3 */ /* 0x000fe20008000848 */
[----:B------:R-:W-:Y:S01]  /*2780*/  UIADD3 UR22, UR28, 0x602, URZ ;  /* 0x000006021c167890 */ /* 0x000fe2000fffe03f */
[----:B------:R-:W-:Y:S01]  /*2790*/  FSEL R92, R92, -INF , P5 ;  /* 0xff8000005c5c7808 */ /* 0x000fe20002800000 */
[----:B------:R-:W-:Y:S01]  /*27a0*/  UMOV UR23, 0x80000020 ;  /* 0x8000002000177882 */ /* 0x000fe20000000000 */
[----:B------:R-:W-:-:S02]  /*27b0*/  FMNMX.FTZ R5, R88, R8, !PT ;  /* 0x0000000858057209 */ /* 0x000fc40007810000 */
[----:B------:R-:W-:Y:S02]  /*27c0*/  ISETP.GT.AND P4, PT, R3, 0x10, PT ;  /* 0x000000100300780c */ /* 0x000fe40003f84270 */
[----:B------:R-:W-:Y:S02]  /*27d0*/  FSEL R12, R93, -INF , P3 ;  /* 0xff8000005d0c7808 */ /* 0x000fe40001800000 */
[----:B------:R-:W-:Y:S02]  /*27e0*/  FMNMX.FTZ R5, R92, R5, !PT ;  /* 0x000000055c057209 */ /* 0x000fe40007810000 */
[----:B------:R-:W-:Y:S02]  /*27f0*/  ISETP.GT.AND P3, PT, R3, 0x11, PT ;  /* 0x000000110300780c */ /* 0x000fe40003f64270 */
[----:B------:R-:W-:Y:S02]  /*2800*/  FSEL R96, R96, -INF , P4 ;  /* 0xff80000060607808 */ /* 0x000fe40002000000 */
        /* <DEDUP_REMOVED lines=11> */
[----:B------:R-:W-:Y:S01]  /*28c0*/  FMNMX.FTZ R5, R20, R5, !PT ;  /* 0x0000000514057209 */ /* 0x000fe20007810000 */
[----:B------:R-:W-:Y:S02]  /*28d0*/  WARPGROUP.DEPBAR.LE gsb0, 0x0 ;  /* 0x00008000000079c5 */ /* 0x000fe40000010000 */
[----:B------:R-:W-:Y:S01]  /*28e0*/  WARPGROUP.ARRIVE ;  /* 0x00000000000079c5 */ /* 0x000fe20000000000 */
[----:B------:R-:W-:-:S02]  /*28f0*/  FSEL R72, R72, -INF , P4 ;  /* 0xff80000048487808 */ /* 0x000fc40002000000 */
[----:B------:R-:W-:Y:S02]  /*2900*/  ISETP.GT.AND P4, PT, R3, 0x28, PT ;  /* 0x000000280300780c */ /* 0x000fe40003f84270 */
[----:B------:R-:W-:Y:S01]  /*2910*/  FSEL R104, R73, -INF , P3 ;  /* 0xff80000049687808 */ /* 0x000fe20001800000 */
[----:B------:R-:W-:Y:S01]  /*2920*/  QGMMA.64x32x32.F32.E4M3.E4M3 R56, gdesc[UR20], R56, gsb0 ;  /* 0x00600000143879f3 */ /* 0x000fe20008000838 */
[----:B------:R-:W-:Y:S01]  /*2930*/  UIADD3 UR22, UR28, 0x682, URZ ;  /* 0x000006821c167890 */ /* 0x000fe2000fffe03f */
[----:B------:R-:W-:Y:S01]  /*2940*/  FMNMX.FTZ R5, R72, R5, !PT ;  /* 0x0000000548057209 */ /* 0x000fe20007810000 */
[----:B------:R-:W-:Y:S01]  /*2950*/  UMOV UR23, 0x80000020 ;  /* 0x8000002000177882 */ /* 0x000fe20000000000 */
        /* <DEDUP_REMOVED lines=23> */
[----:B------:R-:W-:Y:S01]  /*2ad0*/  ISETP.GT.AND P4, PT, R3, 0x48, PT ;  /* 0x000000480300780c */ /* 0x000fe20003f84270 */
[----:B------:R-:W0:Y:S01]  /*2ae0*/  SHFL.IDX PT, R56, R9, 0x1, 0x1c1f ;  /* 0x003c1f0009387f89 */ /* 0x000e2200000e0000 */
        /* <DEDUP_REMOVED lines=24> */
[----:B------:R-:W-:Y:S02]  /*2c70*/  FMNMX.FTZ R5, R69, R0, !PT ;  /* 0x0000000045057209 */ /* 0x000fe40007810000 */
[----:B0-----:R-:W-:Y:S01]  /*2c80*/  IADD3 R11, R56, -UR14, R11 ;  /* 0x8000000e380b7c10 */ /* 0x001fe2000fffe00b */
[----:B------:R-:W-:-:S02]  /*2c90*/  @UP0 ULDC UR14, c[0x0][0x450] ;  /* 0x00011400000e0ab9 */ /* 0x000fc40000000800 */
[----:B------:R-:W-:Y:S01]  /*2ca0*/  @UP0 USHF.R.U32.HI UR10, URZ, UR14, UR7 ;  /* 0x0000000e3f0a0299 */ /* 0x000fe20008011607 */
[----:B------:R-:W-:-:S03]  /*2cb0*/  VIMNMX R73, R10, R11, PT ;  /* 0x0000000b0a497248 */ /* 0x000fc60003fe0100 */
[----:B------:R-:W-:Y:S01]  /*2cc0*/  UIADD3 UR6, UR11, UR10, URZ ;  /* 0x0000000a0b067290 */ /* 0x000fe2000fffe03f */
[----:B------:R-:W-:-:S03]  /*2cd0*/  ISETP.GT.AND P5, PT, R73, 0x8, PT ;  /* 0x000000084900780c */ /* 0x000fc60003fa4270 */
[----:B------:R-:W-:Y:S01]  /*2ce0*/  UIMAD.WIDE UR6, UR6, 0x66666667, URZ ;  /* 0x66666667060678a5 */ /* 0x000fe2000f8e023f */
[----:B------:R-:W-:-:S03]  /*2cf0*/  FSEL R94, R94, -INF , P5 ;  /* 0xff8000005e5e7808 */ /* 0x000fc60002800000 */
[----:B------:R-:W-:Y:S01]  /*2d00*/  USHF.R.U32.HI UR6, URZ, 0x1f, UR7 ;  /* 0x0000001f3f067899 */ /* 0x000fe20008011607 */
[----:B------:R-:W-:Y:S02]  /*2d10*/  WARPGROUP.DEPBAR.LE gsb0, 0x0 ;  /* 0x00008000000079c5 */ /* 0x000fe40000010000 */
[----:B------:R-:W-:Y:S01]  /*2d20*/  WARPGROUP.ARRIVE ;  /* 0x00000000000079c5 */ /* 0x000fe20000000000 */
[----:B------:R-:W-:Y:S01]  /*2d30*/  FSEL R40, R40, -INF , P4 ;  /* 0xff80000028287808 */ /* 0x000fe20002000000 */
[----:B------:R-:W-:Y:S01]  /*2d40*/  ULEA.HI.SX32 UR6, UR7, UR6, 0x1a ;  /* 0x0000000607067291 */ /* 0x000fe2000f8fd23f */
[----:B------:R-:W-:Y:S02]  /*2d50*/  ISETP.GT.AND P4, PT, R3, 0x68, PT ;  /* 0x000000680300780c */ /* 0x000fe40003f84270 */
[----:B------:R-:W-:Y:S01]  /*2d60*/  FSEL R41, R41, -INF , P3 ;  /* 0xff80000029297808 */ /* 0x000fe20001800000 */
[----:B------:R-:W-:Y:S01]  /*2d70*/  QGMMA.64x32x32.F32.E4M3.E4M3 R24, gdesc[UR20], R24, gsb0 ;  /* 0x00600000141879f3 */ /* 0x000fe20008000818 */
[----:B------:R-:W-:Y:S01]  /*2d80*/  FMNMX.FTZ R0, R40, R5, !PT ;  /* 0x0000000528007209 */ /* 0x000fe20007810000 */
[----:B------:R-:W-:Y:S01]  /*2d90*/  UISETP.LT.AND UP1, UPT, URZ, UR6, UPT ;  /* 0x000000063f00728c */ /* 0x000fe2000bf21270 */
[----:B------:R-:W-:-:S02]  /*2da0*/  ISETP.GT.AND P3, PT, R3, 0x69, PT ;  /* 0x000000690300780c */ /* 0x000fc40003f64270 */
[----:B------:R-:W-:Y:S01]  /*2db0*/  FSEL R44, R44, -INF , P4 ;  /* 0xff8000002c2c7808 */ /* 0x000fe20002000000 */
[----:B------:R-:W-:Y:S01]  /*2dc0*/  USEL UR52, URZ, UR6, !UP1 ;  /* 0x000000063f347287 */ /* 0x000fe2000c800000 */
[----:B------:R-:W-:Y:S02]  /*2dd0*/  FMNMX.FTZ R5, R41, R0, !PT ;  /* 0x0000000029057209 */ /* 0x000fe40007810000 */
[----:B------:R-:W-:Y:S01]  /*2de0*/  ISETP.GT.AND P4, PT, R3, 0x70, PT ;  /* 0x000000700300780c */ /* 0x000fe20003f84270 */
[----:B------:R-:W-:Y:S01]  /*2df0*/  UISETP.GE.AND UP1, UPT, UR53, UR52, UPT ;  /* 0x000000343500728c */ /* 0x000fe2000bf26270 */
[----:B------:R-:W-:Y:S02]  /*2e00*/  FSEL R45, R45, -INF , P3 ;  /* 0xff8000002d2d7808 */ /* 0x000fe40001800000 */
[----:B------:R-:W-:Y:S02]  /*2e10*/  FMNMX.FTZ R0, R44, R5, !PT ;  /* 0x000000052c007209 */ /* 0x000fe40007810000 */
[----:B------:R-:W-:-:S02]  /*2e20*/  ISETP.GT.AND P3, PT, R3, 0x71, PT ;  /* 0x000000710300780c */ /* 0x000fc40003f64270 */
[----:B------:R-:W-:Y:S02]  /*2e30*/  FSEL R48, R48, -INF , P4 ;  /* 0xff80000030307808 */ /* 0x000fe40002000000 */
[----:B------:R-:W-:Y:S02]  /*2e40*/  FMNMX.FTZ R5, R45, R0, !PT ;  /* 0x000000002d057209 */ /* 0x000fe40007810000 */
[----:B------:R-:W-:Y:S02]  /*2e50*/  ISETP.GT.AND P4, PT, R3, 0x78, PT ;  /* 0x000000780300780c */ /* 0x000fe40003f84270 */
        /* <DEDUP_REMOVED lines=9> */
[----:B------:R-:W-:Y:S01]  /*2ef0*/  FMNMX.FTZ R5, R53, R0, !PT ;  /* 0x0000000035057209 */ /* 0x000fe20007810000 */
[----:B------:R-:W-:Y:S02]  /*2f00*/  WARPGROUP.DEPBAR.LE gsb0, 0x0 ;  /* 0x00008000000079c5 */ /* 0x000fe40000010000 */
[----:B------:R-:W-:Y:S01]  /*2f10*/  FSEL R24, R24, -INF , P4 ;  /* 0xff80000018187808 */ /* 0x000fe20002000000 */
[----:B------:R0:W-:Y:S01]  /*2f20*/  @!P1 SYNCS.ARRIVE.TRANS64.RED.A1T0 RZ, [R2+URZ], RZ ;  /* 0x000000ff02ff99a7 */ /* 0x0001e2000810043f */
        /* <DEDUP_REMOVED lines=18> */
[----:B------:R-:W-:Y:S02]  /*3050*/  FSEL R37, R37, -INF , P3 ;  /* 0xff80000025257808 */ /* 0x000fe40001800000 */
[----:B------:R-:W-:Y:S01]  /*3060*/  FMNMX.FTZ R0, R36, R3, !PT ;  /* 0x0000000324007209 */ /* 0x000fe20007810000 */
[----:B------:R-:W-:Y:S01]  /*3070*/  IMAD.U32 R3, RZ, RZ, UR37 ;  /* 0x00000025ff037e24 */ /* 0x000fe2000f8e00ff */
[----:B------:R-:W-:Y:S02]  /*3080*/  ISETP.GT.AND P4, PT, R73, 0x1, PT ;  /* 0x000000014900780c */ /* 0x000fe40003f84270 */
[----:B------:R-:W-:-:S02]  /*3090*/  FMNMX.FTZ R5, R37, R0, !PT ;  /* 0x0000000025057209 */ /* 0x000fc40007810000 */
[----:B------:R-:W-:Y:S02]  /*30a0*/  FSEL R91, R91, -INF , P4 ;  /* 0xff8000005b5b7808 */ /* 0x000fe40002000000 */
[C---:B------:R-:W-:Y:S01]  /*30b0*/  ISETP.GT.AND P4, PT, R73.reuse, 0x10, PT ;  /* 0x000000104900780c */ /* 0x040fe20003f84270 */
[----:B------:R-:W1:Y:S03]  /*30c0*/  SHFL.BFLY PT, R0, R5, 0x2, 0x1f ;  /* 0x0c401f0005007f89 */ /* 0x000e6600000e0000 */
[----:B------:R-:W-:Y:S02]  /*30d0*/  FSEL R98, R98, -INF , P4 ;  /* 0xff80000062627808 */ /* 0x000fe40002000000 */
[----:B------:R-:W-:-:S04]  /*30e0*/  ISETP.GT.AND P4, PT, R73, 0x18, PT ;  /* 0x000000184900780c */ /* 0x000fc80003f84270 */
[----:B------:R-:W-:Y:S02]  /*30f0*/  FSEL R102, R102, -INF , P4 ;  /* 0xff80000066667808 */ /* 0x000fe40002000000 */
[----:B------:R-:W-:-:S04]  /*3100*/  ISETP.GT.AND P4, PT, R73, 0x21, PT ;  /* 0x000000214900780c */ /* 0x000fc80003f84270 */
[----:B------:R-:W-:Y:S02]  /*3110*/  FSEL R75, R75, -INF , P4 ;  /* 0xff8000004b4b7808 */ /* 0x000fe40002000000 */
[----:B------:R-:W-:-:S04]  /*3120*/  ISETP.GT.AND P4, PT, R73, 0x29, PT ;  /* 0x000000294900780c */ /* 0x000fc80003f84270 */
[----:B------:R-:W-:Y:S02]  /*3130*/  FSEL R79, R79, -INF , P4 ;  /* 0xff8000004f4f7808 */ /* 0x000fe40002000000 */
[----:B------:R-:W-:Y:S02]  /*3140*/  ISETP.GT.AND P4, PT, R73, 0x31, PT ;  /* 0x000000314900780c */ /* 0x000fe40003f84270 */
[----:B-1----:R-:W-:Y:S02]  /*3150*/  FMNMX.FTZ R7, R5, R0, !PT ;  /* 0x0000000005077209 */ /* 0x002fe40007810000 */
[----:B------:R-:W-:Y:S02]  /*3160*/  FSEL R83, R83, -INF , P4 ;  /* 0xff80000053537808 */ /* 0x000fe40002000000 */
[----:B------:R-:W-:Y:S01]  /*3170*/  ISETP.GT.AND P4, PT, R73, 0x39, PT ;  /* 0x000000394900780c */ /* 0x000fe20003f84270 */
[----:B------:R-:W1:Y:S03]  /*3180*/  SHFL.BFLY PT, R0, R7, 0x1, 0x1f ;  /* 0x0c201f0007007f89 */ /* 0x000e6600000e0000 */
[----:B------:R-:W-:-:S02]  /*3190*/  FSEL R87, R87, -INF , P4 ;  /* 0xff80000057577808 */ /* 0x000fc40002000000 */
[----:B------:R-:W-:-:S04]  /*31a0*/  ISETP.GT.AND P4, PT, R73, 0x41, PT ;  /* 0x000000414900780c */ /* 0x000fc80003f84270 */
[----:B------:R-:W-:Y:S02]  /*31b0*/  FSEL R59, R59, -INF , P4 ;  /* 0xff8000003b3b7808 */ /* 0x000fe40002000000 */
[----:B------:R-:W-:Y:S02]  /*31c0*/  ISETP.GT.AND P4, PT, R73, 0x49, PT ;  /* 0x000000494900780c */ /* 0x000fe40003f84270 */
[----:B-1----:R-:W-:-:S04]  /*31d0*/  FMNMX.FTZ R0, R7, R0, !PT ;  /* 0x0000000007007209 */ /* 0x002fc80007810000 */
[C---:B------:R-:W-:Y:S01]  /*31e0*/  FSETP.NEU.FTZ.AND P3, PT, R0.reuse, -INF , PT ;  /* 0xff8000000000780b */ /* 0x040fe20003f7d000 */
[----:B------:R-:W-:-:S05]  /*31f0*/  FFMA.FTZ R3, R0, R3, -8 ;  /* 0xc100000000037423 */ /* 0x000fca0000010003 */
[----:B------:R-:W-:Y:S02]  /*3200*/  FSEL R3, R3, RZ, P3 ;  /* 0x000000ff03037208 */ /* 0x000fe40001800000 */
[----:B------:R-:W-:-:S03]  /*3210*/  ISETP.GT.AND P3, PT, R73, RZ, PT ;  /* 0x000000ff4900720c */ /* 0x000fc60003f64270 */
[--C-:B------:R-:W-:Y:S01]  /*3220*/  FFMA.FTZ R10, R14, UR37, -R3.reuse ;  /* 0x000000250e0a7c23 */ /* 0x100fe20008010803 */
[----:B------:R-:W-:Y:S01]  /*3230*/  FSEL R90, R90, -INF , P3 ;  /* 0xff8000005a5a7808 */ /* 0x000fe20001800000 */
[--C-:B------:R-:W-:Y:S01]  /*3240*/  FFMA.FTZ R5, R8, UR37, -R3.reuse ;  /* 0x0000002508057c23 */ /* 0x100fe20008010803 */
[----:B------:R-:W-:Y:S01]  /*3250*/  ISETP.GT.AND P3, PT, R73, 0x9, PT ;  /* 0x000000094900780c */ /* 0x000fe20003f64270 */
[--C-:B------:R-:W-:Y:S01]  /*3260*/  FFMA.FTZ R8, R12, UR37, -R3.reuse ;  /* 0x000000250c087c23 */ /* 0x100fe20008010803 */
[----:B------:R-:W-:Y:S01]  /*3270*/  FMNMX.FTZ R13, R90, R91, !PT ;  /* 0x0000005b5a0d7209 */ /* 0x000fe20007810000 */
[--C-:B------:R-:W-:Y:S01]  /*3280*/  FFMA.FTZ R12, R20, UR37, -R3.reuse ;  /* 0x00000025140c7c23 */ /* 0x100fe20008010803 */
[----:B------:R-:W-:Y:S01]  /*3290*/  FSEL R95, R95, -INF , P3 ;  /* 0xff8000005f5f7808 */ /* 0x000fe20001800000 */
[--C-:B------:R-:W-:Y:S01]  /*32a0*/  FFMA.FTZ R72, R72, UR37, -R3.reuse ;  /* 0x0000002548487c23 */ /* 0x100fe20008010803 */
[----:B------:R-:W-:Y:S01]  /*32b0*/  FMNMX.FTZ R14, R94, R13, !PT ;  /* 0x0000000d5e0e7209 */ /* 0x000fe20007810000 */
        /* <DEDUP_REMOVED lines=10> */
[----:B------:R1:W-:Y:S01]  /*3360*/  MUFU.EX2 R13, R72 ;  /* 0x00000048000d7308 */ /* 0x0003e20000000800 */
[----:B------:R-:W-:Y:S01]  /*3370*/  FMNMX.FTZ R15, R99, R14, !PT ;  /* 0x0000000e630f7209 */ /* 0x000fe20007810000 */
[--C-:B------:R-:W-:Y:S01]  /*3380*/  FFMA.FTZ R7, R92, UR37, -R3.reuse ;  /* 0x000000255c077c23 */ /* 0x100fe20008010803 */
[----:B------:R-:W-:Y:S01]  /*3390*/  FSEL R103, R103, -INF , P3 ;  /* 0xff80000067677808 */ /* 0x000fe20001800000 */
[--C-:B------:R-:W-:Y:S01]  /*33a0*/  FFMA.FTZ R96, R96, UR37, -R3.reuse ;  /* 0x0000002560607c23 */ /* 0x100fe20008010803 */
[----:B------:R-:W-:Y:S01]  /*33b0*/  ISETP.GT.AND P3, PT, R73, 0x20, PT ;  /* 0x000000204900780c */ /* 0x000fe20003f64270 */
[--C-:B------:R-:W-:Y:S01]  /*33c0*/  FFMA.FTZ R11, R100, UR37, -R3.reuse ;  /* 0x00000025640b7c23 */ /* 0x100fe20008010803 */
[----:B------:R-:W-:Y:S01]  /*33d0*/  FMNMX.FTZ R20, R102, R15, !PT ;  /* 0x0000000f66147209 */ /* 0x000fe20007810000 */
[----:B------:R-:W-:Y:S01]  /*33e0*/  MUFU.EX2 R4, R4 ;  /* 0x0000000400047308 */ /* 0x000fe20000000800 */
[----:B------:R-:W-:Y:S01]  /*33f0*/  FSEL R74, R74, -INF , P3 ;  /* 0xff8000004a4a7808 */ /* 0x000fe20001800000 */
[--C-:B------:R-:W-:Y:S01]  /*3400*/  FFMA.FTZ R14, R104, UR37, -R3.reuse ;  /* 0x00000025680e7c23 */ /* 0x100fe20008010803 */
[----:B------:R-:W-:Y:S01]  /*3410*/  FMNMX.FTZ R15, R103, R20, !PT ;  /* 0x00000014670f7209 */ /* 0x000fe20007810000 */
[--C-:B------:R-:W-:Y:S01]  /*3420*/  FFMA.FTZ R114, R114, UR37, -R3.reuse ;  /* 0x0000002572727c23 */ /* 0x100fe20008010803 */
[----:B------:R-:W-:Y:S01]  /*3430*/  ISETP.GT.AND P3, PT, R73, 0x28, PT ;  /* 0x000000284900780c */ /* 0x000fe20003f64270 */
[--C-:B------:R-:W-:Y:S01]  /*3440*/  FFMA.FTZ R24, R24, UR37, -R3.reuse ;  /* 0x0000002518187c23 */ /* 0x100fe20008010803 */
[----:B------:R-:W-:Y:S01]  /*3450*/  FMNMX.FTZ R20, R74, R15, !PT ;  /* 0x0000000f4a147209 */ /* 0x000fe20007810000 */
[----:B------:R-:W2:Y:S01]  /*3460*/  MUFU.EX2 R5, R5 ;  /* 0x0000000500057308 */ /* 0x000ea20000000800 */
[----:B------:R-:W-:Y:S01]  /*3470*/  FSEL R78, R78, -INF , P3 ;  /* 0xff8000004e4e7808 */ /* 0x000fe20001800000 */
[--C-:B------:R-:W-:Y:S01]  /*3480*/  FFMA.FTZ R25, R25, UR37, -R3.reuse ;  /* 0x0000002519197c23 */ /* 0x100fe20008010803 */
[----:B------:R-:W-:Y:S01]  /*3490*/  FMNMX.FTZ R21, R75, R20, !PT ;  /* 0x000000144b157209 */ /* 0x000fe20007810000 */
[--C-:B------:R-:W-:Y:S01]  /*34a0*/  FFMA.FTZ R20, R106, UR37, -R3.reuse ;  /* 0x000000256a147c23 */ /* 0x100fe20008010803 */
[----:B------:R-:W-:Y:S01]  /*34b0*/  ISETP.GT.AND P3, PT, R73, 0x30, PT ;  /* 0x000000304900780c */ /* 0x000fe20003f64270 */
[--C-:B------:R-:W-:Y:S01]  /*34c0*/  FFMA.FTZ R28, R28, UR37, -R3.reuse ;  /* 0x000000251c1c7c23 */ /* 0x100fe20008010803 */
[----:B------:R-:W-:Y:S01]  /*34d0*/  FMNMX.FTZ R56, R78, R21, !PT ;  /* 0x000000154e387209 */ /* 0x000fe20007810000 */
[----:B------:R3:W-:Y:S01]  /*34e0*/  MUFU.EX2 R15, R76 ;  /* 0x0000004c000f7308 */ /* 0x0007e20000000800 */
[----:B------:R-:W-:Y:S01]  /*34f0*/  FSEL R82, R82, -INF , P3 ;  /* 0xff80000052527808 */ /* 0x000fe20001800000 */
[--C-:B------:R-:W-:Y:S01]  /*3500*/  FFMA.FTZ R29, R29, UR37, -R3.reuse ;  /* 0x000000251d1d7c23 */ /* 0x100fe20008010803 */
[----:B------:R-:W-:Y:S01]  /*3510*/  FMNMX.FTZ R21, R79, R56, !PT ;  /* 0x000000384f157209 */ /* 0x000fe20007810000 */
[--C-:B------:R-:W-:Y:S01]  /*3520*/  FFMA.FTZ R32, R32, UR37, -R3.reuse ;  /* 0x0000002520207c23 */ /* 0x100fe20008010803 */
[----:B------:R-:W-:Y:S01]  /*3530*/  ISETP.GT.AND P3, PT, R73, 0x38, PT ;  /* 0x000000384900780c */ /* 0x000fe20003f64270 */
[--C-:B------:R-:W-:Y:S01]  /*3540*/  FFMA.FTZ R33, R33, UR37, -R3.reuse ;  /* 0x0000002521217c23 */ /* 0x100fe20008010803 */
[----:B------:R-:W-:Y:S01]  /*3550*/  FMNMX.FTZ R56, R82, R21, !PT ;  /* 0x0000001552387209 */ /* 0x000fe20007810000 */
[----:B------:R-:W4:Y:S01]  /*3560*/  MUFU.EX2 R7, R7 ;  /* 0x0000000700077308 */ /* 0x000f220000000800 */
[----:B------:R-:W-:Y:S01]  /*3570*/  FSEL R86, R86, -INF , P3 ;  /* 0xff80000056567808 */ /* 0x000fe20001800000 */
[--C-:B------:R-:W-:Y:S01]  /*3580*/  FFMA.FTZ R36, R36, UR37, -R3.reuse ;  /* 0x0000002524247c23 */ /* 0x100fe20008010803 */
[----:B------:R-:W-:Y:S01]  /*3590*/  FMNMX.FTZ R57, R83, R56, !PT ;  /* 0x0000003853397209 */ /* 0x000fe20007810000 */
[----:B------:R-:W-:Y:S01]  /*35a0*/  FFMA.FTZ R56, R108, UR37, -R3 ;  /* 0x000000256c387c23 */ /* 0x000fe20008010803 */
[----:B------:R-:W-:-:S02]  /*35b0*/  ISETP.GT.AND P3, PT, R73, 0x40, PT ;  /* 0x000000404900780c */ /* 0x000fc40003f64270 */
[----:B-1----:R-:W-:Y:S01]  /*35c0*/  FMNMX.FTZ R72, R86, R57, !PT ;  /* 0x0000003956487209 */ /* 0x002fe20007810000 */
[----:B------:R1:W-:Y:S01]  /*35d0*/  MUFU.EX2 R21, R80 ;  /* 0x0000005000157308 */ /* 0x0003e20000000800 */
[----:B------:R-:W-:Y:S02]  /*35e0*/  FSEL R58, R58, -INF , P3 ;  /* 0xff8000003a3a7808 */ /* 0x000fe40001800000 */
[----:B------:R-:W-:Y:S02]  /*35f0*/  FMNMX.FTZ R57, R87, R72, !PT ;  /* 0x0000004857397209 */ /* 0x000fe40007810000 */
[----:B------:R-:W-:Y:S02]  /*3600*/  ISETP.GT.AND P3, PT, R73, 0x48, PT ;  /* 0x000000484900780c */ /* 0x000fe40003f64270 */
[----:B---3--:R-:W-:Y:S01]  /*3610*/  FMNMX.FTZ R76, R58, R57, !PT ;  /* 0x000000393a4c7209 */ /* 0x008fe20007810000 */
[----:B------:R-:W-:Y:S01]  /*3620*/  MUFU.EX2 R8, R8 ;  /* 0x0000000800087308 */ /* 0x000fe20000000800 */
[----:B------:R-:W-:Y:S01]  /*3630*/  FSEL R72, R62, -INF , P3 ;  /* 0xff8000003e487808 */ /* 0x000fe20001800000 */
[----:B------:R-:W-:Y:S01]  /*3640*/  FFMA.FTZ R62, R110, UR37, -R3 ;  /* 0x000000256e3e7c23 */ /* 0x000fe20008010803 */
[----:B------:R-:W-:-:S02]  /*3650*/  FMNMX.FTZ R61, R59, R76, !PT ;  /* 0x0000004c3b3d7209 */ /* 0x000fc40007810000 */
[----:B------:R-:W-:Y:S02]  /*3660*/  ISETP.GT.AND P3, PT, R73, 0x50, PT ;  /* 0x000000504900780c */ /* 0x000fe40003f64270 */
[----:B------:R-:W-:Y:S01]  /*3670*/  FSEL R76, R63, -INF , P4 ;  /* 0xff8000003f4c7808 */ /* 0x000fe20002000000 */
[----:B------:R3:W-:Y:S01]  /*3680*/  MUFU.EX2 R57, R84 ;  /* 0x0000005400397308 */ /* 0x0007e20000000800 */
[----:B------:R-:W-:Y:S02]  /*3690*/  FMNMX.FTZ R61, R72, R61, !PT ;  /* 0x0000003d483d7209 */ /* 0x000fe40007810000 */
[----:B------:R-:W-:Y:S02]  /*36a0*/  FSEL R77, R66, -INF , P3 ;  /* 0xff800000424d7808 */ /* 0x000fe40001800000 */
[C---:B------:R-:W-:Y:S02]  /*36b0*/  ISETP.GT.AND P4, PT, R73.reuse, 0x51, PT ;  /* 0x000000514900780c */ /* 0x040fe40003f84270 */
[----:B------:R-:W-:Y:S01]  /*36c0*/  FMNMX.FTZ R66, R76, R61, !PT ;  /* 0x0000003d4c427209 */ /* 0x000fe20007810000 */
[----:B------:R-:W-:Y:S01]  /*36d0*/  MUFU.EX2 R9, R96 ;  /* 0x0000006000097308 */ /* 0x000fe20000000800 */
[----:B------:R-:W-:Y:S01]  /*36e0*/  ISETP.GT.AND P3, PT, R73, 0x58, PT ;  /* 0x000000584900780c */ /* 0x000fe20003f64270 */
[----:B------:R-:W-:Y:S01]  /*36f0*/  FFMA.FTZ R61, R112, UR37, -R3 ;  /* 0x00000025703d7c23 */ /* 0x000fe20008010803 */
[----:B-1----:R-:W-:-:S02]  /*3700*/  FSEL R80, R67, -INF , P4 ;  /* 0xff80000043507808 */ /* 0x002fc40002000000 */
[----:B------:R-:W-:Y:S02]  /*3710*/  FMNMX.FTZ R63, R77, R66, !PT ;  /* 0x000000424d3f7209 */ /* 0x000fe40007810000 */
[----:B------:R-:W-:Y:S01]  /*3720*/  ISETP.GT.AND P4, PT, R73, 0x59, PT ;  /* 0x000000594900780c */ /* 0x000fe20003f84270 */
[----:B------:R-:W-:Y:S01]  /*3730*/  MUFU.EX2 R10, R10 ;  /* 0x0000000a000a7308 */ /* 0x000fe20000000800 */
[----:B------:R-:W-:Y:S02]  /*3740*/  FSEL R81, R70, -INF , P3 ;  /* 0xff80000046517808 */ /* 0x000fe40001800000 */
[----:B------:R-:W-:Y:S02]  /*3750*/  FMNMX.FTZ R66, R80, R63, !PT ;  /* 0x0000003f50427209 */ /* 0x000fe40007810000 */
[----:B------:R-:W-:Y:S02]  /*3760*/  FSEL R71, R71, -INF , P4 ;  /* 0xff80000047477808 */ /* 0x000fe40002000000 */
[----:B------:R-:W-:Y:S01]  /*3770*/  ISETP.GT.AND P3, PT, R73, 0x60, PT ;  /* 0x000000604900780c */ /* 0x000fe20003f64270 */
[----:B------:R-:W-:Y:S01]  /*3780*/  MUFU.EX2 R11, R11 ;  /* 0x0000000b000b7308 */ /* 0x000fe20000000800 */
[----:B------:R-:W-:-:S02]  /*3790*/  FMNMX.FTZ R66, R81, R66, !PT ;  /* 0x0000004251427209 */ /* 0x000fc40007810000 */
[----:B------:R-:W-:Y:S02]  /*37a0*/  ISETP.GT.AND P4, PT, R73, 0x61, PT ;  /* 0x000000614900780c */ /* 0x000fe40003f84270 */
[----:B---3--:R-:W-:Y:S02]  /*37b0*/  FSEL R84, R42, -INF , P3 ;  /* 0xff8000002a547808 */ /* 0x008fe40001800000 */
[----:B------:R-:W-:Y:S01]  /*37c0*/  FMNMX.FTZ R67, R71, R66, !PT ;  /* 0x0000004247437209 */ /* 0x000fe20007810000 */
[----:B------:R-:W-:Y:S01]  /*37d0*/  MUFU.EX2 R12, R12 ;  /* 0x0000000c000c7308 */ /* 0x000fe20000000800 */
[----:B------:R-:W-:Y:S02]  /*37e0*/  ISETP.GT.AND P3, PT, R73, 0x68, PT ;  /* 0x000000684900780c */ /* 0x000fe40003f64270 */
[----:B------:R-:W-:Y:S01]  /*37f0*/  FSEL R63, R43, -INF , P4 ;  /* 0xff8000002b3f7808 */ /* 0x000fe20002000000 */
[----:B------:R-:W-:-:S01]  /*3800*/  FFMA.FTZ R43, R60, UR37, -R3 ;  /* 0x000000253c2b7c23 */ /* 0x000fc20008010803 */
[----:B------:R-:W-:-:S02]  /*3810*/  FMNMX.FTZ R66, R84, R67, !PT ;  /* 0x0000004354427209 */ /* 0x000fc40007810000 */
[----:B------:R-:W-:Y:S01]  /*3820*/  ISETP.GT.AND P4, PT, R73, 0x69, PT ;  /* 0x000000694900780c */ /* 0x000fe20003f84270 */
[----:B------:R-:W-:Y:S01]  /*3830*/  MUFU.EX2 R14, R14 ;  /* 0x0000000e000e7308 */ /* 0x000fe20000000800 */
[----:B------:R-:W-:Y:S01]  /*3840*/  FSEL R60, R46, -INF , P3 ;  /* 0xff8000002e3c7808 */ /* 0x000fe20001800000 */
[--C-:B------:R-:W-:Y:S01]  /*3850*/  FFMA.FTZ R46, R6, UR37, -R3.reuse ;  /* 0x00000025062e7c23 */ /* 0x100fe20008010803 */
[----:B------:R-:W-:Y:S02]  /*3860*/  FMNMX.FTZ R67, R63, R66, !PT ;  /* 0x000000423f437209 */ /* 0x000fe40007810000 */
[----:B------:R-:W-:Y:S02]  /*3870*/  ISETP.GT.AND P3, PT, R73, 0x70, PT ;  /* 0x000000704900780c */ /* 0x000fe40003f64270 */
[----:B------:R-:W-:Y:S01]  /*3880*/  FSEL R66, R47, -INF , P4 ;  /* 0xff8000002f427808 */ /* 0x000fe20002000000 */
[----:B------:R-:W-:Y:S01]  /*3890*/  FFMA.FTZ R47, R64, UR37, -R3 ;  /* 0x00000025402f7c23 */ /* 0x000fe20008010803 */
[----:B------:R-:W-:Y:S01]  /*38a0*/  FMNMX.FTZ R67, R60, R67, !PT ;  /* 0x000000433c437209 */ /* 0x000fe20007810000 */
[----:B------:R-:W-:Y:S01]  /*38b0*/  MUFU.EX2 R20, R20 ;  /* 0x0000001400147308 */ /* 0x000fe20000000800 */
[----:B------:R-:W-:-:S02]  /*38c0*/  ISETP.GT.AND P4, PT, R73, 0x71, PT ;  /* 0x000000714900780c */ /* 0x000fc40003f84270 */
[----:B------:R-:W-:Y:S02]  /*38d0*/  FSEL R50, R50, -INF , P3 ;  /* 0xff80000032327808 */ /* 0x000fe40001800000 */
[----:B------:R-:W-:Y:S02]  /*38e0*/  FMNMX.FTZ R67, R66, R67, !PT ;  /* 0x0000004342437209 */ /* 0x000fe40007810000 */
[----:B------:R-:W-:Y:S01]  /*38f0*/  ISETP.GT.AND P3, PT, R73, 0x78, PT ;  /* 0x000000784900780c */ /* 0x000fe20003f64270 */
[----:B------:R-:W-:Y:S01]  /*3900*/  MUFU.EX2 R56, R56 ;  /* 0x0000003800387308 */ /* 0x000fe20000000800 */
[----:B------:R-:W-:Y:S02]  /*3910*/  FSEL R51, R51, -INF , P4 ;  /* 0xff80000033337808 */ /* 0x000fe40002000000 */
[----:B------:R-:W-:Y:S02]  /*3920*/  FMNMX.FTZ R6, R50, R67, !PT ;  /* 0x0000004332067209 */ /* 0x000fe40007810000 */
[----:B------:R-:W-:-:S02]  /*3930*/  ISETP.GT.AND P4, PT, R73, 0x79, PT ;  /* 0x000000794900780c */ /* 0x000fc40003f84270 */
[----:B------:R-:W-:Y:S01]  /*3940*/  FSEL R54, R54, -INF , P3 ;  /* 0xff80000036367808 */ /* 0x000fe20001800000 */
[----:B------:R-:W-:Y:S01]  /*3950*/  MUFU.EX2 R62, R62 ;  /* 0x0000003e003e7308 */ /* 0x000fe20000000800 */
[----:B------:R-:W-:Y:S02]  /*3960*/  FMNMX.FTZ R67, R51, R6, !PT ;  /* 0x0000000633437209 */ /* 0x000fe40007810000 */
[----:B------:R-:W-:Y:S02]  /*3970*/  FSEL R55, R55, -INF , P4 ;  /* 0xff80000037377808 */ /* 0x000fe40002000000 */
[C---:B------:R-:W-:Y:S02]  /*3980*/  ISETP.GT.AND P3, PT, R73.reuse, 0x80, PT ;  /* 0x000000804900780c */ /* 0x040fe40003f64270 */
[----:B------:R-:W-:Y:S01]  /*3990*/  FMNMX.FTZ R6, R54, R67, !PT ;  /* 0x0000004336067209 */ /* 0x000fe20007810000 */
[----:B------:R-:W-:Y:S01]  /*39a0*/  MUFU.EX2 R61, R61 ;  /* 0x0000003d003d7308 */ /* 0x000fe20000000800 */
[----:B------:R-:W-:-:S02]  /*39b0*/  ISETP.GT.AND P4, PT, R73, 0x81, PT ;  /* 0x000000814900780c */ /* 0x000fc40003f84270 */
[----:B------:R-:W-:Y:S02]  /*39c0*/  FSEL R70, R26, -INF , P3 ;  /* 0xff8000001a467808 */ /* 0x000fe40001800000 */
[----:B------:R-:W-:Y:S02]  /*39d0*/  FMNMX.FTZ R65, R55, R6, !PT ;  /* 0x0000000637417209 */ /* 0x000fe40007810000 */
[----:B------:R-:W-:Y:S01]  /*39e0*/  ISETP.GT.AND P3, PT, R73, 0x88, PT ;  /* 0x000000884900780c */ /* 0x000fe20003f64270 */
[----:B------:R1:W-:Y:S01]  /*39f0*/  MUFU.EX2 R26, R85 ;  /* 0x00000055001a7308 */ /* 0x0003e20000000800 */
[----:B------:R-:W-:Y:S01]  /*3a00*/  FSEL R64, R27, -INF , P4 ;  /* 0xff8000001b407808 */ /* 0x000fe20002000000 */
[----:B------:R-:W-:Y:S01]  /*3a10*/  FFMA.FTZ R27, R68, UR37, -R3 ;  /* 0x00000025441b7c23 */ /* 0x000fe20008010803 */
[----:B------:R-:W-:Y:S02]  /*3a20*/  FMNMX.FTZ R67, R70, R65, !PT ;  /* 0x0000004146437209 */ /* 0x000fe40007810000 */
[----:B------:R-:W-:-:S02]  /*3a30*/  ISETP.GT.AND P4, PT, R73, 0x89, PT ;  /* 0x000000894900780c */ /* 0x000fc40003f84270 */
[----:B------:R-:W-:Y:S01]  /*3a40*/  FSEL R65, R30, -INF , P3 ;  /* 0xff8000001e417808 */ /* 0x000fe20001800000 */
[--C-:B------:R-:W-:Y:S01]  /*3a50*/  FFMA.FTZ R30, R69, UR37, -R3.reuse ;  /* 0x00000025451e7c23 */ /* 0x100fe20008010803 */
[----:B------:R-:W-:Y:S01]  /*3a60*/  FMNMX.FTZ R6, R64, R67, !PT ;  /* 0x0000004340067209 */ /* 0x000fe20007810000 */
[----:B------:R-:W-:Y:S01]  /*3a70*/  MUFU.EX2 R42, R114 ;  /* 0x00000072002a7308 */ /* 0x000fe20000000800 */
[----:B------:R-:W-:Y:S02]  /*3a80*/  FSEL R68, R31, -INF , P4 ;  /* 0xff8000001f447808 */ /* 0x000fe40002000000 */
[----:B------:R-:W-:Y:S02]  /*3a90*/  ISETP.GT.AND P3, PT, R73, 0x90, PT ;  /* 0x000000904900780c */ /* 0x000fe40003f64270 */
[----:B------:R-:W-:Y:S02]  /*3aa0*/  FMNMX.FTZ R31, R65, R6, !PT ;  /* 0x00000006411f7209 */ /* 0x000fe40007810000 */
[----:B------:R-:W-:Y:S01]  /*3ab0*/  ISETP.GT.AND P4, PT, R73, 0x91, PT ;  /* 0x000000914900780c */ /* 0x000fe20003f84270 */
[----:B------:R-:W-:Y:S01]  /*3ac0*/  MUFU.EX2 R43, R43 ;  /* 0x0000002b002b7308 */ /* 0x000fe20000000800 */
[----:B------:R-:W-:Y:S01]  /*3ad0*/  FSEL R67, R34, -INF , P3 ;  /* 0xff80000022437808 */ /* 0x000fe20001800000 */
[--C-:B------:R-:W-:Y:S01]  /*3ae0*/  FFMA.FTZ R34, R41, UR37, -R3.reuse ;  /* 0x0000002529227c23 */ /* 0x100fe20008010803 */
[----:B------:R-:W-:Y:S01]  /*3af0*/  FMNMX.FTZ R6, R68, R31, !PT ;  /* 0x0000001f44067209 */ /* 0x000fe20007810000 */
[--C-:B------:R-:W-:Y:S01]  /*3b00*/  FFMA.FTZ R31, R40, UR37, -R3.reuse ;  /* 0x00000025281f7c23 */ /* 0x100fe20008010803 */
[----:B------:R-:W-:Y:S01]  /*3b10*/  ISETP.GT.AND P3, PT, R73, 0x98, PT ;  /* 0x000000984900780c */ /* 0x000fe20003f64270 */
[--C-:B------:R-:W-:Y:S01]  /*3b20*/  FFMA.FTZ R40, R45, UR37, -R3.reuse ;  /* 0x000000252d287c23 */ /* 0x100fe20008010803 */
[----:B------:R-:W-:Y:S01]  /*3b30*/  FSEL R69, R35, -INF , P4 ;  /* 0xff80000023457808 */ /* 0x000fe20002000000 */
[----:B------:R-:W-:Y:S01]  /*3b40*/  IMAD.U32 R45, RZ, RZ, UR37 ;  /* 0x00000025ff2d7e24 */ /* 0x000fe2000f8e00ff */
[----:B------:R-:W-:Y:S01]  /*3b50*/  FMNMX.FTZ R6, R67, R6, !PT ;  /* 0x0000000643067209 */ /* 0x000fe20007810000 */
[----:B------:R-:W-:Y:S01]  /*3b60*/  FFMA.FTZ R41, R52, UR37, -R3 ;  /* 0x0000002534297c23 */ /* 0x000fe20008010803 */
[----:B------:R-:W-:Y:S01]  /*3b70*/  ISETP.GT.AND P4, PT, R73, 0x99, PT ;  /* 0x000000994900780c */ /* 0x000fe20003f84270 */
[----:B--2---:R-:W-:Y:S01]  /*3b80*/  FADD.FTZ R52, R4, R5 ;  /* 0x0000000504347221 */ /* 0x004fe20000010000 */
[----:B------:R-:W-:Y:S01]  /*3b90*/  FSEL R73, R38, -INF , P3 ;  /* 0xff80000026497808 */ /* 0x000fe20001800000 */
[--C-:B------:R-:W-:Y:S01]  /*3ba0*/  FFMA.FTZ R35, R44, UR37, -R3.reuse ;  /* 0x000000252c237c23 */ /* 0x100fe20008010803 */
[----:B------:R-:W-:Y:S01]  /*3bb0*/  FMNMX.FTZ R6, R69, R6, !PT ;  /* 0x0000000645067209 */ /* 0x000fe20007810000 */
[--C-:B------:R-:W-:Y:S01]  /*3bc0*/  FFMA.FTZ R44, R53, UR37, -R3.reuse ;  /* 0x00000025352c7c23 */ /* 0x100fe20008010803 */
[----:B-1----:R-:W-:Y:S01]  /*3bd0*/  FSEL R85, R39, -INF , P4 ;  /* 0xff80000027557808 */ /* 0x002fe20002000000 */
[--C-:B------:R-:W-:Y:S01]  /*3be0*/  FFMA.FTZ R39, R49, UR37, -R3.reuse ;  /* 0x0000002531277c23 */ /* 0x100fe20008010803 */
[----:B------:R-:W-:Y:S01]  /*3bf0*/  FMNMX.FTZ R6, R73, R6, !PT ;  /* 0x0000000649067209 */ /* 0x000fe20007810000 */
[----:B----4-:R-:W-:Y:S01]  /*3c00*/  FADD.FTZ R53, R7, R52 ;  /* 0x0000003407357221 */ /* 0x010fe20000010000 */
[----:B------:R-:W-:-:S01]  /*3c10*/  FFMA.FTZ R38, R48, UR37, -R3 ;  /* 0x0000002530267c23 */ /* 0x000fc20008010803 */
[----:B------:R-:W-:Y:S01]  /*3c20*/  FFMA.FTZ R3, R37, UR37, -R3 ;  /* 0x0000002525037c23 */ /* 0x000fe20008010803 */
[----:B------:R-:W-:Y:S01]  /*3c30*/  FMNMX.FTZ R6, R85, R6, !PT ;  /* 0x0000000655067209 */ /* 0x000fe20007810000 */
[----:B------:R-:W-:Y:S04]  /*3c40*/  MUFU.EX2 R46, R46 ;  /* 0x0000002e002e7308 */ /* 0x000fe80000000800 */
[----:B------:R-:W1:Y:S04]  /*3c50*/  SHFL.BFLY PT, R89, R6, 0x2, 0x1f ;  /* 0x0c401f0006597f89 */ /* 0x000e6800000e0000 */
[----:B------:R-:W-:Y:S08]  /*3c60*/  MUFU.EX2 R47, R47 ;  /* 0x0000002f002f7308 */ /* 0x000ff00000000800 */
[----:B------:R-:W-:Y:S08]  /*3c70*/  MUFU.EX2 R27, R27 ;  /* 0x0000001b001b7308 */ /* 0x000ff00000000800 */
[----:B------:R-:W-:Y:S01]  /*3c80*/  MUFU.EX2 R30, R30 ;  /* 0x0000001e001e7308 */ /* 0x000fe20000000800 */
[----:B-1----:R-:W-:-:S07]  /*3c90*/  FMNMX.FTZ R89, R6, R89, !PT ;  /* 0x0000005906597209 */ /* 0x002fce0007810000 */
[----:B------:R-:W-:Y:S01]  /*3ca0*/  MUFU.EX2 R31, R31 ;  /* 0x0000001f001f7308 */ /* 0x000fe20000000800 */
[----:B------:R-:W1:Y:S07]  /*3cb0*/  SHFL.BFLY PT, R6, R89, 0x1, 0x1f ;  /* 0x0c201f0059067f89 */ /* 0x000e6e00000e0000 */
[----:B------:R-:W-:Y:S08]  /*3cc0*/  MUFU.EX2 R34, R34 ;  /* 0x0000002200227308 */ /* 0x000ff00000000800 */
[----:B------:R-:W-:Y:S08]  /*3cd0*/  MUFU.EX2 R35, R35 ;  /* 0x0000002300237308 */ /* 0x000ff00000000800 */
[----:B------:R-:W-:Y:S01]  /*3ce0*/  MUFU.EX2 R40, R40 ;  /* 0x0000002800287308 */ /* 0x000fe20000000800 */
[----:B-1----:R-:W-:-:S04]  /*3cf0*/  FMNMX.FTZ R6, R89, R6, !PT ;  /* 0x0000000659067209 */ /* 0x002fc80007810000 */
        /* <DEDUP_REMOVED lines=28> */
[----:B------:R-:W-:-:S01]  /*3ec0*/  FFMA.FTZ R72, R72, UR37, -R45 ;  /* 0x0000002548487c23 */ /* 0x000fc2000801082d */
[--C-:B------:R-:W-:Y:S01]  /*3ed0*/  FFMA.FTZ R77, R77, UR37, -R45.reuse ;  /* 0x000000254d4d7c23 */ /* 0x100fe2000801082d */
[----:B------:R-:W-:-:S01]  /*3ee0*/  FFMA.FTZ R80, R80, UR37, -R45 ;  /* 0x0000002550507c23 */ /* 0x000fc2000801082d */
[--C-:B------:R-:W-:Y:S01]  /*3ef0*/  FFMA.FTZ R81, R81, UR37, -R45.reuse ;  /* 0x0000002551517c23 */ /* 0x100fe2000801082d */
[----:B------:R-:W-:-:S01]  /*3f00*/  FFMA.FTZ R84, R84, UR37, -R45 ;  /* 0x0000002554547c23 */ /* 0x000fc2000801082d */
[--C-:B------:R-:W-:Y:S01]  /*3f10*/  FFMA.FTZ R63, R63, UR37, -R45.reuse ;  /* 0x000000253f3f7c23 */ /* 0x100fe2000801082d */
[----:B------:R-:W-:-:S01]  /*3f20*/  FFMA.FTZ R60, R60, UR37, -R45 ;  /* 0x000000253c3c7c23 */ /* 0x000fc2000801082d */
[----:B------:R-:W3:Y:S01]  /*3f30*/  MUFU.EX2 R95, R95 ;  /* 0x0000005f005f7308 */ /* 0x000ee20000000800 */
        /* <DEDUP_REMOVED lines=9> */
[--C-:B------:R-:W-:Y:S01]  /*3fd0*/  FFMA.FTZ R64, R64, UR37, -R45.reuse ;  /* 0x0000002540407c23 */ /* 0x100fe2000801082d */
[----:B------:R-:W-:-:S01]  /*3fe0*/  FFMA.FTZ R65, R65, UR37, -R45 ;  /* 0x0000002541417c23 */ /* 0x000fc2000801082d */
[--C-:B------:R-:W-:Y:S01]  /*3ff0*/  FFMA.FTZ R68, R68, UR37, -R45.reuse ;  /* 0x0000002544447c23 */ /* 0x100fe2000801082d */
[----:B------:R-:W-:-:S01]  /*4000*/  FFMA.FTZ R67, R67, UR37, -R45 ;  /* 0x0000002543437c23 */ /* 0x000fc2000801082d */
[--C-:B------:R-:W-:Y:S01]  /*4010*/  FFMA.FTZ R69, R69, UR37, -R45.reuse ;  /* 0x0000002545457c23 */ /* 0x100fe2000801082d */
[----:B------:R-:W-:-:S01]  /*4020*/  FFMA.FTZ R73, R73, UR37, -R45 ;  /* 0x0000002549497c23 */ /* 0x000fc2000801082d */
[----:B------:R-:W1:Y:S01]  /*4030*/  MUFU.EX2 R99, R99 ;  /* 0x0000006300637308 */ /* 0x000e620000000800 */
[----:B---3--:R-:W-:-:S01]  /*4040*/  FADD.FTZ R49, R95, R52 ;  /* 0x000000345f317221 */ /* 0x008fc20000010000 */
[----:B------:R-:W-:Y:S01]  /*4050*/  FFMA.FTZ R45, R85, UR37, -R45 ;  /* 0x00000025552d7c23 */ /* 0x000fe2000801082d */
[----:B------:R-:W-:-:S04]  /*4060*/  F2FP.SATFINITE.E4M3.F32.PACK_AB_MERGE_C R94, R95, R94, RZ ;  /* 0x0000005e5f5e723e */ /* 0x000fc800048070ff */
[----:B------:R-:W-:Y:S01]  /*4070*/  F2FP.SATFINITE.E4M3.F32.PACK_AB_MERGE_C R185, R91, R90, R94 ;  /* 0x0000005a5bb9723e */ /* 0x000fe2000480705e */
[----:B------:R-:W2:Y:S01]  /*4080*/  MUFU.EX2 R102, R102 ;  /* 0x0000006600667308 */ /* 0x000ea20000000800 */
[----:B0-----:R-:W-:-:S07]  /*4090*/  FADD.FTZ R2, R98, R49 ;  /* 0x0000003162027221 */ /* 0x001fce0000010000 */
[----:B------:R0:W-:Y:S01]  /*40a0*/  MUFU.EX2 R37, R76 ;  /* 0x0000004c00257308 */ /* 0x0001e20000000800 */
[----:B-1----:R-:W-:-:S07]  /*40b0*/  FADD.FTZ R49, R99, R2 ;  /* 0x0000000263317221 */ /* 0x002fce0000010000 */
[----:B------:R-:W1:Y:S01]  /*40c0*/  MUFU.EX2 R103, R103 ;  /* 0x0000006700677308 */ /* 0x000e620000000800 */
[----:B0-----:R-:W-:-:S01]  /*40d0*/  FADD.FTZ R76, R8, R53 ;  /* 0x00000035084c7221 */ /* 0x001fc20000010000 */
[----:B--2---:R-:W-:-:S03]  /*40e0*/  FADD.FTZ R2, R102, R49 ;  /* 0x0000003166027221 */ /* 0x004fc60000010000 */
[----:B------:R-:W-:-:S03]  /*40f0*/  FADD.FTZ R53, R9, R76 ;  /* 0x0000004c09357221 */ /* 0x000fc60000010000 */
[----:B------:R-:W0:Y:S01]  /*4100*/  MUFU.EX2 R74, R74 ;  /* 0x0000004a004a7308 */ /* 0x000e220000000800 */
[----:B------:R-:W-:-:S04]  /*4110*/  FADD.FTZ R52, R10, R53 ;  /* 0x000000350a347221 */ /* 0x000fc80000010000 */
[----:B------:R-:W-:-:S03]  /*4120*/  FADD.FTZ R53, R11, R52 ;  /* 0x000000340b357221 */ /* 0x000fc60000010000 */
[----:B------:R-:W2:Y:S01]  /*4130*/  MUFU.EX2 R75, R75 ;  /* 0x0000004b004b7308 */ /* 0x000ea20000000800 */
[----:B------:R-:W-:-:S01]  /*4140*/  FADD.FTZ R52, R12, R53 ;  /* 0x000000350c347221 */ /* 0x000fc20000010000 */
[----:B-1----:R-:W-:Y:S01]  /*4150*/  FADD.FTZ R49, R103, R2 ;  /* 0x0000000267317221 */ /* 0x002fe20000010000 */
[----:B------:R-:W-:Y:S02]  /*4160*/  F2FP.SATFINITE.E4M3.F32.PACK_AB_MERGE_C R12, R12, R11, RZ ;  /* 0x0000000b0c0c723e */ /* 0x000fe400048070ff */
[----:B------:R-:W-:Y:S01]  /*4170*/  FADD.FTZ R53, R13, R52 ;  /* 0x000000340d357221 */ /* 0x000fe20000010000 */
[----:B------:R-:W-:Y:S02]  /*4180*/  F2FP.SATFINITE.E4M3.F32.PACK_AB_MERGE_C R102, R103, R102, RZ ;  /* 0x000000666766723e */ /* 0x000fe400048070ff */
[----:B------:R-:W1:Y:S01]  /*4190*/  MUFU.EX2 R78, R78 ;  /* 0x0000004e004e7308 */ /* 0x000e620000000800 */
[----:B0-----:R-:W-:-:S01]  /*41a0*/  FADD.FTZ R2, R74, R49 ;  /* 0x000000314a027221 */ /* 0x001fc20000010000 */
[----:B------:R-:W-:Y:S01]  /*41b0*/  FADD.FTZ R52, R14, R53 ;  /* 0x000000350e347221 */ /* 0x000fe20000010000 */
[----:B------:R-:W-:-:S02]  /*41c0*/  F2FP.SATFINITE.E4M3.F32.PACK_AB_MERGE_C R186, R10, R9, R12 ;  /* 0x000000090aba723e */ /* 0x000fc4000480700c */
[----:B------:R-:W-:-:S03]  /*41d0*/  F2FP.SATFINITE.E4M3.F32.PACK_AB_MERGE_C R187, R99, R98, R102 ;  /* 0x0000006263bb723e */ /* 0x000fc60004807066 */
[----:B------:R-:W0:Y:S01]  /*41e0*/  MUFU.EX2 R79, R79 ;  /* 0x0000004f004f7308 */ /* 0x000e220000000800 */
[----:B--2---:R-:W-:-:S07]  /*41f0*/  FADD.FTZ R53, R75, R2 ;  /* 0x000000024b357221 */ /* 0x004fce0000010000 */
[----:B------:R-:W2:Y:S01]  /*4200*/  MUFU.EX2 R82, R82 ;  /* 0x0000005200527308 */ /* 0x000ea20000000800 */
[----:B-1----:R-:W-:-:S07]  /*4210*/  FADD.FTZ R2, R78, R53 ;  /* 0x000000354e027221 */ /* 0x002fce0000010000 */
[----:B------:R-:W1:Y:S01]  /*4220*/  MUFU.EX2 R83, R83 ;  /* 0x0000005300537308 */ /* 0x000e620000000800 */
[----:B0-----:R-:W-:-:S01]  /*4230*/  FADD.FTZ R53, R79, R2 ;  /* 0x000000024f357221 */ /* 0x001fc20000010000 */
[----:B------:R-:W-:-:S04]  /*4240*/  F2FP.SATFINITE.E4M3.F32.PACK_AB_MERGE_C R78, R79, R78, RZ ;  /* 0x0000004e4f4e723e */ /* 0x000fc800048070ff */
[----:B------:R-:W-:Y:S02]  /*4250*/  F2FP.SATFINITE.E4M3.F32.PACK_AB_MERGE_C R181, R75, R74, R78 ;  /* 0x0000004a4bb5723e */ /* 0x000fe4000480704e */
[----:B------:R-:W-:Y:S01]  /*4260*/  CS2R R78, SRZ ;  /* 0x00000000004e7805 */ /* 0x000fe2000001ff00 */
[----:B------:R0:W-:Y:S01]  /*4270*/  MUFU.EX2 R48, R71 ;  /* 0x0000004700307308 */ /* 0x0001e20000000800 */
[----:B--2---:R-:W-:-:S01]  /*4280*/  FADD.FTZ R2, R82, R53 ;  /* 0x0000003552027221 */ /* 0x004fc20000010000 */
[----:B------:R-:W-:-:S06]  /*4290*/  CS2R R74, SRZ ;  /* 0x00000000004a7805 */ /* 0x000fcc000001ff00 */
[----:B------:R-:W2:Y:S01]  /*42a0*/  MUFU.EX2 R86, R86 ;  /* 0x0000005600567308 */ /* 0x000ea20000000800 */
[----:B0-----:R-:W-:-:S01]  /*42b0*/  FADD.FTZ R71, R15, R52 ;  /* 0x000000340f477221 */ /* 0x001fc20000010000 */
[----:B-1----:R-:W-:Y:S01]  /*42c0*/  FADD.FTZ R53, R83, R2 ;  /* 0x0000000253357221 */ /* 0x002fe20000010000 */
[C---:B------:R-:W-:Y:S02]  /*42d0*/  F2FP.SATFINITE.E4M3.F32.PACK_AB_MERGE_C R15, R20.reuse, R15, RZ ;  /* 0x0000000f140f723e */ /* 0x040fe400048070ff */
[----:B------:R-:W-:Y:S02]  /*42e0*/  FADD.FTZ R52, R20, R71 ;  /* 0x0000004714347221 */ /* 0x000fe40000010000 */
[----:B------:R-:W-:Y:S01]  /*42f0*/  F2FP.SATFINITE.E4M3.F32.PACK_AB_MERGE_C R180, R14, R13, R15 ;  /* 0x0000000d0eb4723e */ /* 0x000fe2000480700f */
[----:B------:R-:W0:Y:S01]  /*4300*/  MUFU.EX2 R87, R87 ;  /* 0x0000005700577308 */ /* 0x000e220000000800 */
[----:B------:R-:W-:-:S04]  /*4310*/  FADD.FTZ R71, R21, R52 ;  /* 0x0000003415477221 */ /* 0x000fc80000010000 */
[----:B------:R-:W-:-:S03]  /*4320*/  FADD.FTZ R52, R56, R71 ;  /* 0x0000004738347221 */ /* 0x000fc60000010000 */
[----:B------:R-:W1:Y:S01]  /*4330*/  MUFU.EX2 R58, R58 ;  /* 0x0000003a003a7308 */ /* 0x000e620000000800 */
[----:B------:R-:W-:-:S01]  /*4340*/  FADD.FTZ R71, R57, R52 ;  /* 0x0000003439477221 */ /* 0x000fc20000010000 */
[----:B--2---:R-:W-:Y:S01]  /*4350*/  FADD.FTZ R2, R86, R53 ;  /* 0x0000003556027221 */ /* 0x004fe20000010000 */
[----:B------:R-:W-:Y:S02]  /*4360*/  F2FP.SATFINITE.E4M3.F32.PACK_AB_MERGE_C R52, R8, R7, RZ ;  /* 0x000000070834723e */ /* 0x000fe400048070ff */
[C---:B------:R-:W-:Y:S01]  /*4370*/  FADD.FTZ R8, R62.reuse, R71 ;  /* 0x000000473e087221 */ /* 0x040fe20000010000 */
[----:B------:R-:W-:Y:S02]  /*4380*/  F2FP.SATFINITE.E4M3.F32.PACK_AB_MERGE_C R57, R62, R57, RZ ;  /* 0x000000393e39723e */ /* 0x000fe400048070ff */
[----:B------:R-:W2:Y:S01]  /*4390*/  MUFU.EX2 R59, R59 ;  /* 0x0000003b003b7308 */ /* 0x000ea20000000800 */
[----:B0-----:R-:W-:-:S01]  /*43a0*/  FADD.FTZ R7, R87, R2 ;  /* 0x0000000257077221 */ /* 0x001fc20000010000 */
[----:B------:R-:W-:Y:S01]  /*43b0*/  FADD.FTZ R53, R61, R8 ;  /* 0x000000083d357221 */ /* 0x000fe20000010000 */
[----:B------:R-:W-:-:S02]  /*43c0*/  F2FP.SATFINITE.E4M3.F32.PACK_AB_MERGE_C R184, R5, R4, R52 ;  /* 0x0000000405b8723e */ /* 0x000fc40004807034 */
[----:B------:R-:W-:Y:S01]  /*43d0*/  F2FP.SATFINITE.E4M3.F32.PACK_AB_MERGE_C R86, R87, R86, RZ ;  /* 0x000000565756723e */ /* 0x000fe200048070ff */
[----:B------:R-:W-:-:S01]  /*43e0*/  FADD.FTZ R8, R42, R53 ;  /* 0x000000352a087221 */ /* 0x000fc20000010000 */
[----:B------:R-:W-:Y:S01]  /*43f0*/  F2FP.SATFINITE.E4M3.F32.PACK_AB_MERGE_C R182, R56, R21, R57 ;  /* 0x0000001538b6723e */ /* 0x000fe20004807039 */
[----:B------:R-:W0:Y:S01]  /*4400*/  MUFU.EX2 R72, R72 ;  /* 0x0000004800487308 */ /* 0x000e220000000800 */
[----:B-1----:R-:W-:-:S01]  /*4410*/  FADD.FTZ R2, R58, R7 ;  /* 0x000000073a027221 */ /* 0x002fc20000010000 */
[----:B------:R-:W-:Y:S01]  /*4420*/  FADD.FTZ R11, R43, R8 ;  /* 0x000000082b0b7221 */ /* 0x000fe20000010000 */
[C---:B------:R-:W-:Y:S02]  /*4430*/  F2FP.SATFINITE.E4M3.F32.PACK_AB_MERGE_C R43, R46.reuse, R43, RZ ;  /* 0x0000002b2e2b723e */ /* 0x040fe400048070ff */
[----:B------:R-:W-:Y:S02]  /*4440*/  CS2R R56, SRZ ;  /* 0x0000000000387805 */ /* 0x000fe4000001ff00 */
[----:B------:R-:W-:Y:S01]  /*4450*/  F2FP.SATFINITE.E4M3.F32.PACK_AB_MERGE_C R183, R83, R82, R86 ;  /* 0x0000005253b7723e */ /* 0x000fe20004807056 */
[----:B------:R-:W-:Y:S01]  /*4460*/  FADD.FTZ R8, R46, R11 ;  /* 0x0000000b2e087221 */ /* 0x000fe20000010000 */
[----:B------:R-:W-:Y:S01]  /*4470*/  F2FP.SATFINITE.E4M3.F32.PACK_AB_MERGE_C R176, R42, R61, R43 ;  /* 0x0000003d2ab0723e */ /* 0x000fe2000480702b */
[----:B------:R-:W1:Y:S01]  /*4480*/  MUFU.EX2 R77, R77 ;  /* 0x0000004d004d7308 */ /* 0x000e620000000800 */
[----:B--2---:R-:W-:-:S01]  /*4490*/  FADD.FTZ R7, R59, R2 ;  /* 0x000000023b077221 */ /* 0x004fc20000010000 */
[----:B------:R-:W-:-:S02]  /*44a0*/  CS2R R86, SRZ ;  /* 0x0000000000567805 */ /* 0x000fc4000001ff00 */
[----:B------:R-:W-:Y:S02]  /*44b0*/  CS2R R82, SRZ ;  /* 0x0000000000527805 */ /* 0x000fe4000001ff00 */
[----:B------:R-:W-:Y:S02]  /*44c0*/  CS2R R52, SRZ ;  /* 0x0000000000347805 */ /* 0x000fe4000001ff00 */
[----:B------:R-:W-:Y:S01]  /*44d0*/  CS2R R42, SRZ ;  /* 0x00000000002a7805 */ /* 0x000fe2000001ff00 */
[----:B------:R-:W2:Y:S01]  /*44e0*/  MUFU.EX2 R80, R80 ;  /* 0x0000005000507308 */ /* 0x000ea20000000800 */
[----:B0-----:R-:W-:-:S01]  /*44f0*/  FADD.FTZ R2, R72, R7 ;  /* 0x0000000748027221 */ /* 0x001fc20000010000 */
[----:B------:R-:W-:-:S03]  /*4500*/  FADD.FTZ R7, R47, R8 ;  /* 0x000000082f077221 */ /* 0x000fc60000010000 */
[C---:B------:R-:W-:Y:S01]  /*4510*/  FADD.FTZ R2, R37.reuse, R2 ;  /* 0x0000000225027221 */ /* 0x040fe20000010000 */
[----:B------:R-:W-:Y:S02]  /*4520*/  F2FP.SATFINITE.E4M3.F32.PACK_AB_MERGE_C R37, R37, R72, RZ ;  /* 0x000000482525723e */ /* 0x000fe400048070ff */
[----:B------:R-:W0:Y:S01]  /*4530*/  MUFU.EX2 R81, R81 ;  /* 0x0000005100517308 */ /* 0x000e220000000800 */
[----:B-1----:R-:W-:-:S01]  /*4540*/  FADD.FTZ R11, R77, R2 ;  /* 0x000000024d0b7221 */ /* 0x002fc20000010000 */
[----:B------:R-:W-:Y:S01]  /*4550*/  FADD.FTZ R2, R26, R7 ;  /* 0x000000071a027221 */ /* 0x000fe20000010000 */
[----:B------:R-:W-:Y:S02]  /*4560*/  F2FP.SATFINITE.E4M3.F32.PACK_AB_MERGE_C R177, R59, R58, R37 ;  /* 0x0000003a3bb1723e */ /* 0x000fe40004807025 */
[----:B------:R-:W-:Y:S01]  /*4570*/  CS2R R58, SRZ ;  /* 0x00000000003a7805 */ /* 0x000fe2000001ff00 */
[----:B------:R-:W-:-:S01]  /*4580*/  FADD.FTZ R7, R27, R2 ;  /* 0x000000021b077221 */ /* 0x000fc20000010000 */
[----:B------:R-:W-:Y:S01]  /*4590*/  F2FP.SATFINITE.E4M3.F32.PACK_AB_MERGE_C R27, R30, R27, RZ ;  /* 0x0000001b1e1b723e */ /* 0x000fe200048070ff */
[----:B------:R-:W1:Y:S01]  /*45a0*/  MUFU.EX2 R84, R84 ;  /* 0x0000005400547308 */ /* 0x000e620000000800 */
[----:B--2---:R-:W-:-:S01]  /*45b0*/  FADD.FTZ R4, R80, R11 ;  /* 0x0000000b50047221 */ /* 0x004fc20000010000 */
[----:B------:R-:W-:Y:S01]  /*45c0*/  FADD.FTZ R30, R30, R7 ;  /* 0x000000071e1e7221 */ /* 0x000fe20000010000 */
[----:B------:R-:W-:-:S02]  /*45d0*/  F2FP.SATFINITE.E4M3.F32.PACK_AB_MERGE_C R178, R26, R47, R27 ;  /* 0x0000002f1ab2723e */ /* 0x000fc4000480701b */
[----:B------:R-:W-:Y:S02]  /*45e0*/  CS2R R46, SRZ ;  /* 0x00000000002e7805 */ /* 0x000fe4000001ff00 */
[----:B------:R-:W-:Y:S01]  /*45f0*/  CS2R R26, SRZ ;  /* 0x00000000001a7805 */ /* 0x000fe2000001ff00 */
[----:B------:R-:W-:Y:S01]  /*4600*/  FADD.FTZ R7, R31, R30 ;  /* 0x0000001e1f077221 */ /* 0x000fe20000010000 */
[----:B------:R-:W2:Y:S01]  /*4610*/  MUFU.EX2 R63, R63 ;  /* 0x0000003f003f7308 */ /* 0x000ea20000000800 */
[----:B0-----:R-:W-:-:S02]  /*4620*/  FADD.FTZ R11, R81, R4 ;  /* 0x00000004510b7221 */ /* 0x001fc40000010000 */
[----:B------:R-:W-:Y:S01]  /*4630*/  FADD.FTZ R4, R34, R7 ;  /* 0x0000000722047221 */ /* 0x000fe20000010000 */
[C---:B------:R-:W-:Y:S01]  /*4640*/  F2FP.SATFINITE.E4M3.F32.PACK_AB_MERGE_C R81, R48.reuse, R81, RZ ;  /* 0x000000513051723e */ /* 0x040fe200048070ff */
[----:B------:R-:W-:Y:S02]  /*4650*/  FADD.FTZ R11, R48, R11 ;  /* 0x0000000b300b7221 */ /* 0x000fe40000010000 */
[----:B------:R-:W-:-:S01]  /*4660*/  FADD.FTZ R9, R35, R4 ;  /* 0x0000000423097221 */ /* 0x000fc20000010000 */
[----:B------:R-:W-:Y:S01]  /*4670*/  F2FP.SATFINITE.E4M3.F32.PACK_AB_MERGE_C R35, R40, R35, RZ ;  /* 0x000000232823723e */ /* 0x000fe200048070ff */
[----:B------:R-:W0:Y:S01]  /*4680*/  MUFU.EX2 R60, R60 ;  /* 0x0000003c003c7308 */ /* 0x000e220000000800 */
[----:B-1----:R-:W-:-:S01]  /*4690*/  FADD.FTZ R2, R84, R11 ;  /* 0x0000000b54027221 */ /* 0x002fc20000010000 */
[----:B------:R-:W-:Y:S01]  /*46a0*/  FADD.FTZ R9, R40, R9 ;  /* 0x0000000928097221 */ /* 0x000fe20000010000 */
[----:B------:R-:W-:-:S02]  /*46b0*/  F2FP.SATFINITE.E4M3.F32.PACK_AB_MERGE_C R179, R80, R77, R81 ;  /* 0x0000004d50b3723e */ /* 0x000fc40004807051 */
[----:B------:R-:W-:Y:S02]  /*46c0*/  CS2R R80, SRZ ;  /* 0x0000000000507805 */ /* 0x000fe4000001ff00 */
[----:B------:R-:W-:Y:S02]  /*46d0*/  F2FP.SATFINITE.E4M3.F32.PACK_AB_MERGE_C R172, R34, R31, R35 ;  /* 0x0000001f22ac723e */ /* 0x000fe40004807023 */
[----:B------:R-:W-:Y:S02]  /*46e0*/  CS2R R76, SRZ ;  /* 0x00000000004c7805 */ /* 0x000fe4000001ff00 */
[----:B------:R-:W-:Y:S01]  /*46f0*/  CS2R R34, SRZ ;  /* 0x0000000000227805 */ /* 0x000fe2000001ff00 */
[----:B------:R-:W1:Y:S01]  /*4700*/  MUFU.EX2 R49, R66 ;  /* 0x0000004200317308 */ /* 0x000e620000000800 */
[----:B--2---:R-:W-:-:S01]  /*4710*/  FADD.FTZ R7, R63, R2 ;  /* 0x000000023f077221 */ /* 0x004fc20000010000 */
[----:B------:R-:W-:-:S06]  /*4720*/  CS2R R30, SRZ ;  /* 0x00000000001e7805 */ /* 0x000fcc000001ff00 */
[----:B------:R-:W2:Y:S01]  /*4730*/  MUFU.EX2 R50, R50 ;  /* 0x0000003200327308 */ /* 0x000ea20000000800 */
[----:B0-----:R-:W-:-:S07]  /*4740*/  FADD.FTZ R2, R60, R7 ;  /* 0x000000073c027221 */ /* 0x001fce0000010000 */
[----:B------:R-:W0:Y:S01]  /*4750*/  MUFU.EX2 R39, R39 ;  /* 0x0000002700277308 */ /* 0x000e220000000800 */
[C---:B-1----:R-:W-:Y:S01]  /*4760*/  F2FP.SATFINITE.E4M3.F32.PACK_AB_MERGE_C R60, R49.reuse, R60, RZ ;  /* 0x0000003c313c723e */ /* 0x042fe200048070ff */
[----:B------:R-:W-:Y:S01]  /*4770*/  FADD.FTZ R49, R49, R2 ;  /* 0x0000000231317221 */ /* 0x000fe20000010000 */
[----:B------:R-:W-:-:S02]  /*4780*/  FADD.FTZ R2, R38, R9 ;  /* 0x0000000926027221 */ /* 0x000fc40000010000 */
[----:B------:R-:W-:Y:S02]  /*4790*/  F2FP.SATFINITE.E4M3.F32.PACK_AB_MERGE_C R173, R63, R84, R60 ;  /* 0x000000543fad723e */ /* 0x000fe4000480703c */
[----:B------:R-:W-:Y:S02]  /*47a0*/  CS2R R84, SRZ ;  /* 0x0000000000547805 */ /* 0x000fe4000001ff00 */
[----:B------:R-:W-:Y:S01]  /*47b0*/  CS2R R62, SRZ ;  /* 0x00000000003e7805 */ /* 0x000fe2000001ff00 */
[----:B------:R-:W1:Y:S01]  /*47c0*/  MUFU.EX2 R51, R51 ;  /* 0x0000003300337308 */ /* 0x000e620000000800 */
[----:B--2---:R-:W-:-:S01]  /*47d0*/  FADD.FTZ R4, R50, R49 ;  /* 0x0000003132047221 */ /* 0x004fc20000010000 */
[----:B------:R-:W-:-:S02]  /*47e0*/  CS2R R60, SRZ ;  /* 0x00000000003c7805 */ /* 0x000fc4000001ff00 */
[----:B------:R-:W-:-:S04]  /*47f0*/  CS2R R48, SRZ ;  /* 0x0000000000307805 */ /* 0x000fc8000001ff00 */
        /* <DEDUP_REMOVED lines=12> */
[----:B------:R-:W-:Y:S01]  /*48c0*/  CS2R R40, SRZ ;  /* 0x0000000000287805 */ /* 0x000fe2000001ff00 */
[----:B------:R-:W1:Y:S01]  /*48d0*/  MUFU.EX2 R70, R70 ;  /* 0x0000004600467308 */ /* 0x000e620000000800 */
[C---:B--2---:R-:W-:Y:S01]  /*48e0*/  F2FP.SATFINITE.E4M3.F32.PACK_AB_MERGE_C R54, R55.reuse, R54, RZ ;  /* 0x000000363736723e */ /* 0x044fe200048070ff */
[----:B------:R-:W-:Y:S01]  /*48f0*/  FADD.FTZ R55, R55, R4 ;  /* 0x0000000437377221 */ /* 0x000fe20000010000 */
[----:B------:R-:W-:Y:S02]  /*4900*/  CS2R R38, SRZ ;  /* 0x0000000000267805 */ /* 0x000fe4000001ff00 */
[----:B------:R-:W-:Y:S02]  /*4910*/  F2FP.SATFINITE.E4M3.F32.PACK_AB_MERGE_C R175, R51, R50, R54 ;  /* 0x0000003233af723e */ /* 0x000fe40004807036 */
[----:B------:R-:W-:Y:S01]  /*4920*/  CS2R R50, SRZ ;  /* 0x0000000000327805 */ /* 0x000fe2000001ff00 */
[----:B------:R-:W2:Y:S01]  /*4930*/  MUFU.EX2 R25, R25 ;  /* 0x0000001900197308 */ /* 0x000ea20000000800 */
[----:B0-----:R-:W-:-:S07]  /*4940*/  FADD.FTZ R4, R24, R9 ;  /* 0x0000000918047221 */ /* 0x001fce0000010000 */
        /* <DEDUP_REMOVED lines=14> */
[----:B------:R-:W-:Y:S02]  /*4a30*/  F2FP.SATFINITE.E4M3.F32.PACK_AB_MERGE_C R168, R25, R24, R28 ;  /* 0x0000001819a8723e */ /* 0x000fe4000480701c */
[----:B------:R-:W-:Y:S01]  /*4a40*/  CS2R R24, SRZ ;  /* 0x0000000000187805 */ /* 0x000fe2000001ff00 */
[----:B------:R-:W0:Y:S01]  /*4a50*/  MUFU.EX2 R67, R67 ;  /* 0x0000004300437308 */ /* 0x000e220000000800 */
[C---:B-1----:R-:W-:Y:S01]  /*4a60*/  F2FP.SATFINITE.E4M3.F32.PACK_AB_MERGE_C R65, R68.reuse, R65, RZ ;  /* 0x000000414441723e */ /* 0x042fe200048070ff */
[----:B------:R-:W-:-:S03]  /*4a70*/  FADD.FTZ R68, R68, R7 ;  /* 0x0000000744447221 */ /* 0x000fc60000010000 */
[----:B------:R-:W-:Y:S02]  /*4a80*/  F2FP.SATFINITE.E4M3.F32.PACK_AB_MERGE_C R169, R5, R70, R65 ;  /* 0x0000004605a9723e */ /* 0x000fe40004807041 */
[----:B------:R-:W-:Y:S02]  /*4a90*/  CS2R R70, SRZ ;  /* 0x0000000000467805 */ /* 0x000fe4000001ff00 */
[----:B------:R-:W-:Y:S01]  /*4aa0*/  CS2R R64, SRZ ;  /* 0x0000000000407805 */ /* 0x000fe2000001ff00 */
[----:B------:R-:W1:Y:S01]  /*4ab0*/  MUFU.EX2 R33, R33 ;  /* 0x0000002100217308 */ /* 0x000e620000000800 */
[----:B--2---:R-:W-:-:S01]  /*4ac0*/  FADD.FTZ R8, R32, R29 ;  /* 0x0000001d20087221 */ /* 0x004fc20000010000 */
[----:B------:R-:W-:-:S06]  /*4ad0*/  CS2R R28, SRZ ;  /* 0x00000000001c7805 */ /* 0x000fcc000001ff00 */
[----:B------:R2:W3:Y:S01]  /*4ae0*/  MUFU.EX2 R2, R69 ;  /* 0x0000004500027308 */ /* 0x0004e20000000800 */
[----:B0-----:R-:W-:-:S07]  /*4af0*/  FADD.FTZ R7, R67, R68 ;  /* 0x0000004443077221 */ /* 0x001fce0000010000 */
[----:B------:R-:W-:Y:S01]  /*4b00*/  MUFU.EX2 R36, R36 ;  /* 0x0000002400247308 */ /* 0x000fe20000000800 */
[----:B-1----:R-:W-:-:S01]  /*4b10*/  FADD.FTZ R5, R33, R8 ;  /* 0x0000000821057221 */ /* 0x002fc20000010000 */
[----:B--2---:R-:W-:-:S06]  /*4b20*/  CS2R R68, SRZ ;  /* 0x0000000000447805 */ /* 0x004fcc000001ff00 */
[----:B------:R-:W0:Y:S01]  /*4b30*/  MUFU.EX2 R3, R3 ;  /* 0x0000000300037308 */ /* 0x000e220000000800 */
[----:B---3--:R-:W-:-:S07]  /*4b40*/  FADD.FTZ R8, R2, R7 ;  /* 0x0000000702087221 */ /* 0x008fce0000010000 */
[----:B------:R-:W-:Y:S08]  /*4b50*/  MUFU.EX2 R73, R73 ;  /* 0x0000004900497308 */ /* 0x000ff00000000800 */
[----:B------:R1:W2:Y:S01]  /*4b60*/  MUFU.EX2 R4, R45 ;  /* 0x0000002d00047308 */ /* 0x0002a20000000800 */
[----:B0-----:R-:W-:Y:S01]  /*4b70*/  F2FP.SATFINITE.E4M3.F32.PACK_AB_MERGE_C R7, R3, R36, RZ ;  /* 0x000000240307723e */ /* 0x001fe200048070ff */
[----:B------:R-:W-:-:S03]  /*4b80*/  FADD.FTZ R36, R36, R5 ;  /* 0x0000000524247221 */ /* 0x000fc60000010000 */
[----:B------:R-:W-:Y:S01]  /*4b90*/  F2FP.SATFINITE.E4M3.F32.PACK_AB_MERGE_C R170, R33, R32, R7 ;  /* 0x0000002021aa723e */ /* 0x000fe20004807007 */
[----:B------:R-:W-:-:S01]  /*4ba0*/  FADD.FTZ R3, R3, R36 ;  /* 0x0000002403037221 */ /* 0x000fc20000010000 */
[----:B------:R-:W-:Y:S02]  /*4bb0*/  CS2R R36, SRZ ;  /* 0x0000000000247805 */ /* 0x000fe4000001ff00 */
[----:B------:R-:W-:Y:S02]  /*4bc0*/  CS2R R32, SRZ ;  /* 0x0000000000207805 */ /* 0x000fe4000001ff00 */
[----:B-1----:R-:W-:Y:S02]  /*4bd0*/  CS2R R44, SRZ ;  /* 0x00000000002c7805 */ /* 0x002fe4000001ff00 */
[----:B--2---:R-:W-:Y:S01]  /*4be0*/  F2FP.SATFINITE.E4M3.F32.PACK_AB_MERGE_C R9, R4, R73, RZ ;  /* 0x000000490409723e */ /* 0x004fe200048070ff */
[----:B------:R-:W-:-:S03]  /*4bf0*/  FADD.FTZ R73, R73, R8 ;  /* 0x0000000849497221 */ /* 0x000fc60000010000 */
[----:B------:R-:W-:Y:S01]  /*4c00*/  F2FP.SATFINITE.E4M3.F32.PACK_AB_MERGE_C R171, R2, R67, R9 ;  /* 0x0000004302ab723e */ /* 0x000fe20004807009 */
[----:B------:R-:W-:-:S01]  /*4c10*/  FADD.FTZ R2, R4, R73 ;  /* 0x0000004904027221 */ /* 0x000fc20000010000 */
[----:B------:R-:W-:Y:S02]  /*4c20*/  CS2R R72, SRZ ;  /* 0x0000000000487805 */ /* 0x000fe4000001ff00 */
[----:B------:R-:W-:Y:S01]  /*4c30*/  CS2R R66, SRZ ;  /* 0x0000000000427805 */ /* 0x000fe2000001ff00 */
[----:B------:R-:W-:Y:S06]  /*4c40*/  @!P3 BRA `(.L_x_2001) ;  /* 0x000000380018b947 */ /* 0x000fec0003800000 */
[----:B------:R-:W-:Y:S01]  /*4c50*/  IMAD.MOV.U32 R5, RZ, RZ, R6 ;  /* 0x000000ffff057224 */ /* 0x000fe200078e0006 */
[----:B------:R-:W-:Y:S01]  /*4c60*/  UMOV UR55, UR49 ;  /* 0x0000003100377c82 */ /* 0x000fe20008000000 */
[----:B------:R-:W-:Y:S01]  /*4c70*/  IMAD.MOV.U32 R4, RZ, RZ, R0 ;  /* 0x000000ffff047224 */ /* 0x000fe200078e0000 */
[----:B------:R-:W-:Y:S01]  /*4c80*/  UMOV UR56, UR44 ;  /* 0x0000002c00387c82 */ /* 0x000fe20008000000 */
[----:B------:R-:W-:Y:S01]  /*4c90*/  IMAD.MOV.U32 R87, RZ, RZ, RZ ;  /* 0x000000ffff577224 */ /* 0x000fe200078e00ff */
[----:B------:R-:W-:-:S06]  /*4ca0*/  ULDC UR49, c[0x0][0x288] ;  /* 0x0000a20000317ab9 */ /* 0x000fcc0000000800 */
.L_x_2011:
[----:B------:R-:W-:Y:S01]  /*4cb0*/  ISETP.NE.AND P4, PT, RZ, UR42, PT ;  /* 0x0000002aff007c0c */ /* 0x000fe2000bf85270 */
[----:B------:R-:W-:-:S04]  /*4cc0*/  UISETP.NE.AND UP1, UPT, UR55, 0x1, UPT ;  /* 0x000000013700788c */ /* 0x000fc8000bf25270 */
[----:B------:R-:W-:-:S04]  /*4cd0*/  USEL UR44, URZ, 0x1, UP1 ;  /* 0x000000013f2c7887 */ /* 0x000fc80008800000 */
[----:B------:R-:W-:-:S04]  /*4ce0*/  ULOP3.LUT UR44, UR56, UR44, URZ, 0x3c, !UPT ;  /* 0x0000002c382c7292 */ /* 0x000fc8000f8e3c3f */
[----:B------:R-:W-:Y:S08]  /*4cf0*/  @P4 BRA `(.L_x_2002) ;  /* 0x0000000000384947 */ /* 0x000ff00003800000 */
[----:B------:R-:W-:Y:S05]  /*4d00*/  @!P0 BRA `(.L_x_2003) ;  /* 0x0000000000048947 */ /* 0x000fea0003800000 */
[----:B------:R-:W-:Y:S01]  /*4d10*/  BPT.TRAP 0x1 ;  /* 0x000000040000795c */ /* 0x000fe20000300000 */
.L_x_2003:
        /* <DEDUP_REMOVED lines=9> */
.L_x_2004:
[----:B-1----:R-:W-:Y:S05]  /*4db0*/  @P3 BRA `(.L_x_2002) ;  /* 0x0000000000083947 */ /* 0x002fea0003800000 */
[----:B------:R-:W1:Y:S02]  /*4dc0*/  SYNCS.PHASECHK.TRANS64.TRYWAIT P3, [UR6+0x29830], R0 ;  /* 0x02983000ff0075a7 */ /* 0x000e640008060146 */
[----:B-1----:R-:W-:Y:S05]  /*4dd0*/  @!P3 BRA `(.L_x_2005) ;  /* 0x000000d000a0b947 */ /* 0x002fea0003800000 */
.L_x_2002:
        /* <DEDUP_REMOVED lines=191> */
.L_x_2007:
[----:B------:R-:W-:Y:S01]  /*59d0*/  ULEA UR6, UR55, UR41, 0x3 ;  /* 0x0000002937067291 */ /* 0x000fe2000f8e183f */
[----:B------:R-:W-:-:S05]  /*59e0*/  IMAD.U32 R0, RZ, RZ, UR56 ;  /* 0x00000038ff007e24 */ /* 0x000fca000f8e00ff */
[----:B------:R-:W-:-:S04]  /*59f0*/  SHF.L.U32 R0, R0, 0x1f, RZ ;  /* 0x0000001f00007819 */ /* 0x000fc800000006ff */
[----:B------:R0:W1:Y:S01]  /*5a00*/  SYNCS.PHASECHK.TRANS64.TRYWAIT P3, [UR6+0x29850], R0 ;  /* 0x02985000ff0075a7 */ /* 0x0000620008060146 */
[----:B------:R-:W-:Y:S05]  /*5a10*/  @!P0 BRA `(.L_x_2008) ;  /* 0x0000000000048947 */ /* 0x000fea0003800000 */
[----:B------:R-:W-:Y:S01]  /*5a20*/  BPT.TRAP 0x1 ;  /* 0x000000040000795c */ /* 0x000fe20000300000 */
.L_x_2008:
[----:B-1----:R-:W-:Y:S05]  /*5a30*/  @P3 BRA `(.L_x_2006) ;  /* 0x0000000000083947 */ /* 0x002fea0003800000 */
[----:B------:R-:W1:Y:S02]  /*5a40*/  SYNCS.PHASECHK.TRANS64.TRYWAIT P3, [UR6+0x29850], R0 ;  /* 0x02985000ff0075a7 */ /* 0x000e640008060146 */
[----:B-1----:R-:W-:Y:S05]  /*5a50*/  @!P3 BRA `(.L_x_2009) ;  /* 0x000000c40098b947 */ /* 0x002fea0003800000 */
.L_x_2006:
[----:B------:R-:W-:Y:S01]  /*5a60*/  VIADD R15, R18, UR39 ;  /* 0x00000027120f7c36 */ /* 0x000fe20008000000 */
[----:B------:R-:W-:Y:S01]  /*5a70*/  @UP0 ULDC UR6, c[0x0][0x44c] ;  /* 0x0001130000060ab9 */ /* 0x000fe20000000800 */
[----:B------:R-:W2:Y:S01]  /*5a80*/  LDC R9, c[0x0][0x2f0] ;  /* 0x0000bc00ff097b82 */ /* 0x000ea20000000800 */
[----:B------:R-:W-:Y:S01]  /*5a90*/  WARPGROUP.ARRIVE ;  /* 0x00000000000079c5 */ /* 0x000fe20000000000 */
[----:B01----:R-:W-:Y:S01]  /*5aa0*/  @P2 IMAD.HI.U32 R0, R15, UR6, RZ ;  /* 0x000000060f002c27 */ /* 0x003fe2000f8e00ff */
[----:B------:R-:W-:Y:S01]  /*5ab0*/  @UP0 ULDC UR6, c[0x0][0x450] ;  /* 0x0001140000060ab9 */ /* 0x000fe20000000800 */
[----:B------:R-:W-:-:S03]  /*5ac0*/  UMOV UR7, 0xc0000010 ;  /* 0xc000001000077882 */ /* 0x000fc60000000000 */
[----:B------:R-:W0:Y:S01]  /*5ad0*/  S2R R196, SR_TID.X ;  /* 0x0000000000c47919 */ /* 0x000e220000002100 */
[----:B------:R-:W-:Y:S01]  /*5ae0*/  @P2 SHF.R.U32.HI R15, RZ, UR6, R0 ;  /* 0x00000006ff0f2c19 */ /* 0x000fe20008011600 */
[----:B------:R-:W-:Y:S02]  /*5af0*/  UMOV UR6, 0x1 ;  /* 0x0000000100067882 */ /* 0x000fe40000000000 */
[----:B------:R-:W-:Y:S02]  /*5b00*/  UIMAD UR6, UR53, -0xa0, UR6 ;  /* 0xffffff60350678a4 */ /* 0x000fe4000f8e0206 */
[----:B------:R-:W1:Y:S04]  /*5b10*/  SHFL.IDX PT, R7, R15, RZ, 0x1c1f ;  /* 0x001c1fff0f077589 */ /* 0x000e6800000e0000 */
[----:B------:R-:W-:Y:S01]  /*5b20*/  IMAD.U32 R6, RZ, RZ, UR6 ;  /* 0x00000006ff067e24 */ /* 0x000fe2000f8e00ff */
[----:B------:R-:W-:Y:S01]  /*5b30*/  UIADD3 UR6, UR41, 0x400, URZ ;  /* 0x0000040029067890 */ /* 0x000fe2000fffe03f */
[----:B------:R-:W3:Y:S02]  /*5b40*/  SHFL.IDX PT, R15, R15, 0x1, 0x1c1f ;  /* 0x003c1f000f0f7f89 */ /* 0x000ee400000e0000 */
[----:B------:R-:W-:Y:S01]  /*5b50*/  IMAD R6, R17, -0x2, R6 ;  /* 0xfffffffe11067824 */ /* 0x000fe200078e0206 */
[----:B------:R-:W-:-:S03]  /*5b60*/  USHF.R.U32.HI UR6, URZ, 0x4, UR6 ;  /* 0x000000043f067899 */ /* 0x000fc60008011606 */
[----:B--2---:R-:W-:Y:S01]  /*5b70*/  IMAD R6, R9, UR48, R6 ;  /* 0x0000003009067c24 */ /* 0x004fe2000f8e0206 */
[----:B------:R-:W-:-:S04]  /*5b80*/  ULOP3.LUT UR6, UR6, 0x3fff, URZ, 0xc0, !UPT ;  /* 0x00003fff06067892 */ /* 0x000fc8000f8ec03f */
[----:B------:R-:W-:-:S04]  /*5b90*/  ULOP3.LUT UR6, UR6, 0x10000, URZ, 0xfc, !UPT ;  /* 0x0001000006067892 */ /* 0x000fc8000f8efc3f */
[----:B------:R-:W-:Y:S01]  /*5ba0*/  UIMAD UR10, UR55, 0x500, UR6 ;  /* 0x00000500370a78a4 */ /* 0x000fe2000f8e0206 */
[----:B-1----:R-:W-:Y:S02]  /*5bb0*/  IADD3 R0, R7, -UR49, R6 ;  /* 0x8000003107007c10 */ /* 0x002fe4000fffe006 */
[----:B0-----:R-:W-:Y:S02]  /*5bc0*/  SHF.R.U32.HI R196, RZ, 0x7, R196 ;  /* 0x00000007ffc47819 */ /* 0x001fe400000116c4 */
[C---:B------:R-:W-:Y:S02]  /*5bd0*/  ISETP.GT.AND P3, PT, R0.reuse, RZ, PT ;  /* 0x000000ff0000720c */ /* 0x040fe40003f64270 */
[----:B------:R-:W-:Y:S01]  /*5be0*/  UMOV UR6, UR10 ;  /* 0x0000000a00067c82 */ /* 0x000fe20008000000 */
[----:B------:R-:W-:Y:S01]  /*5bf0*/  ISETP.GT.AND P4, PT, R0, 0x1, PT ;  /* 0x000000010000780c */ /* 0x000fe20003f84270 */
[----:B------:R-:W-:Y:S01]  /*5c00*/  QGMMA.64x128x32.F32.E4M3.E4M3 R24, R184, gdesc[UR4], R24, gsb0 ;  /* 0x01e00004b8187df3 */ /* 0x000fe20008000818 */
[----:B------:R-:W-:Y:S01]  /*5c10*/  FSEL R21, R152, -INF , P3 ;  /* 0xff80000098157808 */ /* 0x000fe20001800000 */
[----:B------:R-:W-:Y:S01]  /*5c20*/  UIADD3 UR6, UR10, 0x100, URZ ;  /* 0x000001000a067890 */ /* 0x000fe2000fffe03f */
[----:B------:R-:W-:Y:S01]  /*5c30*/  ISETP.GT.AND P3, PT, R0, 0x8, PT ;  /* 0x000000080000780c */ /* 0x000fe20003f64270 */
[----:B------:R-:W-:Y:S01]  /*5c40*/  UMOV UR7, 0xc0000010 ;  /* 0xc000001000077882 */ /* 0x000fe20000000000 */
[----:B------:R-:W-:-:S02]  /*5c50*/  FSEL R9, R153, -INF , P4 ;  /* 0xff80000099097808 */ /* 0x000fc40002000000 */
[----:B------:R-:W-:Y:S02]  /*5c60*/  FMNMX.FTZ R8, R21, R4, !PT ;  /* 0x0000000415087209 */ /* 0x000fe40007810000 */
[----:B------:R-:W-:Y:S02]  /*5c70*/  ISETP.GT.AND P4, PT, R0, 0x9, PT ;  /* 0x000000090000780c */ /* 0x000fe40003f84270 */
[----:B------:R-:W-:Y:S02]  /*5c80*/  FSEL R11, R156, -INF , P3 ;  /* 0xff8000009c0b7808 */ /* 0x000fe40001800000 */
[----:B------:R-:W-:Y:S02]  /*5c90*/  FMNMX.FTZ R8, R9, R8, !PT ;  /* 0x0000000809087209 */ /* 0x000fe40007810000 */
[----:B------:R-:W-:Y:S02]  /*5ca0*/  ISETP.GT.AND P3, PT, R0, 0x10, PT ;  /* 0x000000100000780c */ /* 0x000fe40003f64270 */
        /* <DEDUP_REMOVED lines=62> */
[----:B------:R-:W-:Y:S01]  /*6090*/  ISETP.GT.AND P4, PT, R0, 0x61, PT ;  /* 0x000000610000780c */ /* 0x000fe20003f84270 */
[----:B------:R-:W-:Y:S02]  /*60a0*/  WARPGROUP.DEPBAR.LE gsb0, 0x0 ;  /* 0x00008000000079c5 */ /* 0x000fe40000010000 */
[----:B------:R-:W-:Y:S01]  /*60b0*/  FSEL R104, R104, -INF , P3 ;  /* 0xff80000068687808 */ /* 0x000fe20001800000 */
[----:B------:R-:W-:Y:S01]  /*60c0*/  WARPGROUP.ARRIVE ;  /* 0x00000000000079c5 */ /* 0x000fe20000000000 */
[----:B------:R-:W-:Y:S01]  /*60d0*/  FMNMX.FTZ R201, R133, R8, !PT ;  /* 0x0000000885c97209 */ /* 0x000fe20007810000 */
[----:B------:R-:W-:Y:S01]  /*60e0*/  IMAD.U32 R185, RZ, RZ, UR37 ;  /* 0x00000025ffb97e24 */ /* 0x000fe2000f8e00ff */
[----:B------:R-:W-:Y:S02]  /*60f0*/  ISETP.GT.AND P3, PT, R0, 0x68, PT ;  /* 0x000000680000780c */ /* 0x000fe40003f64270 */
[----:B------:R-:W-:Y:S01]  /*6100*/  FSEL R105, R105, -INF , P4 ;  /* 0xff80000069697808 */ /* 0x000fe20002000000 */
[----:B------:R-:W-:Y:S01]  /*6110*/  QGMMA.64x128x32.F32.E4M3.E4M3 R24, R180, gdesc[UR4], R24, gsb0 ;  /* 0x01e00004b4187df3 */ /* 0x000fe20008000818 */
[----:B------:R-:W-:Y:S01]  /*6120*/  FMNMX.FTZ R8, R104, R201, !PT ;  /* 0x000000c968087209 */ /* 0x000fe20007810000 */
        /* <DEDUP_REMOVED lines=41> */
[----:B------:R-:W-:Y:S02]  /*63c0*/  FSEL R101, R101, -INF , P4 ;  /* 0xff80000065657808 */ /* 0x000fe40002000000 */
[----:B------:R-:W-:Y:S02]  /*63d0*/  FMNMX.FTZ R0, R100, R201, !PT ;  /* 0x000000c964007209 */ /* 0x000fe40007810000 */
[----:B---3--:R-:W-:Y:S02]  /*63e0*/  IADD3 R6, R15, -UR49, R6 ;  /* 0x800000310f067c10 */ /* 0x008fe4000fffe006 */
[----:B------:R-:W-:Y:S02]  /*63f0*/  FMNMX.FTZ R10, R101, R0, !PT ;  /* 0x00000000650a7209 */ /* 0x000fe40007810000 */
[----:B------:R-:W-:-:S02]  /*6400*/  ISETP.GT.AND P4, PT, R6, RZ, PT ;  /* 0x000000ff0600720c */ /* 0x000fc40003f84270 */
[----:B------:R-:W-:Y:S01]  /*6410*/  ISETP.GT.AND P5, PT, R6, 0x1, PT ;  /* 0x000000010600780c */ /* 0x000fe20003fa4270 */
[----:B------:R-:W0:Y:S01]  /*6420*/  SHFL.BFLY PT, R201, R10, 0x2, 0x1f ;  /* 0x0c401f000ac97f89 */ /* 0x000e2200000e0000 */
[----:B------:R-:W-:Y:S02]  /*6430*/  FSEL R154, R154, -INF , P4 ;  /* 0xff8000009a9a7808 */ /* 0x000fe40002000000 */
[----:B------:R-:W-:Y:S02]  /*6440*/  ISETP.GT.AND P4, PT, R6, 0x8, PT ;  /* 0x000000080600780c */ /* 0x000fe40003f84270 */
[----:B------:R-:W-:Y:S02]  /*6450*/  FSEL R155, R155, -INF , P5 ;  /* 0xff8000009b9b7808 */ /* 0x000fe40002800000 */
[----:B------:R-:W-:Y:S02]  /*6460*/  FMNMX.FTZ R136, R154, R5, !PT ;  /* 0x000000059a887209 */ /* 0x000fe40007810000 */
[----:B------:R-:W-:-:S02]  /*6470*/  ISETP.GT.AND P5, PT, R6, 0x9, PT ;  /* 0x000000090600780c */ /* 0x000fc40003fa4270 */
[----:B------:R-:W-:Y:S02]  /*6480*/  FSEL R158, R158, -INF , P4 ;  /* 0xff8000009e9e7808 */ /* 0x000fe40002000000 */
[C---:B------:R-:W-:Y:S02]  /*6490*/  ISETP.GT.AND P4, PT, R6.reuse, 0x10, PT ;  /* 0x000000100600780c */ /* 0x040fe40003f84270 */
[----:B------:R-:W-:Y:S02]  /*64a0*/  FSEL R159, R159, -INF , P5 ;  /* 0xff8000009f9f7808 */ /* 0x000fe40002800000 */
[----:B------:R-:W-:Y:S02]  /*64b0*/  ISETP.GT.AND P5, PT, R6, 0x11, PT ;  /* 0x000000110600780c */ /* 0x000fe40003fa4270 */
[----:B------:R-:W-:Y:S02]  /*64c0*/  FSEL R162, R162, -INF , P4 ;  /* 0xff800000a2a27808 */ /* 0x000fe40002000000 */
[----:B------:R-:W-:-:S02]  /*64d0*/  ISETP.GT.AND P4, PT, R6, 0x18, PT ;  /* 0x000000180600780c */ /* 0x000fc40003f84270 */
[----:B------:R-:W-:Y:S02]  /*64e0*/  FSEL R163, R163, -INF , P5 ;  /* 0xff800000a3a37808 */ /* 0x000fe40002800000 */
[----:B0-----:R-:W-:Y:S02]  /*64f0*/  FMNMX.FTZ R201, R10, R201, !PT ;  /* 0x000000c90ac97209 */ /* 0x001fe40007810000 */
[----:B------:R-:W-:Y:S02]  /*6500*/  ISETP.GT.AND P5, PT, R6, 0x19, PT ;  /* 0x000000190600780c */ /* 0x000fe40003fa4270 */
[----:B------:R-:W-:Y:S01]  /*6510*/  FSEL R166, R166, -INF , P4 ;  /* 0xff800000a6a67808 */ /* 0x000fe20002000000 */
[----:B------:R-:W0:Y:S01]  /*6520*/  SHFL.BFLY PT, R0, R201, 0x1, 0x1f ;  /* 0x0c201f00c9007f89 */ /* 0x000e2200000e0000 */
[----:B------:R-:W-:Y:S02]  /*6530*/  FSEL R167, R167, -INF , P5 ;  /* 0xff800000a7a77808 */ /* 0x000fe40002800000 */
[----:B------:R-:W-:-:S02]  /*6540*/  ISETP.GT.AND P4, PT, R6, 0x20, PT ;  /* 0x000000200600780c */ /* 0x000fc40003f84270 */
[----:B------:R-:W-:-:S04]  /*6550*/  ISETP.GT.AND P5, PT, R6, 0x21, PT ;  /* 0x000000210600780c */ /* 0x000fc80003fa4270 */
[----:B------:R-:W-:Y:S02]  /*6560*/  FSEL R139, R139, -INF , P5 ;  /* 0xff8000008b8b7808 */ /* 0x000fe40002800000 */
[----:B------:R-:W-:-:S04]  /*6570*/  ISETP.GT.AND P5, PT, R6, 0x29, PT ;  /* 0x000000290600780c */ /* 0x000fc80003fa4270 */
[----:B------:R-:W-:Y:S02]  /*6580*/  FSEL R143, R143, -INF , P5 ;  /* 0xff8000008f8f7808 */ /* 0x000fe40002800000 */
[----:B------:R-:W-:Y:S01]  /*6590*/  ISETP.GT.AND P5, PT, R6, 0x31, PT ;  /* 0x000000310600780c */ /* 0x000fe20003fa4270 */
[----:B------:R-:W-:-:S03]  /*65a0*/  WARPGROUP.DEPBAR.LE gsb0, 0x0 ;  /* 0x00008000000079c5 */ /* 0x000fc60000010000 */
[----:B------:R-:W-:Y:S01]  /*65b0*/  FSEL R147, R147, -INF , P5 ;  /* 0xff80000093937808 */ /* 0x000fe20002800000 */
[----:B------:R-:W-:Y:S01]  /*65c0*/  WARPGROUP.ARRIVE ;  /* 0x00000000000079c5 */ /* 0x000fe20000000000 */
[----:B0-----:R-:W-:Y:S02]  /*65d0*/  FMNMX.FTZ R0, R201, R0, !PT ;  /* 0x00000000c9007209 */ /* 0x001fe40007810000 */
[----:B------:R-:W-:Y:S02]  /*65e0*/  ISETP.GT.AND P5, PT, R6, 0x39, PT ;  /* 0x000000390600780c */ /* 0x000fe40003fa4270 */
[C---:B------:R-:W-:Y:S01]  /*65f0*/  FSETP.NEU.FTZ.AND P3, PT, R0.reuse, -INF , PT ;  /* 0xff8000000000780b */ /* 0x040fe20003f7d000 */
[----:B------:R-:W-:-:S01]  /*6600*/  FFMA.FTZ R8, R0, R185, -8 ;  /* 0xc100000000087423 */ /* 0x000fc200000100b9 */
[----:B------:R-:W-:Y:S01]  /*6610*/  FSEL R151, R151, -INF , P5 ;  /* 0xff80000097977808 */ /* 0x000fe20002800000 */
[----:B------:R-:W-:Y:S01]  /*6620*/  QGMMA.64x128x32.F32.E4M3.E4M3 R24, R176, gdesc[UR4], R24, gsb0 ;  /* 0x01e00004b0187df3 */ /* 0x000fe20008000818 */
[----:B------:R-:W-:Y:S01]  /*6630*/  ISETP.GT.AND P5, PT, R6, 0x41, PT ;  /* 0x000000410600780c */ /* 0x000fe20003fa4270 */
[----:B------:R-:W-:Y:S01]  /*6640*/  UIADD3 UR6, UR10, 0x300, URZ ;  /* 0x000003000a067890 */ /* 0x000fe2000fffe03f */
[----:B------:R-:W-:Y:S01]  /*6650*/  FSEL R8, R8, RZ, P3 ;  /* 0x000000ff08087208 */ /* 0x000fe20001800000 */
[----:B------:R-:W-:Y:S01]  /*6660*/  UMOV UR7, 0xc0000010 ;  /* 0xc000001000077882 */ /* 0x000fe20000000000 */
[----:B------:R-:W-:-:S02]  /*6670*/  FSEL R123, R123, -INF , P5 ;  /* 0xff8000007b7b7808 */ /* 0x000fc40002800000 */
[----:B------:R-:W-:Y:S01]  /*6680*/  ISETP.GT.AND P5, PT, R6, 0x49, PT ;  /* 0x000000490600780c */ /* 0x000fe20003fa4270 */
[----:B------:R-:W-:-:S01]  /*6690*/  FFMA.FTZ R15, R161, UR37, -R8 ;  /* 0x00000025a10f7c23 */ /* 0x000fc20008010808 */
[----:B------:R-:W-:Y:S01]  /*66a0*/  FMNMX.FTZ R161, R155, R136, !PT ;  /* 0x000000889ba17209 */ /* 0x000fe20007810000 */
[----:B------:R-:W-:-:S01]  /*66b0*/  FFMA.FTZ R136, R157, UR37, -R8 ;  /* 0x000000259d887c23 */ /* 0x000fc20008010808 */
        /* <DEDUP_REMOVED lines=18> */
[--C-:B0-----:R-:W-:Y:S01]  /*67e0*/  FFMA.FTZ R21, R165, UR37, -R8.reuse ;  /* 0x00000025a5157c23 */ /* 0x101fe20008010808 */
[----:B------:R-:W-:Y:S01]  /*67f0*/  FMNMX.FTZ R144, R166, R157, !PT ;  /* 0x0000009da6907209 */ /* 0x000fe20007810000 */
[----:B------:R0:W-:Y:S01]  /*6800*/  MUFU.EX2 R138, R148 ;  /* 0x00000094008a7308 */ /* 0x0001e20000000800 */
        /* <DEDUP_REMOVED lines=22> */
[----:B0-----:R-:W-:Y:S01]  /*6970*/  FMNMX.FTZ R148, R146, R153, !PT ;  /* 0x0000009992947209 */ /* 0x001fe20007810000 */
        /* <DEDUP_REMOVED lines=17> */
[----:B------:R-:W-:Y:S01]  /*6a90*/  FSEL R145, R126, -INF , P4 ;  /* 0xff8000007e917808 */ /* 0x000fe20002000000 */
[--C-:B------:R-:W-:Y:S01]  /*6aa0*/  FFMA.FTZ R97, R97, UR37, -R8.reuse ;  /* 0x0000002561617c23 */ /* 0x100fe20008010808 */
[----:B------:R-:W-:Y:S01]  /*6ab0*/  FMNMX.FTZ R148, R123, R148, !PT ;  /* 0x000000947b947209 */ /* 0x000fe20007810000 */
[----:B------:R0:W-:Y:S01]  /*6ac0*/  MUFU.EX2 R126, R152 ;  /* 0x00000098007e7308 */ /* 0x0001e20000000800 */
[----:B------:R-:W-:Y:S01]  /*6ad0*/  ISETP.GT.AND P4, PT, R6, 0x50, PT ;  /* 0x000000500600780c */ /* 0x000fe20003f84270 */
[--C-:B------:R-:W-:Y:S01]  /*6ae0*/  FFMA.FTZ R100, R100, UR37, -R8.reuse ;  /* 0x0000002564647c23 */ /* 0x100fe20008010808 */
[----:B------:R-:W-:Y:S01]  /*6af0*/  FMNMX.FTZ R148, R145, R148, !PT ;  /* 0x0000009491947209 */ /* 0x000fe20007810000 */
[----:B------:R-:W-:Y:S01]  /*6b00*/  FFMA.FTZ R101, R101, UR37, -R8 ;  /* 0x0000002565657c23 */ /* 0x000fe20008010808 */
[----:B------:R-:W-:-:S02]  /*6b10*/  FSEL R130, R130, -INF , P4 ;  /* 0xff80000082827808 */ /* 0x000fc40002000000 */
[----:B------:R-:W-:Y:S01]  /*6b20*/  FMNMX.FTZ R149, R127, R148, !PT ;  /* 0x000000947f957209 */ /* 0x000fe20007810000 */
[----:B------:R-:W-:Y:S01]  /*6b30*/  MUFU.EX2 R9, R9 ;  /* 0x0000000900097308 */ /* 0x000fe20000000800 */
[----:B------:R-:W-:Y:S01]  /*6b40*/  ISETP.GT.AND P4, PT, R6, 0x58, PT ;  /* 0x000000580600780c */ /* 0x000fe20003f84270 */
[----:B0-----:R-:W-:Y:S01]  /*6b50*/  FFMA.FTZ R152, R124, UR37, -R8 ;  /* 0x000000257c987c23 */ /* 0x001fe20008010808 */
[----:B------:R-:W-:Y:S02]  /*6b60*/  FMNMX.FTZ R148, R130, R149, !PT ;  /* 0x0000009582947209 */ /* 0x000fe40007810000 */
[----:B------:R-:W-:Y:S02]  /*6b70*/  FSEL R134, R134, -INF , P4 ;  /* 0xff80000086867808 */ /* 0x000fe40002000000 */
[----:B------:R-:W-:Y:S01]  /*6b80*/  FMNMX.FTZ R149, R131, R148, !PT ;  /* 0x0000009483957209 */ /* 0x000fe20007810000 */
[----:B------:R-:W-:Y:S01]  /*6b90*/  MUFU.EX2 R11, R11 ;  /* 0x0000000b000b7308 */ /* 0x000fe20000000800 */
[----:B------:R-:W-:-:S02]  /*6ba0*/  ISETP.GT.AND P4, PT, R6, 0x60, PT ;  /* 0x000000600600780c */ /* 0x000fc40003f84270 */
[----:B------:R-:W-:Y:S02]  /*6bb0*/  FMNMX.FTZ R148, R134, R149, !PT ;  /* 0x0000009586947209 */ /* 0x000fe40007810000 */
[----:B------:R-:W-:Y:S02]  /*6bc0*/  ISETP.GT.AND P5, PT, R6, 0x61, PT ;  /* 0x000000610600780c */ /* 0x000fe40003fa4270 */
[----:B------:R-:W-:Y:S01]  /*6bd0*/  FSEL R124, R106, -INF , P4 ;  /* 0xff8000006a7c7808 */ /* 0x000fe20002000000 */
[----:B------:R-:W-:Y:S01]  /*6be0*/  MUFU.EX2 R12, R12 ;  /* 0x0000000c000c7308 */ /* 0x000fe20000000800 */
[----:B------:R-:W-:Y:S02]  /*6bf0*/  FMNMX.FTZ R149, R135, R148, !PT ;  /* 0x0000009487957209 */ /* 0x000fe40007810000 */
[----:B------:R-:W-:Y:S02]  /*6c00*/  ISETP.GT.AND P4, PT, R6, 0x68, PT ;  /* 0x000000680600780c */ /* 0x000fe40003f84270 */
[----:B------:R-:W-:-:S02]  /*6c10*/  FSEL R107, R107, -INF , P5 ;  /* 0xff8000006b6b7808 */ /* 0x000fc40002800000 */
[----:B------:R-:W-:Y:S01]  /*6c20*/  FMNMX.FTZ R148, R124, R149, !PT ;  /* 0x000000957c947209 */ /* 0x000fe20007810000 */
[----:B------:R0:W-:Y:S01]  /*6c30*/  MUFU.EX2 R106, R152 ;  /* 0x00000098006a7308 */ /* 0x0001e20000000800 */
[----:B------:R-:W-:Y:S02]  /*6c40*/  ISETP.GT.AND P5, PT, R6, 0x69, PT ;  /* 0x000000690600780c */ /* 0x000fe40003fa4270 */
[----:B------:R-:W-:Y:S02]  /*6c50*/  FSEL R110, R110, -INF , P4 ;  /* 0xff8000006e6e7808 */ /* 0x000fe40002000000 */
[----:B------:R-:W-:Y:S02]  /*6c60*/  FMNMX.FTZ R149, R107, R148, !PT ;  /* 0x000000946b957209 */ /* 0x000fe40007810000 */
[----:B------:R-:W-:Y:S01]  /*6c70*/  ISETP.GT.AND P4, PT, R6, 0x70, PT ;  /* 0x000000700600780c */ /* 0x000fe20003f84270 */
[----:B------:R-:W-:Y:S01]  /*6c80*/  MUFU.EX2 R14, R14 ;  /* 0x0000000e000e7308 */ /* 0x000fe20000000800 */
[----:B------:R-:W-:Y:S01]  /*6c90*/  FSEL R111, R111, -INF , P5 ;  /* 0xff8000006f6f7808 */ /* 0x000fe20002800000 */
[----:B0-----:R-:W-:Y:S01]  /*6ca0*/  FFMA.FTZ R152, R128, UR37, -R8 ;  /* 0x0000002580987c23 */ /* 0x001fe20008010808 */
[----:B------:R-:W-:-:S02]  /*6cb0*/  FMNMX.FTZ R148, R110, R149, !PT ;  /* 0x000000956e947209 */ /* 0x000fc40007810000 */
[----:B------:R-:W-:Y:S02]  /*6cc0*/  ISETP.GT.AND P5, PT, R6, 0x71, PT ;  /* 0x000000710600780c */ /* 0x000fe40003fa4270 */
[----:B------:R-:W-:Y:S01]  /*6cd0*/  FSEL R128, R114, -INF , P4 ;  /* 0xff80000072807808 */ /* 0x000fe20002000000 */
[----:B------:R-:W-:Y:S01]  /*6ce0*/  MUFU.EX2 R15, R15 ;  /* 0x0000000f000f7308 */ /* 0x000fe20000000800 */
[----:B------:R-:W-:Y:S02]  /*6cf0*/  FMNMX.FTZ R149, R111, R148, !PT ;  /* 0x000000946f957209 */ /* 0x000fe40007810000 */
[----:B------:R-:W-:Y:S02]  /*6d00*/  ISETP.GT.AND P4, PT, R6, 0x78, PT ;  /* 0x000000780600780c */ /* 0x000fe40003f84270 */
[----:B------:R-:W-:Y:S02]  /*6d10*/  FSEL R115, R115, -INF , P5 ;  /* 0xff80000073737808 */ /* 0x000fe40002800000 */
[----:B------:R-:W-:Y:S01]  /*6d20*/  FMNMX.FTZ R148, R128, R149, !PT ;  /* 0x0000009580947209 */ /* 0x000fe20007810000 */
[----:B------:R0:W-:Y:S01]  /*6d30*/  MUFU.EX2 R114, R152 ;  /* 0x0000009800727308 */ /* 0x0001e20000000800 */
[----:B------:R-:W-:-:S02]  /*6d40*/  ISETP.GT.AND P5, PT, R6, 0x79, PT ;  /* 0x000000790600780c */ /* 0x000fc40003fa4270 */
[----:B------:R-:W-:Y:S02]  /*6d50*/  FSEL R118, R118, -INF , P4 ;  /* 0xff80000076767808 */ /* 0x000fe40002000000 */
[----:B------:R-:W-:Y:S02]  /*6d60*/  FMNMX.FTZ R149, R115, R148, !PT ;  /* 0x0000009473957209 */ /* 0x000fe40007810000 */
[----:B------:R-:W-:Y:S01]  /*6d70*/  FSEL R119, R119, -INF , P5 ;  /* 0xff80000077777808 */ /* 0x000fe20002800000 */
[----:B------:R-:W-:Y:S01]  /*6d80*/  MUFU.EX2 R20, R20 ;  /* 0x0000001400147308 */ /* 0x000fe20000000800 */
[----:B------:R-:W-:Y:S02]  /*6d90*/  ISETP.GT.AND P4, PT, R6, 0x80, PT ;  /* 0x000000800600780c */ /* 0x000fe40003f84270 */
[----:B------:R-:W-:Y:S01]  /*6da0*/  FMNMX.FTZ R148, R118, R149, !PT ;  /* 0x0000009576947209 */ /* 0x000fe20007810000 */
[----:B------:R-:W-:Y:S02]  /*6db0*/  WARPGROUP.DEPBAR.LE gsb0, 0x0 ;  /* 0x00008000000079c5 */ /* 0x000fe40000010000 */
[----:B------:R-:W-:Y:S01]  /*6dc0*/  ISETP.GT.AND P5, PT, R6, 0x81, PT ;  /* 0x000000810600780c */ /* 0x000fe20003fa4270 */
[----:B------:R-:W-:Y:S01]  /*6dd0*/  WARPGROUP.ARRIVE ;  /* 0x00000000000079c5 */ /* 0x000fe20000000000 */
[----:B------:R-:W-:Y:S01]  /*6de0*/  FSEL R132, R90, -INF , P4 ;  /* 0xff8000005a847808 */ /* 0x000fe20002000000 */
[----:B------:R-:W-:Y:S01]  /*6df0*/  MUFU.EX2 R21, R21 ;  /* 0x0000001500157308 */ /* 0x000fe20000000800 */
[----:B------:R-:W-:-:S02]  /*6e00*/  FMNMX.FTZ R149, R119, R148, !PT ;  /* 0x0000009477957209 */ /* 0x000fc40007810000 */
[----:B------:R-:W-:Y:S01]  /*6e10*/  ISETP.GT.AND P4, PT, R6, 0x88, PT ;  /* 0x000000880600780c */ /* 0x000fe20003f84270 */
[----:B------:R-:W-:Y:S01]  /*6e20*/  QGMMA.64x128x32.F32.E4M3.E4M3 R24, R172, gdesc[UR4], R24, gsb0 ;  /* 0x01e00004ac187df3 */ /* 0x000fe20008000818 */
[----:B------:R-:W-:Y:S01]  /*6e30*/  FSEL R91, R91, -INF , P5 ;  /* 0xff8000005b5b7808 */ /* 0x000fe20002800000 */
[----:B------:R-:W-:Y:S01]  /*6e40*/  UIADD3 UR6, UR10, 0x400, URZ ;  /* 0x000004000a067890 */ /* 0x000fe2000fffe03f */
[----:B0-----:R-:W-:Y:S01]  /*6e50*/  FMNMX.FTZ R152, R132, R149, !PT ;  /* 0x0000009584987209 */ /* 0x001fe20007810000 */
[----:B------:R0:W-:Y:S01]  /*6e60*/  MUFU.EX2 R90, R153 ;  /* 0x00000099005a7308 */ /* 0x0001e20000000800 */
[----:B------:R-:W-:Y:S01]  /*6e70*/  ISETP.GT.AND P5, PT, R6, 0x89, PT ;  /* 0x000000890600780c */ /* 0x000fe20003fa4270 */
[----:B------:R-:W-:Y:S01]  /*6e80*/  UMOV UR7, 0xc0000010 ;  /* 0xc000001000077882 */ /* 0x000fe20000000000 */
[----:B------:R-:W-:Y:S01]  /*6e90*/  FSEL R148, R94, -INF , P4 ;  /* 0xff8000005e947808 */ /* 0x000fe20002000000 */
[----:B------:R-:W-:Y:S01]  /*6ea0*/  FFMA.FTZ R94, R104, UR37, -R8 ;  /* 0x00000025685e7c23 */ /* 0x000fe20008010808 */
[----:B------:R-:W-:-:S02]  /*6eb0*/  FMNMX.FTZ R149, R91, R152, !PT ;  /* 0x000000985b957209 */ /* 0x000fc40007810000 */
[----:B------:R-:W-:Y:S01]  /*6ec0*/  ISETP.GT.AND P4, PT, R6, 0x90, PT ;  /* 0x000000900600780c */ /* 0x000fe20003f84270 */
[----:B------:R-:W-:Y:S01]  /*6ed0*/  MUFU.EX2 R136, R136 ;  /* 0x0000008800887308 */ /* 0x000fe20000000800 */
[----:B------:R-:W-:Y:S02]  /*6ee0*/  FSEL R95, R95, -INF , P5 ;  /* 0xff8000005f5f7808 */ /* 0x000fe40002800000 */
[----:B------:R-:W-:Y:S02]  /*6ef0*/  FMNMX.FTZ R104, R148, R149, !PT ;  /* 0x0000009594687209 */ /* 0x000fe40007810000 */
[----:B------:R-:W-:Y:S02]  /*6f00*/  ISETP.GT.AND P5, PT, R6, 0x91, PT ;  /* 0x000000910600780c */ /* 0x000fe40003fa4270 */
[----:B------:R-:W-:Y:S01]  /*6f10*/  FSEL R98, R98, -INF , P4 ;  /* 0xff80000062627808 */ /* 0x000fe20002000000 */
[----:B------:R-:W-:Y:S01]  /*6f20*/  MUFU.EX2 R137, R137 ;  /* 0x0000008900897308 */ /* 0x000fe20000000800 */
[----:B------:R-:W-:-:S02]  /*6f30*/  FMNMX.FTZ R149, R95, R104, !PT ;  /* 0x000000685f957209 */ /* 0x000fc40007810000 */
[----:B------:R-:W-:Y:S02]  /*6f40*/  ISETP.GT.AND P4, PT, R6, 0x98, PT ;  /* 0x000000980600780c */ /* 0x000fe40003f84270 */
[----:B------:R-:W-:Y:S02]  /*6f50*/  FSEL R99, R99, -INF , P5 ;  /* 0xff80000063637808 */ /* 0x000fe40002800000 */
[----:B------:R-:W-:Y:S01]  /*6f60*/  FMNMX.FTZ R104, R98, R149, !PT ;  /* 0x0000009562687209 */ /* 0x000fe20007810000 */
[----:B------:R-:W-:Y:S01]  /*6f70*/  MUFU.EX2 R141, R141 ;  /* 0x0000008d008d7308 */ /* 0x000fe20000000800 */
[----:B------:R-:W-:Y:S02]  /*6f80*/  ISETP.GT.AND P5, PT, R6, 0x99, PT ;  /* 0x000000990600780c */ /* 0x000fe40003fa4270 */
[----:B------:R-:W-:Y:S02]  /*6f90*/  FSEL R102, R102, -INF , P4 ;  /* 0xff80000066667808 */ /* 0x000fe40002000000 */
[----:B------:R-:W-:Y:S01]  /*6fa0*/  FMNMX.FTZ R149, R99, R104, !PT ;  /* 0x0000006863957209 */ /* 0x000fe20007810000 */
[--C-:B------:R-:W-:Y:S01]  /*6fb0*/  FFMA.FTZ R104, R108, UR37, -R8.reuse ;  /* 0x000000256c687c23 */ /* 0x100fe20008010808 */
[----:B------:R-:W-:Y:S01]  /*6fc0*/  FSEL R103, R103, -INF , P5 ;  /* 0xff80000067677808 */ /* 0x000fe20002800000 */
[--C-:B------:R-:W-:Y:S01]  /*6fd0*/  FFMA.FTZ R108, R112, UR37, -R8.reuse ;  /* 0x00000025706c7c23 */ /* 0x100fe20008010808 */
[----:B------:R-:W-:Y:S01]  /*6fe0*/  FMNMX.FTZ R6, R102, R149, !PT ;  /* 0x0000009566067209 */ /* 0x000fe20007810000 */
[----:B------:R-:W-:Y:S01]  /*6ff0*/  FFMA.FTZ R112, R116, UR37, -R8 ;  /* 0x0000002574707c23 */ /* 0x000fe20008010808 */
[----:B------:R-:W-:Y:S02]  /*7000*/  MUFU.EX2 R13, R13 ;  /* 0x0000000d000d7308 */ /* 0x000fe40000000800 */
[----:B------:R-:W-:-:S05]  /*7010*/  FMNMX.FTZ R6, R103, R6, !PT ;  /* 0x0000000667067209 */ /* 0x000fca0007810000 */
[----:B------:R-:W1:Y:S01]  /*7020*/  SHFL.BFLY PT, R149, R6, 0x2, 0x1f ;  /* 0x0c401f0006957f89 */ /* 0x000e6200000e0000 */
        /* <DEDUP_REMOVED lines=9> */
[----:B-1----:R-:W-:Y:S01]  /*70c0*/  FMNMX.FTZ R6, R149, R6, !PT ;  /* 0x0000000695067209 */ /* 0x002fe20007810000 */
[----:B------:R-:W-:-:S03]  /*70d0*/  IMAD.U32 R149, RZ, RZ, UR37 ;  /* 0x00000025ff957e24 */ /* 0x000fc6000f8e00ff */
[C---:B------:R-:W-:Y:S01]  /*70e0*/  FSETP.NEU.FTZ.AND P4, PT, R6.reuse, -INF , PT ;  /* 0xff8000000600780b */ /* 0x040fe20003f9d000 */
[----:B------:R-:W-:-:S02]  /*70f0*/  FFMA.FTZ R116, R6, R149, -8 ;  /* 0xc100000006747423 */ /* 0x000fc40000010095 */
[----:B------:R-:W-:Y:S03]  /*7100*/  MUFU.EX2 R94, R94 ;  /* 0x0000005e005e7308 */ /* 0x000fe60000000800 */
[----:B------:R-:W-:-:S05]  /*7110*/  FSEL R8, R116, RZ, P4 ;  /* 0x000000ff74087208 */ /* 0x000fca0002000000 */
[----:B------:R-:W-:Y:S01]  /*7120*/  MUFU.EX2 R105, R105 ;  /* 0x0000006900697308 */ /* 0x000fe20000000800 */
[----:B------:R-:W-:-:S01]  /*7130*/  FFMA.FTZ R152, R158, UR37, -R8 ;  /* 0x000000259e987c23 */ /* 0x000fc20008010808 */
[--C-:B0-----:R-:W-:Y:S01]  /*7140*/  FFMA.FTZ R153, R159, UR37, -R8.reuse ;  /* 0x000000259f997c23 */ /* 0x101fe20008010808 */
[----:B------:R-:W-:Y:S01]  /*7150*/  FSEL R158, R6, RZ, P4 ;  /* 0x000000ff069e7208 */ /* 0x000fe20002000000 */
[--C-:B------:R-:W-:Y:S01]  /*7160*/  FFMA.FTZ R149, R154, UR37, -R8.reuse ;  /* 0x000000259a957c23 */ /* 0x100fe20008010808 */
[----:B------:R-:W-:Y:S01]  /*7170*/  FSEL R159, R0, RZ, P3 ;  /* 0x000000ff009f7208 */ /* 0x000fe20001800000 */
[--C-:B------:R-:W-:Y:S01]  /*7180*/  FFMA.FTZ R116, R155, UR37, -R8.reuse ;  /* 0x000000259b747c23 */ /* 0x100fe20008010808 */
[----:B------:R-:W-:-:S01]  /*7190*/  FFMA.FTZ R154, R162, UR37, -R8 ;  /* 0x00000025a29a7c23 */ /* 0x000fc20008010808 */
[----:B------:R-:W-:Y:S01]  /*71a0*/  FADD.FTZ R158, -R158, R5 ;  /* 0x000000059e9e7221 */ /* 0x000fe20000010100 */
[----:B------:R-:W-:Y:S01]  /*71b0*/  MUFU.EX2 R152, R152 ;  /* 0x0000009800987308 */ /* 0x000fe20000000800 */
[----:B------:R-:W-:-:S01]  /*71c0*/  FADD.FTZ R159, -R159, R4 ;  /* 0x000000049f9f7221 */ /* 0x000fc20000010100 */
[--C-:B------:R-:W-:Y:S01]  /*71d0*/  FFMA.FTZ R155, R163, UR37, -R8.reuse ;  /* 0x00000025a39b7c23 */ /* 0x100fe20008010808 */
[----:B------:R-:W-:Y:S01]  /*71e0*/  FMUL.FTZ R158, R158, UR37 ;  /* 0x000000259e9e7c20 */ /* 0x000fe20008410000 */
[--C-:B------:R-:W-:Y:S01]  /*71f0*/  FFMA.FTZ R156, R166, UR37, -R8.reuse ;  /* 0x00000025a69c7c23 */ /* 0x100fe20008010808 */
[----:B------:R-:W-:Y:S01]  /*7200*/  FMUL.FTZ R159, R159, UR37 ;  /* 0x000000259f9f7c20 */ /* 0x000fe20008410000 */
        /* <DEDUP_REMOVED lines=14> */
[----:B------:R-:W-:-:S02]  /*72f0*/  WARPGROUP.DEPBAR.LE gsb0, 0x0 ;  /* 0x00008000000079c5 */ /* 0x000fc40000010000 */
[----:B------:R-:W-:Y:S01]  /*7300*/  WARPGROUP.ARRIVE ;  /* 0x00000000000079c5 */ /* 0x000fe20000000000 */
[--C-:B------:R-:W-:Y:S01]  /*7310*/  FFMA.FTZ R127, R127, UR37, -R8.reuse ;  /* 0x000000257f7f7c23 */ /* 0x100fe20008010808 */
[----:B------:R-:W1:Y:S01]  /*7320*/  MUFU.EX2 R158, R158 ;  /* 0x0000009e009e7308 */ /* 0x000e620000000800 */
[----:B------:R-:W-:-:S01]  /*7330*/  FFMA.FTZ R130, R130, UR37, -R8 ;  /* 0x0000002582827c23 */ /* 0x000fc20008010808 */
[--C-:B------:R-:W-:Y:S01]  /*7340*/  FFMA.FTZ R131, R131, UR37, -R8.reuse ;  /* 0x0000002583837c23 */ /* 0x100fe20008010808 */
[----:B------:R-:W-:-:S01]  /*7350*/  FFMA.FTZ R134, R134, UR37, -R8 ;  /* 0x0000002586867c23 */ /* 0x000fc20008010808 */
[----:B------:R-:W-:Y:S01]  /*7360*/  QGMMA.64x128x32.F32.E4M3.E4M3 R24, R168, gdesc[UR4], R24, gsb0 ;  /* 0x01e00004a8187df3 */ /* 0x000fe20008000818 */
[----:B------:R-:W-:-:S01]  /*7370*/  FFMA.FTZ R135, R135, UR37, -R8 ;  /* 0x0000002587877c23 */ /* 0x000fc20008010808 */
[--C-:B------:R-:W-:Y:S01]  /*7380*/  FFMA.FTZ R124, R124, UR37, -R8.reuse ;  /* 0x000000257c7c7c23 */ /* 0x100fe20008010808 */
[----:B------:R-:W-:-:S01]  /*7390*/  FFMA.FTZ R107, R107, UR37, -R8 ;  /* 0x000000256b6b7c23 */ /* 0x000fc20008010808 */
[----:B------:R-:W2:Y:S01]  /*73a0*/  MUFU.EX2 R116, R116 ;  /* 0x0000007400747308 */ /* 0x000ea20000000800 */
        /* <DEDUP_REMOVED lines=8> */
[----:B-1----:R-:W-:-:S01]  /*7430*/  FFMA.FTZ R3, R158, R2, R149 ;  /* 0x000000029e037223 */ /* 0x002fc20000010095 */
[--C-:B------:R-:W-:Y:S01]  /*7440*/  FFMA.FTZ R148, R148, UR37, -R8.reuse ;  /* 0x0000002594947c23 */ /* 0x100fe20008010808 */
[----:B------:R-:W-:-:S01]  /*7450*/  FFMA.FTZ R95, R95, UR37, -R8 ;  /* 0x000000255f5f7c23 */ /* 0x000fc20008010808 */
[--C-:B------:R-:W-:Y:S01]  /*7460*/  FFMA.FTZ R99, R99, UR37, -R8.reuse ;  /* 0x0000002563637c23 */ /* 0x100fe20008010808 */
[----:B------:R-:W-:-:S03]  /*7470*/  FFMA.FTZ R102, R102, UR37, -R8 ;  /* 0x0000002566667c23 */ /* 0x000fc60008010808 */
[----:B------:R-:W1:Y:S01]  /*7480*/  MUFU.EX2 R154, R154 ;  /* 0x0000009a009a7308 */ /* 0x000e620000000800 */
[----:B--2---:R-:W-:-:S04]  /*7490*/  FADD.FTZ R3, R116, R3 ;  /* 0x0000000374037221 */ /* 0x004fc80000010000 */
[----:B------:R-:W-:-:S03]  /*74a0*/  FADD.FTZ R2, R152, R3 ;  /* 0x0000000398027221 */ /* 0x000fc60000010000 */
[----:B------:R-:W2:Y:S01]  /*74b0*/  MUFU.EX2 R155, R155 ;  /* 0x0000009b009b7308 */ /* 0x000ea20000000800 */
[----:B0-----:R-:W-:-:S07]  /*74c0*/  FADD.FTZ R3, R153, R2 ;  /* 0x0000000299037221 */ /* 0x001fce0000010000 */
[----:B------:R0:W-:Y:S08]  /*74d0*/  MUFU.EX2 R4, R145 ;  /* 0x0000009100047308 */ /* 0x0001f00000000800 */
[----:B------:R-:W3:Y:S01]  /*74e0*/  MUFU.EX2 R156, R156 ;  /* 0x0000009c009c7308 */ /* 0x000ee20000000800 */
        /* <DEDUP_REMOVED lines=8> */
[----:B------:R-:W-:-:S01]  /*7570*/  FADD.FTZ R2, R20, R3 ;  /* 0x0000000314027221 */ /* 0x000fc20000010000 */
[----:B---3--:R-:W-:-:S03]  /*7580*/  FADD.FTZ R160, R156, R145 ;  /* 0x000000919ca07221 */ /* 0x008fc60000010000 */
[----:B------:R-:W-:-:S03]  /*7590*/  FADD.FTZ R3, R21, R2 ;  /* 0x0000000215037221 */ /* 0x000fc60000010000 */
        /* <DEDUP_REMOVED lines=25> */
[----:B--2---:R-:W-:-:S01]  /*7730*/  FADD.FTZ R3, R151, R2 ;  /* 0x0000000297037221 */ /* 0x004fc20000010000 */
[----:B------:R-:W-:Y:S01]  /*7740*/  FADD.FTZ R2, R120, R145 ;  /* 0x0000009178027221 */ /* 0x000fe20000010000 */
[----:B------:R-:W-:-:S01]  /*7750*/  FFMA.FTZ R145, R119, UR37, -R8 ;  /* 0x0000002577917c23 */ /* 0x000fc20008010808 */
[----:B------:R-:W-:-:S04]  /*7760*/  FFMA.FTZ R119, R132, UR37, -R8 ;  /* 0x0000002584777c23 */ /* 0x000fc80008010808 */
[----:B------:R-:W2:Y:S01]  /*7770*/  MUFU.EX2 R127, R127 ;  /* 0x0000007f007f7308 */ /* 0x000ea20000000800 */
[----:B0-----:R-:W-:-:S01]  /*7780*/  FADD.FTZ R160, R122, R3 ;  /* 0x000000037aa07221 */ /* 0x001fc20000010000 */
[----:B------:R-:W-:Y:S01]  /*7790*/  FADD.FTZ R3, R121, R2 ;  /* 0x0000000279037221 */ /* 0x000fe20000010000 */
[----:B------:R-:W-:-:S03]  /*77a0*/  WARPGROUP.DEPBAR.LE gsb0, 0x0 ;  /* 0x00008000000079c5 */ /* 0x000fc60000010000 */
[----:B------:R-:W-:Y:S02]  /*77b0*/  FADD.FTZ R2, R106, R3 ;  /* 0x000000036a027221 */ /* 0x000fe40000010000 */
[----:B------:R-:W0:Y:S01]  /*77c0*/  MUFU.EX2 R130, R130 ;  /* 0x0000008200827308 */ /* 0x000e220000000800 */
[----:B-1----:R-:W-:-:S01]  /*77d0*/  FADD.FTZ R159, R123, R160 ;  /* 0x000000a07b9f7221 */ /* 0x002fc20000010000 */
[----:B------:R-:W-:-:S03]  /*77e0*/  FADD.FTZ R3, R125, R2 ;  /* 0x000000027d037221 */ /* 0x000fc60000010000 */
[----:B------:R-:W-:Y:S01]  /*77f0*/  FADD.FTZ R160, R4, R159 ;  /* 0x0000009f04a07221 */ /* 0x000fe20000010000 */
        /* <DEDUP_REMOVED lines=11> */
[----:B------:R-:W-:Y:S01]  /*78b0*/  FFMA.FTZ R132, R91, UR37, -R8 ;  /* 0x000000255b847c23 */ /* 0x000fe20008010808 */
[----:B------:R-:W-:-:S05]  /*78c0*/  FADD.FTZ R3, R105, R2 ;  /* 0x0000000269037221 */ /* 0x000fca0000010000 */
        /* <DEDUP_REMOVED lines=12> */
[--C-:B------:R-:W-:Y:S01]  /*7990*/  FFMA.FTZ R91, R98, UR37, -R8.reuse ;  /* 0x00000025625b7c23 */ /* 0x100fe20008010808 */
[----:B------:R-:W-:-:S05]  /*79a0*/  FFMA.FTZ R8, R103, UR37, -R8 ;  /* 0x0000002567087c23 */ /* 0x000fca0008010808 */
[----:B------:R-:W1:Y:S01]  /*79b0*/  MUFU.EX2 R108, R108 ;  /* 0x0000006c006c7308 */ /* 0x000e620000000800 */
[----:B--2---:R-:W-:-:S01]  /*79c0*/  FADD.FTZ R3, R109, R2 ;  /* 0x000000026d037221 */ /* 0x004fc20000010000 */
[----:B------:R-:W-:-:S06]  /*79d0*/  IADD3 R2, -R196, 0xb, RZ ;  /* 0x0000000bc4027810 */ /* 0x000fcc0007ffe1ff */
[----:B------:R-:W-:Y:S01]  /*79e0*/  MUFU.EX2 R128, R128 ;  /* 0x0000008000807308 */ /* 0x000fe20000000800 */
[----:B0-----:R-:W-:-:S07]  /*79f0*/  FADD.FTZ R159, R111, R160 ;  /* 0x000000a06f9f7221 */ /* 0x001fce0000010000 */
[----:B------:R-:W0:Y:S01]  /*7a00*/  MUFU.EX2 R113, R113 ;  /* 0x0000007100717308 */ /* 0x000e220000000800 */
[----:B-1----:R-:W-:-:S07]  /*7a10*/  FADD.FTZ R98, R108, R3 ;  /* 0x000000036c627221 */ /* 0x002fce0000010000 */
        /* <DEDUP_REMOVED lines=11> */
[----:B-1----:R-:W-:-:S07]  /*7ad0*/  FADD.FTZ R98, R88, R3 ;  /* 0x0000000358627221 */ /* 0x002fce0000010000 */
[----:B------:R-:W-:Y:S01]  /*7ae0*/  MUFU.EX2 R89, R89 ;  /* 0x0000005900597308 */ /* 0x000fe20000000800 */
[----:B--2---:R-:W-:-:S04]  /*7af0*/  FADD.FTZ R148, R128, R159 ;  /* 0x0000009f80947221 */ /* 0x004fc80000010000 */
[----:B------:R-:W-:-:S03]  /*7b00*/  FADD.FTZ R159, R115, R148 ;  /* 0x00000094739f7221 */ /* 0x000fc60000010000 */
[----:B------:R-:W1:Y:S01]  /*7b10*/  MUFU.EX2 R132, R132 ;  /* 0x0000008400847308 */ /* 0x000e620000000800 */
[----:B------:R-:W-:-:S04]  /*7b20*/  FADD.FTZ R148, R118, R159 ;  /* 0x0000009f76947221 */ /* 0x000fc80000010000 */
[----:B------:R-:W-:-:S03]  /*7b30*/  FADD.FTZ R148, R145, R148 ;  /* 0x0000009491947221 */ /* 0x000fc60000010000 */
[----:B------:R-:W2:Y:S01]  /*7b40*/  MUFU.EX2 R92, R92 ;  /* 0x0000005c005c7308 */ /* 0x000ea20000000800 */
[----:B0-----:R-:W-:-:S07]  /*7b50*/  FADD.FTZ R3, R119, R148 ;  /* 0x0000009477037221 */ /* 0x001fce0000010000 */
[----:B------:R0:W-:Y:S01]  /*7b60*/  MUFU.EX2 R161, R95 ;  /* 0x0000005f00a17308 */ /* 0x0001e20000000800 */
[----:B-1----:R-:W-:-:S04]  /*7b70*/  FADD.FTZ R3, R132, R3 ;  /* 0x0000000384037221 */ /* 0x002fc80000010000 */
[----:B------:R-:W-:-:S03]  /*7b80*/  FADD.FTZ R3, R162, R3 ;  /* 0x00000003a2037221 */ /* 0x000fc60000010000 */
[----:B------:R-:W1:Y:S01]  /*7b90*/  MUFU.EX2 R93, R93 ;  /* 0x0000005d005d7308 */ /* 0x000e620000000800 */
[----:B0-----:R-:W-:-:S05]  /*7ba0*/  IMAD.U32 R95, RZ, RZ, UR54 ;  /* 0x00000036ff5f7e24 */ /* 0x001fca000f8e00ff */
[----:B------:R-:W-:Y:S01]  /*7bb0*/  @!P1 LEA R95, R95, UR41, 0x3 ;  /* 0x000000295f5f9c11 */ /* 0x000fe2000f8e18ff */
[----:B------:R0:W-:Y:S06]  /*7bc0*/  BAR.ARV R2, 0x100 ;  /* 0x000400020000751d */ /* 0x0001ec0000002000 */
[----:B------:R-:W3:Y:S01]  /*7bd0*/  MUFU.EX2 R96, R96 ;  /* 0x0000006000607308 */ /* 0x000ee20000000800 */
[----:B0-----:R-:W-:Y:S02]  /*7be0*/  @!P1 VIADD R2, R95, 0x29840 ;  /* 0x000298405f029836 */ /* 0x001fe40000000000 */
[----:B------:R-:W-:-:S03]  /*7bf0*/  FADD.FTZ R95, R89, R98 ;  /* 0x00000062595f7221 */ /* 0x000fc60000010000 */
[----:B------:R-:W-:Y:S02]  /*7c00*/  @!P1 PRMT R2, RZ, 0x654, R2 ;  /* 0x00000654ff029816 */ /* 0x000fe40000000002 */
[----:B------:R-:W0:Y:S01]  /*7c10*/  MUFU.EX2 R91, R91 ;  /* 0x0000005b005b7308 */ /* 0x000e220000000800 */
[----:B--2---:R-:W-:-:S01]  /*7c20*/  FADD.FTZ R98, R92, R95 ;  /* 0x0000005f5c627221 */ /* 0x004fc20000010000 */
[----:B------:R2:W-:Y:S03]  /*7c30*/  @!P1 SYNCS.ARRIVE.TRANS64.RED.A1T0 RZ, [R2+URZ], RZ ;  /* 0x000000ff02ff99a7 */ /* 0x0005e6000810043f */
[----:B-1----:R-:W-:-:S03]  /*7c40*/  FADD.FTZ R95, R93, R98 ;  /* 0x000000625d5f7221 */ /* 0x002fc60000010000 */
[----:B------:R-:W1:Y:S01]  /*7c50*/  MUFU.EX2 R97, R97 ;  /* 0x0000006100617308 */ /* 0x000e620000000800 */
[----:B---3--:R-:W-:-:S01]  /*7c60*/  FADD.FTZ R98, R96, R95 ;  /* 0x0000005f60627221 */ /* 0x008fc20000010000 */
[----:B--2---:R-:W-:-:S06]  /*7c70*/  FADD.FTZ R2, R161, R3 ;  /* 0x00000003a1027221 */ /* 0x004fcc0000010000 */
        /* <DEDUP_REMOVED lines=14> */
.L_x_2010:
[----:B------:R-:W-:Y:S01]  /*7d60*/  UISETP.GT.AND UP1, UPT, UR53, UR52, UPT ;  /* 0x000000343500728c */ /* 0x000fe2000bf24270 */
[----:B------:R-:W-:Y:S01]  /*7d70*/  F2FP.SATFINITE.E4M3.F32.PACK_AB_MERGE_C R11, R12, R11, RZ ;  /* 0x0000000b0c0b723e */ /* 0x000fe200048070ff */
[----:B------:R-:W-:Y:S01]  /*7d80*/  ULEA UR6, UR55, UR41, 0x3 ;  /* 0x0000002937067291 */ /* 0x000fe2000f8e183f */
[----:B------:R-:W-:Y:S01]  /*7d90*/  F2FP.SATFINITE.E4M3.F32.PACK_AB_MERGE_C R4, R127, R4, RZ ;  /* 0x000000047f04723e */ /* 0x000fe200048070ff */
[----:B------:R-:W-:Y:S01]  /*7da0*/  UIADD3 UR53, UR53, -0x1, URZ ;  /* 0xffffffff35357890 */ /* 0x000fe2000fffe03f */
[----:B------:R-:W-:Y:S01]  /*7db0*/  F2FP.SATFINITE.E4M3.F32.PACK_AB_MERGE_C R152, R153, R152, RZ ;  /* 0x000000989998723e */ /* 0x000fe200048070ff */
[----:B------:R-:W-:Y:S01]  /*7dc0*/  UIADD3 UR6, UR6, 0x29860, URZ ;  /* 0x0002986006067890 */ /* 0x000fe2000fffe03f */
[----:B------:R-:W-:Y:S01]  /*7dd0*/  PLOP3.LUT P3, PT, PT, PT, UP1, 0x80, 0x0 ;  /* 0x000000000000781c */ /* 0x000fe20003f6f018 */
[----:B------:R-:W-:Y:S01]  /*7de0*/  UMOV UR56, UR44 ;  /* 0x0000002c00387c82 */ /* 0x000fe20008000000 */
[----:B------:R-:W-:Y:S01]  /*7df0*/  F2FP.SATFINITE.E4M3.F32.PACK_AB_MERGE_C R20, R21, R20, RZ ;  /* 0x000000141514723e */ /* 0x000fe200048070ff */
[----:B------:R-:W-:Y:S01]  /*7e00*/  UPRMT UR6, UR40, 0x654, UR6 ;  /* 0x0000065428067896 */ /* 0x000fe20008000006 */
[----:B------:R-:W-:Y:S01]  /*7e10*/  F2FP.SATFINITE.E4M3.F32.PACK_AB_MERGE_C R156, R157, R156, RZ ;  /* 0x0000009c9d9c723e */ /* 0x000fe200048070ff */
[----:B------:R-:W-:Y:S01]  /*7e20*/  UMOV UR55, UR54 ;  /* 0x0000003600377c82 */ /* 0x000fe20008000000 */
[----:B------:R-:W-:Y:S01]  /*7e30*/  F2FP.SATFINITE.E4M3.F32.PACK_AB_MERGE_C R138, R141, R138, RZ ;  /* 0x0000008a8d8a723e */ /* 0x000fe200048070ff */
[-C--:B------:R-:W-:Y:S01]  /*7e40*/  FMUL.FTZ R24, R24, R5.reuse ;  /* 0x0000000518187220 */ /* 0x080fe20000410000 */
[----:B------:R-:W-:Y:S01]  /*7e50*/  F2FP.SATFINITE.E4M3.F32.PACK_AB_MERGE_C R142, R143, R142, RZ ;  /* 0x0000008e8f8e723e */ /* 0x000fe200048070ff */
[----:B------:R-:W-:Y:S01]  /*7e60*/  FMUL.FTZ R25, R25, R5 ;  /* 0x0000000519197220 */ /* 0x000fe20000410000 */
        /* <DEDUP_REMOVED lines=100> */
.L_x_2001:
[----:B------:R-:W-:-:S13]  /*84b0*/  ISETP.LE.AND P2, PT, RZ, UR53, PT ;  /* 0x00000035ff007c0c */ /* 0x000fda000bf43270 */
[----:B------:R-:W-:Y:S05]  /*84c0*/  @!P2 BRA `(.L_x_2012) ;  /* 0x0000002c0028a947 */ /* 0x000fea0003800000 */
[----:B------:R-:W-:Y:S01]  /*84d0*/  IMAD.MOV.U32 R7, RZ, RZ, R6 ;  /* 0x000000ffff077224 */ /* 0x000fe200078e0006 */
[----:B------:R-:W-:Y:S01]  /*84e0*/  UMOV UR52, UR44 ;  /* 0x0000002c00347c82 */ /* 0x000fe20008000000 */
[----:B------:R-:W-:Y:S01]  /*84f0*/  IMAD.MOV.U32 R5, RZ, RZ, R0 ;  /* 0x000000ffff057224 */ /* 0x000fe200078e0000 */
[----:B------:R-:W-:-:S06]  /*8500*/  UMOV UR48, UR49 ;  /* 0x0000003100307c82 */ /* 0x000fcc0008000000 */
.L_x_2022:
        /* <DEDUP_REMOVED lines=9> */
.L_x_2014:
[----:B------:R-:W-:Y:S01]  /*85a0*/  ULEA UR6, UR49, UR41, 0x3 ;  /* 0x0000002931067291 */ /* 0x000fe2000f8e183f */
[----:B------:R-:W-:-:S05]  /*85b0*/  IMAD.U32 R0, RZ, RZ, UR44 ;  /* 0x0000002cff007e24 */ /* 0x000fca000f8e00ff */
[----:B------:R-:W-:-:S04]  /*85c0*/  SHF.L.U32 R0, R0, 0x1f, RZ ;  /* 0x0000001f00007819 */ /* 0x000fc800000006ff */
[----:B------:R0:W1:Y:S01]  /*85d0*/  SYNCS.PHASECHK.TRANS64.TRYWAIT P2, [UR6+0x29830], R0 ;  /* 0x02983000ff0075a7 */ /* 0x0000620008040146 */
[----:B------:R-:W-:Y:S05]  /*85e0*/  @!P0 BRA `(.L_x_2015) ;  /* 0x0000000000048947 */ /* 0x000fea0003800000 */
[----:B------:R-:W-:Y:S01]  /*85f0*/  BPT.TRAP 0x1 ;  /* 0x000000040000795c */ /* 0x000fe20000300000 */
.L_x_2015:
[----:B-1----:R-:W-:Y:S05]  /*8600*/  @P2 BRA `(.L_x_2013) ;  /* 0x0000000000082947 */ /* 0x002fea0003800000 */
[----:B------:R-:W1:Y:S02]  /*8610*/  SYNCS.PHASECHK.TRANS64.TRYWAIT P2, [UR6+0x29830], R0 ;  /* 0x02983000ff0075a7 */ /* 0x000e640008040146 */
[----:B-1----:R-:W-:Y:S05]  /*8620*/  @!P2 BRA `(.L_x_2016) ;  /* 0x0000009800bca947 */ /* 0x002fea0003800000 */
.L_x_2013:
[----:B------:R-:W2:Y:S01]  /*8630*/  S2R R4, SR_TID.X ;  /* 0x0000000000047919 */ /* 0x000ea20000002100 */
        /* <DEDUP_REMOVED lines=21> */
[----:B--2---:R-:W-:-:S05]  /*8790*/  SHF.R.U32.HI R4, RZ, 0x7, R4 ;  /* 0x00000007ff047819 */ /* 0x004fca0000011604 */
        /* <DEDUP_REMOVED lines=165> */
.L_x_2018:
[----:B------:R-:W-:Y:S01]  /*91f0*/  ULEA UR6, UR48, UR41, 0x3 ;  /* 0x0000002930067291 */ /* 0x000fe2000f8e183f */
[----:B------:R-:W-:-:S05]  /*9200*/  IMAD.U32 R0, RZ, RZ, UR52 ;  /* 0x00000034ff007e24 */ /* 0x000fca000f8e00ff */
[----:B------:R-:W-:-:S04]  /*9210*/  SHF.L.U32 R0, R0, 0x1f, RZ ;  /* 0x0000001f00007819 */ /* 0x000fc800000006ff */
[----:B------:R0:W1:Y:S01]  /*9220*/  SYNCS.PHASECHK.TRANS64.TRYWAIT P2, [UR6+0x29850], R0 ;  /* 0x02985000ff0075a7 */ /* 0x0000620008040146 */
[----:B------:R-:W-:Y:S05]  /*9230*/  @!P0 BRA `(.L_x_2019) ;  /* 0x0000000000048947 */ /* 0x000fea0003800000 */
[----:B------:R-:W-:Y:S01]  /*9240*/  BPT.TRAP 0x1 ;  /* 0x000000040000795c */ /* 0x000fe20000300000 */
.L_x_2019:
[----:B-1----:R-:W-:Y:S05]  /*9250*/  @P2 BRA `(.L_x_2017) ;  /* 0x0000000000082947 */ /* 0x002fea0003800000 */
[----:B------:R-:W1:Y:S02]  /*9260*/  SYNCS.PHASECHK.TRANS64.TRYWAIT P2, [UR6+0x29850], R0 ;  /* 0x02985000ff0075a7 */ /* 0x000e640008040146 */
[----:B-1----:R-:W-:Y:S05]  /*9270*/  @!P2 BRA `(.L_x_2020) ;  /* 0x0000008c00c0a947 */ /* 0x002fea0003800000 */
.L_x_2017:
        /* <DEDUP_REMOVED lines=118> */
[----:B------:R-:W-:Y:S01]  /*99e0*/  FFMA.FTZ R101, R6, R149, -8 ;  /* 0xc100000006657423 */ /* 0x000fe20000010095 */
[----:B------:R-:W-:-:S01]  /*99f0*/  FFMA.FTZ R15, R136, UR37, -R195 ;  /* 0x00000025880f7c23 */ /* 0x000fc200080108c3 */
[--C-:B------:R-:W-:Y:S01]  /*9a00*/  FFMA.FTZ R136, R141, UR37, -R195.reuse ;  /* 0x000000258d887c23 */ /* 0x100fe200080108c3 */
[----:B------:R-:W-:-:S01]  /*9a10*/  FFMA.FTZ R7, R152, UR37, -R195 ;  /* 0x0000002598077c23 */ /* 0x000fc200080108c3 */
[----:B------:R-:W-:Y:S01]  /*9a20*/  FFMA.FTZ R141, R148, UR37, -R195 ;  /* 0x00000025948d7c23 */ /* 0x000fe200080108c3 */
[----:B------:R-:W-:Y:S01]  /*9a30*/  FMUL.FTZ R5, R5, UR37 ;  /* 0x0000002505057c20 */ /* 0x000fe20008410000 */
        /* <DEDUP_REMOVED lines=76> */
[----:B0-----:R-:W-:-:S01]  /*9f00*/  FADD.FTZ R2, R152, R3 ;  /* 0x0000000398027221 */ /* 0x001fc20000010000 */
[----:B------:R-:W-:Y:S01]  /*9f10*/  FFMA.FTZ R92, R92, UR37, -R195 ;  /* 0x000000255c5c7c23 */ /* 0x000fe200080108c3 */
[----:B------:R-:W-:-:S01]  /*9f20*/  FFMA.FTZ R94, R94, UR37, -R101 ;  /* 0x000000255e5e7c23 */ /* 0x000fc20008010865 */
[----:B------:R-:W-:Y:S01]  /*9f30*/  FFMA.FTZ R93, R93, UR37, -R195 ;  /* 0x000000255d5d7c23 */ /* 0x000fe200080108c3 */
[----:B------:R-:W-:Y:S01]  /*9f40*/  QGMMA.64x128x32.F32.E4M3.E4M3 R24, R176, gdesc[UR4], R24, gsb0 ;  /* 0x01e00004b0187df3 */ /* 0x000fe20008000818 */
[----:B------:R-:W-:Y:S01]  /*9f50*/  UIADD3 UR6, UR10, 0x300, URZ ;  /* 0x000003000a067890 */ /* 0x000fe2000fffe03f */
[----:B------:R-:W-:Y:S01]  /*9f60*/  FFMA.FTZ R95, R95, UR37, -R101 ;  /* 0x000000255f5f7c23 */ /* 0x000fe20008010865 */
[----:B------:R-:W-:Y:S01]  /*9f70*/  UMOV UR7, 0xc0000010 ;  /* 0xc000001000077882 */ /* 0x000fe20000000000 */
        /* <DEDUP_REMOVED lines=11> */
[----:B------:R-:W-:-:S05]  /*a030*/  IADD3 R163, -R196, 0xb, RZ ;  /* 0x0000000bc4a37810 */ /* 0x000fca0007ffe1ff */
        /* <DEDUP_REMOVED lines=32> */
[----:B------:R-:W-:Y:S02]  /*a240*/  WARPGROUP.DEPBAR.LE gsb0, 0x0 ;  /* 0x00008000000079c5 */ /* 0x000fe40000010000 */
[----:B------:R-:W-:-:S04]  /*a250*/  WARPGROUP.ARRIVE ;  /* 0x00000000000079c5 */ /* 0x000fc80000000000 */
[----:B------:R-:W0:Y:S01]  /*a260*/  MUFU.EX2 R140, R140 ;  /* 0x0000008c008c7308 */ /* 0x000e220000000800 */
[----:B--2---:R-:W-:-:S01]  /*a270*/  FADD.FTZ R159, R137, R158 ;  /* 0x0000009e899f7221 */ /* 0x004fc20000010000 */
[----:B------:R-:W-:Y:S01]  /*a280*/  QGMMA.64x128x32.F32.E4M3.E4M3 R24, R172, gdesc[UR4], R24, gsb0 ;  /* 0x01e00004ac187df3 */ /* 0x000fe20008000818 */
[----:B------:R-:W-:Y:S01]  /*a290*/  UIADD3 UR6, UR10, 0x400, URZ ;  /* 0x000004000a067890 */ /* 0x000fe2000fffe03f */
[----:B------:R-:W-:-:S04]  /*a2a0*/  UMOV UR7, 0xc0000010 ;  /* 0xc000001000077882 */ /* 0x000fc80000000000 */
        /* <DEDUP_REMOVED lines=39> */
[----:B-1----:R-:W-:-:S05]  /*a520*/  FADD.FTZ R159, R131, R158 ;  /* 0x0000009e839f7221 */ /* 0x002fca0000010000 */
        /* <DEDUP_REMOVED lines=35> */
[----:B------:R-:W-:-:S06]  /*a760*/  WARPGROUP.DEPBAR.LE gsb0, 0x0 ;  /* 0x00008000000079c5 */ /* 0x000fcc0000010000 */
[----:B------:R-:W1:Y:S01]  /*a770*/  MUFU.EX2 R119, R119 ;  /* 0x0000007700777308 */ /* 0x000e620000000800 */
[----:B--2---:R-:W-:-:S01]  /*a780*/  FADD.FTZ R158, R118, R159 ;  /* 0x0000009f769e7221 */ /* 0x004fc20000010000 */
[----:B------:R-:W-:-:S06]  /*a790*/  IMAD.U32 R159, RZ, RZ, UR49 ;  /* 0x00000031ff9f7e24 */ /* 0x000fcc000f8e00ff */
[----:B------:R-:W-:Y:S01]  /*a7a0*/  MUFU.EX2 R88, R88 ;  /* 0x0000005800587308 */ /* 0x000fe20000000800 */
[----:B0-----:R-:W-:-:S01]  /*a7b0*/  FADD.FTZ R3, R117, R2 ;  /* 0x0000000275037221 */ /* 0x001fc20000010000 */
        /* <DEDUP_REMOVED lines=13> */
[----:B-1----:R-:W-:-:S04]  /*a890*/  FADD.FTZ R95, R119, R158 ;  /* 0x0000009e775f7221 */ /* 0x002fc80000010000 */
[----:B0-----:R-:W-:-:S03]  /*a8a0*/  FADD.FTZ R158, R90, R95 ;  /* 0x0000005f5a9e7221 */ /* 0x001fc60000010000 */
        /* <DEDUP_REMOVED lines=24> */
.L_x_2021:
        /* <DEDUP_REMOVED lines=16> */
[----:B------:R-:W-:Y:S01]  /*ab30*/  FMUL.FTZ R27, R27, R5 ;  /* 0x000000051b1b7220 */ /* 0x000fe20000410000 */
        /* <DEDUP_REMOVED lines=99> */
.L_x_2012:
[----:B------:R-:W-:Y:S06]  /*b170*/  BAR.ARV 0x8, 0x180 ;  /* 0x0206000000007b1d */ /* 0x000fec0000002000 */
[----:B------:R-:W-:Y:S05]  /*b180*/  @!P0 BRA `(.L_x_2023) ;  /* 0x0000000000048947 */ /* 0x000fea0003800000 */
[----:B------:R-:W-:Y:S01]  /*b190*/  BPT.TRAP 0x1 ;  /* 0x000000040000795c */ /* 0x000fe20000300000 */
.L_x_2023:
[----:B------:R-:W-:Y:S01]  /*b1a0*/  ULEA UR9, UR49, UR41, 0x3 ;  /* 0x0000002931097291 */ /* 0x000fe2000f8e183f */
[----:B------:R-:W-:-:S05]  /*b1b0*/  IMAD.U32 R4, RZ, RZ, UR44 ;  /* 0x0000002cff047e24 */ /* 0x000fca000f8e00ff */
[----:B------:R-:W-:-:S04]  /*b1c0*/  SHF.L.U32 R4, R4, 0x1f, RZ ;  /* 0x0000001f04047819 */ /* 0x000fc800000006ff */
[----:B------:R0:W1:Y:S01]  /*b1d0*/  SYNCS.PHASECHK.TRANS64.TRYWAIT P1, [UR9+0x29850], R4 ;  /* 0x02985004ff0075a7 */ /* 0x0000620008020149 */
[----:B------:R-:W-:Y:S05]  /*b1e0*/  @!P0 BRA `(.L_x_2024) ;  /* 0x0000000000048947 */ /* 0x000fea0003800000 */
[----:B------:R-:W-:Y:S01]  /*b1f0*/  BPT.TRAP 0x1 ;  /* 0x000000040000795c */ /* 0x000fe20000300000 */
.L_x_2024:
[----:B-1----:R-:W-:Y:S05]  /*b200*/  @P1 BRA `(.L_x_2025) ;  /* 0x0000000000081947 */ /* 0x002fea0003800000 */
[----:B------:R-:W1:Y:S02]  /*b210*/  SYNCS.PHASECHK.TRANS64.TRYWAIT P1, [UR9+0x29850], R4 ;  /* 0x02985004ff0075a7 */ /* 0x000e640008020149 */
[----:B-1----:R-:W-:Y:S05]  /*b220*/  @!P1 BRA `(.L_x_2026) ;  /* 0x0000006c00ec9947 */ /* 0x002fea0003800000 */
.L_x_2025:
        /* <DEDUP_REMOVED lines=35> */
[----:B01----:R-:W-:-:S03]  /*b460*/  IMAD.U32 R4, RZ, RZ, UR6 ;  /* 0x00000006ff047e24 */ /* 0x003fc6000f8e00ff */
        /* <DEDUP_REMOVED lines=11> */
[----:B------:R-:W1:Y:S04]  /*b520*/  SHFL.BFLY PT, R8, R3, 0x2, 0x1f ;  /* 0x0c401f0003087f89 */ /* 0x000e6800000e0000 */
[----:B------:R-:W3:Y:S01]  /*b530*/  SHFL.BFLY PT, R9, R2, 0x2, 0x1f ;  /* 0x0c401f0002097f89 */ /* 0x000ee200000e0000 */
[----:B------:R-:W-:Y:S02]  /*b540*/  WARPGROUP.DEPBAR.LE gsb0, 0x0 ;  /* 0x00008000000079c5 */ /* 0x000fe40000010000 */
[----:B------:R-:W-:-:S06]  /*b550*/  WARPGROUP.ARRIVE ;  /* 0x00000000000079c5 */ /* 0x000fcc0000000000 */
[----:B------:R-:W-:Y:S01]  /*b560*/  QGMMA.64x128x32.F32.E4M3.E4M3 R24, R172, gdesc[UR4], R24, gsb0 ;  /* 0x01e00004ac187df3 */ /* 0x000fe20008000818 */
[----:B------:R-:W-:Y:S01]  /*b570*/  UMOV UR6, UR8 ;  /* 0x0000000800067c82 */ /* 0x000fe20008000000 */
        /* <DEDUP_REMOVED lines=37> */
.L_x_2027:
        /* <DEDUP_REMOVED lines=74> */
.L_x_1994:
        /* <DEDUP_REMOVED lines=45> */
[----:B------:R-:W-:Y:S01]  /*bf40*/  USHF.R.S32.HI UR12, URZ, 0x1f, UR36 ;  /* 0x0000001f3f0c7899 */ /* 0x000fe20008011424 */
[----:B------:R-:W-:Y:S01]  /*bf50*/  LOP3.LUT R24, R24, 0xc, RZ, 0xc0, !PT ;  /* 0x0000000c18187812 */ /* 0x000fe200078ec0ff */
[----:B------:R-:W-:Y:S01]  /*bf60*/  ULDC.64 UR8, c[0x0][0xb90] ;  /* 0x0002e40000087ab9 */ /* 0x000fe20000000a00 */
[----:B------:R-:W-:Y:S01]  /*bf70*/  USHF.R.S32.HI UR13, URZ, 0x1f, UR43 ;  /* 0x0000001f3f0d7899 */ /* 0x000fe2000801142b */
[----:B------:R-:W-:Y:S01]  /*bf80*/  BAR.SYNC.DEFER_BLOCKING 0x1, 0x100 ;  /* 0x0044000000007b1d */ /* 0x000fe20000010000 */
[----:B------:R-:W-:-:S05]  /*bf90*/  IADD3 R24, P0, R24, UR6, RZ ;  /* 0x0000000618187c10 */ /* 0x000fca000ff1e0ff */
[----:B------:R-:W-:Y:S01]  /*bfa0*/  IMAD.X R25, RZ, RZ, UR7, P0 ;  /* 0x00000007ff197e24 */ /* 0x000fe200080e06ff */
[----:B------:R-:W-:-:S04]  /*bfb0*/  ULDC.64 UR10, c[0x0][0xb98] ;  /* 0x0002e600000a7ab9 */ /* 0x000fc80000000a00 */
[----:B------:R0:W2:Y:S01]  /*bfc0*/  LDG.E.CONSTANT R24, desc[UR50][R24.64] ;  /* 0x0000003218187981 */ /* 0x0000a2000c1e9900 */
[----:B------:R-:W-:Y:S02]  /*bfd0*/  MOV R4, R0 ;  /* 0x0000000000047202 */ /* 0x000fe40000000f00 */
[----:B-1----:R-:W-:Y:S01]  /*bfe0*/  MOV R5, R35 ;  /* 0x0000002300057202 */ /* 0x002fe20000000f00 */
[----:B------:R-:W-:Y:S02]  /*bff0*/  UIMAD UR5, UR12, UR8, URZ ;  /* 0x000000080c0572a4 */ /* 0x000fe4000f8e023f */
[----:B------:R-:W-:Y:S02]  /*c000*/  UIMAD.WIDE.U32 UR6, UR36, UR8, URZ ;  /* 0x00000008240672a5 */ /* 0x000fe4000f8e003f */
[----:B------:R-:W-:Y:S02]  /*c010*/  UIMAD UR5, UR36, UR9, UR5 ;  /* 0x00000009240572a4 */ /* 0x000fe4000f8e0205 */
[----:B------:R-:W-:Y:S01]  /*c020*/  UIMAD UR8, UR13, UR10, URZ ;  /* 0x0000000a0d0872a4 */ /* 0x000fe2000f8e023f */
[----:B0-----:R-:W-:Y:S01]  /*c030*/  LOP3.LUT P0, R25, R42, 0x3, RZ, 0xc0, !PT ;  /* 0x000000032a197812 */ /* 0x001fe2000780c0ff */
[----:B------:R-:W-:-:S02]  /*c040*/  UIADD3 UR7, UR7, UR5, URZ ;  /* 0x0000000507077290 */ /* 0x000fc4000fffe03f */
[----:B------:R-:W-:Y:S01]  /*c050*/  UIMAD UR8, UR43, UR11, UR8 ;  /* 0x0000000b2b0872a4 */ /* 0x000fe2000f8e0208 */
[----:B------:R-:W-:Y:S01]  /*c060*/  ISETP.EQ.OR P0, PT, R25, 0x3, !P0 ;  /* 0x000000031900780c */ /* 0x000fe20004702670 */
[----:B------:R-:W-:Y:S01]  /*c070*/  UIMAD.WIDE.U32 UR6, UR43, UR10, UR6 ;  /* 0x0000000a2b0672a5 */ /* 0x000fe2000f8e0006 */
[----:B------:R-:W-:Y:S02]  /*c080*/  ULDC UR5, c[0x0][0xa88] ;  /* 0x0002a20000057ab9 */ /* 0x000fe40000000800 */
[----:B------:R-:W-:Y:S01]  /*c090*/  SEL R61, R7, R6, P0 ;  /* 0x00000006073d7207 */ /* 0x000fe20000000000 */
[----:B------:R-:W-:Y:S01]  /*c0a0*/  ULDC.64 UR10, c[0x0][0xaf0] ;  /* 0x0002bc00000a7ab9 */ /* 0x000fe20000000a00 */
[----:B------:R-:W-:Y:S01]  /*c0b0*/  SEL R58, R6, R7, P0 ;  /* 0x00000007063a7207 */ /* 0x000fe20000000000 */
[----:B------:R-:W-:Y:S01]  /*c0c0*/  IMAD.WIDE R6, R191, 0x2, R4 ;  /* 0x00000002bf067825 */ /* 0x000fe200078e0204 */
[----:B------:R-:W-:Y:S02]  /*c0d0*/  SEL R53, R33, R32, P0 ;  /* 0x0000002021357207 */ /* 0x000fe40000000000 */
[----:B------:R-:W-:-:S02]  /*c0e0*/  SEL R50, R32, R33, P0 ;  /* 0x0000002120327207 */ /* 0x000fc40000000000 */
[----:B------:R-:W-:Y:S02]  /*c0f0*/  IADD3 R33, P6, R6, 0x4060, RZ ;  /* 0x0000406006217810 */ /* 0x000fe40007fde0ff */
[----:B------:R-:W-:Y:S02]  /*c100*/  SEL R55, R29, R28, P0 ;  /* 0x0000001c1d377207 */ /* 0x000fe40000000000 */
[----:B------:R-:W-:Y:S02]  /*c110*/  LOP3.LUT R32, R33, 0x380, RZ, 0xc0, !PT ;  /* 0x0000038021207812 */ /* 0x000fe400078ec0ff */
[----:B------:R-:W-:Y:S01]  /*c120*/  SEL R52, R28, R29, P0 ;  /* 0x0000001d1c347207 */ /* 0x000fe20000000000 */
[----:B------:R-:W-:Y:S01]  /*c130*/  IMAD R29, R23, 0x40, R16 ;  /* 0x00000040171d7824 */ /* 0x000fe200078e0210 */
[----:B------:R-:W-:Y:S02]  /*c140*/  SHF.R.U64 R32, R32, 0x3, RZ ;  /* 0x0000000320207819 */ /* 0x000fe400000012ff */
[----:B------:R-:W-:Y:S01]  /*c150*/  SEL R65, R31, R30, P0 ;  /* 0x0000001e1f417207 */ /* 0x000fe20000000000 */
[----:B------:R-:W-:Y:S01]  /*c160*/  IMAD.WIDE R28, R29, 0x2, R4 ;  /* 0x000000021d1c7825 */ /* 0x000fe200078e0204 */
[----:B------:R-:W-:-:S02]  /*c170*/  SEL R62, R30, R31, P0 ;  /* 0x0000001f1e3e7207 */ /* 0x000fc40000000000 */
[----:B------:R-:W0:Y:S01]  /*c180*/  LDC R30, c[0x0][0xbe8] ;  /* 0x0002fa00ff1e7b82 */ /* 0x000e220000000800 */
[----:B------:R-:W-:Y:S01]  /*c190*/  LOP3.LUT R32, R32, R33, RZ, 0x3c, !PT ;  /* 0x0000002120207212 */ /* 0x000fe200078e3cff */
[--C-:B------:R-:W-:Y:S01]  /*c1a0*/  IMAD.X R33, RZ, RZ, R7.reuse, P6 ;  /* 0x000000ffff217224 */ /* 0x100fe200030e0607 */
[----:B------:R-:W-:Y:S02]  /*c1b0*/  SEL R73, R9, R8, P0 ;  /* 0x0000000809497207 */ /* 0x000fe40000000000 */
[----:B------:R-:W-:Y:S02]  /*c1c0*/  SEL R72, R8, R9, P0 ;  /* 0x0000000908487207 */ /* 0x000fe40000000000 */
[C---:B------:R-:W-:Y:S02]  /*c1d0*/  IADD3 R5, P2, R6.reuse, 0x20, RZ ;  /* 0x0000002006057810 */ /* 0x040fe40007f5e0ff */
[----:B------:R-:W-:Y:S02]  /*c1e0*/  IADD3 R9, P6, R6, 0x40, RZ ;  /* 0x0000004006097810 */ /* 0x000fe40007fde0ff */
[----:B------:R-:W-:Y:S01]  /*c1f0*/  SEL R67, R27, R26, P0 ;  /* 0x0000001a1b437207 */ /* 0x000fe20000000000 */
[--C-:B------:R-:W-:Y:S01]  /*c200*/  IMAD.X R43, RZ, RZ, R7.reuse, P2 ;  /* 0x000000ffff2b7224 */ /* 0x100fe200010e0607 */
[----:B------:R-:W-:Y:S01]  /*c210*/  SEL R64, R26, R27, P0 ;  /* 0x0000001b1a407207 */ /* 0x000fe20000000000 */
[----:B------:R-:W-:Y:S01]  /*c220*/  IMAD.X R27, RZ, RZ, R7, P6 ;  /* 0x000000ffff1b7224 */ /* 0x000fe200030e0607 */
[----:B------:R-:W-:-:S02]  /*c230*/  SEL R57, R15, R14, P0 ;  /* 0x0000000e0f397207 */ /* 0x000fc40000000000 */
[----:B------:R-:W-:Y:S02]  /*c240*/  SEL R54, R14, R15, P0 ;  /* 0x0000000f0e367207 */ /* 0x000fe40000000000 */
[----:B------:R-:W-:Y:S02]  /*c250*/  SEL R69, R21, R20, P0 ;  /* 0x0000001415457207 */ /* 0x000fe40000000000 */
[----:B------:R-:W-:Y:S02]  /*c260*/  SEL R66, R20, R21, P0 ;  /* 0x0000001514427207 */ /* 0x000fe40000000000 */
[----:B------:R-:W-:Y:S02]  /*c270*/  LOP3.LUT R4, R5, 0x380, RZ, 0xc0, !PT ;  /* 0x0000038005047812 */ /* 0x000fe400078ec0ff */
[C---:B------:R-:W-:Y:S02]  /*c280*/  IADD3 R21, P6, R28.reuse, 0x1000, RZ ;  /* 0x000010001c157810 */ /* 0x040fe40007fde0ff */
[----:B------:R-:W-:-:S02]  /*c290*/  IADD3 R15, P2, R28, 0x2000, RZ ;  /* 0x000020001c0f7810 */ /* 0x000fc40007f5e0ff */
[----:B------:R-:W-:Y:S02]  /*c2a0*/  SHF.R.U64 R4, R4, 0x3, RZ ;  /* 0x0000000304047819 */ /* 0x000fe400000012ff */
[----:B------:R-:W-:Y:S02]  /*c2b0*/  LOP3.LUT R20, R21, 0x380, RZ, 0xc0, !PT ;  /* 0x0000038015147812 */ /* 0x000fe400078ec0ff */
[----:B------:R-:W-:Y:S02]  /*c2c0*/  LOP3.LUT R14, R15, 0x380, RZ, 0xc0, !PT ;  /* 0x000003800f0e7812 */ /* 0x000fe400078ec0ff */
[----:B------:R-:W-:Y:S02]  /*c2d0*/  LOP3.LUT R42, R4, R5, RZ, 0x3c, !PT ;  /* 0x00000005042a7212 */ /* 0x000fe400078e3cff */
[----:B------:R-:W-:Y:S02]  /*c2e0*/  SHF.R.U64 R20, R20, 0x3, RZ ;  /* 0x0000000314147819 */ /* 0x000fe400000012ff */
[----:B------:R-:W-:-:S02]  /*c2f0*/  SHF.R.U64 R14, R14, 0x3, RZ ;  /* 0x000000030e0e7819 */ /* 0x000fc400000012ff */
[----:B------:R-:W-:Y:S02]  /*c300*/  LOP3.LUT R4, R9, 0x380, RZ, 0xc0, !PT ;  /* 0x0000038009047812 */ /* 0x000fe400078ec0ff */
[----:B------:R-:W-:Y:S01]  /*c310*/  LOP3.LUT R20, R20, R21, RZ, 0x3c, !PT ;  /* 0x0000001514147212 */ /* 0x000fe200078e3cff */
[--C-:B------:R-:W-:Y:S01]  /*c320*/  IMAD.X R21, RZ, RZ, R29.reuse, P6 ;  /* 0x000000ffff157224 */ /* 0x100fe200030e061d */
[----:B------:R-:W-:Y:S01]  /*c330*/  LOP3.LUT R14, R14, R15, RZ, 0x3c, !PT ;  /* 0x0000000f0e0e7212 */ /* 0x000fe200078e3cff */
[----:B------:R-:W-:Y:S01]  /*c340*/  IMAD.X R15, RZ, RZ, R29, P2 ;  /* 0x000000ffff0f7224 */ /* 0x000fe200010e061d */
[----:B------:R-:W-:Y:S02]  /*c350*/  SHF.R.U64 R4, R4, 0x3, RZ ;  /* 0x0000000304047819 */ /* 0x000fe400000012ff */
[----:B------:R-:W-:Y:S02]  /*c360*/  IADD3 R31, P6, R28, 0x7000, RZ ;  /* 0x000070001c1f7810 */ /* 0x000fe40007fde0ff */
[----:B0-----:R-:W-:-:S02]  /*c370*/  ISETP.NE.AND P2, PT, R30, 0x1, PT ;  /* 0x000000011e00780c */ /* 0x001fc40003f45270 */
[----:B------:R-:W-:Y:S02]  /*c380*/  LOP3.LUT R26, R4, R9, RZ, 0x3c, !PT ;  /* 0x00000009041a7212 */ /* 0x000fe400078e3cff */
[----:B------:R-:W-:Y:S02]  /*c390*/  LOP3.LUT R4, R31, 0x380, RZ, 0xc0, !PT ;  /* 0x000003801f047812 */ /* 0x000fe400078ec0ff */
[----:B------:R-:W-:Y:S02]  /*c3a0*/  SEL R71, R13, R12, P0 ;  /* 0x0000000c0d477207 */ /* 0x000fe40000000000 */
[----:B------:R-:W-:Y:S02]  /*c3b0*/  SHF.R.U64 R4, R4, 0x3, RZ ;  /* 0x0000000304047819 */ /* 0x000fe400000012ff */
[----:B------:R-:W-:Y:S02]  /*c3c0*/  SEL R70, R12, R13, P0 ;  /* 0x0000000d0c467207 */ /* 0x000fe40000000000 */
[----:B------:R-:W-:-:S02]  /*c3d0*/  LOP3.LUT R4, R4, R31, RZ, 0x3c, !PT ;  /* 0x0000001f04047212 */ /* 0x000fc400078e3cff */
[----:B------:R-:W0:Y:S01]  /*c3e0*/  @P2 LDC R31, c[0x0][0xbec] ;  /* 0x0002fb00ff1f2b82 */ /* 0x000e220000000800 */
[C---:B------:R-:W-:Y:S02]  /*c3f0*/  IADD3 R13, P5, R6.reuse, 0x4040, RZ ;  /* 0x00004040060d7810 */ /* 0x040fe40007fbe0ff */
[----:B------:R-:W-:Y:S02]  /*c400*/  MOV R74, R32 ;  /* 0x00000020004a7202 */ /* 0x000fe40000000f00 */
[----:B------:R-:W-:Y:S01]  /*c410*/  LOP3.LUT R12, R13, 0x380, RZ, 0xc0, !PT ;  /* 0x000003800d0c7812 */ /* 0x000fe200078ec0ff */
[----:B------:R-:W-:Y:S01]  /*c420*/  IMAD.X R35, RZ, RZ, R7, P5 ;  /* 0x000000ffff237224 */ /* 0x000fe200028e0607 */
[----:B------:R-:W-:Y:S01]  /*c430*/  LOP3.LUT R45, R6, 0x380, RZ, 0xc0, !PT ;  /* 0x00000380062d7812 */ /* 0x000fe200078ec0ff */
[----:B------:R-:W1:Y:S01]  /*c440*/  @P2 LDC R32, c[0x0][0xbf0] ;  /* 0x0002fc00ff202b82 */ /* 0x000e620000000800 */
[----:B------:R-:W-:Y:S02]  /*c450*/  SHF.R.U64 R12, R12, 0x3, RZ ;  /* 0x000000030c0c7819 */ /* 0x000fe400000012ff */
[----:B------:R-:W-:-:S02]  /*c460*/  SHF.R.U64 R45, R45, 0x3, RZ ;  /* 0x000000032d2d7819 */ /* 0x000fc400000012ff */
[----:B------:R-:W-:Y:S02]  /*c470*/  LOP3.LUT R34, R12, R13, RZ, 0x3c, !PT ;  /* 0x0000000d0c227212 */ /* 0x000fe400078e3cff */
[----:B------:R-:W-:Y:S01]  /*c480*/  LOP3.LUT R44, R45, R6, RZ, 0x3c, !PT ;  /* 0x000000062d2c7212 */ /* 0x000fe200078e3cff */
[----:B------:R-:W-:Y:S01]  /*c490*/  IMAD.MOV.U32 R45, RZ, RZ, R7 ;  /* 0x000000ffff2d7224 */ /* 0x000fe200078e0007 */
[----:B------:R-:W-:Y:S02]  /*c4a0*/  SEL R59, R11, R10, P0 ;  /* 0x0000000a0b3b7207 */ /* 0x000fe40000000000 */
[----:B------:R-:W-:Y:S02]  /*c4b0*/  SEL R56, R10, R11, P0 ;  /* 0x0000000b0a387207 */ /* 0x000fe40000000000 */
[C---:B------:R-:W-:Y:S02]  /*c4c0*/  IADD3 R10, P4, R6.reuse, 0x4020, RZ ;  /* 0x00004020060a7810 */ /* 0x040fe40007f9e0ff */
[----:B------:R-:W-:-:S02]  /*c4d0*/  IADD3 R11, P3, R6, 0x4000, RZ ;  /* 0x00004000060b7810 */ /* 0x000fc40007f7e0ff */
[----:B------:R-:W-:Y:S02]  /*c4e0*/  IADD3 R8, P1, R6, 0x60, RZ ;  /* 0x0000006006087810 */ /* 0x000fe40007f3e0ff */
[----:B------:R-:W-:Y:S01]  /*c4f0*/  MOV R76, R34 ;  /* 0x00000022004c7202 */ /* 0x000fe20000000f00 */
[----:B------:R-:W-:Y:S01]  /*c500*/  VIADD R34, R18, UR39 ;  /* 0x0000002712227c36 */ /* 0x000fe20008000000 */
[----:B------:R-:W-:Y:S01]  /*c510*/  SEL R63, R48, R49, P0 ;  /* 0x00000031303f7207 */ /* 0x000fe20000000000 */
[--C-:B------:R-:W-:Y:S01]  /*c520*/  IMAD.X R41, RZ, RZ, R7.reuse, P1 ;  /* 0x000000ffff297224 */ /* 0x100fe200008e0607 */
[----:B------:R-:W-:Y:S02]  /*c530*/  SEL R48, R49, R48, P0 ;  /* 0x0000003031307207 */ /* 0x000fe40000000000 */
[----:B------:R-:W-:Y:S02]  /*c540*/  SEL R51, R37, R36, P0 ;  /* 0x0000002425337207 */ /* 0x000fe40000000000 */
[----:B------:R-:W-:Y:S01]  /*c550*/  SEL R46, R36, R37, P0 ;  /* 0x00000025242e7207 */ /* 0x000fe20000000000 */
[----:B------:R-:W-:Y:S01]  /*c560*/  IMAD.X R37, RZ, RZ, R7, P4 ;  /* 0x000000ffff257224 */ /* 0x000fe200020e0607 */
[----:B------:R-:W-:-:S02]  /*c570*/  SEL R49, R38, R39, P0 ;  /* 0x0000002726317207 */ /* 0x000fc40000000000 */
[----:B------:R-:W-:Y:S01]  /*c580*/  SEL R60, R39, R38, P0 ;  /* 0x00000026273c7207 */ /* 0x000fe20000000000 */
[----:B------:R-:W-:Y:S01]  /*c590*/  IMAD.X R39, RZ, RZ, R7, P3 ;  /* 0x000000ffff277224 */ /* 0x000fe200018e0607 */
[----:B------:R-:W-:Y:S02]  /*c5a0*/  LOP3.LUT R6, R11, 0x380, RZ, 0xc0, !PT ;  /* 0x000003800b067812 */ /* 0x000fe400078ec0ff */
[----:B------:R-:W-:Y:S02]  /*c5b0*/  MOV R81, R44 ;  /* 0x0000002c00517202 */ /* 0x000fe40000000f00 */
[----:B------:R-:W-:Y:S02]  /*c5c0*/  SEL R25, R94, R93, P0 ;  /* 0x0000005d5e197207 */ /* 0x000fe40000000000 */
[----:B------:R-:W-:Y:S02]  /*c5d0*/  SEL R47, R90, R89, P0 ;  /* 0x000000595a2f7207 */ /* 0x000fe40000000000 */
[----:B------:R-:W-:Y:S01]  /*c5e0*/  MOV R45, R26 ;  /* 0x0000001a002d7202 */ /* 0x000fe20000000f00 */
[----:B0-----:R-:W-:Y:S01]  /*c5f0*/  @P2 IMAD.HI.U32 R27, R34, R31, RZ ;  /* 0x0000001f221b2227 */ /* 0x001fe200078e00ff */
[----:B------:R-:W-:-:S02]  /*c600*/  SEL R94, R93, R94, P0 ;  /* 0x0000005e5d5e7207 */ /* 0x000fc40000000000 */
[----:B------:R-:W-:Y:S01]  /*c610*/  SEL R90, R89, R90, P0 ;  /* 0x0000005a595a7207 */ /* 0x000fe20000000000 */
[----:B------:R-:W-:Y:S01]  /*c620*/  IMAD.MOV.U32 R26, RZ, RZ, R34 ;  /* 0x000000ffff1a7224 */ /* 0x000fe200078e0022 */
[----:B------:R-:W-:Y:S02]  /*c630*/  LOP3.LUT R7, R10, 0x380, RZ, 0xc0, !PT ;  /* 0x000003800a077812 */ /* 0x000fe400078ec0ff */
[----:B------:R-:W-:Y:S02]  /*c640*/  SHF.R.U64 R6, R6, 0x3, RZ ;  /* 0x0000000306067819 */ /* 0x000fe400000012ff */
[----:B------:R-:W-:Y:S02]  /*c650*/  SHF.R.U64 R7, R7, 0x3, RZ ;  /* 0x0000000307077819 */ /* 0x000fe400000012ff */
[----:B------:R-:W-:Y:S02]  /*c660*/  LOP3.LUT R38, R6, R11, RZ, 0x3c, !PT ;  /* 0x0000000b06267212 */ /* 0x000fe400078e3cff */
[----:B------:R-:W-:-:S02]  /*c670*/  IADD3 R13, P1, R28, 0x3000, RZ ;  /* 0x000030001c0d7810 */ /* 0x000fc40007f3e0ff */
[----:B------:R-:W-:Y:S02]  /*c680*/  LOP3.LUT R6, R8, 0x380, RZ, 0xc0, !PT ;  /* 0x0000038008067812 */ /* 0x000fe400078ec0ff */
[----:B------:R-:W-:Y:S02]  /*c690*/  LOP3.LUT R36, R7, R10, RZ, 0x3c, !PT ;  /* 0x0000000a07247212 */ /* 0x000fe400078e3cff */
[----:B-1----:R-:W-:Y:S01]  /*c6a0*/  @P2 SHF.R.U32.HI R26, RZ, R32, R27 ;  /* 0x00000020ff1a2219 */ /* 0x002fe2000001161b */
[----:B------:R-:W-:Y:S01]  /*c6b0*/  IMAD.U32 R27, RZ, RZ, UR8 ;  /* 0x00000008ff1b7e24 */ /* 0x000fe2000f8e00ff */
[----:B------:R-:W-:Y:S01]  /*c6c0*/  LOP3.LUT R12, R13, 0x380, RZ, 0xc0, !PT ;  /* 0x000003800d0c7812 */ /* 0x000fe200078ec0ff */
[----:B------:R-:W-:Y:S01]  /*c6d0*/  ULDC.64 UR8, c[0x0][0xae8] ;  /* 0x0002ba0000087ab9 */ /* 0x000fe20000000a00 */
[----:B------:R-:W-:Y:S02]  /*c6e0*/  SHF.R.U64 R5, R6, 0x3, RZ ;  /* 0x0000000306057819 */ /* 0x000fe400000012ff */
[----:B------:R-:W-:Y:S01]  /*c6f0*/  MOV R77, R36 ;  /* 0x00000024004d7202 */ /* 0x000fe20000000f00 */
[----:B------:R-:W-:Y:S01]  /*c700*/  IMAD.MOV R37, RZ, RZ, -R26 ;  /* 0x000000ffff257224 */ /* 0x000fe200078e0a1a */
[----:B------:R-:W-:-:S02]  /*c710*/  SEL R75, R86, R87, P0 ;  /* 0x00000057564b7207 */ /* 0x000fc40000000000 */
[----:B------:R-:W-:Y:S01]  /*c720*/  SHF.R.U64 R12, R12, 0x3, RZ ;  /* 0x000000030c0c7819 */ /* 0x000fe200000012ff */
[----:B------:R-:W-:Y:S01]  /*c730*/  IMAD R37, R30, R37, R34 ;  /* 0x000000251e257224 */ /* 0x000fe200078e0222 */
[----:B------:R-:W-:Y:S02]  /*c740*/  LOP3.LUT R40, R5, R8, RZ, 0x3c, !PT ;  /* 0x0000000805287212 */ /* 0x000fe400078e3cff */
[----:B------:R-:W-:Y:S02]  /*c750*/  SEL R86, R87, R86, P0 ;  /* 0x0000005657567207 */ /* 0x000fe40000000000 */
[----:B------:R-:W-:Y:S01]  /*c760*/  LOP3.LUT R12, R12, R13, RZ, 0x3c, !PT ;  /* 0x0000000d0c0c7212 */ /* 0x000fe200078e3cff */
[----:B------:R-:W-:Y:S01]  /*c770*/  IMAD.X R13, RZ, RZ, R29, P1 ;  /* 0x000000ffff0d7224 */ /* 0x000fe200008e061d */
[----:B------:R-:W-:Y:S02]  /*c780*/  MOV R80, R42 ;  /* 0x0000002a00507202 */ /* 0x000fe40000000f00 */
[----:B------:R-:W-:-:S02]  /*c790*/  MOV R79, R40 ;  /* 0x00000028004f7202 */ /* 0x000fc40000000f00 */
[----:B------:R-:W-:Y:S02]  /*c7a0*/  IADD3 R40, P1, R26, UR6, RZ ;  /* 0x000000061a287c10 */ /* 0x000fe4000ff3e0ff */
[----:B------:R-:W-:Y:S02]  /*c7b0*/  SHF.R.S32.HI R36, RZ, 0x1f, R37 ;  /* 0x0000001fff247819 */ /* 0x000fe40000011425 */
[C---:B------:R-:W-:Y:S02]  /*c7c0*/  IADD3 R9, P4, R28.reuse, 0x5000, RZ ;  /* 0x000050001c097810 */ /* 0x040fe40007f9e0ff */
[----:B------:R-:W-:Y:S02]  /*c7d0*/  IADD3 R11, P3, R28, 0x4000, RZ ;  /* 0x000040001c0b7810 */ /* 0x000fe40007f7e0ff */
[----:B------:R-:W-:Y:S02]  /*c7e0*/  LOP3.LUT R8, R9, 0x380, RZ, 0xc0, !PT ;  /* 0x0000038009087812 */ /* 0x000fe400078ec0ff */
[----:B------:R-:W-:-:S02]  /*c7f0*/  LOP3.LUT R10, R11, 0x380, RZ, 0xc0, !PT ;  /* 0x000003800b0a7812 */ /* 0x000fc400078ec0ff */
[----:B------:R-:W-:Y:S02]  /*c800*/  MOV R78, R38 ;  /* 0x00000026004e7202 */ /* 0x000fe40000000f00 */
[----:B------:R-:W-:Y:S02]  /*c810*/  SHF.R.U64 R8, R8, 0x3, RZ ;  /* 0x0000000308087819 */ /* 0x000fe400000012ff */
[----:B------:R-:W-:Y:S02]  /*c820*/  SHF.R.U64 R10, R10, 0x3, RZ ;  /* 0x000000030a0a7819 */ /* 0x000fe400000012ff */
[----:B------:R-:W-:Y:S01]  /*c830*/  LOP3.LUT R8, R8, R9, RZ, 0x3c, !PT ;  /* 0x0000000908087212 */ /* 0x000fe200078e3cff */
[--C-:B------:R-:W-:Y:S01]  /*c840*/  IMAD.X R9, RZ, RZ, R29.reuse, P4 ;  /* 0x000000ffff097224 */ /* 0x100fe200020e061d */
[----:B------:R-:W-:Y:S01]  /*c850*/  LOP3.LUT R10, R10, R11, RZ, 0x3c, !PT ;  /* 0x0000000b0a0a7212 */ /* 0x000fe200078e3cff */
[----:B------:R-:W-:Y:S01]  /*c860*/  IMAD.X R11, RZ, RZ, R29, P3 ;  /* 0x000000ffff0b7224 */ /* 0x000fe200018e061d */
[----:B------:R-:W-:-:S02]  /*c870*/  IADD3 R7, P5, R28, 0x6000, RZ ;  /* 0x000060001c077810 */ /* 0x000fc40007fbe0ff */
[----:B------:R-:W-:Y:S02]  /*c880*/  LOP3.LUT R5, R28, 0x380, RZ, 0xc0, !PT ;  /* 0x000003801c057812 */ /* 0x000fe400078ec0ff */
        /* <DEDUP_REMOVED lines=16> */
[----:B------:R-:W-:Y:S04]  /*c990*/  SHFL.IDX PT, R49, R49, R24, 0x1c1f ;  /* 0x001c1f1831317589 */ /* 0x000fe800000e0000 */
[----:B------:R-:W2:Y:S01]  /*c9a0*/  SHFL.IDX PT, R60, R60, R31, 0x1c1f ;  /* 0x001c1f1f3c3c7589 */ /* 0x000ea200000e0000 */
[----:B0-----:R-:W-:-:S02]  /*c9b0*/  SEL R32, R47, R90, P0 ;  /* 0x0000005a2f207207 */ /* 0x001fc40000000000 */
[----:B------:R-:W-:Y:S01]  /*c9c0*/  SEL R34, R90, R47, P0 ;  /* 0x0000002f5a227207 */ /* 0x000fe20000000000 */
[----:B------:R-:W-:Y:S04]  /*c9d0*/  SHFL.IDX PT, R65, R65, R24, 0x1c1f ;  /* 0x001c1f1841417589 */ /* 0x000fe800000e0000 */
[----:B------:R-:W0:Y:S04]  /*c9e0*/  SHFL.IDX PT, R62, R62, R31, 0x1c1f ;  /* 0x001c1f1f3e3e7589 */ /* 0x000e2800000e0000 */
[----:B------:R-:W-:Y:S04]  /*c9f0*/  SHFL.IDX PT, R53, R53, R24, 0x1c1f ;  /* 0x001c1f1835357589 */ /* 0x000fe800000e0000 */
[----:B------:R-:W-:Y:S01]  /*ca00*/  SHFL.IDX PT, R55, R55, R24, 0x1c1f ;  /* 0x001c1f1837377589 */ /* 0x000fe200000e0000 */
[----:B-1----:R-:W-:-:S03]  /*ca10*/  SEL R38, R46, R51, P0 ;  /* 0x000000332e267207 */ /* 0x002fc60000000000 */
[----:B------:R-:W-:Y:S04]  /*ca20*/  SHFL.IDX PT, R57, R57, R24, 0x1c1f ;  /* 0x001c1f1839397589 */ /* 0x000fe800000e0000 */
[----:B------:R-:W-:Y:S01]  /*ca30*/  SHFL.IDX PT, R59, R59, R24, 0x1c1f ;  /* 0x001c1f183b3b7589 */ /* 0x000fe200000e0000 */
[----:B--2---:R-:W-:Y:S02]  /*ca40*/  SEL R33, R49, R60, P0 ;  /* 0x0000003c31217207 */ /* 0x004fe40000000000 */
[----:B------:R-:W-:Y:S01]  /*ca50*/  SEL R35, R60, R49, P0 ;  /* 0x000000313c237207 */ /* 0x000fe20000000000 */
[----:B------:R-:W-:Y:S04]  /*ca60*/  SHFL.IDX PT, R42, R61, R24, 0x1c1f ;  /* 0x001c1f183d2a7589 */ /* 0x000fe800000e0000 */
[----:B------:R-:W-:Y:S01]  /*ca70*/  SHFL.IDX PT, R67, R67, R24, 0x1c1f ;  /* 0x001c1f1843437589 */ /* 0x000fe200000e0000 */
[----:B0-----:R-:W-:-:S03]  /*ca80*/  SEL R39, R62, R65, P0 ;  /* 0x000000413e277207 */ /* 0x001fc60000000000 */
[----:B------:R-:W-:Y:S04]  /*ca90*/  SHFL.IDX PT, R69, R69, R24, 0x1c1f ;  /* 0x001c1f1845457589 */ /* 0x000fe800000e0000 */
[----:B------:R-:W-:Y:S04]  /*caa0*/  SHFL.IDX PT, R71, R71, R24, 0x1c1f ;  /* 0x001c1f1847477589 */ /* 0x000fe800000e0000 */
[----:B------:R-:W-:Y:S04]  /*cab0*/  SHFL.IDX PT, R73, R73, R24, 0x1c1f ;  /* 0x001c1f1849497589 */ /* 0x000fe800000e0000 */
[----:B------:R0:W-:Y:S04]  /*cac0*/  SHFL.IDX PT, R75, R75, R24, 0x1c1f ;  /* 0x001c1f184b4b7589 */ /* 0x0001e800000e0000 */
[----:B------:R-:W-:Y:S04]  /*cad0*/  SHFL.IDX PT, R50, R50, R31, 0x1c1f ;  /* 0x001c1f1f32327589 */ /* 0x000fe800000e0000 */
[----:B------:R-:W-:Y:S01]  /*cae0*/  SHFL.IDX PT, R52, R52, R31, 0x1c1f ;  /* 0x001c1f1f34347589 */ /* 0x000fe200000e0000 */
[----:B0-----:R-:W-:-:S03]  /*caf0*/  SHF.R.S32.HI R24, RZ, 0x1f, R26 ;  /* 0x0000001fff187819 */ /* 0x001fc6000001141a */
[----:B------:R-:W-:Y:S01]  /*cb00*/  SHFL.IDX PT, R44, R64, R31, 0x1c1f ;  /* 0x001c1f1f402c7589 */ /* 0x000fe200000e0000 */
[----:B------:R-:W-:Y:S02]  /*cb10*/  SEL R26, R94, R25, P0 ;  /* 0x000000195e1a7207 */ /* 0x000fe40000000000 */
[----:B------:R-:W-:Y:S01]  /*cb20*/  IADD3.X R41, R24, UR7, R27, P1, !PT ;  /* 0x0000000718297c10 */ /* 0x000fe20008ffe41b */
[----:B------:R-:W-:Y:S01]  /*cb30*/  SHFL.IDX PT, R54, R54, R31, 0x1c1f ;  /* 0x001c1f1f36367589 */ /* 0x000fe200000e0000 */
[----:B------:R-:W-:Y:S01]  /*cb40*/  ULDC.64 UR6, c[0x0][0xb88] ;  /* 0x0002e20000067ab9 */ /* 0x000fe20000000a00 */
[----:B------:R-:W-:Y:S01]  /*cb50*/  SEL R24, R25, R94, P0 ;  /* 0x0000005e19187207 */ /* 0x000fe20000000000 */
[----:B------:R-:W-:Y:S01]  /*cb60*/  IMAD R36, R36, UR6, RZ ;  /* 0x0000000624247c24 */ /* 0x000fe2000f8e02ff */
[----:B------:R-:W-:Y:S01]  /*cb70*/  SHFL.IDX PT, R68, R66, R31, 0x1c1f ;  /* 0x001c1f1f42447589 */ /* 0x000fe200000e0000 */
[----:B------:R-:W-:Y:S01]  /*cb80*/  SEL R25, R63, R48, P0 ;  /* 0x000000303f197207 */ /* 0x000fe20000000000 */
[C---:B------:R-:W-:Y:S01]  /*cb90*/  IMAD.WIDE.U32 R40, R37.reuse, UR6, R40 ;  /* 0x0000000625287c25 */ /* 0x040fe2000f8e0028 */
[----:B------:R-:W-:Y:S01]  /*cba0*/  SEL R27, R48, R63, P0 ;  /* 0x0000003f301b7207 */ /* 0x000fe20000000000 */
[----:B------:R-:W-:Y:S01]  /*cbb0*/  SHFL.IDX PT, R70, R70, R31, 0x1c1f ;  /* 0x001c1f1f46467589 */ /* 0x000fe200000e0000 */
[----:B------:R-:W-:Y:S01]  /*cbc0*/  LOP3.LUT P1, RZ, R188, 0x3, RZ, 0xc0, !PT ;  /* 0x00000003bcff7812 */ /* 0x000fe2000782c0ff */
[----:B------:R-:W-:Y:S01]  /*cbd0*/  IMAD R47, R37, UR7, R36 ;  /* 0x00000007252f7c24 */ /* 0x000fe2000f8e0224 */
[----:B------:R-:W-:Y:S01]  /*cbe0*/  SEL R36, R51, R46, P0 ;  /* 0x0000002e33247207 */ /* 0x000fe20000000000 */
[----:B------:R-:W0:Y:S01]  /*cbf0*/  SHFL.IDX PT, R56, R56, R31, 0x1c1f ;  /* 0x001c1f1f38387589 */ /* 0x000e2200000e0000 */
[----:B------:R-:W-:Y:S01]  /*cc00*/  VIADD R46, R190, UR39 ;  /* 0x00000027be2e7c36 */ /* 0x000fe20008000000 */
[----:B------:R-:W-:Y:S01]  /*cc10*/  ULDC.64 UR6, c[0x0][0xb50] ;  /* 0x0002d40000067ab9 */ /* 0x000fe20000000a00 */
[----:B------:R-:W-:Y:S01]  /*cc20*/  SEL R37, R65, R62, P0 ;  /* 0x0000003e41257207 */ /* 0x000fe20000000000 */
[----:B------:R-:W1:Y:S04]  /*cc30*/  SHFL.IDX PT, R72, R72, R31, 0x1c1f ;  /* 0x001c1f1f48487589 */ /* 0x000e6800000e0000 */
[----:B------:R-:W2:Y:S04]  /*cc40*/  SHFL.IDX PT, R43, R58, R31, 0x1c1f ;  /* 0x001c1f1f3a2b7589 */ /* 0x000ea800000e0000 */
[----:B------:R3:W4:Y:S04]  /*cc50*/  SHFL.IDX PT, R86, R86, R31, 0x1c1f ;  /* 0x001c1f1f56567589 */ /* 0x00072800000e0000 */
[----:B------:R2:W-:Y:S04]  /*cc60*/  STSM.16.M88.4 [R81], R24 ;  /* 0x0000001851007844 */ /* 0x0005e80000000200 */
[----:B------:R4:W-:Y:S01]  /*cc70*/  STSM.16.M88.4 [R80], R32 ;  /* 0x0000002050007844 */ /* 0x0009e20000000200 */
[----:B---3--:R-:W-:Y:S01]  /*cc80*/  IMAD R31, R30, UR5, RZ ;  /* 0x000000051e1f7c24 */ /* 0x008fe2000f8e02ff */
[----:B0-----:R-:W-:-:S02]  /*cc90*/  SEL R48, R59, R56, P0 ;  /* 0x000000383b307207 */ /* 0x001fc40000000000 */
[----:B------:R-:W-:Y:S02]  /*cca0*/  STSM.16.M88.4 [R45], R36 ;  /* 0x000000242d007844 */ /* 0x000fe40000000200 */
[----:B------:R-:W-:Y:S02]  /*ccb0*/  ISETP.GE.OR P3, PT, R46, R31, P1 ;  /* 0x0000001f2e00720c */ /* 0x000fe40000f66670 */
[----:B-1----:R-:W-:Y:S02]  /*ccc0*/  SEL R49, R73, R72, P0 ;  /* 0x0000004849317207 */ /* 0x002fe40000000000 */
[----:B------:R-:W-:Y:S01]  /*ccd0*/  SEL R51, R72, R73, P0 ;  /* 0x0000004948337207 */ /* 0x000fe20000000000 */
[----:B--2---:R-:W-:Y:S01]  /*cce0*/  VIADD R24, R46, 0x8 ;  /* 0x000000082e187836 */ /* 0x004fe20000000000 */
[----:B------:R-:W-:Y:S01]  /*ccf0*/  SEL R26, R50, R53, P0 ;  /* 0x00000035321a7207 */ /* 0x000fe20000000000 */
[----:B------:R-:W-:Y:S01]  /*cd00*/  IMAD.IADD R25, R41, 0x1, R47 ;  /* 0x0000000129197824 */ /* 0x000fe200078e022f */
[----:B------:R-:W-:-:S02]  /*cd10*/  LEA R41, P4, R40, UR6, 0x2 ;  /* 0x0000000628297c11 */ /* 0x000fc4000f8810ff */
[----:B------:R-:W-:Y:S02]  /*cd20*/  ISETP.GE.OR P1, PT, R24, R31, P1 ;  /* 0x0000001f1800720c */ /* 0x000fe40000f26670 */
[----:B------:R-:W-:Y:S01]  /*cd30*/  LEA.HI.X R40, R40, UR7, R25, 0x2, P4 ;  /* 0x0000000728287c11 */ /* 0x000fe2000a0f1419 */
[----:B------:R-:W-:Y:S01]  /*cd40*/  SHFL.IDX PT, R60, R41, RZ, 0x1c1f ;  /* 0x001c1fff293c7589 */ /* 0x000fe200000e0000 */
[----:B------:R-:W-:Y:S02]  /*cd50*/  SEL R24, R53, R50, P0 ;  /* 0x0000003235187207 */ /* 0x000fe40000000000 */
[----:B----4-:R-:W-:Y:S01]  /*cd60*/  SEL R32, R55, R52, P0 ;  /* 0x0000003437207207 */ /* 0x010fe20000000000 */
[----:B------:R-:W0:Y:S01]  /*cd70*/  SHFL.IDX PT, R61, R40, RZ, 0x1c1f ;  /* 0x001c1fff283d7589 */ /* 0x000e2200000e0000 */
[----:B------:R-:W-:Y:S02]  /*cd80*/  SEL R34, R52, R55, P0 ;  /* 0x0000003734227207 */ /* 0x000fe40000000000 */
[----:B------:R-:W-:Y:S01]  /*cd90*/  SEL R25, R67, R44, P0 ;  /* 0x0000002c43197207 */ /* 0x000fe20000000000 */
[----:B------:R-:W-:Y:S01]  /*cda0*/  SHFL.IDX PT, R62, R41, 0x1, 0x1c1f ;  /* 0x003c1f00293e7f89 */ /* 0x000fe200000e0000 */
[----:B------:R-:W-:-:S02]  /*cdb0*/  SEL R27, R44, R67, P0 ;  /* 0x000000432c1b7207 */ /* 0x000fc40000000000 */
[----:B------:R-:W-:Y:S01]  /*cdc0*/  SEL R52, R57, R54, P0 ;  /* 0x0000003639347207 */ /* 0x000fe20000000000 */
[----:B------:R-:W1:Y:S01]  /*cdd0*/  SHFL.IDX PT, R63, R40, 0x1, 0x1c1f ;  /* 0x003c1f00283f7f89 */ /* 0x000e6200000e0000 */
[----:B------:R-:W-:Y:S02]  /*cde0*/  SEL R33, R69, R68, P0 ;  /* 0x0000004445217207 */ /* 0x000fe40000000000 */
[----:B------:R-:W-:Y:S01]  /*cdf0*/  SEL R35, R68, R69, P0 ;  /* 0x0000004544237207 */ /* 0x000fe20000000000 */
[----:B------:R-:W-:Y:S01]  /*ce00*/  STSM.16.M88.4 [R79], R24 ;  /* 0x000000184f007844 */ /* 0x000fe20000000200 */
[----:B------:R-:W-:Y:S02]  /*ce10*/  SEL R54, R54, R57, P0 ;  /* 0x0000003936367207 */ /* 0x000fe40000000000 */
[----:B------:R-:W-:Y:S01]  /*ce20*/  SEL R53, R71, R70, P0 ;  /* 0x0000004647357207 */ /* 0x000fe20000000000 */
[----:B------:R-:W-:Y:S01]  /*ce30*/  STSM.16.M88.4 [R78], R32 ;  /* 0x000000204e007844 */ /* 0x000fe20000000200 */
[----:B------:R-:W-:-:S02]  /*ce40*/  SEL R55, R70, R71, P0 ;  /* 0x0000004746377207 */ /* 0x000fc40000000000 */
[----:B------:R-:W-:Y:S02]  /*ce50*/  SEL R50, R56, R59, P0 ;  /* 0x0000003b38327207 */ /* 0x000fe40000000000 */
[----:B------:R-:W-:Y:S01]  /*ce60*/  SEL R64, R42, R43, P0 ;  /* 0x0000002b2a407207 */ /* 0x000fe20000000000 */
[----:B------:R-:W-:Y:S01]  /*ce70*/  STSM.16.M88.4 [R77], R52 ;  /* 0x000000344d007844 */ /* 0x000fe20000000200 */
[----:B------:R-:W-:Y:S02]  /*ce80*/  SEL R66, R43, R42, P0 ;  /* 0x0000002a2b427207 */ /* 0x000fe40000000000 */
[----:B------:R-:W-:Y:S01]  /*ce90*/  SEL R65, R75, R86, P0 ;  /* 0x000000564b417207 */ /* 0x000fe20000000000 */
[----:B------:R-:W-:Y:S01]  /*cea0*/  STSM.16.M88.4 [R76], R48 ;  /* 0x000000304c007844 */ /* 0x000fe20000000200 */
[----:B------:R-:W-:-:S05]  /*ceb0*/  SEL R67, R86, R75, P0 ;  /* 0x0000004b56437207 */ /* 0x000fca0000000000 */
[----:B------:R2:W-:Y:S01]  /*cec0*/  STSM.16.M88.4 [R74], R64 ;  /* 0x000000404a007844 */ /* 0x0005e20000000200 */
[----:B------:R-:W-:Y:S08]  /*ced0*/  BAR.SYNC.DEFER_BLOCKING 0x1, 0x100 ;  /* 0x0044000000007b1d */ /* 0x000ff00000010000 */
[----:B--2---:R-:W2:Y:S01]  /*cee0*/  @P2 LDC R65, c[0x0][0xbec] ;  /* 0x0002fb00ff412b82 */ /* 0x004ea20000000800 */
[----:B0-----:R0:W-:Y:S01]  /*cef0*/  @!P3 ST.E desc[UR50][R60.64], R3 ;  /* 0x000000033c00b985 */ /* 0x0011e2000c101932 */
[----:B------:R-:W-:-:S03]  /*cf00*/  UIMAD UR5, UR12, UR8, URZ ;  /* 0x000000080c0572a4 */ /* 0x000fc6000f8e023f */
[----:B-1----:R1:W-:Y:S03]  /*cf10*/  @!P1 ST.E desc[UR50][R62.64], R2 ;  /* 0x000000023e009985 */ /* 0x0023e6000c101932 */
[----:B0-----:R-:W0:Y:S01]  /*cf20*/  @P2 LDC R3, c[0x0][0xbf0] ;  /* 0x0002fc00ff032b82 */ /* 0x001e220000000800 */
[----:B------:R3:W5:Y:S01]  /*cf30*/  LD.E.128 R48, desc[UR50][R6.64] ;  /* 0x0000003206307980 */ /* 0x000762000c101d00 */
[----:B-1----:R-:W-:Y:S01]  /*cf40*/  IMAD R2, R22, 0x20, R23 ;  /* 0x0000002016027824 */ /* 0x002fe200078e0217 */
[----:B------:R-:W-:Y:S02]  /*cf50*/  UIMAD.WIDE.U32 UR6, UR36, UR8, URZ ;  /* 0x00000008240672a5 */ /* 0x000fe4000f8e003f */
[----:B------:R1:W5:Y:S01]  /*cf60*/  LD.E.128 R32, desc[UR50][R4.64] ;  /* 0x0000003204207980 */ /* 0x000362000c101d00 */
[----:B------:R-:W-:-:S03]  /*cf70*/  UIMAD UR5, UR36, UR9, UR5 ;  /* 0x00000009240572a4 */ /* 0x000fc6000f8e0205 */
[----:B------:R-:W5:Y:S01]  /*cf80*/  LD.E.128 R44, desc[UR50][R28.64] ;  /* 0x000000321c2c7980 */ /* 0x000f62000c101d00 */
[----:B---3--:R-:W-:Y:S01]  /*cf90*/  VIADD R6, R2, UR39 ;  /* 0x0000002702067c36 */ /* 0x008fe20008000000 */
[----:B------:R-:W-:Y:S02]  /*cfa0*/  UIMAD UR8, UR13, UR10, URZ ;  /* 0x0000000a0d0872a4 */ /* 0x000fe4000f8e023f */
[----:B------:R-:W5:Y:S01]  /*cfb0*/  LD.E.128 R40, desc[UR50][R20.64] ;  /* 0x0000003214287980 */ /* 0x000f62000c101d00 */
[----:B--2---:R-:W-:Y:S01]  /*cfc0*/  @P2 IMAD.HI.U32 R2, R6, R65, RZ ;  /* 0x0000004106022227 */ /* 0x004fe200078e00ff */
[----:B------:R-:W-:Y:S02]  /*cfd0*/  UIADD3 UR7, UR7, UR5, URZ ;  /* 0x0000000507077290 */ /* 0x000fe4000fffe03f */
[----:B------:R-:W5:Y:S01]  /*cfe0*/  LD.E.128 R36, desc[UR50][R14.64] ;  /* 0x000000320e247980 */ /* 0x000f62000c101d00 */
[----:B-1----:R-:W-:Y:S01]  /*cff0*/  IMAD.MOV.U32 R5, RZ, RZ, R6 ;  /* 0x000000ffff057224 */ /* 0x002fe200078e0006 */
[----:B------:R-:W-:-:S02]  /*d000*/  UIMAD UR5, UR43, UR11, UR8 ;  /* 0x0000000b2b0572a4 */ /* 0x000fc4000f8e0208 */
[----:B------:R-:W-:Y:S01]  /*d010*/  UIMAD.WIDE.U32 UR6, UR43, UR10, UR6 ;  /* 0x0000000a2b0672a5 */ /* 0x000fe2000f8e0006 */
[----:B------:R-:W5:Y:S01]  /*d020*/  LD.E.128 R24, desc[UR50][R12.64] ;  /* 0x000000320c187980 */ /* 0x000f62000c101d00 */
[----:B0-----:R-:W-:Y:S01]  /*d030*/  @P2 SHF.R.U32.HI R5, RZ, R3, R2 ;  /* 0x00000003ff052219 */ /* 0x001fe20000011602 */
[----:B------:R-:W-:Y:S01]  /*d040*/  ULDC.64 UR8, c[0x0][0xae0] ;  /* 0x0002b80000087ab9 */ /* 0x000fe20000000a00 */
[----:B------:R-:W-:Y:S01]  /*d050*/  UIADD3 UR5, UR7, UR5, URZ ;  /* 0x0000000507057290 */ /* 0x000fe2000fffe03f */
[----:B------:R-:W5:Y:S01]  /*d060*/  LD.E.128 R56, desc[UR50][R10.64] ;  /* 0x000000320a387980 */ /* 0x000f62000c101d00 */
[--C-:B------:R-:W-:Y:S01]  /*d070*/  SHF.R.S32.HI R4, RZ, 0x1f, R5.reuse ;  /* 0x0000001fff047819 */ /* 0x100fe20000011405 */
[----:B------:R-:W-:Y:S02]  /*d080*/  IMAD.MOV R7, RZ, RZ, -R5 ;  /* 0x000000ffff077224 */ /* 0x000fe400078e0a05 */
[----:B------:R-:W-:Y:S01]  /*d090*/  IMAD.U32 R3, RZ, RZ, UR7 ;  /* 0x00000007ff037e24 */ /* 0x000fe2000f8e00ff */
[----:B------:R0:W5:Y:S01]  /*d0a0*/  LD.E.128 R52, desc[UR50][R8.64] ;  /* 0x0000003208347980 */ /* 0x000162000c101d00 */
[----:B------:R-:W-:-:S02]  /*d0b0*/  IMAD R4, R4, UR8, RZ ;  /* 0x0000000804047c24 */ /* 0x000fc4000f8e02ff */
[----:B------:R-:W-:Y:S01]  /*d0c0*/  IMAD R7, R30, R7, R6 ;  /* 0x000000071e077224 */ /* 0x000fe200078e0206 */
[----:B------:R-:W-:Y:S01]  /*d0d0*/  @!PT LDS RZ, [RZ] ;  /* 0x00000000fffff984 */ /* 0x000fe20000000800 */
[----:B------:R-:W-:Y:S01]  /*d0e0*/  @!PT LDS RZ, [RZ] ;  /* 0x00000000fffff984 */ /* 0x000fe20000000800 */
[----:B------:R-:W-:Y:S01]  /*d0f0*/  @!PT LDS RZ, [RZ] ;  /* 0x00000000fffff984 */ /* 0x000fe20000000800 */
[----:B------:R-:W-:Y:S01]  /*d100*/  @!PT LDS RZ, [RZ] ;  /* 0x00000000fffff984 */ /* 0x000fe20000000800 */
[----:B------:R1:W-:Y:S06]  /*d110*/  MEMBAR.ALL.CTA ;  /* 0x0000000000007992 */ /* 0x0003ec0000008000 */
[----:B-1----:R-:W1:Y:S01]  /*d120*/  FENCE.VIEW.ASYNC.S ;  /* 0x00000000000073c6 */ /* 0x002e620000000000 */
[----:B------:R-:W-:Y:S01]  /*d130*/  IMAD.U32 R2, RZ, RZ, UR6 ;  /* 0x00000006ff027e24 */ /* 0x000fe2000f8e00ff */
[----:B------:R-:W-:Y:S01]  /*d140*/  ULDC.64 UR6, c[0x0][0xad8] ;  /* 0x0002b60000067ab9 */ /* 0x000fe20000000a00 */
[----:B------:R-:W-:-:S02]  /*d150*/  IMAD.U32 R3, RZ, RZ, UR5 ;  /* 0x00000005ff037e24 */ /* 0x000fc4000f8e00ff */
[C---:B0-----:R-:W-:Y:S01]  /*d160*/  IMAD R9, R5.reuse, UR9, R4 ;  /* 0x0000000905097c24 */ /* 0x041fe2000f8e0204 */
        /* <DEDUP_REMOVED lines=19> */
[----:B-1----:R0:W-:Y:S01]  /*d2a0*/  SYNCS.ARRIVE.TRANS64.RED.A1T0 RZ, [R0+URZ], RZ ;  /* 0x000000ff00ff79a7 */ /* 0x0021e2000810043f */
        /* <DEDUP_REMOVED lines=12> */
.L_x_2031:
[----:B------:R-:W-:Y:S05]  /*d370*/  BSYNC B1 ;  /* 0x0000000000017941 */ /* 0x000fea0003800000 */
.L_x_2030:
        /* <DEDUP_REMOVED lines=13> */
.L_x_2033:
[----:B------:R-:W-:Y:S05]  /*d450*/  BSYNC B1 ;  /* 0x0000000000017941 */ /* 0x000fea0003800000 */
.L_x_2032:
        /* <DEDUP_REMOVED lines=13> */
.L_x_2035:
[----:B------:R-:W-:Y:S05]  /*d530*/  BSYNC B1 ;  /* 0x0000000000017941 */ /* 0x000fea0003800000 */
.L_x_2034:
[----:B0-----:R-:W-:Y:S01]  /*d540*/  VIADD R0, R8, 0x60 ;  /* 0x0000006008007836 */ /* 0x001fe20000000000 */
[----:B-1--4-:R-:W0:Y:S04]  /*d550*/  SHFL.IDX PT, R7, R7, 0x3, 0x181f ;  /* 0x00781f0007077f89 */ /* 0x012e2800000e0000 */
[----:B------:R-:W-:Y:S01]  /*d560*/  ISETP.GE.AND P0, PT, R0, R31, PT ;  /* 0x0000001f0000720c */ /* 0x000fe20003f06270 */
[----:B------:R-:W1:-:S12]  /*d570*/  SHFL.IDX PT, R6, R6, 0x3, 0x181f ;  /* 0x00781f0006067f89 */ /* 0x000e5800000e0000 */
[----:B------:R-:W-:Y:S05]  /*d580*/  @P0 BRA `(.L_x_2036) ;  /* 0x0000000800800947 */ /* 0x000fea0003800000 */
[----:B------:R-:W-:Y:S02]  /*d590*/  ULDC UR5, c[0x0][0xac8] ;  /* 0x0002b20000057ab9 */ /* 0x000fe40000000800 */
[----:B------:R-:W-:-:S13]  /*d5a0*/  ISETP.GE.AND P1, PT, R16, UR5, PT ;  /* 0x0000000510007c0c */ /* 0x000fda000bf26270 */
[----:B-1-3--:R-:W-:-:S04]  /*d5b0*/  @!P1 LEA R2, P0, R16, R6, 0x1 ;  /* 0x0000000610029211 */ /* 0x00afc800078008ff */
[----:B0-----:R-:W-:Y:S02]  /*d5c0*/  @!P1 LEA.HI.X R3, R16, R7, R193, 0x1, P0 ;  /* 0x0000000710039211 */ /* 0x001fe400000f0cc1 */
[----:B------:R-:W-:-:S03]  /*d5d0*/  ISETP.GE.AND P0, PT, R19, UR5, PT ;  /* 0x0000000513007c0c */ /* 0x000fc6000bf06270 */
[----:B-----5:R4:W-:Y:S10]  /*d5e0*/  @!P1 ST.E.128 desc[UR50][R2.64], R24 ;  /* 0x0000001802009985 */ /* 0x0209f4000c101d32 */
[----:B------:R-:W-:Y:S05]  /*d5f0*/  @P0 BRA `(.L_x_2036) ;  /* 0x0000000800640947 */ /* 0x000fea0003800000 */
[----:B----4-:R-:W-:-:S04]  /*d600*/  LEA R2, P0, R19, R6, 0x1 ;  /* 0x0000000613027211 */ /* 0x010fc800078008ff */
[----:B------:R-:W-:-:S05]  /*d610*/  LEA.HI.X R3, R19, R7, R192, 0x1, P0 ;  /* 0x0000000713037211 */ /* 0x000fca00000f0cc0 */
[----:B------:R0:W-:Y:S01]  /*d620*/  ST.E.128 desc[UR50][R2.64], R32 ;  /* 0x0000002002007985 */ /* 0x0001e2000c101d32 */
[----:B------:R-:W-:Y:S05]  /*d630*/  BRA `(.L_x_2036) ;  /* 0x0000000800547947 */ /* 0x000fea0003800000 */
.L_x_2029:
        /* <DEDUP_REMOVED lines=50> */
.L_x_2038:
[----:B------:R-:W-:Y:S05]  /*d960*/  BSYNC B1 ;  /* 0x0000000000017941 */ /* 0x000fea0003800000 */
.L_x_2037:
        /* <DEDUP_REMOVED lines=55> */
.L_x_2040:
[----:B------:R-:W-:Y:S05]  /*dce0*/  BSYNC B1 ;  /* 0x0000000000017941 */ /* 0x000fea0003800000 */
.L_x_2039:
        /* <DEDUP_REMOVED lines=13> */
.L_x_2042:
[----:B------:R-:W-:Y:S05]  /*ddc0*/  BSYNC B1 ;  /* 0x0000000000017941 */ /* 0x000fea0003800000 */
.L_x_2041:
        /* <DEDUP_REMOVED lines=13> */
.L_x_2044:
[----:B------:R-:W-:Y:S05]  /*dea0*/  BSYNC B1 ;  /* 0x0000000000017941 */ /* 0x000fea0003800000 */
.L_x_2043:
        /* <DEDUP_REMOVED lines=14> */
.L_x_2036:
[----:B------:R-:W-:Y:S05]  /*df90*/  BSYNC B0 ;  /* 0x0000000000007941 */ /* 0x000fea0003800000 */
.L_x_2028:
[----:B------:R-:W-:Y:S02]  /*dfa0*/  ULDC UR5, c[0x0][0xc38] ;  /* 0x00030e0000057ab9 */ /* 0x000fe40000000800 */
[----:B------:R-:W-:-:S06]  /*dfb0*/  UISETP.GE.AND UP0, UPT, UR4, UR5, UPT ;  /* 0x000000050400728c */ /* 0x000fcc000bf06270 */
[----:B------:R-:W-:-:S13]  /*dfc0*/  PLOP3.LUT P0, PT, PT, PT, UP0, 0x80, 0x0 ;  /* 0x000000000000781c */ /* 0x000fda0003f0f008 */
[----:B------:R-:W-:Y:S05]  /*dfd0*/  @!P0 BRA `(.L_x_2045) ;  /* 0xffffff2c00708947 */ /* 0x000fea000383ffff */
[----:B------:R-:W-:Y:S05]  /*dfe0*/  EXIT ;  /* 0x000000000000794d */ /* 0x000fea0003800000 */
.L_x_1990:
        /* <DEDUP_REMOVED lines=44> */
[----:B------:R-:W-:-:S03]  /*e2b0*/  LOP3.LUT R5, R2, 0x80, RZ, 0xc0, !PT ;  /* 0x0000008002057812 */ /* 0x000fc600078ec0ff */
[----:B------:R-:W-:Y:S01]  /*e2c0*/  IMAD.IADD R0, R17, 0x1, R0 ;  /* 0x0000000111007824 */ /* 0x000fe200078e0200 */
[----:B------:R-:W-:-:S04]  /*e2d0*/  LOP3.LUT R5, R5, 0x10, R11, 0xf8, !PT ;  /* 0x0000001005057812 */ /* 0x000fc800078ef80b */
[----:B------:R-:W-:Y:S02]  /*e2e0*/  LOP3.LUT R7, R5, 0x10, R8, 0x78, !PT ;  /* 0x0000001005077812 */ /* 0x000fe400078e7808 */
[----:B------:R-:W-:Y:S02]  /*e2f0*/  LOP3.LUT R5, R6, 0x70, R3, 0x78, !PT ;  /* 0x0000007006057812 */ /* 0x000fe400078e7803 */
[----:B------:R-:W-:Y:S02]  /*e300*/  LOP3.LUT R6, R9, 0x100, R2, 0xf8, !PT ;  /* 0x0000010009067812 */ /* 0x000fe400078ef802 */
[----:B------:R-:W-:Y:S02]  /*e310*/  LOP3.LUT R5, R5, 0xc00, R4, 0xf8, !PT ;  /* 0x00000c0005057812 */ /* 0x000fe400078ef804 */
[----:B------:R-:W-:-:S03]  /*e320*/  LOP3.LUT R4, R6, R7, RZ, 0xfc, !PT ;  /* 0x0000000706047212 */ /* 0x000fc600078efcff */
[----:B------:R0:W-:Y:S04]  /*e330*/  STL [R1+0x14], R5 ;  /* 0x0000140501007387 */ /* 0x0001e80000100800 */
[----:B------:R1:W-:Y:S04]  /*e340*/  STL [R1+0x10], R4 ;  /* 0x0000100401007387 */ /* 0x0003e80000100800 */
[----:B------:R2:W-:Y:S01]  /*e350*/  STL [R1+0x18], R0 ;  /* 0x0000180001007387 */ /* 0x0005e20000100800 */
[----:B0-----:R-:W-:Y:S02]  /*e360*/  SHF.R.U32.HI R5, RZ, 0x2, R10 ;  /* 0x00000002ff057819 */ /* 0x001fe4000001160a */
[----:B-1----:R-:W-:Y:S01]  /*e370*/  LOP3.LUT R4, R3, 0x30, RZ, 0xc0, !PT ;  /* 0x0000003003047812 */ /* 0x002fe200078ec0ff */
[----:B------:R-:W-:-:S02]  /*e380*/  IMAD.MOV.U32 R3, RZ, RZ, 0x40 ;  /* 0x00000040ff037424 */ /* 0x000fc400078e00ff */
[----:B--2---:R-:W-:-:S03]  /*e390*/  IMAD.MOV.U32 R0, RZ, RZ, 0x1 ;  /* 0x00000001ff007424 */ /* 0x004fc600078e00ff */
[----:B------:R-:W-:Y:S02]  /*e3a0*/  SEL R6, R3, 0xffffffc0, !P0 ;  /* 0xffffffc003067807 */ /* 0x000fe40004000000 */
[----:B------:R-:W-:Y:S01]  /*e3b0*/  LOP3.LUT R3, R5, 0x60, R2, 0xf8, !PT ;  /* 0x0000006005037812 */ /* 0x000fe200078ef802 */
[----:B------:R-:W-:-:S05]  /*e3c0*/  IMAD.U32 R2, RZ, RZ, UR6 ;  /* 0x00000006ff027e24 */ /* 0x000fca000f8e00ff */
[----:B------:R0:W-:Y:S04]  /*e3d0*/  STL [R1+0x1c], R2 ;  /* 0x00001c0201007387 */ /* 0x0001e80000100800 */
[----:B------:R-:W-:Y:S04]  /*e3e0*/  STL [R1+0x20], RZ ;  /* 0x000020ff01007387 */ /* 0x000fe80000100800 */
[----:B------:R1:W-:Y:S01]  /*e3f0*/  STL [R1], R0 ;  /* 0x0000000001007387 */ /* 0x0003e20000100800 */
[C---:B0-----:R-:W-:Y:S02]  /*e400*/  LOP3.LUT R2, R4.reuse, 0x40, RZ, 0xfc, !PT ;  /* 0x0000004004027812 */ /* 0x041fe400078efcff */
[----:B-1----:R-:W-:-:S07]  /*e410*/  LOP3.LUT R0, R4, 0x80, RZ, 0xfc, !PT ;  /* 0x0000008004007812 */ /* 0x002fce00078efcff */
.L_x_2109:
[----:B------:R-:W2:Y:S01]  /*e420*/  LDL R0, [R1+0x1c] ;  /* 0x00001c0001007983 */ /* 0x000ea20000100800 */
        /* <DEDUP_REMOVED lines=22> */
.L_x_2047:
[----:B------:R-:W-:Y:S01]  /*e590*/  ULDC UR9, c[0x0][0xc54] ;  /* 0x0003150000097ab9 */ /* 0x000fe20000000800 */
[----:B------:R-:W-:Y:S01]  /*e5a0*/  UMOV UR5, UR8 ;  /* 0x0000000800057c82 */ /* 0x000fe20008000000 */
[----:B------:R-:W-:-:S11]  /*e5b0*/  UISETP.NE.AND UP0, UPT, UR9, 0x1, UPT ;  /* 0x000000010900788c */ /* 0x000fd6000bf05270 */
[----:B------:R-:W-:Y:S02]  /*e5c0*/  @UP0 ULDC.64 UR10, c[0x0][0xc58] ;  /* 0x00031600000a0ab9 */ /* 0x000fe40000000a00 */
[----:B------:R-:W-:-:S04]  /*e5d0*/  UIMAD.WIDE.U32 UR6, UR8, UR10, URZ ;  /* 0x0000000a080672a5 */ /* 0x000fc8000f8e003f */
[----:B------:R-:W-:-:S04]  /*e5e0*/  @UP0 USHF.R.U32.HI UR5, URZ, UR11, UR7 ;  /* 0x0000000b3f050299 */ /* 0x000fc80008011607 */
[----:B------:R-:W-:-:S12]  /*e5f0*/  UIMAD UR6, UR5, UR9, URZ ;  /* 0x00000009050672a4 */ /* 0x000fd8000f8e023f */
.L_x_2048:
[----:B------:R-:W-:Y:S01]  /*e600*/  ULOP3.LUT UR41, URZ, UR5, URZ, 0x33, !UPT ;  /* 0x000000053f297292 */ /* 0x000fe2000f8e333f */
[----:B------:R-:W-:Y:S01]  /*e610*/  BSSY B7, `(.L_x_2049) ;  /* 0x000033e000077945 */ /* 0x000fe20003800000 */
[----:B------:R-:W-:Y:S01]  /*e620*/  ULDC UR7, c[0x0][0x448] ;  /* 0x0001120000077ab9 */ /* 0x000fe20000000800 */
[----:B------:R-:W-:Y:S01]  /*e630*/  ULDC UR5, c[0x0][0xc3c] ;  /* 0x00030f0000057ab9 */ /* 0x000fe20000000800 */
[----:B------:R-:W-:Y:S02]  /*e640*/  UISETP.NE.AND UP1, UPT, UR7, 0x1, UPT ;  /* 0x000000010700788c */ /* 0x000fe4000bf25270 */
[----:B------:R-:W-:Y:S01]  /*e650*/  UIADD3 UR41, UR41, UR5, URZ ;  /* 0x0000000529297290 */ /* 0x000fe2000fffe03f */
[----:B------:R-:W-:Y:S01]  /*e660*/  ULDC.64 UR10, c[0x0][0x418] ;  /* 0x00010600000a7ab9 */ /* 0x000fe20000000a00 */
[----:B------:R-:W-:Y:S02]  /*e670*/  UIADD3 UR5, UR8, -UR6, URZ ;  /* 0x8000000608057290 */ /* 0x000fe4000fffe03f */
[----:B------:R-:W-:-:S02]  /*e680*/  UISETP.NE.U32.AND UP0, UPT, UR10, URZ, UPT ;  /* 0x0000003f0a00728c */ /* 0x000fc4000bf05070 */
[----:B------:R-:W-:Y:S02]  /*e690*/  USHF.L.U32 UR8, UR41, 0x7, URZ ;  /* 0x0000000729087899 */ /* 0x000fe4000800063f */
[----:B------:R-:W-:Y:S01]  /*e6a0*/  UISETP.NE.AND.EX UP0, UPT, UR11, URZ, UPT, UP0 ;  /* 0x0000003f0b00728c */ /* 0x000fe2000bf05300 */
[----:B------:R-:W-:Y:S01]  /*e6b0*/  ULDC UR7, c[0x0][0x288] ;  /* 0x0000a20000077ab9 */ /* 0x000fe20000000800 */
[----:B------:R-:W-:Y:S01]  /*e6c0*/  UIADD3 UR8, UR8, 0x7f, URZ ;  /* 0x0000007f08087890 */ /* 0x000fe2000fffe03f */
[----:B------:R-:W-:Y:S01]  /*e6d0*/  ULDC UR6, c[0x0][0x424] ;  /* 0x0001090000067ab9 */ /* 0x000fe20000000800 */
[----:B------:R-:W-:Y:S02]  /*e6e0*/  UIADD3 UR13, -UR7, 0xa0, URZ ;  /* 0x000000a0070d7890 */ /* 0x000fe4000fffe13f */
[----:B------:R-:W-:Y:S01]  /*e6f0*/  USEL UR9, UR6, 0x1, UP0 ;  /* 0x0000000106097887 */ /* 0x000fe20008000000 */
[----:B------:R-:W-:Y:S01]  /*e700*/  @UP1 ULDC UR7, c[0x0][0x44c] ;  /* 0x0001130000071ab9 */ /* 0x000fe20000000800 */
[----:B------:R-:W-:Y:S01]  /*e710*/  ULDC UR12, c[0x0][0x2f0] ;  /* 0x0000bc00000c7ab9 */ /* 0x000fe20000000800 */
[----:B------:R-:W-:Y:S01]  /*e720*/  UIMAD.WIDE.U32 UR6, UR8, UR7, URZ ;  /* 0x00000007080672a5 */ /* 0x000fe2000f8e003f */
[----:B------:R-:W-:Y:S01]  /*e730*/  @UP1 ULDC UR14, c[0x0][0x450] ;  /* 0x00011400000e1ab9 */ /* 0x000fe20000000800 */
[----:B------:R-:W-:-:S02]  /*e740*/  UIMAD UR13, UR9, UR12, UR13 ;  /* 0x0000000c090d72a4 */ /* 0x000fc4000f8e020d */
[----:B------:R-:W-:Y:S02]  /*e750*/  @UP1 USHF.R.U32.HI UR8, URZ, UR14, UR7 ;  /* 0x0000000e3f081299 */ /* 0x000fe40008011607 */
[----:B------:R-:W-:Y:S02]  /*e760*/  UIMAD UR6, UR9, UR12, 0x9f ;  /* 0x0000009f090674a4 */ /* 0x000fe4000f8e020c */
[----:B------:R-:W-:Y:S02]  /*e770*/  UIADD3 UR8, UR13, UR8, URZ ;  /* 0x000000080d087290 */ /* 0x000fe4000fffe03f */
[----:B------:R-:W-:Y:S02]  /*e780*/  UIMAD.WIDE UR6, UR6, 0x66666667, URZ ;  /* 0x66666667060678a5 */ /* 0x000fe4000f8e023f */
[----:B------:R-:W-:Y:S02]  /*e790*/  UIMAD.WIDE UR8, UR8, 0x66666667, URZ ;  /* 0x66666667080878a5 */ /* 0x000fe4000f8e023f */
[----:B------:R-:W-:-:S02]  /*e7a0*/  USHF.R.U32.HI UR12, URZ, 0x1f, UR7 ;  /* 0x0000001f3f0c7899 */ /* 0x000fc40008011607 */
[----:B------:R-:W-:Y:S01]  /*e7b0*/  USHF.R.U32.HI UR6, URZ, 0x1f, UR9 ;  /* 0x0000001f3f067899 */ /* 0x000fe20008011609 */
[----:B------:R-:W-:Y:S01]  /*e7c0*/  ULDC UR11, c[0x0][0xc48] ;  /* 0x00031200000b7ab9 */ /* 0x000fe20000000800 */
[----:B------:R-:W-:Y:S02]  /*e7d0*/  ULEA.HI.SX32 UR12, UR7, UR12, 0x1a ;  /* 0x0000000c070c7291 */ /* 0x000fe4000f8fd23f */
[----:B------:R-:W-:Y:S02]  /*e7e0*/  ULEA.HI.SX32 UR6, UR9, UR6, 0x1a ;  /* 0x0000000609067291 */ /* 0x000fe4000f8fd23f */
[----:B------:R-:W-:Y:S02]  /*e7f0*/  UISETP.NE.AND UP0, UPT, UR11, 0x1, UPT ;  /* 0x000000010b00788c */ /* 0x000fe4000bf05270 */
[----:B------:R-:W-:Y:S01]  /*e800*/  UISETP.LT.AND UP1, UPT, UR12, UR6, UPT ;  /* 0x000000060c00728c */ /* 0x000fe2000bf21270 */
[----:B------:R-:W-:-:S03]  /*e810*/  ULDC UR10, c[0x0][0xc54] ;  /* 0x00031500000a7ab9 */ /* 0x000fc60000000800 */
[----:B------:R-:W-:Y:S02]  /*e820*/  USEL UR40, UR12, UR6, UP1 ;  /* 0x000000060c287287 */ /* 0x000fe40008800000 */
[----:B------:R-:W-:-:S03]  /*e830*/  UIMAD UR10, UR4, UR10, UR5 ;  /* 0x0000000a040a72a4 */ /* 0x000fc6000f8e0205 */
[----:B------:R-:W-:Y:S01]  /*e840*/  @UP0 ULDC UR4, c[0x0][0xc4c] ;  /* 0x0003130000040ab9 */ /* 0x000fe20000000800 */
[----:B------:R-:W-:Y:S01]  /*e850*/  ISETP.LT.AND P0, PT, RZ, UR40, PT ;  /* 0x00000028ff007c0c */ /* 0x000fe2000bf01270 */
[----:B------:R-:W-:Y:S01]  /*e860*/  UIMAD.WIDE.U32 UR4, UR10, UR4, URZ ;  /* 0x000000040a0472a5 */ /* 0x000fe2000f8e003f */
[----:B------:R-:W-:Y:S01]  /*e870*/  @UP0 ULDC UR7, c[0x0][0xc50] ;  /* 0x0003140000070ab9 */ /* 0x000fe20000000800 */
[----:B------:R-:W-:Y:S02]  /*e880*/  UMOV UR43, UR10 ;  /* 0x0000000a002b7c82 */ /* 0x000fe40008000000 */
[----:B------:R-:W-:-:S04]  /*e890*/  @UP0 USHF.R.U32.HI UR43, URZ, UR7, UR5 ;  /* 0x000000073f2b0299 */ /* 0x000fc80008011605 */
[----:B------:R-:W-:-:S04]  /*e8a0*/  UIADD3 UR36, -UR43, URZ, URZ ;  /* 0x0000003f2b247290 */ /* 0x000fc8000fffe13f */
[----:B------:R-:W-:Y:S01]  /*e8b0*/  UIMAD UR36, UR11, UR36, UR10 ;  /* 0x000000240b2472a4 */ /* 0x000fe2000f8e020a */
[----:B------:R-:W-:Y:S11]  /*e8c0*/  @P0 BRA `(.L_x_2050) ;  /* 0x0000000000480947 */ /* 0x000ff60003800000 */
        /* <DEDUP_REMOVED lines=18> */
.L_x_2050:
        /* <DEDUP_REMOVED lines=20> */
.L_x_2053:
[----:B------:R-:W-:Y:S05]  /*eb30*/  BSYNC B6 ;  /* 0x0000000000067941 */ /* 0x000fea0003800000 */
.L_x_2052:
        /* <DEDUP_REMOVED lines=24> */
.L_x_2055:
[----:B------:R-:W-:Y:S05]  /*ecc0*/  BSYNC B6 ;  /* 0x0000000000067941 */ /* 0x000fea0003800000 */
.L_x_2054:
        /* <DEDUP_REMOVED lines=20> */
.L_x_2057:
[----:B------:R-:W-:Y:S05]  /*ee10*/  BSYNC B6 ;  /* 0x0000000000067941 */ /* 0x000fea0003800000 */
.L_x_2056:
        /* <DEDUP_REMOVED lines=20> */
.L_x_2059:
[----:B------:R-:W-:Y:S05]  /*ef60*/  BSYNC B6 ;  /* 0x0000000000067941 */ /* 0x000fea0003800000 */
.L_x_2058:
        /* <DEDUP_REMOVED lines=26> */
.L_x_2128:
        /* <DEDUP_REMOVED lines=12> */
.L_x_2131:
        /* <DEDUP_REMOVED lines=20> */
.L_x_2063:
        /* <DEDUP_REMOVED lines=8> */
.L_x_2132:
        /* <DEDUP_REMOVED lines=8> */
.L_x_2065:
        /* <DEDUP_REMOVED lines=16> */
.L_x_2133:
        /* <DEDUP_REMOVED lines=8> */
.L_x_2067:
        /* <DEDUP_REMOVED lines=34> */
.L_x_2061:
        /* <DEDUP_REMOVED lines=22> */
.L_x_2069:
[----:B---3--:R-:W-:Y:S05]  /*f910*/  BSYNC B6 ;  /* 0x0000000000067941 */ /* 0x008fea0003800000 */
.L_x_2068:
[----:B------:R-:W0:Y:S01]  /*f920*/  LDC R7, c[0x0][0x448] ;  /* 0x00011200ff077b82 */ /* 0x000e220000000800 */
[----:B------:R-:W2:Y:S01]  /*f930*/  S2R R2, SR_TID.X ;  /* 0x0000000000027919 */ /* 0x000ea20000002100 */
[----:B------:R-:W-:Y:S01]  /*f940*/  USHF.R.S32.HI UR4, URZ, 0x1f, UR36 ;  /* 0x0000001f3f047899 */ /* 0x000fe20008011424 */
[----:B------:R-:W-:Y:S01]  /*f950*/  ULDC.64 UR8, c[0x0][0x2d8] ;  /* 0x0000b60000087ab9 */ /* 0x000fe20000000a00 */
[----:B-1----:R-:W1:Y:S02]  /*f960*/  S2R R19, SR_TID.X ;  /* 0x0000000000137919 */ /* 0x002e640000002100 */
[----:B------:R-:W-:Y:S02]  /*f970*/  UIMAD UR6, UR4, UR8, URZ ;  /* 0x00000008040672a4 */ /* 0x000fe4000f8e023f */
[----:B------:R-:W-:Y:S01]  /*f980*/  UIMAD.WIDE.U32 UR4, UR36, UR8, URZ ;  /* 0x00000008240472a5 */ /* 0x000fe2000f8e003f */
[----:B------:R-:W3:Y:S01]  /*f990*/  S2R R8, SR_TID.X ;  /* 0x0000000000087919 */ /* 0x000ee20000002100 */
        /* <DEDUP_REMOVED lines=12> */
[----:B--2---:R-:W-:Y:S02]  /*fa60*/  LOP3.LUT R2, R2, 0x7f, RZ, 0xc0, !PT ;  /* 0x0000007f02027812 */ /* 0x004fe400078ec0ff */
[----:B------:R-:W0:Y:S01]  /*fa70*/  @P0 LDC R3, c[0x0][0x44c] ;  /* 0x00011300ff030b82 */ /* 0x000e220000000800 */
[----:B-1----:R-:W-:Y:S01]  /*fa80*/  IMAD.SHL.U32 R19, R19, 0x20, RZ ;  /* 0x0000002013137824 */ /* 0x002fe200078e00ff */
[----:B------:R-:W-:Y:S01]  /*fa90*/  SHF.R.U32.HI R2, RZ, 0x2, R2 ;  /* 0x00000002ff027819 */ /* 0x000fe20000011602 */
[----:B---3--:R-:W-:-:S03]  /*faa0*/  IMAD.SHL.U32 R10, R8, 0x10, RZ ;  /* 0x00000010080a7824 */ /* 0x008fc600078e00ff */
[----:B------:R-:W-:Y:S01]  /*fab0*/  LOP3.LUT R19, R2, 0x60, R19, 0xf8, !PT ;  /* 0x0000006002137812 */ /* 0x000fe200078ef813 */
[----:B------:R-:W-:Y:S01]  /*fac0*/  IMAD.U32 R2, RZ, RZ, UR41 ;  /* 0x00000029ff027e24 */ /* 0x000fe2000f8e00ff */
[----:B------:R-:W1:Y:S01]  /*fad0*/  @P0 LDC R0, c[0x0][0x450] ;  /* 0x00011400ff000b82 */ /* 0x000e620000000800 */
[----:B------:R-:W-:Y:S02]  /*fae0*/  LOP3.LUT R10, R10, 0x30, RZ, 0xc0, !PT ;  /* 0x000000300a0a7812 */ /* 0x000fe400078ec0ff */
[----:B------:R-:W-:Y:S02]  /*faf0*/  IMAD R2, R2, 0x80, R19 ;  /* 0x0000008002027824 */ /* 0x000fe400078e0213 */
[C---:B------:R-:W-:Y:S01]  /*fb00*/  LOP3.LUT R8, R10.reuse, 0x40, RZ, 0xfc, !PT ;  /* 0x000000400a087812 */ /* 0x040fe200078efcff */
[----:B------:R-:W2:Y:S01]  /*fb10*/  S2R R19, SR_TID.X ;  /* 0x0000000000137919 */ /* 0x000ea20000002100 */
[----:B------:R-:W-:Y:S01]  /*fb20*/  IMAD.MOV.U32 R6, RZ, RZ, R2 ;  /* 0x000000ffff067224 */ /* 0x000fe200078e0002 */
[----:B------:R-:W-:Y:S01]  /*fb30*/  LOP3.LUT R10, R10, 0x80, RZ, 0xfc, !PT ;  /* 0x000000800a0a7812 */ /* 0x000fe200078efcff */
        /* <DEDUP_REMOVED lines=31> */
[----:B------:R-:W-:Y:S01]  /*fd30*/  IMAD.U32 R0, RZ, RZ, UR41 ;  /* 0x00000029ff007e24 */ /* 0x000fe2000f8e00ff */
[----:B------:R-:W-:Y:S02]  /*fd40*/  ULDC UR4, c[0x0][0x288] ;  /* 0x0000a20000047ab9 */ /* 0x000fe40000000800 */
[----:B------:R-:W1:Y:S01]  /*fd50*/  SHFL.IDX PT, R5, R3, RZ, 0x1c1f ;  /* 0x001c1fff03057589 */ /* 0x000e6200000e0000 */
[----:B------:R-:W-:Y:S02]  /*fd60*/  IMAD R2, R7, UR4, RZ ;  /* 0x0000000407027c24 */ /* 0x000fe4000f8e02ff */
[----:B------:R-:W-:-:S05]  /*fd70*/  IMAD R0, R0, 0x80, R10 ;  /* 0x0000008000007824 */ /* 0x000fca00078e020a */
        /* <DEDUP_REMOVED lines=30> */
.L_x_2142:
        /* <DEDUP_REMOVED lines=12> */
.L_x_2072:
[----:B------:R-:W-:Y:S05]  /*10020*/  BSYNC B0 ;  /* 0x0000000000007941 */ /* 0x000fea0003800000 */
.L_x_2071:
[----:B------:R-:W-:Y:S01]  /*10030*/  NOP ;  /* 0x0000000000007918 */ /* 0x000fe20000000000 */
[----:B------:R-:W-:-:S13]  /*10040*/  PLOP3.LUT P0, PT, PT, PT, PT, 0x80, 0x0 ;  /* 0x000000000000781c */ /* 0x000fda0003f0f070 */
.L_x_2073:
        /* <DEDUP_REMOVED lines=18> */
.L_x_2143:
[----:B------:R-:W-:Y:S05]  /*10170*/  BSYNC B0 ;  /* 0x0000000000007941 */ /* 0x000fea0003800000 */
.L_x_2074:
[----:B------:R-:W-:-:S06]  /*10180*/  UISETP.GE.AND UP0, UPT, UR40, 0x2, UPT ;  /* 0x000000022800788c */ /* 0x000fcc000bf06270 */
[----:B------:R-:W-:-:S13]  /*10190*/  PLOP3.LUT P0, PT, PT, PT, UP0, 0x80, 0x0 ;  /* 0x000000000000781c */ /* 0x000fda0003f0f008 */
[----:B------:R-:W-:Y:S05]  /*101a0*/  @!P0 BRA `(.L_x_2076) ;  /* 0x0000001000008947 */ /* 0x000fea0003800000 */
[----:B-1----:R1:W5:Y:S01]  /*101b0*/  LDL.LU R0, [R1] ;  /* 0x0000000001007983 */ /* 0x0023620000300800 */
[----:B------:R-:W-:Y:S01]  /*101c0*/  UIADD3 UR4, UR40, -0x2, URZ ;  /* 0xfffffffe28047890 */ /* 0x000fe2000fffe03f */
[----:B------:R-:W-:-:S05]  /*101d0*/  IMAD.MOV.U32 R3, RZ, RZ, R18 ;  /* 0x000000ffff037224 */ /* 0x000fca00078e0012 */
[----:B------:R-:W-:-:S07]  /*101e0*/  IMAD.U32 R2, RZ, RZ, UR4 ;  /* 0x00000004ff027e24 */ /* 0x000fce000f8e00ff */
.L_x_2098:
[----:B0-----:R-:W2:Y:S01]  /*101f0*/  LDL R5, [R1+0x4] ;  /* 0x0000040001057983 */ /* 0x001ea20000100800 */
        /* <DEDUP_REMOVED lines=8> */
[----:B--2---:R-:W-:-:S13]  /*10280*/  LOP3.LUT P1, RZ, R5, 0x2, RZ, 0xc0, !PT ;  /* 0x0000000205ff7812 */ /* 0x004fda000782c0ff */
[----:B---3--:R-:W-:Y:S05]  /*10290*/  @!P1 BRA `(.L_x_2078) ;  /* 0x0000000800009947 */ /* 0x008fea0003800000 */
[----:B------:R-:W-:Y:S01]  /*102a0*/  LOP3.LUT P1, RZ, R5, 0x1, RZ, 0xc0, !PT ;  /* 0x0000000105ff7812 */ /* 0x000fe2000782c0ff */
[----:B0-----:R-:W-:-:S12]  /*102b0*/  IMAD.MOV.U32 R8, RZ, RZ, R2 ;  /* 0x000000ffff087224 */ /* 0x001fd800078e0002 */
[----:B------:R-:W-:Y:S05]  /*102c0*/  @!P1 BRA `(.L_x_2079) ;  /* 0x0000000000509947 */ /* 0x000fea0003800000 */
[----:B------:R-:W2:Y:S01]  /*102d0*/  LDL R10, [R1+0xc] ;  /* 0x00000c00010a7983 */ /* 0x000ea20000100800 */
[----:B------:R-:W0:Y:S01]  /*102e0*/  LDC R8, c[0x0][0x43c] ;  /* 0x00010f00ff087b82 */ /* 0x000e220000000800 */
[----:B------:R-:W-:Y:S02]  /*102f0*/  ULDC.64 UR4, c[0x0][0x428] ;  /* 0x00010a0000047ab9 */ /* 0x000fe40000000a00 */
[----:B------:R-:W3:Y:S01]  /*10300*/  LDL R7, [R1+0x8] ;  /* 0x0000080001077983 */ /* 0x000ee20000100800 */
        /* <DEDUP_REMOVED lines=8> */
[----:B--2---:R-:W-:-:S04]  /*10390*/  IMAD R6, R10, UR4, RZ ;  /* 0x000000040a067c24 */ /* 0x004fc8000f8e02ff */
[C---:B---3--:R-:W-:Y:S02]  /*103a0*/  IMAD R6, R7.reuse, UR5, R6 ;  /* 0x0000000507067c24 */ /* 0x048fe4000f8e0206 */
[----:B------:R-:W-:Y:S01]  /*103b0*/  IMAD.WIDE.U32 R4, R7, UR4, R4 ;  /* 0x0000000407047c25 */ /* 0x000fe2000f8e0004 */
[----:B------:R-:W-:-:S03]  /*103c0*/  ULDC.64 UR4, c[0x0][0x418] ;  /* 0x0001060000047ab9 */ /* 0x000fc60000000a00 */
[----:B------:R-:W-:Y:S01]  /*103d0*/  IMAD.IADD R5, R6, 0x1, R5 ;  /* 0x0000000106057824 */ /* 0x000fe200078e0205 */
[----:B------:R-:W-:-:S04]  /*103e0*/  LEA R6, P0, R4, UR4, 0x2 ;  /* 0x0000000404067c11 */ /* 0x000fc8000f8010ff */
[----:B------:R-:W-:-:S05]  /*103f0*/  LEA.HI.X R7, R4, UR5, R5, 0x2, P0 ;  /* 0x0000000504077c11 */ /* 0x000fca00080f1405 */
[----:B------:R0:W5:Y:S04]  /*10400*/  LDG.E R16, desc[UR50][R6.64] ;  /* 0x0000003206107981 */ /* 0x000168000c1e1900 */
.L_x_2079:
        /* <DEDUP_REMOVED lines=8> */
.L_x_2144:
[----:B------:R-:W-:Y:S05]  /*10490*/  BSYNC B1 ;  /* 0x0000000000017941 */ /* 0x000fea0003800000 */
.L_x_2080:
        /* <DEDUP_REMOVED lines=9> */
.L_x_2083:
[----:B------:R-:W-:Y:S05]  /*10530*/  BSYNC B1 ;  /* 0x0000000000017941 */ /* 0x000fea0003800000 */
.L_x_2082:
        /* <DEDUP_REMOVED lines=11> */
.L_x_2084:
        /* <DEDUP_REMOVED lines=9> */
[----:B--2---:R-:W-:Y:S05]  /*10680*/  @P0 BRA.U.ANY `(.L_x_2084) ;  /* 0xfffffffd00d80947 */ /* 0x004fea000393ffff */
[----:B------:R-:W2:Y:S01]  /*10690*/  SYNCS.PHASECHK.TRANS64.TRYWAIT P0, [R4+URZ+0x29840], R5 ;  /* 0x02984005040075a7 */ /* 0x000ea2000800017f */
[----:B------:R-:W-:Y:S04]  /*106a0*/  BSSY B1, `(.L_x_2085) ;  /* 0x0000002000017945 */ /* 0x000fe80003800000 */
[----:B--2---:R-:W-:Y:S05]  /*106b0*/  @!P0 BRA `(.L_x_2086) ;  /* 0x0000002000bc8947 */ /* 0x004fea0003800000 */
.L_x_2145:
[----:B------:R-:W-:Y:S05]  /*106c0*/  BSYNC B1 ;  /* 0x0000000000017941 */ /* 0x000fea0003800000 */
.L_x_2085:
[----:B------:R-:W-:Y:S01]  /*106d0*/  BSSY B1, `(.L_x_2087) ;  /* 0x000000b000017945 */ /* 0x000fe20003800000 */
[----:B------:R-:W-:Y:S02]  /*106e0*/  IMAD.MOV.U32 R8, RZ, RZ, 0x0 ;  /* 0x00000000ff087424 */ /* 0x000fe400078e00ff */
[----:B------:R-:W-:Y:S01]  /*106f0*/  IMAD.MOV.U32 R9, RZ, RZ, 0x14f00000 ;  /* 0x14f00000ff097424 */ /* 0x000fe200078e00ff */
[----:B------:R-:W-:Y:S06]  /*10700*/  @P1 BRA `(.L_x_2088) ;  /* 0x00000000001c1947 */ /* 0x000fec0003800000 */
[----:B------:R-:W3:Y:S01]  /*10710*/  S2R R7, SR_TID.X ;  /* 0x0000000000077919 */ /* 0x000ee20000002100 */
[----:B0-2---:R-:W-:-:S04]  /*10720*/  IMAD.MOV.U32 R5, RZ, RZ, 0x7800 ;  /* 0x00007800ff057424 */ /* 0x005fc800078e00ff */
[----:B------:R4:W-:Y:S01]  /*10730*/  SYNCS.ARRIVE.TRANS64 RZ, [R4+URZ+0x29830], R5 ;  /* 0x0298300504ff79a7 */ /* 0x0009e2000800003f */
[----:B---3--:R-:W-:-:S04]  /*10740*/  LOP3.LUT R7, R7, 0x1f, RZ, 0xc0, !PT ;  /* 0x0000001f07077812 */ /* 0x008fc800078ec0ff */
[----:B------:R-:W-:-:S13]  /*10750*/  ISETP.NE.AND P0, PT, R7, RZ, PT ;  /* 0x000000ff0700720c */ /* 0x000fda0003f05270 */
[----:B----4-:R-:W-:Y:S05]  /*10760*/  @!P0 BRA `(.L_x_2088) ;  /* 0x0000000000048947 */ /* 0x010fea0003800000 */
[----:B------:R-:W-:Y:S01]  /*10770*/  BPT.TRAP 0x1 ;  /* 0x000000040000795c */ /* 0x000fe20000300000 */
.L_x_2088:
[----:B------:R-:W-:Y:S05]  /*10780*/  BSYNC B1 ;  /* 0x0000000000017941 */ /* 0x000fea0003800000 */
.L_x_2087:
[----:B------:R-:W-:Y:S01]  /*10790*/  R2UR UR10, R10 ;  /* 0x000000000a0a72ca */ /* 0x000fe200000e0000 */
[----:B0-2---:R-:W-:Y:S01]  /*107a0*/  IMAD R5, R18, 0x7800, R17 ;  /* 0x0000780012057824 */ /* 0x005fe200078e0211 */
[----:B------:R-:W-:Y:S01]  /*107b0*/  R2UR UR6, R8 ;  /* 0x00000000080672ca */ /* 0x000fe200000e0000 */
[----:B------:R-:W-:Y:S01]  /*107c0*/  UIADD3 UR4, UP0, UR46, 0x370, URZ ;  /* 0x000003702e047890 */ /* 0x000fe2000ff1e03f */
[----:B------:R-:W-:Y:S01]  /*107d0*/  R2UR UR7, R9 ;  /* 0x00000000090772ca */ /* 0x000fe200000e0000 */
[----:B------:R-:W-:Y:S01]  /*107e0*/  VIADD R4, R4, 0x29830 ;  /* 0x0002983004047836 */ /* 0x000fe20000000000 */
[----:B------:R-:W-:Y:S01]  /*107f0*/  PLOP3.LUT P0, PT, PT, PT, PT, 0x80, 0x0 ;  /* 0x000000000000781c */ /* 0x000fe20003f0f070 */
[----:B------:R-:W-:Y:S01]  /*10800*/  VIADD R7, R5, 0x1a400 ;  /* 0x0001a40005077836 */ /* 0x000fe20000000000 */
[----:B------:R-:W-:-:S12]  /*10810*/  UIADD3.X UR5, URZ, UR47, URZ, UP0, !UPT ;  /* 0x0000002f3f057290 */ /* 0x000fd800087fe43f */
.L_x_2089:
        /* <DEDUP_REMOVED lines=15> */
.L_x_2090:
        /* <DEDUP_REMOVED lines=15> */
.L_x_2091:
        /* <DEDUP_REMOVED lines=10> */
.L_x_2078:
[----:B------:R-:W-:Y:S05]  /*10aa0*/  BSYNC B0 ;  /* 0x0000000000007941 */ /* 0x000fea0003800000 */
.L_x_2077:
[----:B------:R-:W-:-:S06]  /*10ab0*/  UISETP.NE.AND UP0, UPT, UR39, 0x3, UPT ;  /* 0x000000032700788c */ /* 0x000fcc000bf05270 */
[----:B------:R-:W-:-:S13]  /*10ac0*/  PLOP3.LUT P0, PT, PT, PT, UP0, 0x80, 0x0 ;  /* 0x000000000000781c */ /* 0x000fda0003f0f008 */
[----:B------:R-:W-:Y:S05]  /*10ad0*/  @!P0 BRA `(.L_x_2092) ;  /* 0x0000000000048947 */ /* 0x000fea0003800000 */
[----:B------:R-:W-:Y:S01]  /*10ae0*/  BPT.TRAP 0x1 ;  /* 0x000000040000795c */ /* 0x000fe20000300000 */
.L_x_2092:
[----:B------:R-:W-:Y:S01]  /*10af0*/  IMAD.U32 R4, RZ, RZ, UR44 ;  /* 0x0000002cff047e24 */ /* 0x000fe2000f8e00ff */
[----:B------:R-:W-:Y:S01]  /*10b00*/  BSSY B0, `(.L_x_2093) ;  /* 0x0000007000007945 */ /* 0x000fe20003800000 */
[----:B------:R-:W-:-:S03]  /*10b10*/  IMAD R19, R3, 0x8, R17 ;  /* 0x0000000803137824 */ /* 0x000fc600078e0211 */
[----:B------:R-:W-:Y:S02]  /*10b20*/  ISETP.NE.AND P0, PT, R4, 0x3, PT ;  /* 0x000000030400780c */ /* 0x000fe40003f05270 */
[----:B------:R-:W-:-:S04]  /*10b30*/  LOP3.LUT R4, R0, 0x1, RZ, 0x3c, !PT ;  /* 0x0000000100047812 */ /* 0x000fc800078e3cff */
[----:B------:R-:W-:-:S04]  /*10b40*/  SHF.L.U32 R4, R4, 0x1f, RZ ;  /* 0x0000001f04047819 */ /* 0x000fc800000006ff */
[----:B------:R-:W2:Y:S02]  /*10b50*/  SYNCS.PHASECHK.TRANS64.TRYWAIT P1, [R19+URZ+0x29870], R4 ;  /* 0x02987004130075a7 */ /* 0x000ea4000802017f */
[----:B--2---:R-:W-:Y:S05]  /*10b60*/  @!P1 BRA `(.L_x_2094) ;  /* 0x0000001c00a49947 */ /* 0x004fea0003800000 */
.L_x_2146:
[----:B------:R-:W-:Y:S05]  /*10b70*/  BSYNC B0 ;  /* 0x0000000000007941 */ /* 0x000fea0003800000 */
.L_x_2093:
[----:B------:R-:W-:Y:S05]  /*10b80*/  @!P0 BRA `(.L_x_2095) ;  /* 0x0000000000048947 */ /* 0x000fea0003800000 */
[----:B------:R-:W-:Y:S01]  /*10b90*/  BPT.TRAP 0x1 ;  /* 0x000000040000795c */ /* 0x000fe20000300000 */
.L_x_2095:
[----:B------:R-:W-:Y:S01]  /*10ba0*/  SHF.L.U32 R0, R0, 0x1f, RZ ;  /* 0x0000001f00007819 */ /* 0x000fe200000006ff */
[----:B------:R-:W-:-:S03]  /*10bb0*/  IMAD R12, R3, 0x5000, RZ ;  /* 0x00005000030c7824 */ /* 0x000fc600078e02ff */
[----:B------:R-:W3:Y:S02]  /*10bc0*/  SYNCS.PHASECHK.TRANS64.TRYWAIT P1, [R19+URZ+0x29860], R0 ;  /* 0x02986000130075a7 */ /* 0x000ee4000802017f */
[----:B---3--:R-:W-:Y:S05]  /*10bd0*/  @!P1 BRA `(.L_x_2096) ;  /* 0x0000001c009c9947 */ /* 0x008fea0003800000 */
.L_x_2147:
[----:B------:R-:W3:Y:S04]  /*10be0*/  LDL R3, [R1+0x14] ;  /* 0x0000140001037983 */ /* 0x000ee80000100800 */
[----:B------:R-:W4:Y:S01]  /*10bf0*/  LDL R13, [R1+0x10] ;  /* 0x00001000010d7983 */ /* 0x000f220000100800 */
[----:B------:R-:W-:Y:S05]  /*10c00*/  WARPSYNC.ALL ;  /* 0x0000000000007948 */ /* 0x000fea0003800000 */
[----:B---3--:R-:W-:-:S02]  /*10c10*/  LOP3.LUT R0, R12, R3, RZ, 0xfc, !PT ;  /* 0x000000030c007212 */ /* 0x008fc400078efcff */
[----:B------:R-:W3:Y:S01]  /*10c20*/  S2R R3, SR_TID.X ;  /* 0x0000000000037919 */ /* 0x000ee20000002100 */
[----:B----4-:R-:W-:Y:S02]  /*10c30*/  LOP3.LUT R20, R12, R13, RZ, 0xfc, !PT ;  /* 0x0000000d0c147212 */ /* 0x010fe400078efcff */
[----:B------:R-:W-:-:S03]  /*10c40*/  IMAD.IADD R0, R17, 0x1, R0 ;  /* 0x0000000111007824 */ /* 0x000fc600078e0200 */
[----:B------:R-:W-:Y:S02]  /*10c50*/  IMAD.IADD R20, R17, 0x1, R20 ;  /* 0x0000000111147824 */ /* 0x000fe400078e0214 */
[----:B0-----:R-:W2:Y:S01]  /*10c60*/  LDSM.16.MT88.4 R8, [R0+0xa400] ;  /* 0x00a400000008783b */ /* 0x001ea20000004200 */
[----:B---3--:R-:W-:Y:S01]  /*10c70*/  LOP3.LUT P1, RZ, R3, 0x4, RZ, 0xc0, !PT ;  /* 0x0000000403ff7812 */ /* 0x008fe2000782c0ff */
[----:B------:R-:W-:-:S05]  /*10c80*/  IMAD.MOV.U32 R3, RZ, RZ, 0x40 ;  /* 0x00000040ff037424 */ /* 0x000fca00078e00ff */
[----:B------:R-:W-:-:S05]  /*10c90*/  SEL R3, R3, 0xffffffc0, !P1 ;  /* 0xffffffc003037807 */ /* 0x000fca0004800000 */
[----:B------:R-:W-:Y:S01]  /*10ca0*/  IMAD.IADD R3, R3, 0x1, R0 ;  /* 0x0000000103037824 */ /* 0x000fe200078e0200 */
[C-C-:B--2---:R-:W-:Y:S02]  /*10cb0*/  PRMT R4, R8.reuse, 0x6420, R9.reuse ;  /* 0x0000642008047816 */ /* 0x144fe40000000009 */
        /* <DEDUP_REMOVED lines=66> */
.L_x_2097:
        /* <DEDUP_REMOVED lines=12> */
[----:B---3--:R-:W-:Y:S05]  /*111a0*/  @P0 BRA `(.L_x_2098) ;  /* 0xfffffff000100947 */ /* 0x008fea000383ffff */
.L_x_2076:
[----:B0-----:R-:W0:Y:S01]  /*111b0*/  S2R R4, SR_TID.X ;  /* 0x0000000000047919 */ /* 0x001e220000002100 */
[----:B------:R-:W-:Y:S01]  /*111c0*/  BSSY B0, `(.L_x_2099) ;  /* 0x0000011000007945 */ /* 0x000fe20003800000 */
[----:B0-----:R-:W-:-:S04]  /*111d0*/  LOP3.LUT R4, R4, 0x7f, RZ, 0xc0, !PT ;  /* 0x0000007f04047812 */ /* 0x001fc800078ec0ff */
[----:B------:R-:W-:-:S13]  /*111e0*/  ISETP.NE.AND P0, PT, R4, RZ, PT ;  /* 0x000000ff0400720c */ /* 0x000fda0003f05270 */
[----:B------:R-:W-:Y:S05]  /*111f0*/  @P0 BRA `(.L_x_2100) ;  /* 0x0000000000340947 */ /* 0x000fea0003800000 */
[----:B------:R-:W0:Y:S01]  /*11200*/  S2R R3, SR_LANEID ;  /* 0x0000000000037919 */ /* 0x000e220000000000 */
[----:B------:R-:W-:Y:S02]  /*11210*/  VOTEU.ANY UR4, UPT, PT ;  /* 0x0000000000047886 */ /* 0x000fe400038e0100 */
[----:B-1---5:R-:W0:Y:S08]  /*11220*/  FLO.U32 R0, UR4 ;  /* 0x0000000400007d00 */ /* 0x022e3000080e0000 */
        /* <DEDUP_REMOVED lines=9> */
[----:B------:R0:W-:Y:S02]  /*112c0*/  STL [R1+0x1c], R0 ;  /* 0x00001c0001007387 */ /* 0x0001e40000100800 */
.L_x_2100:
[----:B------:R-:W-:Y:S05]  /*112d0*/  BSYNC B0 ;  /* 0x0000000000007941 */ /* 0x000fea0003800000 */
.L_x_2099:
[----:B------:R-:W-:-:S06]  /*112e0*/  UISETP.NE.AND UP0, UPT, UR39, 0x3, UPT ;  /* 0x000000032700788c */ /* 0x000fcc000bf05270 */
[----:B------:R-:W-:-:S13]  /*112f0*/  PLOP3.LUT P1, PT, PT, PT, UP0, 0x80, 0x0 ;  /* 0x000000000000781c */ /* 0x000fda0003f2f008 */
[----:B------:R-:W-:Y:S05]  /*11300*/  @!P1 BRA `(.L_x_2101) ;  /* 0x0000000000049947 */ /* 0x000fea0003800000 */
[----:B------:R-:W-:Y:S01]  /*11310*/  BPT.TRAP 0x1 ;  /* 0x000000040000795c */ /* 0x000fe20000300000 */
.L_x_2101:
[----:B------:R-:W2:Y:S01]  /*11320*/  LDL R2, [R1] ;  /* 0x0000000001027983 */ /* 0x000ea20000100800 */
[----:B------:R-:W-:Y:S01]  /*11330*/  IMAD R16, R18, 0x8, R17 ;  /* 0x0000000812107824 */ /* 0x000fe200078e0211 */
[----:B------:R-:W-:Y:S01]  /*11340*/  BSSY B0, `(.L_x_2102) ;  /* 0x0000007000007945 */ /* 0x000fe20003800000 */
[----:B01---5:R-:W-:-:S05]  /*11350*/  IMAD.U32 R0, RZ, RZ, UR44 ;  /* 0x0000002cff007e24 */ /* 0x023fca000f8e00ff */
[----:B------:R-:W-:Y:S02]  /*11360*/  ISETP.NE.AND P2, PT, R0, 0x3, PT ;  /* 0x000000030000780c */ /* 0x000fe40003f45270 */
[----:B--2---:R-:W-:-:S04]  /*11370*/  LOP3.LUT R3, R2, 0x1, RZ, 0x3c, !PT ;  /* 0x0000000102037812 */ /* 0x004fc800078e3cff */
[----:B------:R-:W-:-:S04]  /*11380*/  SHF.L.U32 R3, R3, 0x1f, RZ ;  /* 0x0000001f03037819 */ /* 0x000fc800000006ff */
[----:B------:R-:W0:Y:S02]  /*11390*/  SYNCS.PHASECHK.TRANS64.TRYWAIT P1, [R16+URZ+0x29870], R3 ;  /* 0x02987003100075a7 */ /* 0x000e24000802017f */
[----:B0-----:R-:W-:Y:S05]  /*113a0*/  @!P1 BRA `(.L_x_2103) ;  /* 0x0000001400bc9947 */ /* 0x001fea0003800000 */
.L_x_2148:
[----:B------:R-:W-:Y:S05]  /*113b0*/  BSYNC B0 ;  /* 0x0000000000007941 */ /* 0x000fea0003800000 */
.L_x_2102:
[----:B------:R-:W-:Y:S05]  /*113c0*/  @!P2 BRA `(.L_x_2104) ;  /* 0x000000000004a947 */ /* 0x000fea0003800000 */
[----:B------:R-:W-:Y:S01]  /*113d0*/  BPT.TRAP 0x1 ;  /* 0x000000040000795c */ /* 0x000fe20000300000 */
.L_x_2104:
[----:B------:R-:W0:Y:S02]  /*113e0*/  LDL R0, [R1] ;  /* 0x0000000001007983 */ /* 0x000e240000100800 */
[----:B0-----:R-:W-:-:S04]  /*113f0*/  SHF.L.U32 R3, R0, 0x1f, RZ ;  /* 0x0000001f00037819 */ /* 0x001fc800000006ff */
[----:B------:R-:W0:Y:S02]  /*11400*/  SYNCS.PHASECHK.TRANS64.TRYWAIT P1, [R16+URZ+0x29860], R3 ;  /* 0x02986003100075a7 */ /* 0x000e24000802017f */
[----:B0-----:R-:W-:Y:S05]  /*11410*/  @!P1 BRA `(.L_x_2105) ;  /* 0x0000001400b49947 */ /* 0x001fea0003800000 */
.L_x_2149:
[----:B------:R-:W2:Y:S04]  /*11420*/  LDL R2, [R1+0x14] ;  /* 0x0000140001027983 */ /* 0x000ea80000100800 */
[----:B------:R-:W3:Y:S01]  /*11430*/  LDL R12, [R1+0x10] ;  /* 0x00001000010c7983 */ /* 0x000ee20000100800 */
[----:B------:R-:W-:Y:S01]  /*11440*/  IMAD R0, R18, 0x5000, RZ ;  /* 0x0000500012007824 */ /* 0x000fe200078e02ff */
[----:B------:R-:W-:Y:S05]  /*11450*/  WARPSYNC.ALL ;  /* 0x0000000000007948 */ /* 0x000fea0003800000 */
[----:B------:R-:W1:Y:S01]  /*11460*/  S2R R9, SR_TID.X ;  /* 0x0000000000097919 */ /* 0x000e620000002100 */
[----:B------:R-:W-:Y:S01]  /*11470*/  IMAD.MOV.U32 R13, RZ, RZ, 0x40 ;  /* 0x00000040ff0d7424 */ /* 0x000fe200078e00ff */
[----:B-1----:R-:W-:-:S04]  /*11480*/  LOP3.LUT P1, RZ, R9, 0x4, RZ, 0xc0, !PT ;  /* 0x0000000409ff7812 */ /* 0x002fc8000782c0ff */
[----:B------:R-:W-:Y:S02]  /*11490*/  SEL R13, R13, 0xffffffc0, !P1 ;  /* 0xffffffc00d0d7807 */ /* 0x000fe40004800000 */
[C---:B--2---:R-:W-:Y:S02]  /*114a0*/  LOP3.LUT R2, R0.reuse, R2, RZ, 0xfc, !PT ;  /* 0x0000000200027212 */ /* 0x044fe400078efcff */
[----:B---3--:R-:W-:-:S03]  /*114b0*/  LOP3.LUT R0, R0, R12, RZ, 0xfc, !PT ;  /* 0x0000000c00007212 */ /* 0x008fc600078efcff */
        /* <DEDUP_REMOVED lines=71> */
.L_x_2106:
[----:B------:R-:W2:Y:S01]  /*11930*/  LDL.LU R2, [R1] ;  /* 0x0000000001027983 */ /* 0x000ea20000300800 */
        /* <DEDUP_REMOVED lines=9> */
[----:B--2---:R-:W-:-:S05]  /*119d0*/  LOP3.LUT R2, R2, R0, RZ, 0x3c, !PT ;  /* 0x0000000002027212 */ /* 0x004fca00078e3cff */
[----:B------:R0:W-:Y:S02]  /*119e0*/  STL [R1], R2 ;  /* 0x0000000201007387 */ /* 0x0001e40000100800 */
.L_x_2051:
[----:B------:R-:W-:Y:S05]  /*119f0*/  BSYNC B7 ;  /* 0x0000000000077941 */ /* 0x000fea0003800000 */
.L_x_2049:
[----:B-1----:R-:W2:Y:S04]  /*11a00*/  LDL R0, [R1+0x4] ;  /* 0x0000040001007983 */ /* 0x002ea80000100800 */
[----:B0-----:R0:W5:Y:S01]  /*11a10*/  LDL R2, [R1+0x1c] ;  /* 0x00001c0001027983 */ /* 0x0011620000100800 */
[----:B--2---:R-:W-:-:S13]  /*11a20*/  LOP3.LUT P1, RZ, R0, 0x4, RZ, 0xc0, !PT ;  /* 0x0000000400ff7812 */ /* 0x004fda000782c0ff */
        /* <DEDUP_REMOVED lines=10> */
.L_x_2107:
        /* <DEDUP_REMOVED lines=8> */
.L_x_2108:
[----:B-1----:R-:W2:Y:S01]  /*11b50*/  LDL R0, [R1+0x1c] ;  /* 0x00001c0001007983 */ /* 0x002ea20000100800 */
[----:B------:R-:W-:Y:S02]  /*11b60*/  ULDC UR4, c[0x0][0xc38] ;  /* 0x00030e0000047ab9 */ /* 0x000fe40000000800 */
[----:B--2---:R-:W-:-:S13]  /*11b70*/  ISETP.GE.AND P0, PT, R0, UR4, PT ;  /* 0x0000000400007c0c */ /* 0x004fda000bf06270 */
[----:B------:R-:W-:Y:S05]  /*11b80*/  @!P0 BRA `(.L_x_2109) ;  /* 0xffffffc800248947 */ /* 0x000fea000383ffff */
.L_x_2046:
[----:B0-----:R-:W2:Y:S01]  /*11b90*/  LDL.LU R0, [R1+0x20] ;  /* 0x0000200001007983 */ /* 0x001ea20000300800 */
[----:B------:R-:W-:Y:S01]  /*11ba0*/  BSSY B0, `(.L_x_2110) ;  /* 0x000000b000007945 */ /* 0x000fe20003800000 */
[----:B------:R-:W0:Y:S01]  /*11bb0*/  S2R R4, SR_CgaCtaId ;  /* 0x0000000000047919 */ /* 0x000e220000008800 */
[----:B--2---:R-:W-:-:S05]  /*11bc0*/  VIADD R0, R0, 0x1 ;  /* 0x0000000100007836 */ /* 0x004fca0000000000 */
        /* <DEDUP_REMOVED lines=8> */
.L_x_2150:
[----:B------:R-:W-:Y:S05]  /*11c50*/  BSYNC B0 ;  /* 0x0000000000007941 */ /* 0x000fea0003800000 */
.L_x_2110:
[----:B------:R-:W-:-:S03]  /*11c60*/  UMOV UR4, 0xffffffff ;  /* 0xffffffff00047882 */ /* 0x000fc60000000000 */
[----:B------:R-:W-:Y:S05]  /*11c70*/  BRA.DIV UR4, `(.L_x_2112) ;  /* 0x0000000e04c47947 */ /* 0x000fea000b800000 */
[----:B0-----:R-:W0:Y:S02]  /*11c80*/  S2R R0, SR_TID.X ;  /* 0x0000000000007919 */ /* 0x001e240000002100 */
[----:B0-----:R-:W-:-:S04]  /*11c90*/  SHF.R.U32.HI R0, RZ, 0x5, R0 ;  /* 0x00000005ff007819 */ /* 0x001fc80000011600 */
[----:B------:R-:W-:-:S05]  /*11ca0*/  LOP3.LUT R0, R0, 0x3, RZ, 0xc0, !PT ;  /* 0x0000000300007812 */ /* 0x000fca00078ec0ff */
[----:B------:R0:W1:Y:S02]  /*11cb0*/  SHFL.IDX PT, R14, R0, RZ, 0x1f ;  /* 0x00001fff000e7589 */ /* 0x00006400000e0000 */
.L_x_2153:
[----:B-1----:R-:W-:Y:S01]  /*11cc0*/  ISETP.NE.AND P0, PT, R14, RZ, PT ;  /* 0x000000ff0e00720c */ /* 0x002fe20003f05270 */
[----:B------:R-:W-:-:S12]  /*11cd0*/  BSSY B0, `(.L_x_2113) ;  /* 0x000002c000007945 */ /* 0x000fd80003800000 */
[----:B------:R-:W-:Y:S05]  /*11ce0*/  @P0 BRA `(.L_x_2114) ;  /* 0x0000000000a80947 */ /* 0x000fea0003800000 */
[----:B------:R-:W-:-:S03]  /*11cf0*/  UMOV UR4, 0xffffffff ;  /* 0xffffffff00047882 */ /* 0x000fc60000000000 */
[----:B------:R-:W-:Y:S05]  /*11d00*/  BRA.DIV UR4, `(.L_x_2115) ;  /* 0x0000000e04d47947 */ /* 0x000fea000b800000 */
[----:B------:R-:W-:-:S13]  /*11d10*/  ELECT P6, URZ, PT ;  /* 0x00000000003f782f */ /* 0x000fda00038c0000 */
.L_x_2156:
[----:B------:R-:W-:Y:S05]  /*11d20*/  @!P6 BRA `(.L_x_2114) ;  /* 0x000000000098e947 */ /* 0x000fea0003800000 */
[----:B------:R-:W-:-:S06]  /*11d30*/  ULOP3.LUT UR4, UR38, 0x2, URZ, 0xfc, !UPT ;  /* 0x0000000226047892 */ /* 0x000fcc000f8efc3f */
[----:B0-----:R-:W-:-:S05]  /*11d40*/  IMAD.U32 R0, RZ, RZ, UR4 ;  /* 0x00000004ff007e24 */ /* 0x001fca000f8e00ff */
[----:B------:R-:W-:-:S13]  /*11d50*/  ISETP.NE.AND P0, PT, R0, 0x3, PT ;  /* 0x000000030000780c */ /* 0x000fda0003f05270 */
[----:B------:R-:W-:Y:S05]  /*11d60*/  @!P0 BRA `(.L_x_2116) ;  /* 0x0000000000048947 */ /* 0x000fea0003800000 */
[----:B------:R-:W-:Y:S01]  /*11d70*/  BPT.TRAP 0x1 ;  /* 0x000000040000795c */ /* 0x000fe20000300000 */
.L_x_2116:
        /* <DEDUP_REMOVED lines=9> */
[----:B------:R-:W-:Y:S02]  /*11e10*/  SEL R2, R0, RZ, P2 ;  /* 0x000000ff00027207 */ /* 0x000fe40001000000 */
[----:B------:R-:W-:-:S03]  /*11e20*/  SHF.L.U32 R0, R6, 0x1f, RZ ;  /* 0x0000001f06007819 */ /* 0x000fc600000006ff */
[----:B------:R-:W-:Y:S01]  /*11e30*/  IMAD R5, R2, 0x8, R5 ;  /* 0x0000000802057824 */ /* 0x000fe200078e0205 */
[----:B0-----:R-:W-:Y:S06]  /*11e40*/  @!P1 BRA `(.L_x_2117) ;  /* 0x0000000c00a49947 */ /* 0x001fec0003800000 */
.L_x_2157:
[----:B------:R-:W1:Y:S02]  /*11e50*/  SYNCS.PHASECHK.TRANS64.TRYWAIT P1, [R5+URZ], R0 ;  /* 0x00000000050075a7 */ /* 0x000e64000802017f */
[----:B-1----:R-:W-:Y:S05]  /*11e60*/  @!P1 BRA `(.L_x_2118) ;  /* 0x0000000c00b09947 */ /* 0x002fea0003800000 */
.L_x_2158:
[----:B------:R-:W-:Y:S05]  /*11e70*/  @!P0 BRA `(.L_x_2119) ;  /* 0x0000000000048947 */ /* 0x000fea0003800000 */
[----:B------:R-:W-:Y:S01]  /*11e80*/  BPT.TRAP 0x1 ;  /* 0x000000040000795c */ /* 0x000fe20000300000 */
.L_x_2119:
[----:B-1----:R-:W-:-:S04]  /*11e90*/  IMAD R5, R18, 0x8, R3 ;  /* 0x0000000812057824 */ /* 0x002fc800078e0203 */
[----:B------:R-:W1:Y:S02]  /*11ea0*/  SYNCS.PHASECHK.TRANS64.TRYWAIT P1, [R5+URZ+0x29860], R4 ;  /* 0x02986004050075a7 */ /* 0x000e64000802017f */
[----:B-1----:R-:W-:Y:S05]  /*11eb0*/  @!P1 BRA `(.L_x_2120) ;  /* 0x0000000c00b09947 */ /* 0x002fea0003800000 */
.L_x_2159:
[----:B------:R-:W-:Y:S05]  /*11ec0*/  @!P0 BRA `(.L_x_2121) ;  /* 0x0000000000048947 */ /* 0x000fea0003800000 */
[----:B------:R-:W-:Y:S01]  /*11ed0*/  BPT.TRAP 0x1 ;  /* 0x000000040000795c */ /* 0x000fe20000300000 */
.L_x_2121:
[----:B------:R-:W-:-:S04]  /*11ee0*/  IMAD R3, R2, 0x8, R3 ;  /* 0x0000000802037824 */ /* 0x000fc800078e0203 */
[----:B------:R-:W2:Y:S02]  /*11ef0*/  SYNCS.PHASECHK.TRANS64.TRYWAIT P1, [R3+URZ+0x29860], R0 ;  /* 0x02986000030075a7 */ /* 0x000ea4000802017f */
[----:B--2---:R-:W-:Y:S05]  /*11f00*/  @!P1 BRA `(.L_x_2122) ;  /* 0x0000000c00b09947 */ /* 0x004fea0003800000 */
.L_x_2160:
[----:B------:R-:W-:Y:S05]  /*11f10*/  @!P0 BRA `(.L_x_2123) ;  /* 0x0000000000048947 */ /* 0x000fea0003800000 */
[----:B------:R-:W-:Y:S01]  /*11f20*/  BPT.TRAP 0x1 ;  /* 0x000000040000795c */ /* 0x000fe20000300000 */
.L_x_2123:
[----:B------:R-:W3:Y:S02]  /*11f30*/  SYNCS.PHASECHK.TRANS64.TRYWAIT P0, [R5+URZ+0x29880], R4 ;  /* 0x02988004050075a7 */ /* 0x000ee4000800017f */
[----:B---3--:R-:W-:Y:S05]  /*11f40*/  @!P0 BRA `(.L_x_2124) ;  /* 0x0000000c00b48947 */ /* 0x008fea0003800000 */
.L_x_2125:
[----:B----4-:R4:W0:Y:S02]  /*11f50*/  SYNCS.PHASECHK.TRANS64.TRYWAIT P0, [R3+URZ+0x29880], R0 ;  /* 0x02988000030075a7 */ /* 0x010824000800017f */
[----:B0-----:R-:W-:Y:S05]  /*11f60*/  @!P0 NANOSLEEP.SYNCS 0x989680 ;  /* 0x009896800000895d */ /* 0x001fea0003900000 */
[----:B------:R-:W0:Y:S02]  /*11f70*/  @!P0 SYNCS.PHASECHK.TRANS64 P0, [R3+URZ+0x29880], R0 ;  /* 0x02988000030085a7 */ /* 0x000e24000800007f */
[----:B0-----:R-:W-:Y:S05]  /*11f80*/  @!P0 BRA `(.L_x_2125) ;  /* 0xfffffffc00f08947 */ /* 0x001fea000383ffff */
.L_x_2114:
[----:B------:R-:W-:Y:S05]  /*11f90*/  BSYNC B0 ;  /* 0x0000000000007941 */ /* 0x000fea0003800000 */
.L_x_2113:
[----:B------:R-:W-:Y:S05]  /*11fa0*/  EXIT ;  /* 0x000000000000794d */ /* 0x000fea0003800000 */
.L_x_1996:
[----:B0-----:R-:W-:-:S04]  /*11fb0*/  IMAD.U32 R3, RZ, RZ, UR41 ;  /* 0x00000029ff037e24 */ /* 0x001fc8000f8e00ff */
[----:B------:R0:W1:Y:S03]  /*11fc0*/  SYNCS.PHASECHK.TRANS64.TRYWAIT P1, [R3+URZ+0x29800], R0 ;  /* 0x02980000030075a7 */ /* 0x000066000802017f */
[----:B-1----:R-:W-:Y:S05]  /*11fd0*/  @!P1 NANOSLEEP.SYNCS 0x989680 ;  /* 0x009896800000995d */ /* 0x002fea0003900000 */
[----:B------:R-:W1:Y:S02]  /*11fe0*/  @!P1 SYNCS.PHASECHK.TRANS64 P1, [R3+URZ+0x29800], R0 ;  /* 0x02980000030095a7 */ /* 0x000e64000802007f */
[----:B-1----:R-:W-:Y:S05]  /*11ff0*/  @!P1 BRA `(.L_x_1996) ;  /* 0xfffffffc00ec9947 */ /* 0x002fea000383ffff */
[----:B------:R-:W-:Y:S05]  /*12000*/  BRA `(.L_x_2126) ;  /* 0xfffffef800747947 */ /* 0x000fea000383ffff */
.L_x_2000:
[----:B-1----:R1:W2:Y:S02]  /*12010*/  SYNCS.PHASECHK.TRANS64.TRYWAIT P2, [R2+URZ+0x29830], R3 ;  /* 0x02983003020075a7 */ /* 0x0022a4000804017f */
[----:B--2---:R-:W-:Y:S05]  /*12020*/  @!P2 NANOSLEEP.SYNCS 0x989680 ;  /* 0x009896800000a95d */ /* 0x004fea0003900000 */
[----:B------:R-:W2:Y:S02]  /*12030*/  @!P2 SYNCS.PHASECHK.TRANS64 P2, [R2+URZ+0x29830], R3 ;  /* 0x029830030200a5a7 */ /* 0x000ea4000804007f */
[----:B--2---:R-:W-:Y:S05]  /*12040*/  @!P2 BRA `(.L_x_2000) ;  /* 0xfffffffc00f0a947 */ /* 0x004fea000383ffff */
[----:B------:R-:W-:Y:S05]  /*12050*/  BRA `(.L_x_1999) ;  /* 0xfffffef800987947 */ /* 0x000fea000383ffff */
.L_x_2005:
[----:B-1----:R-:W-:-:S04]  /*12060*/  IMAD.U32 R7, RZ, RZ, UR6 ;  /* 0x00000006ff077e24 */ /* 0x002fc8000f8e00ff */
[----:B------:R1:W2:Y:S03]  /*12070*/  SYNCS.PHASECHK.TRANS64.TRYWAIT P3, [R7+URZ+0x29830], R0 ;  /* 0x02983000070075a7 */ /* 0x0002a6000806017f */
[----:B--2---:R-:W-:Y:S05]  /*12080*/  @!P3 NANOSLEEP.SYNCS 0x989680 ;  /* 0x009896800000b95d */ /* 0x004fea0003900000 */
[----:B------:R-:W2:Y:S02]  /*12090*/  @!P3 SYNCS.PHASECHK.TRANS64 P3, [R7+URZ+0x29830], R0 ;  /* 0x029830000700b5a7 */ /* 0x000ea4000806007f */
[----:B--2---:R-:W-:Y:S05]  /*120a0*/  @!P3 BRA `(.L_x_2005) ;  /* 0xfffffffc00ecb947 */ /* 0x004fea000383ffff */
[----:B------:R-:W-:Y:S05]  /*120b0*/  BRA `(.L_x_2002) ;  /* 0xffffff2c00487947 */ /* 0x000fea000383ffff */
.L_x_2009:
[----:B-1----:R-:W-:-:S04]  /*120c0*/  IMAD.U32 R7, RZ, RZ, UR6 ;  /* 0x00000006ff077e24 */ /* 0x002fc8000f8e00ff */
[----:B------:R1:W2:Y:S03]  /*120d0*/  SYNCS.PHASECHK.TRANS64.TRYWAIT P3, [R7+URZ+0x29850], R0 ;  /* 0x02985000070075a7 */ /* 0x0002a6000806017f */
[----:B--2---:R-:W-:Y:S05]  /*120e0*/  @!P3 NANOSLEEP.SYNCS 0x989680 ;  /* 0x009896800000b95d */ /* 0x004fea0003900000 */
[----:B------:R-:W2:Y:S02]  /*120f0*/  @!P3 SYNCS.PHASECHK.TRANS64 P3, [R7+URZ+0x29850], R0 ;  /* 0x029850000700b5a7 */ /* 0x000ea4000806007f */
[----:B--2---:R-:W-:Y:S05]  /*12100*/  @!P3 BRA `(.L_x_2009) ;  /* 0xfffffffc00ecb947 */ /* 0x004fea000383ffff */
[----:B------:R-:W-:Y:S05]  /*12110*/  BRA `(.L_x_2006) ;  /* 0xffffff3800507947 */ /* 0x000fea000383ffff */
.L_x_2016:
[----:B-1----:R-:W-:-:S04]  /*12120*/  IMAD.U32 R9, RZ, RZ, UR6 ;  /* 0x00000006ff097e24 */ /* 0x002fc8000f8e00ff */
[----:B------:R1:W2:Y:S03]  /*12130*/  SYNCS.PHASECHK.TRANS64.TRYWAIT P2, [R9+URZ+0x29830], R0 ;  /* 0x02983000090075a7 */ /* 0x0002a6000804017f */
[----:B--2---:R-:W-:Y:S05]  /*12140*/  @!P2 NANOSLEEP.SYNCS 0x989680 ;  /* 0x009896800000a95d */ /* 0x004fea0003900000 */
[----:B------:R-:W2:Y:S02]  /*12150*/  @!P2 SYNCS.PHASECHK.TRANS64 P2, [R9+URZ+0x29830], R0 ;  /* 0x029830000900a5a7 */ /* 0x000ea4000804007f */
[----:B--2---:R-:W-:Y:S05]  /*12160*/  @!P2 BRA `(.L_x_2016) ;  /* 0xfffffffc00eca947 */ /* 0x004fea000383ffff */
[----:B------:R-:W-:Y:S05]  /*12170*/  BRA `(.L_x_2013) ;  /* 0xffffff64002c7947 */ /* 0x000fea000383ffff */
.L_x_2020:
[----:B-1----:R-:W-:-:S04]  /*12180*/  IMAD.U32 R9, RZ, RZ, UR6 ;  /* 0x00000006ff097e24 */ /* 0x002fc8000f8e00ff */
[----:B------:R1:W2:Y:S03]  /*12190*/  SYNCS.PHASECHK.TRANS64.TRYWAIT P2, [R9+URZ+0x29850], R0 ;  /* 0x02985000090075a7 */ /* 0x0002a6000804017f */
[----:B--2---:R-:W-:Y:S05]  /*121a0*/  @!P2 NANOSLEEP.SYNCS 0x989680 ;  /* 0x009896800000a95d */ /* 0x004fea0003900000 */
[----:B------:R-:W2:Y:S02]  /*121b0*/  @!P2 SYNCS.PHASECHK.TRANS64 P2, [R9+URZ+0x29850], R0 ;  /* 0x029850000900a5a7 */ /* 0x000ea4000804007f */
[----:B--2---:R-:W-:Y:S05]  /*121c0*/  @!P2 BRA `(.L_x_2020) ;  /* 0xfffffffc00eca947 */ /* 0x004fea000383ffff */
[----:B------:R-:W-:Y:S05]  /*121d0*/  BRA `(.L_x_2017) ;  /* 0xffffff7000287947 */ /* 0x000fea000383ffff */
.L_x_2026:
[----:B-1----:R-:W-:-:S04]  /*121e0*/  IMAD.U32 R5, RZ, RZ, UR9 ;  /* 0x00000009ff057e24 */ /* 0x002fc8000f8e00ff */
[----:B------:R1:W2:Y:S03]  /*121f0*/  SYNCS.PHASECHK.TRANS64.TRYWAIT P1, [R5+URZ+0x29850], R4 ;  /* 0x02985004050075a7 */ /* 0x0002a6000802017f */
[----:B--2---:R-:W-:Y:S05]  /*12200*/  @!P1 NANOSLEEP.SYNCS 0x989680 ;  /* 0x009896800000995d */ /* 0x004fea0003900000 */
[----:B------:R-:W2:Y:S02]  /*12210*/  @!P1 SYNCS.PHASECHK.TRANS64 P1, [R5+URZ+0x29850], R4 ;  /* 0x02985004050095a7 */ /* 0x000ea4000802007f */
[----:B--2---:R-:W-:Y:S05]  /*12220*/  @!P1 BRA `(.L_x_2026) ;  /* 0xfffffffc00ec9947 */ /* 0x004fea000383ffff */
[----:B------:R-:W-:Y:S05]  /*12230*/  BRA `(.L_x_2025) ;  /* 0xffffff8c00fc7947 */ /* 0x000fea000383ffff */
.L_x_2060:
[----:B------:R-:W-:Y:S02]  /*12240*/  IMAD.MOV.U32 R13, RZ, RZ, R0 ;  /* 0x000000ffff0d7224 */ /* 0x000fe400078e0000 */
[----:B------:R-:W-:Y:S02]  /*12250*/  IMAD.MOV.U32 R12, RZ, RZ, RZ ;  /* 0x000000ffff0c7224 */ /* 0x000fe400078e00ff */
[----:B------:R-:W-:Y:S02]  /*12260*/  IMAD.MOV.U32 R11, RZ, RZ, 0x1f ;  /* 0x0000001fff0b7424 */ /* 0x000fe400078e00ff */
[----:B------:R-:W-:-:S07]  /*12270*/  IMAD.MOV.U32 R15, RZ, RZ, -0x1 ;  /* 0xffffffffff0f7424 */ /* 0x000fce00078e00ff */
[----:B-1----:R-:W-:Y:S05]  /*12280*/  WARPSYNC.COLLECTIVE R15, `(.L_x_2127) ;  /* 0x000000000f087348 */ /* 0x002fea0003c00000 */
[----:B------:R0:W2:Y:S02]  /*12290*/  SHFL.IDX P6, R14, R13, R12, R11 ;  /* 0x0000000c0d0e7389 */ /* 0x0000a400000c000b */
[----:B012---:R-:W-:Y:S01]  /*122a0*/  ENDCOLLECTIVE ;  /* 0x000000000000791b */ /* 0x007fe20003800000 */
.L_x_2127:
[----:B------:R-:W-:Y:S05]  /*122b0*/  BRA `(.L_x_2128) ;  /* 0xffffffcc00947947 */ /* 0x000fea000383ffff */
.L_x_2062:
[----:B------:R-:W-:Y:S01]  /*122c0*/  BSSY B0, `(.L_x_2129) ;  /* 0x0000006000007945 */ /* 0x000fe20003800000 */
[----:B------:R-:W-:-:S07]  /*122d0*/  IMAD.MOV.U32 R15, RZ, RZ, -0x1 ;  /* 0xffffffffff0f7424 */ /* 0x000fce00078e00ff */
[----:B-1----:R-:W-:Y:S05]  /*122e0*/  WARPSYNC.COLLECTIVE R15, `(.L_x_2130) ;  /* 0x000000000f0c7348 */ /* 0x002fea0003c00000 */
[----:B------:R-:W-:Y:S02]  /*122f0*/  ELECT P6, UR62, PT ;  /* 0x00000000003e782f */ /* 0x000fe400038c0000 */
[----:B------:R-:W-:Y:S01]  /*12300*/  MOV R14, UR62 ;  /* 0x0000003e000e7c02 */ /* 0x000fe20008000f00 */
[----:B-1----:R-:W-:Y:S10]  /*12310*/  ENDCOLLECTIVE ;  /* 0x000000000000791b */ /* 0x002ff40003800000 */
.L_x_2130:
[----:B------:R-:W-:Y:S05]  /*12320*/  BSYNC B0 ;  /* 0x0000000000007941 */ /* 0x000fea0003800000 */
.L_x_2129:
[----:B------:R-:W-:Y:S05]  /*12330*/  BRA `(.L_x_2131) ;  /* 0xffffffcc00a47947 */ /* 0x000fea000383ffff */
.L_x_2064:
[----:B0-----:R0:W2:Y:S02]  /*12340*/  SYNCS.PHASECHK.TRANS64.TRYWAIT P1, [R2+URZ+0x29880], R3 ;  /* 0x02988003020075a7 */ /* 0x0010a4000802017f */
[----:B--2---:R-:W-:Y:S05]  /*12350*/  @!P1 NANOSLEEP.SYNCS 0x989680 ;  /* 0x009896800000995d */ /* 0x004fea0003900000 */
[----:B------:R-:W2:Y:S02]  /*12360*/  @!P1 SYNCS.PHASECHK.TRANS64 P1, [R2+URZ+0x29880], R3 ;  /* 0x02988003020095a7 */ /* 0x000ea4000802007f */
[----:B--2---:R-:W-:Y:S05]  /*12370*/  @!P1 BRA `(.L_x_2064) ;  /* 0xfffffffc00f09947 */ /* 0x004fea000383ffff */
[----:B------:R-:W-:Y:S05]  /*12380*/  BRA `(.L_x_2132) ;  /* 0xffffffd000007947 */ /* 0x000fea000383ffff */
.L_x_2066:
[----:B--2---:R2:W3:Y:S02]  /*12390*/  SYNCS.PHASECHK.TRANS64.TRYWAIT P1, [R2+URZ+0x29840], R3 ;  /* 0x02984003020075a7 */ /* 0x0044e4000802017f */
[----:B---3--:R-:W-:Y:S05]  /*123a0*/  @!P1 NANOSLEEP.SYNCS 0x989680 ;  /* 0x009896800000995d */ /* 0x008fea0003900000 */
[----:B------:R-:W3:Y:S02]  /*123b0*/  @!P1 SYNCS.PHASECHK.TRANS64 P1, [R2+URZ+0x29840], R3 ;  /* 0x02984003020095a7 */ /* 0x000ee4000802007f */
[----:B---3--:R-:W-:Y:S05]  /*123c0*/  @!P1 BRA `(.L_x_2066) ;  /* 0xfffffffc00f09947 */ /* 0x008fea000383ffff */
[----:B------:R-:W-:Y:S05]  /*123d0*/  BRA `(.L_x_2133) ;  /* 0xffffffd0004c7947 */ /* 0x000fea000383ffff */
.L_x_2070:
[----:B------:R-:W-:Y:S02]  /*123e0*/  IMAD.MOV.U32 R13, RZ, RZ, R3 ;  /* 0x000000ffff0d7224 */ /* 0x000fe400078e0003 */
[----:B------:R-:W-:Y:S02]  /*123f0*/  IMAD.MOV.U32 R12, RZ, RZ, RZ ;  /* 0x000000ffff0c7224 */ /* 0x000fe400078e00ff */
[----:B------:R-:W-:Y:S02]  /*12400*/  IMAD.MOV.U32 R11, RZ, RZ, 0x1c1f ;  /* 0x00001c1fff0b7424 */ /* 0x000fe400078e00ff */
[----:B------:R-:W-:Y:S02]  /*12410*/  IMAD.MOV.U32 R15, RZ, RZ, -0x1 ;  /* 0xffffffffff0f7424 */ /* 0x000fe400078e00ff */
[----:B------:R-:W-:-:S07]  /*12420*/  IMAD.U32 R0, RZ, RZ, UR41 ;  /* 0x00000029ff007e24 */ /* 0x000fce000f8e00ff */
[----:B-----5:R-:W-:Y:S05]  /*12430*/  WARPSYNC.COLLECTIVE R15, `(.L_x_2134) ;  /* 0x000000000f087348 */ /* 0x020fea0003c00000 */
[----:B------:R0:W1:Y:S02]  /*12440*/  SHFL.IDX P6, R14, R13, R12, R11 ;  /* 0x0000000c0d0e7389 */ /* 0x00006400000c000b */
[----:B01---5:R-:W-:Y:S01]  /*12450*/  ENDCOLLECTIVE ;  /* 0x000000000000791b */ /* 0x023fe20003800000 */
.L_x_2134:
[----:B------:R-:W-:Y:S02]  /*12460*/  IMAD R0, R0, 0x80, R10 ;  /* 0x0000008000007824 */ /* 0x000fe400078e020a */
[----:B------:R-:W-:Y:S02]  /*12470*/  IMAD.MOV.U32 R13, RZ, RZ, R4 ;  /* 0x000000ffff0d7224 */ /* 0x000fe400078e0004 */
[----:B------:R-:W-:-:S07]  /*12480*/  IMAD.MOV.U32 R5, RZ, RZ, R14 ;  /* 0x000000ffff057224 */ /* 0x000fce00078e000e */
[----:B------:R-:W-:Y:S05]  /*12490*/  WARPSYNC.COLLECTIVE R15, `(.L_x_2135) ;  /* 0x000000000f087348 */ /* 0x000fea0003c00000 */
[----:B------:R0:W1:Y:S02]  /*124a0*/  SHFL.IDX P6, R14, R13, R12, R11 ;  /* 0x0000000c0d0e7389 */ /* 0x00006400000c000b */
[----:B01----:R-:W-:Y:S01]  /*124b0*/  ENDCOLLECTIVE ;  /* 0x000000000000791b */ /* 0x003fe20003800000 */
.L_x_2135:
        /* <DEDUP_REMOVED lines=9> */
.L_x_2136:
        /* <DEDUP_REMOVED lines=16> */
.L_x_2137:
[----:B------:R-:W-:Y:S02]  /*12650*/  IMAD.MOV.U32 R13, RZ, RZ, R3 ;  /* 0x000000ffff0d7224 */ /* 0x000fe400078e0003 */
[----:B------:R-:W-:Y:S02]  /*12660*/  IMAD.MOV.U32 R12, RZ, RZ, 0x2 ;  /* 0x00000002ff0c7424 */ /* 0x000fe400078e00ff */
[----:B------:R-:W-:-:S07]  /*12670*/  IMAD.MOV.U32 R6, RZ, RZ, R14 ;  /* 0x000000ffff067224 */ /* 0x000fce00078e000e */
[----:B------:R-:W-:Y:S05]  /*12680*/  WARPSYNC.COLLECTIVE R15, `(.L_x_2138) ;  /* 0x000000000f087348 */ /* 0x000fea0003c00000 */
[----:B------:R0:W1:Y:S02]  /*12690*/  SHFL.IDX P6, R14, R13, R12, R11 ;  /* 0x0000000c0d0e7389 */ /* 0x00006400000c000b */
[----:B01----:R-:W-:Y:S01]  /*126a0*/  ENDCOLLECTIVE ;  /* 0x000000000000791b */ /* 0x003fe20003800000 */
.L_x_2138:
        /* <DEDUP_REMOVED lines=16> */
.L_x_2139:
[----:B------:R-:W-:Y:S02]  /*127b0*/  IMAD.MOV.U32 R13, RZ, RZ, R3 ;  /* 0x000000ffff0d7224 */ /* 0x000fe400078e0003 */
[----:B------:R-:W-:Y:S02]  /*127c0*/  IMAD.MOV.U32 R12, RZ, RZ, 0x3 ;  /* 0x00000003ff0c7424 */ /* 0x000fe400078e00ff */
[----:B------:R-:W-:-:S07]  /*127d0*/  IMAD.MOV.U32 R6, RZ, RZ, R14 ;  /* 0x000000ffff067224 */ /* 0x000fce00078e000e */
[----:B------:R-:W-:Y:S05]  /*127e0*/  WARPSYNC.COLLECTIVE R15, `(.L_x_2140) ;  /* 0x000000000f087348 */ /* 0x000fea0003c00000 */
[----:B------:R0:W1:Y:S02]  /*127f0*/  SHFL.IDX P6, R14, R13, R12, R11 ;  /* 0x0000000c0d0e7389 */ /* 0x00006400000c000b */
[----:B01----:R-:W-:Y:S01]  /*12800*/  ENDCOLLECTIVE ;  /* 0x000000000000791b */ /* 0x003fe20003800000 */
.L_x_2140:
        /* <DEDUP_REMOVED lines=14> */
.L_x_2141:
[----:B------:R-:W-:Y:S01]  /*128f0*/  IMAD.MOV.U32 R4, RZ, RZ, R14 ;  /* 0x000000ffff047224 */ /* 0x000fe200078e000e */
[----:B------:R-:W-:Y:S06]  /*12900*/  BRA `(.L_x_2142) ;  /* 0xffffffd400947947 */ /* 0x000fec000383ffff */
.L_x_2075:
[----:B-1----:R1:W2:Y:S02]  /*12910*/  SYNCS.PHASECHK.TRANS64.TRYWAIT P0, [R17+URZ+0x29820], R0 ;  /* 0x02982000110075a7 */ /* 0x0022a4000800017f */
[----:B--2---:R-:W-:Y:S05]  /*12920*/  @!P0 NANOSLEEP.SYNCS 0x989680 ;  /* 0x009896800000895d */ /* 0x004fea0003900000 */
[----:B------:R-:W2:Y:S02]  /*12930*/  @!P0 SYNCS.PHASECHK.TRANS64 P0, [R17+URZ+0x29820], R0 ;  /* 0x02982000110085a7 */ /* 0x000ea4000800007f */
[----:B--2---:R-:W-:Y:S05]  /*12940*/  @!P0 BRA `(.L_x_2075) ;  /* 0xfffffffc00f08947 */ /* 0x004fea000383ffff */
[----:B------:R-:W-:Y:S05]  /*12950*/  BRA `(.L_x_2143) ;  /* 0xffffffd800047947 */ /* 0x000fea000383ffff */
.L_x_2081:
[----:B0-----:R0:W2:Y:S02]  /*12960*/  SYNCS.PHASECHK.TRANS64.TRYWAIT P0, [R4+URZ+0x29880], R5 ;  /* 0x02988005040075a7 */ /* 0x0010a4000800017f */
[----:B--2---:R-:W-:Y:S05]  /*12970*/  @!P0 NANOSLEEP.SYNCS 0x989680 ;  /* 0x009896800000895d */ /* 0x004fea0003900000 */
[----:B------:R-:W2:Y:S02]  /*12980*/  @!P0 SYNCS.PHASECHK.TRANS64 P0, [R4+URZ+0x29880], R5 ;  /* 0x02988005040085a7 */ /* 0x000ea4000800007f */
[----:B--2---:R-:W-:Y:S05]  /*12990*/  @!P0 BRA `(.L_x_2081) ;  /* 0xfffffffc00f08947 */ /* 0x004fea000383ffff */
[----:B------:R-:W-:Y:S05]  /*129a0*/  BRA `(.L_x_2144) ;  /* 0xffffffd800b87947 */ /* 0x000fea000383ffff */
.L_x_2086:
[----:B--2---:R2:W3:Y:S02]  /*129b0*/  SYNCS.PHASECHK.TRANS64.TRYWAIT P0, [R4+URZ+0x29840], R5 ;  /* 0x02984005040075a7 */ /* 0x0044e4000800017f */
[----:B---3--:R-:W-:Y:S05]  /*129c0*/  @!P0 NANOSLEEP.SYNCS 0x989680 ;  /* 0x009896800000895d */ /* 0x008fea0003900000 */
[----:B------:R-:W3:Y:S02]  /*129d0*/  @!P0 SYNCS.PHASECHK.TRANS64 P0, [R4+URZ+0x29840], R5 ;  /* 0x02984005040085a7 */ /* 0x000ee4000800007f */
[----:B---3--:R-:W-:Y:S05]  /*129e0*/  @!P0 BRA `(.L_x_2086) ;  /* 0xfffffffc00f08947 */ /* 0x008fea000383ffff */
[----:B------:R-:W-:Y:S05]  /*129f0*/  BRA `(.L_x_2145) ;  /* 0xffffffdc00307947 */ /* 0x000fea000383ffff */
.L_x_2094:
[----:B--2---:R2:W3:Y:S02]  /*12a00*/  SYNCS.PHASECHK.TRANS64.TRYWAIT P1, [R19+URZ+0x29870], R4 ;  /* 0x02987004130075a7 */ /* 0x0044e4000802017f */
[----:B---3--:R-:W-:Y:S05]  /*12a10*/  @!P1 NANOSLEEP.SYNCS 0x989680 ;  /* 0x009896800000995d */ /* 0x008fea0003900000 */
[----:B------:R-:W3:Y:S02]  /*12a20*/  @!P1 SYNCS.PHASECHK.TRANS64 P1, [R19+URZ+0x29870], R4 ;  /* 0x02987004130095a7 */ /* 0x000ee4000802007f */
[----:B---3--:R-:W-:Y:S05]  /*12a30*/  @!P1 BRA `(.L_x_2094) ;  /* 0xfffffffc00f09947 */ /* 0x008fea000383ffff */
[----:B------:R-:W-:Y:S05]  /*12a40*/  BRA `(.L_x_2146) ;  /* 0xffffffe000487947 */ /* 0x000fea000383ffff */
.L_x_2096:
[----:B---3--:R3:W4:Y:S02]  /*12a50*/  SYNCS.PHASECHK.TRANS64.TRYWAIT P1, [R19+URZ+0x29860], R0 ;  /* 0x02986000130075a7 */ /* 0x008724000802017f */
[----:B----4-:R-:W-:Y:S05]  /*12a60*/  @!P1 NANOSLEEP.SYNCS 0x989680 ;  /* 0x009896800000995d */ /* 0x010fea0003900000 */
[----:B------:R-:W4:Y:S02]  /*12a70*/  @!P1 SYNCS.PHASECHK.TRANS64 P1, [R19+URZ+0x29860], R0 ;  /* 0x02986000130095a7 */ /* 0x000f24000802007f */
[----:B----4-:R-:W-:Y:S05]  /*12a80*/  @!P1 BRA `(.L_x_2096) ;  /* 0xfffffffc00f09947 */ /* 0x010fea000383ffff */
[----:B------:R-:W-:Y:S05]  /*12a90*/  BRA `(.L_x_2147) ;  /* 0xffffffe000507947 */ /* 0x000fea000383ffff */
.L_x_2103:
[----:B0-----:R0:W1:Y:S02]  /*12aa0*/  SYNCS.PHASECHK.TRANS64.TRYWAIT P1, [R16+URZ+0x29870], R3 ;  /* 0x02987003100075a7 */ /* 0x001064000802017f */
[----:B-1----:R-:W-:Y:S05]  /*12ab0*/  @!P1 NANOSLEEP.SYNCS 0x989680 ;  /* 0x009896800000995d */ /* 0x002fea0003900000 */
[----:B------:R-:W1:Y:S02]  /*12ac0*/  @!P1 SYNCS.PHASECHK.TRANS64 P1, [R16+URZ+0x29870], R3 ;  /* 0x02987003100095a7 */ /* 0x000e64000802007f */
[----:B-1----:R-:W-:Y:S05]  /*12ad0*/  @!P1 BRA `(.L_x_2103) ;  /* 0xfffffffc00f09947 */ /* 0x002fea000383ffff */
[----:B------:R-:W-:Y:S05]  /*12ae0*/  BRA `(.L_x_2148) ;  /* 0xffffffe800307947 */ /* 0x000fea000383ffff */
.L_x_2105:
[----:B0-----:R0:W1:Y:S02]  /*12af0*/  SYNCS.PHASECHK.TRANS64.TRYWAIT P1, [R16+URZ+0x29860], R3 ;  /* 0x02986003100075a7 */ /* 0x001064000802017f */
[----:B-1----:R-:W-:Y:S05]  /*12b00*/  @!P1 NANOSLEEP.SYNCS 0x989680 ;  /* 0x009896800000995d */ /* 0x002fea0003900000 */
[----:B------:R-:W1:Y:S02]  /*12b10*/  @!P1 SYNCS.PHASECHK.TRANS64 P1, [R16+URZ+0x29860], R3 ;  /* 0x02986003100095a7 */ /* 0x000e64000802007f */
[----:B-1----:R-:W-:Y:S05]  /*12b20*/  @!P1 BRA `(.L_x_2105) ;  /* 0xfffffffc00f09947 */ /* 0x002fea000383ffff */
[----:B------:R-:W-:Y:S05]  /*12b30*/  BRA `(.L_x_2149) ;  /* 0xffffffe800387947 */ /* 0x000fea000383ffff */
.L_x_2111:
[----:B0-----:R0:W1:Y:S02]  /*12b40*/  SYNCS.PHASECHK.TRANS64.TRYWAIT P0, [R3+URZ+0x29820], R0 ;  /* 0x02982000030075a7 */ /* 0x001064000800017f */
[----:B-1----:R-:W-:Y:S05]  /*12b50*/  @!P0 NANOSLEEP.SYNCS 0x989680 ;  /* 0x009896800000895d */ /* 0x002fea0003900000 */
[----:B------:R-:W1:Y:S02]  /*12b60*/  @!P0 SYNCS.PHASECHK.TRANS64 P0, [R3+URZ+0x29820], R0 ;  /* 0x02982000030085a7 */ /* 0x000e64000800007f */
[----:B-1----:R-:W-:Y:S05]  /*12b70*/  @!P0 BRA `(.L_x_2111) ;  /* 0xfffffffc00f08947 */ /* 0x002fea000383ffff */
[----:B------:R-:W-:Y:S05]  /*12b80*/  BRA `(.L_x_2150) ;  /* 0xfffffff000307947 */ /* 0x000fea000383ffff */
.L_x_2112:
        /* <DEDUP_REMOVED lines=8> */
[----:B0-----:R-:W-:Y:S05]  /*12c10*/  WARPSYNC.COLLECTIVE R15, `(.L_x_2152) ;  /* 0x000000000f087348 */ /* 0x001fea0003c00000 */
[----:B------:R1:W2:Y:S02]  /*12c20*/  SHFL.IDX P6, R14, R13, R12, R11 ;  /* 0x0000000c0d0e7389 */ /* 0x0002a400000c000b */
[----:B012---:R-:W-:Y:S01]  /*12c30*/  ENDCOLLECTIVE ;  /* 0x000000000000791b */ /* 0x007fe20003800000 */
.L_x_2152:
[----:B------:R-:W-:Y:S05]  /*12c40*/  BSYNC B0 ;  /* 0x0000000000007941 */ /* 0x000fea0003800000 */
.L_x_2151:
[----:B------:R-:W-:Y:S05]  /*12c50*/  BRA `(.L_x_2153) ;  /* 0xfffffff000187947 */ /* 0x000fea000383ffff */
.L_x_2115:
[----:B------:R-:W-:Y:S01]  /*12c60*/  BSSY B1, `(.L_x_2154) ;  /* 0x0000006000017945 */ /* 0x000fe20003800000 */
[----:B------:R-:W-:-:S07]  /*12c70*/  IMAD.MOV.U32 R15, RZ, RZ, -0x1 ;  /* 0xffffffffff0f7424 */ /* 0x000fce00078e00ff */
[----:B0-----:R-:W-:Y:S05]  /*12c80*/  WARPSYNC.COLLECTIVE R15, `(.L_x_2155) ;  /* 0x000000000f0c7348 */ /* 0x001fea0003c00000 */
[----:B------:R-:W-:Y:S02]  /*12c90*/  ELECT P6, UR62, PT ;  /* 0x00000000003e782f */ /* 0x000fe400038c0000 */
[----:B------:R-:W-:Y:S01]  /*12ca0*/  MOV R14, UR62 ;  /* 0x0000003e000e7c02 */ /* 0x000fe20008000f00 */
[----:B0-----:R-:W-:Y:S10]  /*12cb0*/  ENDCOLLECTIVE ;  /* 0x000000000000791b */ /* 0x001ff40003800000 */
.L_x_2155:
[----:B------:R-:W-:Y:S05]  /*12cc0*/  BSYNC B1 ;  /* 0x0000000000017941 */ /* 0x000fea0003800000 */
.L_x_2154:
[----:B------:R-:W-:Y:S05]  /*12cd0*/  BRA `(.L_x_2156) ;  /* 0xfffffff000107947 */ /* 0x000fea000383ffff */
.L_x_2117:
[----:B0-----:R0:W1:Y:S02]  /*12ce0*/  SYNCS.PHASECHK.TRANS64.TRYWAIT P1, [R7+URZ], R4 ;  /* 0x00000004070075a7 */ /* 0x001064000802017f */
[----:B-1----:R-:W-:Y:S05]  /*12cf0*/  @!P1 NANOSLEEP.SYNCS 0x989680 ;  /* 0x009896800000995d */ /* 0x002fea0003900000 */
[----:B------:R-:W1:Y:S02]  /*12d00*/  @!P1 SYNCS.PHASECHK.TRANS64 P1, [R7+URZ], R4 ;  /* 0x00000004070095a7 */ /* 0x000e64000802007f */
[----:B-1----:R-:W-:Y:S05]  /*12d10*/  @!P1 BRA `(.L_x_2117) ;  /* 0xfffffffc00f09947 */ /* 0x002fea000383ffff */
[----:B------:R-:W-:Y:S05]  /*12d20*/  BRA `(.L_x_2157) ;  /* 0xfffffff000487947 */ /* 0x000fea000383ffff */
.L_x_2118:
[----:B-1----:R1:W2:Y:S02]  /*12d30*/  SYNCS.PHASECHK.TRANS64.TRYWAIT P1, [R5+URZ], R0 ;  /* 0x00000000050075a7 */ /* 0x0022a4000802017f */
[----:B--2---:R-:W-:Y:S05]  /*12d40*/  @!P1 NANOSLEEP.SYNCS 0x989680 ;  /* 0x009896800000995d */ /* 0x004fea0003900000 */
[----:B------:R-:W2:Y:S02]  /*12d50*/  @!P1 SYNCS.PHASECHK.TRANS64 P1, [R5+URZ], R0 ;  /* 0x00000000050095a7 */ /* 0x000ea4000802007f */
[----:B--2---:R-:W-:Y:S05]  /*12d60*/  @!P1 BRA `(.L_x_2118) ;  /* 0xfffffffc00f09947 */ /* 0x004fea000383ffff */
[----:B------:R-:W-:Y:S05]  /*12d70*/  BRA `(.L_x_2158) ;  /* 0xfffffff0003c7947 */ /* 0x000fea000383ffff */
.L_x_2120:
[----:B-1----:R1:W2:Y:S02]  /*12d80*/  SYNCS.PHASECHK.TRANS64.TRYWAIT P1, [R5+URZ+0x29860], R4 ;  /* 0x02986004050075a7 */ /* 0x0022a4000802017f */
[----:B--2---:R-:W-:Y:S05]  /*12d90*/  @!P1 NANOSLEEP.SYNCS 0x989680 ;  /* 0x009896800000995d */ /* 0x004fea0003900000 */
[----:B------:R-:W2:Y:S02]  /*12da0*/  @!P1 SYNCS.PHASECHK.TRANS64 P1, [R5+URZ+0x29860], R4 ;  /* 0x02986004050095a7 */ /* 0x000ea4000802007f */
[----:B--2---:R-:W-:Y:S05]  /*12db0*/  @!P1 BRA `(.L_x_2120) ;  /* 0xfffffffc00f09947 */ /* 0x004fea000383ffff */
[----:B------:R-:W-:Y:S05]  /*12dc0*/  BRA `(.L_x_2159) ;  /* 0xfffffff0003c7947 */ /* 0x000fea000383ffff */
.L_x_2122:
[----:B--2---:R2:W3:Y:S02]  /*12dd0*/  SYNCS.PHASECHK.TRANS64.TRYWAIT P1, [R3+URZ+0x29860], R0 ;  /* 0x02986000030075a7 */ /* 0x0044e4000802017f */
[----:B---3--:R-:W-:Y:S05]  /*12de0*/  @!P1 NANOSLEEP.SYNCS 0x989680 ;  /* 0x009896800000995d */ /* 0x008fea0003900000 */
[----:B------:R-:W3:Y:S02]  /*12df0*/  @!P1 SYNCS.PHASECHK.TRANS64 P1, [R3+URZ+0x29860], R0 ;  /* 0x02986000030095a7 */ /* 0x000ee4000802007f */
[----:B---3--:R-:W-:Y:S05]  /*12e00*/  @!P1 BRA `(.L_x_2122) ;  /* 0xfffffffc00f09947 */ /* 0x008fea000383ffff */
[----:B------:R-:W-:Y:S05]  /*12e10*/  BRA `(.L_x_2160) ;  /* 0xfffffff0003c7947 */ /* 0x000fea000383ffff */
.L_x_2124:
[----:B---3--:R3:W4:Y:S02]  /*12e20*/  SYNCS.PHASECHK.TRANS64.TRYWAIT P0, [R5+URZ+0x29880], R4 ;  /* 0x02988004050075a7 */ /* 0x008724000800017f */
[----:B----4-:R-:W-:Y:S05]  /*12e30*/  @!P0 NANOSLEEP.SYNCS 0x989680 ;  /* 0x009896800000895d */ /* 0x010fea0003900000 */
[----:B------:R-:W4:Y:S02]  /*12e40*/  @!P0 SYNCS.PHASECHK.TRANS64 P0, [R5+URZ+0x29880], R4 ;  /* 0x02988004050085a7 */ /* 0x000f24000800007f */
[----:B----4-:R-:W-:Y:S05]  /*12e50*/  @!P0 BRA `(.L_x_2124) ;  /* 0xfffffffc00f08947 */ /* 0x010fea000383ffff */
[----:B------:R-:W-:Y:S05]  /*12e60*/  BRA `(.L_x_2125) ;  /* 0xfffffff000387947 */ /* 0x000fea000383ffff */
.L_x_2161:
        /* <DEDUP_REMOVED lines=9> */
.L_x_2856:


//--------------------- .text._ZN7cutlass13device_kernelIN5flash11enable_sm90INS1_16FlashAttnFwdSm90INS1_25CollectiveMainloopFwdSm90ILi2EN4cute5tupleIJNS5_1CILi1EEES8_S8_EEENS6_IJNS7_ILi128EEENS7_ILi160EEENS7_ILi192EEEEEELi128ENS_12float_e4m3_tEfNS_4arch4Sm90ELb1ELb0ELb0ELb1ELb0ELb0ELb0ELb1ELb1ELb1ELb0ELb0EEENS1_21CollectiveEpilogueFwdINS6_IJSA_SA_SB_EEES9_NS_10bfloat16_tESG_Li256ELb1ELb1ELb0ELb1EEENS1_36VarlenDynamicPersistentTileSchedulerILi128ELi160ELi256ELi128ELb0ELb1ELb1ELb1ELb1ELb1EEEEEEEEEvNT_6ParamsE --------------------------
	.section	.text._ZN7cutlass13device_kernelIN5flash11enable_sm90INS1_16FlashAttnFwdSm90INS1_25CollectiveMainloopFwdSm90ILi2EN4cute5tupleIJNS5_1CILi1EEES8_S8_EEENS6_IJNS7_ILi128EEENS7_ILi160EEENS7_ILi192EEEEEELi128ENS_12float_e4m3_tEfNS_4arch4Sm90ELb1ELb0ELb0ELb1ELb0ELb0ELb0ELb1ELb1ELb1ELb0ELb0EEENS1_21CollectiveEpilogueFwdINS6_IJSA_SA_SB_EEES9_NS_10bfloat16_tESG_Li256ELb1ELb1ELb0ELb1EEENS1_36VarlenDynamicPersistentTileSchedulerILi128ELi160ELi256ELi128ELb0ELb1ELb1ELb1ELb1ELb1EEEEEEEEEvNT_6ParamsE,"ax",@progbits
	.align	128
.text._ZN7cutlass13device_kernelIN5flash11enable_sm90INS1_16FlashAttnFwdSm90INS1_25CollectiveMainloopFwdSm90ILi2EN4cute5tupleIJNS5_1CILi1EEES8_S8_EEENS6_IJNS7_ILi128EEENS7_ILi160EEENS7_ILi192EEEEEELi128ENS_12float_e4m3_tEfNS_4arch4Sm90ELb1ELb0ELb0ELb1ELb0ELb0ELb0ELb1ELb1ELb1ELb0ELb0EEENS1_21CollectiveEpilogueFwdINS6_IJSA_SA_SB_EEES9_NS_10bfloat16_tESG_Li256ELb1ELb1ELb0ELb1EEENS1_36VarlenDynamicPersistentTileSchedulerILi128ELi160ELi256ELi128ELb0ELb1ELb1ELb1ELb1ELb1EEEEEEEEEvNT_6ParamsE:
        .type           _ZN7cutlass13device_kernelIN5flash11enable_sm90INS1_16FlashAttnFwdSm90INS1_25CollectiveMainloopFwdSm90ILi2EN4cute5tupleIJNS5_1CILi1EEES8_S8_EEENS6_IJNS7_ILi128EEENS7_ILi160EEENS7_ILi192EEEEEELi128ENS_12float_e4m3_tEfNS_4arch4Sm90ELb1ELb0ELb0ELb1ELb0ELb0ELb0ELb1ELb1ELb1ELb0ELb0EEENS1_21CollectiveEpilogueFwdINS6_IJSA_SA_SB_EEES9_NS_10bfloat16_tESG_Li256ELb1ELb1ELb0ELb1EEENS1_36VarlenDynamicPersistentTileSchedulerILi128ELi160ELi256ELi128ELb0ELb1ELb1ELb1ELb1ELb1EEEEEEEEEvNT_6ParamsE,@function
        .size           _ZN7cutlass13device_kernelIN5flash11enable_sm90INS1_16FlashAttnFwdSm90INS1_25CollectiveMainloopFwdSm90ILi2EN4cute5tupleIJNS5_1CILi1EEES8_S8_EEENS6_IJNS7_ILi128EEENS7_ILi160EEENS7_ILi192EEEEEELi128ENS_12float_e4m3_tEfNS_4arch4Sm90ELb1ELb0ELb0ELb1ELb0ELb0ELb0ELb1ELb1ELb1ELb0ELb0EEENS1_21CollectiveEpilogueFwdINS6_IJSA_SA_SB_EEES9_NS_10bfloat16_tESG_Li256ELb1ELb1ELb0ELb1EEENS1_36VarlenDynamicPersistentTileSchedulerILi128ELi160ELi256ELi128ELb0ELb1ELb1ELb1ELb1ELb1EEEEEEEEEvNT_6ParamsE,(.L_x_2857 - _ZN7cutlass13device_kernelIN5flash11enable_sm90INS1_16FlashAttnFwdSm90INS1_25CollectiveMainloopFwdSm90ILi2EN4cute5tupleIJNS5_1CILi1EEES8_S8_EEENS6_IJNS7_ILi128EEENS7_ILi160EEENS7_ILi192EEEEEELi128ENS_12float_e4m3_tEfNS_4arch4Sm90ELb1ELb0ELb0ELb1ELb0ELb0ELb0ELb1ELb1ELb1ELb0ELb0EEENS1_21CollectiveEpilogueFwdINS6_IJSA_SA_SB_EEES9_NS_10bfloat16_tESG_Li256ELb1ELb1ELb0ELb1EEENS1_36VarlenDynamicPersistentTileSchedulerILi128ELi160ELi256ELi128ELb0ELb1ELb1ELb1ELb1ELb1EEEEEEEEEvNT_6ParamsE)
        .other          _ZN7cutlass13device_kernelIN5flash11enable_sm90INS1_16FlashAttnFwdSm90INS1_25CollectiveMainloopFwdSm90ILi2EN4cute5tupleIJNS5_1CILi1EEES8_S8_EEENS6_IJNS7_ILi128EEENS7_ILi160EEENS7_ILi192EEEEEELi128ENS_12float_e4m3_tEfNS_4arch4Sm90ELb1ELb0ELb0ELb1ELb0ELb0ELb0ELb1ELb1ELb1ELb0ELb0EEENS1_21CollectiveEpilogueFwdINS6_IJSA_SA_SB_EEES9_NS_10bfloat16_tESG_Li256ELb1ELb1ELb0ELb1EEENS1_36VarlenDynamicPersistentTileSchedulerILi128ELi160ELi256ELi128ELb0ELb1ELb1ELb1ELb1ELb1EEEEEEEEEvNT_6ParamsE,@"STO_CUDA_ENTRY STV_DEFAULT"
_ZN7cutlass13device_kernelIN5flash11enable_sm90INS1_16FlashAttnFwdSm90INS1_25CollectiveMainloopFwdSm90ILi2EN4cute5tupleIJNS5_1CILi1EEES8_S8_EEENS6_IJNS7_ILi128EEENS7_ILi160EEENS7_ILi192EEEEEELi128ENS_12float_e4m3_tEfNS_4arch4Sm90ELb1ELb0ELb0ELb1ELb0ELb0ELb0ELb1ELb1ELb1ELb0ELb0EEENS1_21CollectiveEpilogueFwdINS6_IJSA_SA_SB_EEES9_NS_10bfloat16_tESG_Li256ELb1ELb1ELb0ELb1EEENS1_36VarlenDynamicPersistentTileSchedulerILi128ELi160ELi256ELi128ELb0ELb1ELb1ELb1ELb1ELb1EEEEEEEEEvNT_6ParamsE:
        /* <DEDUP_REMOVED lines=18> */
.L_x_2163:
[----:B------:R-:W-:Y:S05]  /*0120*/  BSYNC B0 ;  /* 0x0000000000007941 */ /* 0x000fea0003800000 */
.L_x_2162:
        /* <DEDUP_REMOVED lines=41> */
.L_x_2164:
        /* <DEDUP_REMOVED lines=22> */
.L_x_2165:
        /* <DEDUP_REMOVED lines=18> */
.L_x_2166:
        /* <DEDUP_REMOVED lines=22> */
.L_x_2167:
        /* <DEDUP_REMOVED lines=22> */
.L_x_2168:
[----:B------:R-:W-:Y:S01]  /*0900*/  PLOP3.LUT P0, PT, PT, PT, UP0, 0x80, 0x0 ;  /* 0x000000000000781c */ /* 0x000fe20003f0f008 */
[----:B------:R-:W-:Y:S01]  /*0910*/  UMOV UR38, 0x1 ;  /* 0x0000000100267882 */ /* 0x000fe20000000000 */
[----:B------:R-:W-:Y:S01]  /*0920*/  NOP ;  /* 0x0000000000007918 */ /* 0x000fe20000000000 */
[----:B------:R-:W-:Y:S01]  /*0930*/  USEL UR38, UR38, 0x2, !UP0 ;  /* 0x0000000226267887 */ /* 0x000fe2000c000000 */
[----:B------:R-:W-:Y:S01]  /*0940*/  ULDC.64 UR54, c[0x0][0x208] ;  /* 0x0000820000367ab9 */ /* 0x000fe20000000a00 */
[----:B012-4-:R-:W-:Y:S08]  /*0950*/  BAR.SYNC.DEFER_BLOCKING 0x0 ;  /* 0x0000000000007b1d */ /* 0x017ff00000010000 */
[----:B------:R-:W-:Y:S05]  /*0960*/  @!P0 BRA `(.L_x_2169) ;  /* 0x000000d800f88947 */ /* 0x000fea0003800000 */
.L_x_2170:
        /* <DEDUP_REMOVED lines=25> */
[----:B------:R-:W-:Y:S02]  /*0b00*/  UMOV UR52, URZ ;  /* 0x0000003f00347c82 */ /* 0x000fe40008000000 */
        /* <DEDUP_REMOVED lines=47> */
.L_x_2227:
[----:B012---:R-:W0:Y:S01]  /*0e00*/  LDC.64 R2, c[0x0][0xc88] ;  /* 0x00032200ff027b82 */ /* 0x007e220000000a00 */
[----:B------:R-:W-:Y:S01]  /*0e10*/  ULDC.64 UR6, c[0x0][0xa28] ;  /* 0x00028a0000067ab9 */ /* 0x000fe20000000a00 */
[----:B------:R-:W-:Y:S01]  /*0e20*/  ULDC.64 UR8, c[0x0][0xa18] ;  /* 0x0002860000087ab9 */ /* 0x000fe20000000a00 */
[----:B------:R-:W-:Y:S01]  /*0e30*/  ULDC UR4, c[0x0][0x424] ;  /* 0x0001090000047ab9 */ /* 0x000fe20000000800 */
[----:B0-----:R-:W-:-:S06]  /*0e40*/  IMAD.WIDE R2, R47, 0x4, R2 ;  /* 0x000000042f027825 */ /* 0x001fcc00078e0202 */
[----:B------:R-:W2:Y:S01]  /*0e50*/  LDG.E R2, desc[UR54][R2.64] ;  /* 0x0000003602027981 */ /* 0x000ea2000c1e1900 */
[----:B------:R-:W-:Y:S02]  /*0e60*/  UISETP.NE.U32.AND UP0, UPT, UR6, URZ, UPT ;  /* 0x0000003f0600728c */ /* 0x000fe4000bf05070 */
[----:B------:R-:W-:Y:S02]  /*0e70*/  UISETP.NE.U32.AND UP1, UPT, UR8, URZ, UPT ;  /* 0x0000003f0800728c */ /* 0x000fe4000bf25070 */
[----:B------:R-:W-:Y:S02]  /*0e80*/  UISETP.NE.AND.EX UP0, UPT, UR7, URZ, UPT, UP0 ;  /* 0x0000003f0700728c */ /* 0x000fe4000bf05300 */
[----:B------:R-:W-:-:S04]  /*0e90*/  UISETP.NE.AND.EX UP1, UPT, UR9, URZ, UPT, UP1 ;  /* 0x0000003f0900728c */ /* 0x000fc8000bf25310 */
[----:B------:R-:W-:Y:S02]  /*0ea0*/  PLOP3.LUT P0, PT, PT, PT, UP0, 0x80, 0x0 ;  /* 0x000000000000781c */ /* 0x000fe40003f0f008 */
[----:B------:R-:W-:Y:S02]  /*0eb0*/  PLOP3.LUT P2, PT, PT, PT, UP1, 0x80, 0x0 ;  /* 0x000000000000781c */ /* 0x000fe40003f4f018 */
[----:B--2---:R-:W-:-:S13]  /*0ec0*/  R2UR UR42, R2 ;  /* 0x00000000022a72ca */ /* 0x004fda00000e0000 */
[----:B------:R-:W-:Y:S02]  /*0ed0*/  USHF.R.S32.HI UR36, URZ, 0x1f, UR42 ;  /* 0x0000001f3f247899 */ /* 0x000fe4000801142a */
[----:B------:R-:W-:-:S04]  /*0ee0*/  @UP0 ULEA UR6, UP2, UR42, UR6, 0x2 ;  /* 0x000000062a060291 */ /* 0x000fc8000f84103f */
[----:B------:R-:W-:Y:S02]  /*0ef0*/  @UP0 ULEA.HI.X UR7, UR42, UR7, UR36, 0x2, UP2 ;  /* 0x000000072a070291 */ /* 0x000fe400090f1424 */
[----:B------:R-:W-:Y:S01]  /*0f00*/  @UP1 ULEA UR8, UP0, UR42, UR8, 0x2 ;  /* 0x000000082a081291 */ /* 0x000fe2000f80103f */
[----:B------:R-:W-:-:S03]  /*0f10*/  IMAD.U32 R2, RZ, RZ, UR6 ;  /* 0x00000006ff027e24 */ /* 0x000fc6000f8e00ff */
[----:B------:R-:W-:Y:S01]  /*0f20*/  @UP1 ULEA.HI.X UR9, UR42, UR9, UR36, 0x2, UP0 ;  /* 0x000000092a091291 */ /* 0x000fe200080f1424 */
[----:B------:R-:W-:Y:S01]  /*0f30*/  IMAD.U32 R3, RZ, RZ, UR7 ;  /* 0x00000007ff037e24 */ /* 0x000fe2000f8e00ff */
[----:B------:R-:W-:Y:S01]  /*0f40*/  ULDC.64 UR6, c[0x0][0x418] ;  /* 0x0001060000067ab9 */ /* 0x000fe20000000a00 */
[----:B------:R-:W-:-:S03]  /*0f50*/  IMAD.U32 R4, RZ, RZ, UR8 ;  /* 0x00000008ff047e24 */ /* 0x000fc6000f8e00ff */
[----:B------:R-:W-:Y:S01]  /*0f60*/  IMAD.U32 R5, RZ, RZ, UR9 ;  /* 0x00000009ff057e24 */ /* 0x000fe2000f8e00ff */
[----:B------:R-:W2:Y:S01]  /*0f70*/  @P0 LDG.E R2, desc[UR54][R2.64] ;  /* 0x0000003602020981 */ /* 0x000ea2000c1e1900 */
[----:B------:R-:W-:Y:S01]  /*0f80*/  UISETP.NE.U32.AND UP0, UPT, UR6, URZ, UPT ;  /* 0x0000003f0600728c */ /* 0x000fe2000bf05070 */
[----:B------:R-:W-:Y:S02]  /*0f90*/  ULDC.64 UR8, c[0x0][0xa20] ;  /* 0x0002880000087ab9 */ /* 0x000fe40000000a00 */
[----:B---3--:R-:W3:Y:S01]  /*0fa0*/  @P2 LDG.E R4, desc[UR54][R4.64] ;  /* 0x0000003604042981 */ /* 0x008ee2000c1e1900 */
[----:B------:R-:W-:Y:S01]  /*0fb0*/  UISETP.NE.AND.EX UP0, UPT, UR7, URZ, UPT, UP0 ;  /* 0x0000003f0700728c */ /* 0x000fe2000bf05300 */
[----:B------:R-:W-:Y:S01]  /*0fc0*/  ISETP.NE.U32.AND P1, PT, RZ, UR8, PT ;  /* 0x00000008ff007c0c */ /* 0x000fe2000bf25070 */
[----:B------:R-:W-:Y:S01]  /*0fd0*/  ULDC UR6, c[0x0][0x2f0] ;  /* 0x0000bc0000067ab9 */ /* 0x000fe20000000800 */
[----:B------:R-:W-:Y:S01]  /*0fe0*/  UMOV UR50, URZ ;  /* 0x0000003f00327c82 */ /* 0x000fe20008000000 */
[----:B------:R-:W-:Y:S01]  /*0ff0*/  USEL UR4, UR4, 0x1, UP0 ;  /* 0x0000000104047887 */ /* 0x000fe20008000000 */
[----:B------:R-:W-:Y:S01]  /*1000*/  ISETP.NE.AND.EX P1, PT, RZ, UR9, PT, P1 ;  /* 0x00000009ff007c0c */ /* 0x000fe2000bf25310 */
[----:B------:R-:W-:-:S02]  /*1010*/  ULDC UR51, c[0x0][0x288] ;  /* 0x0000a20000337ab9 */ /* 0x000fc40000000800 */
[----:B------:R-:W-:Y:S01]  /*1020*/  UIMAD UR4, UR4, UR6, URZ ;  /* 0x00000006040472a4 */ /* 0x000fe2000f8e023f */
[----:B--2---:R-:W-:Y:S02]  /*1030*/  @P0 R2UR UR50, R2 ;  /* 0x00000000023202ca */ /* 0x004fe400000e0000 */
[----:B---3--:R-:W-:Y:S01]  /*1040*/  @P2 R2UR UR51, R4 ;  /* 0x00000000043322ca */ /* 0x008fe200000e0000 */
[----:B----4-:R-:W-:-:S14]  /*1050*/  @P2 BRA `(.L_x_2171) ;  /* 0x0000000000342947 */ /* 0x010fdc0003800000 */
        /* <DEDUP_REMOVED lines=13> */
.L_x_2171:
[----:B------:R-:W-:Y:S01]  /*1130*/  UMOV UR43, UR48 ;  /* 0x00000030002b7c82 */ /* 0x000fe20008000000 */
[----:B------:R-:W-:Y:S05]  /*1140*/  @!P1 BRA `(.L_x_2172) ;  /* 0x00000000001c9947 */ /* 0x000fea0003800000 */
[----:B------:R-:W-:-:S04]  /*1150*/  ULEA UR4, UP0, UR42, UR8, 0x2 ;  /* 0x000000082a047291 */ /* 0x000fc8000f80103f */
[----:B------:R-:W-:Y:S02]  /*1160*/  ULEA.HI.X UR6, UR42, UR9, UR36, 0x2, UP0 ;  /* 0x000000092a067291 */ /* 0x000fe400080f1424 */
[----:B------:R-:W-:-:S04]  /*1170*/  IMAD.U32 R2, RZ, RZ, UR4 ;  /* 0x00000004ff027e24 */ /* 0x000fc8000f8e00ff */
[----:B------:R-:W-:-:S05]  /*1180*/  IMAD.U32 R3, RZ, RZ, UR6 ;  /* 0x00000006ff037e24 */ /* 0x000fca000f8e00ff */
[----:B------:R-:W2:Y:S02]  /*1190*/  LDG.E R2, desc[UR54][R2.64] ;  /* 0x0000003602027981 */ /* 0x000ea4000c1e1900 */
[----:B--2---:R-:W-:Y:S01]  /*11a0*/  R2UR UR4, R2 ;  /* 0x00000000020472ca */ /* 0x004fe200000e0000 */
[----:B------:R-:W-:-:S14]  /*11b0*/  BRA `(.L_x_2173) ;  /* 0x0000000000347947 */ /* 0x000fdc0003800000 */
.L_x_2172:
        /* <DEDUP_REMOVED lines=13> */
.L_x_2173:
[----:B------:R-:W-:Y:S01]  /*1290*/  ULDC.64 UR8, c[0x0][0x990] ;  /* 0x0002640000087ab9 */ /* 0x000fe20000000a00 */
[----:B------:R-:W-:Y:S01]  /*12a0*/  ULDC.64 UR6, c[0x0][0x998] ;  /* 0x0002660000067ab9 */ /* 0x000fe20000000a00 */
        /* <DEDUP_REMOVED lines=11> */
[----:B------:R-:W-:Y:S02]  /*1360*/  @UP0 UIMAD UR10, UR36, UR16, URZ ;  /* 0x00000010240a02a4 */ /* 0x000fe4000f8e023f */
[----:B------:R-:W-:Y:S02]  /*1370*/  @UP1 UIMAD UR12, UR36, UR18, URZ ;  /* 0x00000012240c12a4 */ /* 0x000fe4000f8e023f */
[----:B------:R-:W-:Y:S02]  /*1380*/  @UP0 UIMAD UR17, UR42, UR17, UR10 ;  /* 0x000000112a1102a4 */ /* 0x000fe4000f8e020a */
[----:B------:R-:W-:Y:S02]  /*1390*/  @UP1 UIMAD.WIDE.U32 UR10, UR42, UR18, URZ ;  /* 0x000000122a0a12a5 */ /* 0x000fe4000f8e003f */
[----:B------:R-:W-:-:S02]  /*13a0*/  @UP0 UIMAD.WIDE.U32 UR14, UR42, UR16, URZ ;  /* 0x000000102a0e02a5 */ /* 0x000fc4000f8e003f */
[----:B------:R-:W-:Y:S02]  /*13b0*/  @UP1 UIMAD UR18, UR42, UR19, UR12 ;  /* 0x000000132a1212a4 */ /* 0x000fe4000f8e020c */
[----:B------:R-:W-:Y:S02]  /*13c0*/  @UP1 USHF.R.S32.HI UR19, URZ, 0x1f, UR48 ;  /* 0x0000001f3f131899 */ /* 0x000fe40008011430 */
[----:B------:R-:W-:Y:S01]  /*13d0*/  @UP0 USHF.R.S32.HI UR16, URZ, 0x1f, UR48 ;  /* 0x0000001f3f100899 */ /* 0x000fe20008011430 */
[----:B------:R-:W-:Y:S01]  /*13e0*/  @UP1 ULDC.64 UR12, c[0x0][0x9c0] ;  /* 0x00027000000c1ab9 */ /* 0x000fe20000000a00 */
[----:B------:R-:W-:Y:S02]  /*13f0*/  @UP0 UIADD3 UR15, UR15, UR17, URZ ;  /* 0x000000110f0f0290 */ /* 0x000fe4000fffe03f */
[----:B------:R-:W-:Y:S02]  /*1400*/  @UP1 UIMAD UR17, UR19, UR12, URZ ;  /* 0x0000000c131112a4 */ /* 0x000fe4000f8e023f */
[----:B------:R-:W-:-:S02]  /*1410*/  @UP0 UIMAD UR16, UR16, UR20, URZ ;  /* 0x00000014101002a4 */ /* 0x000fc4000f8e023f */
[----:B------:R-:W-:Y:S02]  /*1420*/  @UP1 UIADD3 UR11, UR11, UR18, URZ ;  /* 0x000000120b0b1290 */ /* 0x000fe4000fffe03f */
[----:B------:R-:W-:Y:S02]  /*1430*/  @UP1 UIMAD UR17, UR48, UR13, UR17 ;  /* 0x0000000d301112a4 */ /* 0x000fe4000f8e0211 */
[----:B------:R-:W-:Y:S02]  /*1440*/  @UP0 UIMAD UR16, UR48, UR21, UR16 ;  /* 0x00000015301002a4 */ /* 0x000fe4000f8e0210 */
[----:B------:R-:W-:Y:S02]  /*1450*/  @UP0 UIMAD.WIDE.U32 UR14, UR48, UR20, UR14 ;  /* 0x00000014300e02a5 */ /* 0x000fe4000f8e000e */
[----:B------:R-:W-:Y:S02]  /*1460*/  @UP1 UIMAD.WIDE.U32 UR12, UR48, UR12, UR10 ;  /* 0x0000000c300c12a5 */ /* 0x000fe4000f8e000a */
[----:B------:R-:W-:-:S02]  /*1470*/  @UP0 UIADD3 UR11, UR15, UR16, URZ ;  /* 0x000000100f0b0290 */ /* 0x000fc4000fffe03f */
[----:B------:R-:W-:Y:S02]  /*1480*/  @UP0 ULEA UR8, UP2, UR14, UR8, 0x2 ;  /* 0x000000080e080291 */ /* 0x000fe4000f84103f */
[----:B------:R-:W-:Y:S02]  /*1490*/  @UP1 UIADD3 UR10, UR13, UR17, URZ ;  /* 0x000000110d0a1290 */ /* 0x000fe4000fffe03f */
[----:B------:R-:W-:Y:S02]  /*14a0*/  @UP1 ULEA UR6, UP3, UR12, UR6, 0x2 ;  /* 0x000000060c061291 */ /* 0x000fe4000f86103f */
[----:B------:R-:W-:Y:S01]  /*14b0*/  @UP0 ULEA.HI.X UR9, UR14, UR9, UR11, 0x2, UP2 ;  /* 0x000000090e090291 */ /* 0x000fe200090f140b */
[----:B------:R-:W-:Y:S01]  /*14c0*/  IMAD.U32 R4, RZ, RZ, UR8 ;  /* 0x00000008ff047e24 */ /* 0x000fe2000f8e00ff */
[----:B------:R-:W-:Y:S02]  /*14d0*/  @UP1 ULEA.HI.X UR7, UR12, UR7, UR10, 0x2, UP3 ;  /* 0x000000070c071291 */ /* 0x000fe400098f140a */
[----:B------:R-:W-:Y:S01]  /*14e0*/  IMAD.U32 R6, RZ, RZ, UR6 ;  /* 0x00000006ff067e24 */ /* 0x000fe2000f8e00ff */
[----:B------:R-:W-:Y:S01]  /*14f0*/  USHF.L.U32 UR37, UR5, 0x7, URZ ;  /* 0x0000000705257899 */ /* 0x000fe2000800063f */
[----:B------:R-:W-:Y:S01]  /*1500*/  IMAD.U32 R5, RZ, RZ, UR9 ;  /* 0x00000009ff057e24 */ /* 0x000fe2000f8e00ff */
[----:B------:R-:W-:Y:S01]  /*1510*/  ULDC UR6, c[0x0][0x988] ;  /* 0x0002620000067ab9 */ /* 0x000fe20000000800 */
[----:B------:R-:W-:Y:S01]  /*1520*/  IMAD.U32 R7, RZ, RZ, UR7 ;  /* 0x00000007ff077e24 */ /* 0x000fe2000f8e00ff */
[----:B------:R-:W-:-:S02]  /*1530*/  ULDC UR5, c[0x0][0x448] ;  /* 0x0001120000057ab9 */ /* 0x000fc40000000800 */
[----:B------:R-:W2:Y:S04]  /*1540*/  @P0 LDG.E R3, desc[UR54][R4.64] ;  /* 0x0000003604030981 */ /* 0x000ea8000c1e1900 */
[----:B------:R0:W2:Y:S01]  /*1550*/  @P1 LDG.E R0, desc[UR54][R6.64] ;  /* 0x0000003606001981 */ /* 0x0000a2000c1e1900 */
[----:B------:R-:W-:Y:S01]  /*1560*/  UISETP.NE.AND UP0, UPT, UR5, 0x1, UPT ;  /* 0x000000010500788c */ /* 0x000fe2000bf05270 */
[----:B------:R-:W-:Y:S01]  /*1570*/  PLOP3.LUT P0, PT, PT, PT, PT, 0x80, 0x0 ;  /* 0x000000000000781c */ /* 0x000fe20003f0f070 */
[----:B------:R-:W-:Y:S01]  /*1580*/  UIADD3 UR50, -UR50, UR4, URZ ;  /* 0x0000000432327290 */ /* 0x000fe2000fffe13f */
[----:B------:R-:W-:Y:S02]  /*1590*/  CS2R R86, SRZ ;  /* 0x0000000000567805 */ /* 0x000fe4000001ff00 */
[----:B------:R-:W-:-:S02]  /*15a0*/  CS2R R84, SRZ ;  /* 0x0000000000547805 */ /* 0x000fc4000001ff00 */
[----:B------:R-:W-:Y:S01]  /*15b0*/  CS2R R8, SRZ ;  /* 0x0000000000087805 */ /* 0x000fe2000001ff00 */
[----:B------:R-:W-:Y:S01]  /*15c0*/  UIADD3 UR7, UR50, 0xa0, -UR51 ;  /* 0x000000a032077890 */ /* 0x000fe2000fffe833 */
[----:B------:R-:W-:Y:S02]  /*15d0*/  CS2R R78, SRZ ;  /* 0x00000000004e7805 */ /* 0x000fe4000001ff00 */
[----:B------:R-:W-:Y:S02]  /*15e0*/  CS2R R10, SRZ ;  /* 0x00000000000a7805 */ /* 0x000fe4000001ff00 */
[----:B0-----:R-:W-:Y:S02]  /*15f0*/  CS2R R6, SRZ ;  /* 0x0000000000067805 */ /* 0x001fe4000001ff00 */
[----:B------:R-:W-:Y:S01]  /*1600*/  CS2R R76, SRZ ;  /* 0x00000000004c7805 */ /* 0x000fe2000001ff00 */
[----:B------:R-:W-:Y:S01]  /*1610*/  @UP0 ULDC UR4, c[0x0][0x44c] ;  /* 0x0001130000040ab9 */ /* 0x000fe20000000800 */
[----:B------:R-:W-:Y:S01]  /*1620*/  @UP0 ULDC UR8, c[0x0][0x450] ;  /* 0x0001140000080ab9 */ /* 0x000fe20000000800 */
        /* <DEDUP_REMOVED lines=29> */
[----:B------:R-:W-:-:S04]  /*1800*/  UIADD3 UR6, UR37, 0x7f, URZ ;  /* 0x0000007f25067890 */ /* 0x000fc8000fffe03f */
[----:B------:R-:W-:Y:S01]  /*1810*/  UIMAD.WIDE.U32 UR4, UR6, UR4, URZ ;  /* 0x00000004060472a5 */ /* 0x000fe2000f8e003f */
[----:B------:R-:W-:Y:S01]  /*1820*/  R2UR UR39, R0 ;  /* 0x00000000002772ca */ /* 0x000fe200000e0000 */
[----:B------:R-:W-:Y:S02]  /*1830*/  UIADD3 UR4, UR50, 0x9f, URZ ;  /* 0x0000009f32047890 */ /* 0x000fe4000fffe03f */
        /* <DEDUP_REMOVED lines=44> */
.L_x_2175:
        /* <DEDUP_REMOVED lines=9> */
.L_x_2325:
[----:B------:R-:W-:Y:S05]  /*1b90*/  @!P0 BRA `(.L_x_2177) ;  /* 0x0000000000048947 */ /* 0x000fea0003800000 */
[----:B------:R-:W-:Y:S01]  /*1ba0*/  BPT.TRAP 0x1 ;  /* 0x000000040000795c */ /* 0x000fe20000300000 */
.L_x_2177:
[----:B------:R-:W-:Y:S02]  /*1bb0*/  IMAD.U32 R2, RZ, RZ, UR52 ;  /* 0x00000034ff027e24 */ /* 0x000fe4000f8e00ff */
[----:B0-----:R-:W-:-:S03]  /*1bc0*/  IMAD.U32 R3, RZ, RZ, UR45 ;  /* 0x0000002dff037e24 */ /* 0x001fc6000f8e00ff */
[----:B------:R-:W-:Y:S02]  /*1bd0*/  LEA R2, R2, UR41, 0x3 ;  /* 0x0000002902027c11 */ /* 0x000fe4000f8e18ff */
[----:B------:R-:W-:-:S04]  /*1be0*/  SHF.L.U32 R3, R3, 0x1f, RZ ;  /* 0x0000001f03037819 */ /* 0x000fc800000006ff */
[----:B------:R0:W1:Y:S01]  /*1bf0*/  SYNCS.PHASECHK.TRANS64.TRYWAIT P2, [R2+URZ+0x29830], R3 ;  /* 0x02983003020075a7 */ /* 0x000062000804017f */
[----:B------:R-:W-:Y:S05]  /*1c00*/  @!P0 BRA `(.L_x_2178) ;  /* 0x0000000000048947 */ /* 0x000fea0003800000 */
[----:B------:R-:W-:Y:S01]  /*1c10*/  BPT.TRAP 0x1 ;  /* 0x000000040000795c */ /* 0x000fe20000300000 */
.L_x_2178:
[----:B------:R-:W2:Y:S02]  /*1c20*/  S2R R0, SR_TID.X ;  /* 0x0000000000007919 */ /* 0x000ea40000002100 */
[----:B--2---:R-:W-:Y:S01]  /*1c30*/  LOP3.LUT P1, RZ, R0, 0x7f, RZ, 0xc0, !PT ;  /* 0x0000007f00ff7812 */ /* 0x004fe2000782c0ff */
[----:B-1----:R-:W-:-:S12]  /*1c40*/  @P2 BRA `(.L_x_2179) ;  /* 0x0000000000082947 */ /* 0x002fd80003800000 */
[----:B------:R-:W1:Y:S02]  /*1c50*/  SYNCS.PHASECHK.TRANS64.TRYWAIT P2, [R2+URZ+0x29830], R3 ;  /* 0x02983003020075a7 */ /* 0x000e64000804017f */
[----:B-1----:R-:W-:Y:S05]  /*1c60*/  @!P2 BRA `(.L_x_2180) ;  /* 0x000001200058a947 */ /* 0x002fea0003800000 */
.L_x_2179:
        /* <DEDUP_REMOVED lines=10> */
[----:B------:R-:W-:Y:S01]  /*1d10*/  IMAD.MOV.U32 R10, RZ, RZ, R0 ;  /* 0x000000ffff0a7224 */ /* 0x000fe200078e0000 */
[----:B------:R-:W-:Y:S01]  /*1d20*/  UMOV UR24, UR20 ;  /* 0x0000001400187c82 */ /* 0x000fe20008000000 */
[----:B------:R-:W-:Y:S01]  /*1d30*/  UIADD3 UR6, UR20, 0x2, URZ ;  /* 0x0000000214067890 */ /* 0x000fe2000fffe03f */
[----:B01----:R-:W-:Y:S01]  /*1d40*/  @!P1 VIADD R2, R2, 0x29840 ;  /* 0x0002984002029836 */ /* 0x003fe20000000000 */
[----:B------:R-:W-:Y:S01]  /*1d50*/  ULOP3.LUT UR49, UR4, 0x10000, URZ, 0xfc, !UPT ;  /* 0x0001000004317892 */ /* 0x000fe2000f8efc3f */
[----:B------:R-:W-:Y:S01]  /*1d60*/  UMOV UR7, 0x80000020 ;  /* 0x8000002000077882 */ /* 0x000fe20000000000 */
[----:B------:R-:W-:-:S02]  /*1d70*/  UIADD3 UR10, UR20, 0x200, URZ ;  /* 0x00000200140a7890 */ /* 0x000fc4000fffe03f */
[----:B------:R-:W-:Y:S01]  /*1d80*/  @!P1 PRMT R2, RZ, 0x654, R2 ;  /* 0x00000654ff029816 */ /* 0x000fe20000000002 */
        /* <DEDUP_REMOVED lines=100> */
[----:B------:R-:W-:-:S03]  /*23d0*/  UISETP.NE.AND UP0, UPT, UR10, 0x1, UPT ;  /* 0x000000010a00788c */ /* 0x000fc6000bf05270 */
[----:B------:R-:W-:-:S03]  /*23e0*/  UMOV UR10, UR37 ;  /* 0x00000025000a7c82 */ /* 0x000fc60008000000 */
[----:B------:R-:W-:-:S05]  /*23f0*/  PLOP3.LUT P2, PT, PT, PT, UP0, 0x80, 0x0 ;  /* 0x000000000000781c */ /* 0x000fca0003f4f008 */
[----:B------:R-:W-:Y:S01]  /*2400*/  @UP0 ULDC UR11, c[0x0][0x450] ;  /* 0x00011400000b0ab9 */ /* 0x000fe20000000800 */
        /* <DEDUP_REMOVED lines=42> */
[----:B------:R-:W-:-:S04]  /*26b0*/  @UP0 ULDC UR6, c[0x0][0x450] ;  /* 0x0001140000060ab9 */ /* 0x000fc80000000800 */
[----:B------:R-:W-:Y:S01]  /*26c0*/  @P2 SHF.R.U32.HI R10, RZ, UR6, R3 ;  /* 0x00000006ff0a2c19 */ /* 0x000fe20008011603 */
[----:B------:R-:W-:-:S04]  /*26d0*/  UIMAD UR6, UR53, -0xa0, UR50 ;  /* 0xffffff60350678a4 */ /* 0x000fc8000f8e0232 */
[----:B------:R-:W0:Y:S01]  /*26e0*/  SHFL.IDX PT, R3, R10, RZ, 0x1c1f ;  /* 0x001c1fff0a037589 */ /* 0x000e2200000e0000 */
[----:B------:R-:W-:-:S03]  /*26f0*/  UIADD3 UR6, UR6, 0xa0, URZ ;  /* 0x000000a006067890 */ /* 0x000fc6000fffe03f */
[----:B------:R-:W1:Y:S03]  /*2700*/  SHFL.IDX PT, R10, R10, 0x1, 0x1c1f ;  /* 0x003c1f000a0a7f89 */ /* 0x000e6600000e0000 */
[----:B------:R-:W-:Y:S01]  /*2710*/  IMAD.U32 R4, RZ, RZ, UR6 ;  /* 0x00000006ff047e24 */ /* 0x000fe2000f8e00ff */
[----:B------:R-:W-:-:S03]  /*2720*/  @UP0 ULDC UR6, c[0x0][0x44c] ;  /* 0x0001130000060ab9 */ /* 0x000fc60000000800 */
[----:B------:R-:W-:Y:S01]  /*2730*/  IMAD R11, R17, -0x2, R4 ;  /* 0xfffffffe110b7824 */ /* 0x000fe200078e0204 */
[----:B------:R-:W-:Y:S02]  /*2740*/  WARPGROUP.DEPBAR.LE gsb0, 0x0 ;  /* 0x00008000000079c5 */ /* 0x000fe40000010000 */
[----:B------:R-:W-:-:S06]  /*2750*/  WARPGROUP.ARRIVE ;  /* 0x00000000000079c5 */ /* 0x000fcc0000000000 */
[----:B------:R-:W-:Y:S01]  /*2760*/  QGMMA.64x32x32.F32.E4M3.E4M3 R40, gdesc[UR16], R40, gsb0 ;  /* 0x00600000102879f3 */ /* 0x000fe20008000828 */
[----:B------:R-:W-:Y:S01]  /*2770*/  UMOV UR18, UR7 ;  /* 0x0000000700127c82 */ /* 0x000fe20008000000 */
[----:B------:R-:W-:Y:S01]  /*2780*/  UMOV UR19, 0x80000020 ;  /* 0x8000002000137882 */ /* 0x000fe20000000000 */
[----:B------:R-:W-:Y:S02]  /*2790*/  UMOV UR7, 0xffffff60 ;  /* 0xffffff6000077882 */ /* 0x000fe40000000000 */
[----:B------:R-:W-:-:S06]  /*27a0*/  UIMAD UR7, UR53, UR7, 0xa1 ;  /* 0x000000a1350774a4 */ /* 0x000fcc000f8e0207 */
[----:B------:R-:W-:Y:S01]  /*27b0*/  IMAD.U32 R0, RZ, RZ, UR7 ;  /* 0x00000007ff007e24 */ /* 0x000fe2000f8e00ff */
[----:B------:R-:W-:-:S03]  /*27c0*/  UIMAD.WIDE.U32 UR6, UR37, UR6, URZ ;  /* 0x00000006250672a5 */ /* 0x000fc6000f8e003f */
[----:B------:R-:W-:Y:S01]  /*27d0*/  IMAD R0, R17, -0x2, R0 ;  /* 0xfffffffe11007824 */ /* 0x000fe200078e0200 */
[----:B------:R-:W-:-:S04]  /*27e0*/  @UP0 USHF.R.U32.HI UR10, URZ, UR11, UR7 ;  /* 0x0000000b3f0a0299 */ /* 0x000fc80008011607 */
[----:B------:R-:W-:Y:S01]  /*27f0*/  IADD3 R12, -R5, UR50, R0 ;  /* 0x00000032050c7c10 */ /* 0x000fe2000fffe100 */
[----:B------:R-:W-:-:S03]  /*2800*/  UIADD3 UR6, UR10, UR50, -UR51 ;  /* 0x000000320a067290 */ /* 0x000fc6000fffe833 */
[----:B0-----:R-:W-:Y:S01]  /*2810*/  VIADDMNMX R3, R3, R12, R11, PT ;  /* 0x0000000c03037246 */ /* 0x001fe2000380010b */
[----:B------:R-:W-:-:S03]  /*2820*/  UIMAD.WIDE UR6, UR6, 0x66666667, URZ ;  /* 0x66666667060678a5 */ /* 0x000fc6000f8e023f */
[C---:B------:R-:W-:Y:S01]  /*2830*/  ISETP.GT.AND P3, PT, R3.reuse, RZ, PT ;  /* 0x000000ff0300720c */ /* 0x040fe20003f64270 */
[----:B------:R-:W-:Y:S01]  /*2840*/  USHF.R.U32.HI UR6, URZ, 0x1f, UR7 ;  /* 0x0000001f3f067899 */ /* 0x000fe20008011607 */
[C---:B------:R-:W-:Y:S02]  /*2850*/  ISETP.GT.AND P4, PT, R3.reuse, 0x1, PT ;  /* 0x000000010300780c */ /* 0x040fe40003f84270 */
[----:B------:R-:W-:Y:S01]  /*2860*/  ISETP.GT.AND P5, PT, R3, 0x8, PT ;  /* 0x000000080300780c */ /* 0x000fe20003fa4270 */
[----:B------:R-:W-:-:S04]  /*2870*/  ULEA.HI.SX32 UR6, UR7, UR6, 0x1a ;  /* 0x0000000607067291 */ /* 0x000fc8000f8fd23f */
[----:B------:R-:W-:-:S04]  /*2880*/  UISETP.LT.AND UP1, UPT, URZ, UR6, UPT ;  /* 0x000000063f00728c */ /* 0x000fc8000bf21270 */
[----:B------:R-:W-:-:S04]  /*2890*/  USEL UR53, URZ, UR6, !UP1 ;  /* 0x000000063f357287 */ /* 0x000fc8000c800000 */
[----:B------:R-:W-:Y:S01]  /*28a0*/  UISETP.GE.AND UP1, UPT, UR56, UR53, UPT ;  /* 0x000000353800728c */ /* 0x000fe2000bf26270 */
        /* <DEDUP_REMOVED lines=64> */
[----:B-1----:R-:W-:-:S04]  /*2cb0*/  VIADDMNMX R73, R10, R12, R11, PT ;  /* 0x0000000c0a497246 */ /* 0x002fc8000380010b */
[----:B------:R-:W-:-:S04]  /*2cc0*/  ISETP.GT.AND P5, PT, R73, 0x8, PT ;  /* 0x000000084900780c */ /* 0x000fc80003fa4270 */
[----:B------:R-:W-:Y:S01]  /*2cd0*/  FSEL R94, R94, -INF , P5 ;  /* 0xff8000005e5e7808 */ /* 0x000fe20002800000 */
[----:B------:R-:W-:Y:S02]  /*2ce0*/  WARPGROUP.DEPBAR.LE gsb0, 0x0 ;  /* 0x00008000000079c5 */ /* 0x000fe40000010000 */
[----:B------:R-:W-:Y:S01]  /*2cf0*/  WARPGROUP.ARRIVE ;  /* 0x00000000000079c5 */ /* 0x000fe20000000000 */
[----:B------:R-:W-:Y:S02]  /*2d00*/  FSEL R114, R56, -INF , P4 ;  /* 0xff80000038727808 */ /* 0x000fe40002000000 */
[----:B------:R-:W-:Y:S02]  /*2d10*/  ISETP.GT.AND P4, PT, R3, 0x48, PT ;  /* 0x000000480300780c */ /* 0x000fe40003f84270 */
[----:B------:R-:W-:Y:S01]  /*2d20*/  FSEL R116, R57, -INF , P3 ;  /* 0xff80000039747808 */ /* 0x000fe20001800000 */
[----:B------:R-:W-:Y:S01]  /*2d30*/  QGMMA.64x32x32.F32.E4M3.E4M3 R40, gdesc[UR20], R40, gsb0 ;  /* 0x00600000142879f3 */ /* 0x000fe20008000828 */
[----:B------:R-:W-:Y:S01]  /*2d40*/  UIADD3 UR22, UR28, 0x702, URZ ;  /* 0x000007021c167890 */ /* 0x000fe2000fffe03f */
[----:B------:R-:W-:Y:S01]  /*2d50*/  FMNMX.FTZ R5, R114, R5, !PT ;  /* 0x0000000572057209 */ /* 0x000fe20007810000 */
[----:B------:R-:W-:Y:S01]  /*2d60*/  UMOV UR23, 0x80000020 ;  /* 0x8000002000177882 */ /* 0x000fe20000000000 */
        /* <DEDUP_REMOVED lines=21> */
[----:B------:R-:W-:Y:S01]  /*2ec0*/  WARPGROUP.ARRIVE ;  /* 0x00000000000079c5 */ /* 0x000fe20000000000 */
[----:B------:R-:W-:Y:S02]  /*2ed0*/  FSEL R40, R40, -INF , P4 ;  /* 0xff80000028287808 */ /* 0x000fe40002000000 */
[----:B------:R-:W-:Y:S02]  /*2ee0*/  ISETP.GT.AND P4, PT, R3, 0x68, PT ;  /* 0x000000680300780c */ /* 0x000fe40003f84270 */
[----:B------:R-:W-:Y:S01]  /*2ef0*/  FSEL R41, R41, -INF , P3 ;  /* 0xff80000029297808 */ /* 0x000fe20001800000 */
[----:B------:R-:W-:Y:S01]  /*2f00*/  QGMMA.64x32x32.F32.E4M3.E4M3 R24, gdesc[UR20], R24, gsb0 ;  /* 0x00600000141879f3 */ /* 0x000fe20008000818 */
        /* <DEDUP_REMOVED lines=20> */
[----:B------:R-:W-:Y:S01]  /*3050*/  FMNMX.FTZ R5, R53, R0, !PT ;  /* 0x0000000035057209 */ /* 0x000fe20007810000 */
[----:B------:R-:W-:Y:S02]  /*3060*/  WARPGROUP.DEPBAR.LE gsb0, 0x0 ;  /* 0x00008000000079c5 */ /* 0x000fe40000010000 */
[----:B------:R-:W-:Y:S01]  /*3070*/  FSEL R24, R24, -INF , P4 ;  /* 0xff80000018187808 */ /* 0x000fe20002000000 */
[----:B------:R0:W-:Y:S01]  /*3080*/  @!P1 SYNCS.ARRIVE.TRANS64.RED.A1T0 RZ, [R2+URZ], RZ ;  /* 0x000000ff02ff99a7 */ /* 0x0001e2000810043f */
        /* <DEDUP_REMOVED lines=18> */
[----:B------:R-:W-:Y:S02]  /*31b0*/  FSEL R37, R37, -INF , P3 ;  /* 0xff80000025257808 */ /* 0x000fe40001800000 */
[----:B------:R-:W-:Y:S01]  /*31c0*/  FMNMX.FTZ R0, R36, R3, !PT ;  /* 0x0000000324007209 */ /* 0x000fe20007810000 */
[----:B------:R-:W-:Y:S01]  /*31d0*/  IMAD.U32 R3, RZ, RZ, UR39 ;  /* 0x00000027ff037e24 */ /* 0x000fe2000f8e00ff */
[----:B------:R-:W-:-:S02]  /*31e0*/  ISETP.GT.AND P4, PT, R73, 0x1, PT ;  /* 0x000000014900780c */ /* 0x000fc40003f84270 */
[----:B------:R-:W-:Y:S02]  /*31f0*/  FMNMX.FTZ R5, R37, R0, !PT ;  /* 0x0000000025057209 */ /* 0x000fe40007810000 */
        /* <DEDUP_REMOVED lines=447> */
[----:B------:R-:W-:-:S07]  /*4df0*/  IMAD.MOV.U32 R87, RZ, RZ, RZ ;  /* 0x000000ffff577224 */ /* 0x000fce00078e00ff */
.L_x_2191:
[----:B------:R-:W-:Y:S01]  /*4e00*/  ISETP.NE.AND P4, PT, RZ, UR44, PT ;  /* 0x0000002cff007c0c */ /* 0x000fe2000bf85270 */
[----:B------:R-:W-:-:S04]  /*4e10*/  UISETP.NE.AND UP1, UPT, UR57, 0x1, UPT ;  /* 0x000000013900788c */ /* 0x000fc8000bf25270 */
[----:B------:R-:W-:-:S04]  /*4e20*/  USEL UR45, URZ, 0x1, UP1 ;  /* 0x000000013f2d7887 */ /* 0x000fc80008800000 */
[----:B------:R-:W-:-:S04]  /*4e30*/  ULOP3.LUT UR45, UR58, UR45, URZ, 0x3c, !UPT ;  /* 0x0000002d3a2d7292 */ /* 0x000fc8000f8e3c3f */
[----:B------:R-:W-:Y:S08]  /*4e40*/  @P4 BRA `(.L_x_2182) ;  /* 0x0000000000384947 */ /* 0x000ff00003800000 */
[----:B------:R-:W-:Y:S05]  /*4e50*/  @!P0 BRA `(.L_x_2183) ;  /* 0x0000000000048947 */ /* 0x000fea0003800000 */
[----:B------:R-:W-:Y:S01]  /*4e60*/  BPT.TRAP 0x1 ;  /* 0x000000040000795c */ /* 0x000fe20000300000 */
.L_x_2183:
        /* <DEDUP_REMOVED lines=9> */
.L_x_2184:
[----:B-1----:R-:W-:Y:S05]  /*4f00*/  @P3 BRA `(.L_x_2182) ;  /* 0x0000000000083947 */ /* 0x002fea0003800000 */
[----:B------:R-:W1:Y:S02]  /*4f10*/  SYNCS.PHASECHK.TRANS64.TRYWAIT P3, [UR6+0x29830], R0 ;  /* 0x02983000ff0075a7 */ /* 0x000e640008060146 */
[----:B-1----:R-:W-:Y:S05]  /*4f20*/  @!P3 BRA `(.L_x_2185) ;  /* 0x000000ec00bcb947 */ /* 0x002fea0003800000 */
.L_x_2182:
        /* <DEDUP_REMOVED lines=191> */
.L_x_2187:
[----:B------:R-:W-:Y:S01]  /*5b20*/  ULEA UR6, UR57, UR41, 0x3 ;  /* 0x0000002939067291 */ /* 0x000fe2000f8e183f */
[----:B------:R-:W-:-:S05]  /*5b30*/  IMAD.U32 R0, RZ, RZ, UR58 ;  /* 0x0000003aff007e24 */ /* 0x000fca000f8e00ff */
[----:B------:R-:W-:-:S04]  /*5b40*/  SHF.L.U32 R0, R0, 0x1f, RZ ;  /* 0x0000001f00007819 */ /* 0x000fc800000006ff */
[----:B------:R0:W1:Y:S01]  /*5b50*/  SYNCS.PHASECHK.TRANS64.TRYWAIT P3, [UR6+0x29850], R0 ;  /* 0x02985000ff0075a7 */ /* 0x0000620008060146 */
[----:B------:R-:W-:Y:S05]  /*5b60*/  @!P0 BRA `(.L_x_2188) ;  /* 0x0000000000048947 */ /* 0x000fea0003800000 */
[----:B------:R-:W-:Y:S01]  /*5b70*/  BPT.TRAP 0x1 ;  /* 0x000000040000795c */ /* 0x000fe20000300000 */
.L_x_2188:
[----:B-1----:R-:W-:Y:S05]  /*5b80*/  @P3 BRA `(.L_x_2186) ;  /* 0x0000000000083947 */ /* 0x002fea0003800000 */
[----:B------:R-:W1:Y:S02]  /*5b90*/  SYNCS.PHASECHK.TRANS64.TRYWAIT P3, [UR6+0x29850], R0 ;  /* 0x02985000ff0075a7 */ /* 0x000e640008060146 */
[----:B-1----:R-:W-:Y:S05]  /*5ba0*/  @!P3 BRA `(.L_x_2189) ;  /* 0x000000e000b4b947 */ /* 0x002fea0003800000 */
.L_x_2186:
[----:B------:R-:W-:Y:S01]  /*5bb0*/  VIADD R15, R18, UR37 ;  /* 0x00000025120f7c36 */ /* 0x000fe20008000000 */
[----:B------:R-:W-:Y:S01]  /*5bc0*/  @UP0 ULDC UR6, c[0x0][0x44c] ;  /* 0x0001130000060ab9 */ /* 0x000fe20000000800 */
[----:B------:R-:W-:Y:S01]  /*5bd0*/  IMAD.U32 R9, RZ, RZ, UR51 ;  /* 0x00000033ff097e24 */ /* 0x000fe2000f8e00ff */
        /* <DEDUP_REMOVED lines=11> */
[----:B------:R-:W2:Y:S02]  /*5c90*/  SHFL.IDX PT, R15, R15, 0x1, 0x1c1f ;  /* 0x003c1f000f0f7f89 */ /* 0x000ea400000e0000 */
[----:B------:R-:W-:Y:S01]  /*5ca0*/  IMAD R6, R17, -0x2, R6 ;  /* 0xfffffffe11067824 */ /* 0x000fe200078e0206 */
[----:B------:R-:W-:-:S04]  /*5cb0*/  USHF.R.U32.HI UR6, URZ, 0x4, UR6 ;  /* 0x000000043f067899 */ /* 0x000fc80008011606 */
[----:B------:R-:W-:Y:S01]  /*5cc0*/  IADD3 R6, -R9, UR50, R6 ;  /* 0x0000003209067c10 */ /* 0x000fe2000fffe106 */
[----:B------:R-:W-:-:S04]  /*5cd0*/  ULOP3.LUT UR6, UR6, 0x3fff, URZ, 0xc0, !UPT ;  /* 0x00003fff06067892 */ /* 0x000fc8000f8ec03f */
[----:B------:R-:W-:-:S04]  /*5ce0*/  ULOP3.LUT UR6, UR6, 0x10000, URZ, 0xfc, !UPT ;  /* 0x0001000006067892 */ /* 0x000fc8000f8efc3f */
[----:B------:R-:W-:Y:S01]  /*5cf0*/  UIMAD UR10, UR57, 0x500, UR6 ;  /* 0x00000500390a78a4 */ /* 0x000fe2000f8e0206 */
[----:B-1----:R-:W-:Y:S01]  /*5d00*/  IMAD.IADD R0, R6, 0x1, R7 ;  /* 0x0000000106007824 */ /* 0x002fe200078e0207 */
[----:B0-----:R-:W-:-:S04]  /*5d10*/  SHF.R.U32.HI R196, RZ, 0x7, R196 ;  /* 0x00000007ffc47819 */ /* 0x001fc800000116c4 */
[C---:B------:R-:W-:Y:S01]  /*5d20*/  ISETP.GT.AND P3, PT, R0.reuse, RZ, PT ;  /* 0x000000ff0000720c */ /* 0x040fe20003f64270 */
[----:B------:R-:W-:Y:S01]  /*5d30*/  UMOV UR6, UR10 ;  /* 0x0000000a00067c82 */ /* 0x000fe20008000000 */
[----:B------:R-:W-:Y:S01]  /*5d40*/  ISETP.GT.AND P4, PT, R0, 0x1, PT ;  /* 0x000000010000780c */ /* 0x000fe20003f84270 */
[----:B------:R-:W-:Y:S01]  /*5d50*/  QGMMA.64x128x32.F32.E4M3.E4M3 R24, R184, gdesc[UR4], R24, gsb0 ;  /* 0x01e00004b8187df3 */ /* 0x000fe20008000818 */
[----:B------:R-:W-:Y:S01]  /*5d60*/  FSEL R21, R152, -INF , P3 ;  /* 0xff80000098157808 */ /* 0x000fe20001800000 */
[----:B------:R-:W-:Y:S01]  /*5d70*/  UIADD3 UR6, UR10, 0x100, URZ ;  /* 0x000001000a067890 */ /* 0x000fe2000fffe03f */
[----:B------:R-:W-:Y:S01]  /*5d80*/  ISETP.GT.AND P3, PT, R0, 0x8, PT ;  /* 0x000000080000780c */ /* 0x000fe20003f64270 */
[----:B------:R-:W-:Y:S01]  /*5d90*/  UMOV UR7, 0xc0000010 ;  /* 0xc000001000077882 */ /* 0x000fe20000000000 */
[----:B------:R-:W-:Y:S01]  /*5da0*/  FSEL R9, R153, -INF , P4 ;  /* 0xff80000099097808 */ /* 0x000fe20002000000 */
[----:B--2---:R-:W-:Y:S01]  /*5db0*/  IMAD.IADD R6, R6, 0x1, R15 ;  /* 0x0000000106067824 */ /* 0x004fe200078e020f */
        /* <DEDUP_REMOVED lines=120> */
[C---:B------:R-:W-:Y:S02]  /*6540*/  ISETP.GT.AND P4, PT, R6.reuse, RZ, PT ;  /* 0x000000ff0600720c */ /* 0x040fe40003f84270 */
[----:B------:R-:W-:Y:S02]  /*6550*/  FMNMX.FTZ R10, R101, R0, !PT ;  /* 0x00000000650a7209 */ /* 0x000fe40007810000 */
[----:B------:R-:W-:-:S02]  /*6560*/  ISETP.GT.AND P5, PT, R6, 0x1, PT ;  /* 0x000000010600780c */ /* 0x000fc40003fa4270 */
[----:B------:R-:W-:Y:S01]  /*6570*/  FSEL R154, R154, -INF , P4 ;  /* 0xff8000009a9a7808 */ /* 0x000fe20002000000 */
[----:B------:R-:W0:Y:S01]  /*6580*/  SHFL.BFLY PT, R201, R10, 0x2, 0x1f ;  /* 0x0c401f000ac97f89 */ /* 0x000e2200000e0000 */
[----:B------:R-:W-:Y:S02]  /*6590*/  ISETP.GT.AND P4, PT, R6, 0x8, PT ;  /* 0x000000080600780c */ /* 0x000fe40003f84270 */
[----:B------:R-:W-:Y:S02]  /*65a0*/  FSEL R155, R155, -INF , P5 ;  /* 0xff8000009b9b7808 */ /* 0x000fe40002800000 */
[----:B------:R-:W-:Y:S02]  /*65b0*/  FMNMX.FTZ R136, R154, R5, !PT ;  /* 0x000000059a887209 */ /* 0x000fe40007810000 */
[----:B------:R-:W-:Y:S02]  /*65c0*/  ISETP.GT.AND P5, PT, R6, 0x9, PT ;  /* 0x000000090600780c */ /* 0x000fe40003fa4270 */
[----:B------:R-:W-:-:S02]  /*65d0*/  FSEL R158, R158, -INF , P4 ;  /* 0xff8000009e9e7808 */ /* 0x000fc40002000000 */
[C---:B------:R-:W-:Y:S02]  /*65e0*/  ISETP.GT.AND P4, PT, R6.reuse, 0x10, PT ;  /* 0x000000100600780c */ /* 0x040fe40003f84270 */
[----:B------:R-:W-:Y:S02]  /*65f0*/  FSEL R159, R159, -INF , P5 ;  /* 0xff8000009f9f7808 */ /* 0x000fe40002800000 */
[----:B------:R-:W-:Y:S02]  /*6600*/  ISETP.GT.AND P5, PT, R6, 0x11, PT ;  /* 0x000000110600780c */ /* 0x000fe40003fa4270 */
[----:B------:R-:W-:Y:S02]  /*6610*/  FSEL R162, R162, -INF , P4 ;  /* 0xff800000a2a27808 */ /* 0x000fe40002000000 */
[----:B------:R-:W-:Y:S02]  /*6620*/  ISETP.GT.AND P4, PT, R6, 0x18, PT ;  /* 0x000000180600780c */ /* 0x000fe40003f84270 */
[----:B------:R-:W-:-:S02]  /*6630*/  FSEL R163, R163, -INF , P5 ;  /* 0xff800000a3a37808 */ /* 0x000fc40002800000 */
[----:B------:R-:W-:Y:S02]  /*6640*/  ISETP.GT.AND P5, PT, R6, 0x19, PT ;  /* 0x000000190600780c */ /* 0x000fe40003fa4270 */
[----:B0-----:R-:W-:Y:S02]  /*6650*/  FMNMX.FTZ R201, R10, R201, !PT ;  /* 0x000000c90ac97209 */ /* 0x001fe40007810000 */
[----:B------:R-:W-:Y:S02]  /*6660*/  FSEL R166, R166, -INF , P4 ;  /* 0xff800000a6a67808 */ /* 0x000fe40002000000 */
[----:B------:R-:W-:Y:S01]  /*6670*/  FSEL R167, R167, -INF , P5 ;  /* 0xff800000a7a77808 */ /* 0x000fe20002800000 */
[----:B------:R-:W0:Y:S01]  /*6680*/  SHFL.BFLY PT, R0, R201, 0x1, 0x1f ;  /* 0x0c201f00c9007f89 */ /* 0x000e2200000e0000 */
[C---:B------:R-:W-:Y:S02]  /*6690*/  ISETP.GT.AND P4, PT, R6.reuse, 0x20, PT ;  /* 0x000000200600780c */ /* 0x040fe40003f84270 */
[----:B------:R-:W-:-:S04]  /*66a0*/  ISETP.GT.AND P5, PT, R6, 0x21, PT ;  /* 0x000000210600780c */ /* 0x000fc80003fa4270 */
[----:B------:R-:W-:Y:S02]  /*66b0*/  FSEL R139, R139, -INF , P5 ;  /* 0xff8000008b8b7808 */ /* 0x000fe40002800000 */
[----:B------:R-:W-:-:S04]  /*66c0*/  ISETP.GT.AND P5, PT, R6, 0x29, PT ;  /* 0x000000290600780c */ /* 0x000fc80003fa4270 */
[----:B------:R-:W-:Y:S02]  /*66d0*/  FSEL R143, R143, -INF , P5 ;  /* 0xff8000008f8f7808 */ /* 0x000fe40002800000 */
[----:B------:R-:W-:-:S04]  /*66e0*/  ISETP.GT.AND P5, PT, R6, 0x31, PT ;  /* 0x000000310600780c */ /* 0x000fc80003fa4270 */
[----:B------:R-:W-:Y:S01]  /*66f0*/  FSEL R147, R147, -INF , P5 ;  /* 0xff80000093937808 */ /* 0x000fe20002800000 */
[----:B------:R-:W-:Y:S02]  /*6700*/  WARPGROUP.DEPBAR.LE gsb0, 0x0 ;  /* 0x00008000000079c5 */ /* 0x000fe40000010000 */
[----:B------:R-:W-:Y:S01]  /*6710*/  ISETP.GT.AND P5, PT, R6, 0x39, PT ;  /* 0x000000390600780c */ /* 0x000fe20003fa4270 */
[----:B------:R-:W-:Y:S01]  /*6720*/  WARPGROUP.ARRIVE ;  /* 0x00000000000079c5 */ /* 0x000fe20000000000 */
[----:B0-----:R-:W-:Y:S02]  /*6730*/  FMNMX.FTZ R0, R201, R0, !PT ;  /* 0x00000000c9007209 */ /* 0x001fe40007810000 */
[----:B------:R-:W-:Y:S02]  /*6740*/  FSEL R151, R151, -INF , P5 ;  /* 0xff80000097977808 */ /* 0x000fe40002800000 */
[C---:B------:R-:W-:Y:S01]  /*6750*/  FSETP.NEU.FTZ.AND P3, PT, R0.reuse, -INF , PT ;  /* 0xff8000000000780b */ /* 0x040fe20003f7d000 */
[----:B------:R-:W-:-:S01]  /*6760*/  FFMA.FTZ R8, R0, R185, -8 ;  /* 0xc100000000087423 */ /* 0x000fc200000100b9 */
[----:B------:R-:W-:Y:S01]  /*6770*/  ISETP.GT.AND P5, PT, R6, 0x41, PT ;  /* 0x000000410600780c */ /* 0x000fe20003fa4270 */
[----:B------:R-:W-:Y:S01]  /*6780*/  QGMMA.64x128x32.F32.E4M3.E4M3 R24, R176, gdesc[UR4], R24, gsb0 ;  /* 0x01e00004b0187df3 */ /* 0x000fe20008000818 */
[----:B------:R-:W-:-:S02]  /*6790*/  UIADD3 UR6, UR10, 0x300, URZ ;  /* 0x000003000a067890 */ /* 0x000fc4000fffe03f */
[----:B------:R-:W-:Y:S01]  /*67a0*/  FSEL R8, R8, RZ, P3 ;  /* 0x000000ff08087208 */ /* 0x000fe20001800000 */
[----:B------:R-:W-:Y:S01]  /*67b0*/  UMOV UR7, 0xc0000010 ;  /* 0xc000001000077882 */ /* 0x000fe20000000000 */
[----:B------:R-:W-:Y:S02]  /*67c0*/  FSEL R123, R123, -INF , P5 ;  /* 0xff8000007b7b7808 */ /* 0x000fe40002800000 */
[----:B------:R-:W-:Y:S01]  /*67d0*/  ISETP.GT.AND P5, PT, R6, 0x49, PT ;  /* 0x000000490600780c */ /* 0x000fe20003fa4270 */
[--C-:B------:R-:W-:Y:S01]  /*67e0*/  FFMA.FTZ R15, R161, UR39, -R8.reuse ;  /* 0x00000027a10f7c23 */ /* 0x100fe20008010808 */
[----:B------:R-:W-:Y:S01]  /*67f0*/  FMNMX.FTZ R161, R155, R136, !PT ;  /* 0x000000889ba17209 */ /* 0x000fe20007810000 */
[--C-:B------:R-:W-:Y:S01]  /*6800*/  FFMA.FTZ R136, R157, UR39, -R8.reuse ;  /* 0x000000279d887c23 */ /* 0x100fe20008010808 */
[----:B------:R-:W-:-:S01]  /*6810*/  FFMA.FTZ R148, R153, UR39, -R8 ;  /* 0x0000002799947c23 */ /* 0x000fc20008010808 */
[----:B------:R-:W-:Y:S01]  /*6820*/  FSEL R127, R127, -INF , P5 ;  /* 0xff8000007f7f7808 */ /* 0x000fe20002800000 */
[----:B------:R-:W-:-:S01]  /*6830*/  FFMA.FTZ R152, R149, UR39, -R8 ;  /* 0x0000002795987c23 */ /* 0x000fc20008010808 */
[----:B------:R-:W-:Y:S01]  /*6840*/  FMNMX.FTZ R140, R158, R161, !PT ;  /* 0x000000a19e8c7209 */ /* 0x000fe20007810000 */
[----:B------:R-:W-:-:S01]  /*6850*/  FFMA.FTZ R21, R21, UR39, -R8 ;  /* 0x0000002715157c23 */ /* 0x000fc20008010808 */
[----:B------:R-:W-:Y:S01]  /*6860*/  ISETP.GT.AND P5, PT, R6, 0x51, PT ;  /* 0x000000510600780c */ /* 0x000fe20003fa4270 */
[----:B------:R-:W-:-:S01]  /*6870*/  FFMA.FTZ R9, R9, UR39, -R8 ;  /* 0x0000002709097c23 */ /* 0x000fc20008010808 */
        /* <DEDUP_REMOVED lines=355> */
.L_x_2190:
        /* <DEDUP_REMOVED lines=116> */
.L_x_2181:
[----:B------:R-:W-:-:S13]  /*85f0*/  ISETP.LE.AND P2, PT, RZ, UR56, PT ;  /* 0x00000038ff007c0c */ /* 0x000fda000bf43270 */
[----:B------:R-:W-:Y:S05]  /*8600*/  @!P2 BRA `(.L_x_2192) ;  /* 0x0000002c0028a947 */ /* 0x000fea0003800000 */
[----:B------:R-:W-:Y:S01]  /*8610*/  IMAD.MOV.U32 R7, RZ, RZ, R6 ;  /* 0x000000ffff077224 */ /* 0x000fe200078e0006 */
[----:B------:R-:W-:Y:S01]  /*8620*/  UMOV UR51, UR45 ;  /* 0x0000002d00337c82 */ /* 0x000fe20008000000 */
[----:B------:R-:W-:Y:S01]  /*8630*/  IMAD.MOV.U32 R5, RZ, RZ, R0 ;  /* 0x000000ffff057224 */ /* 0x000fe200078e0000 */
[----:B------:R-:W-:-:S06]  /*8640*/  UMOV UR50, UR52 ;  /* 0x0000003400327c82 */ /* 0x000fcc0008000000 */
.L_x_2202:
        /* <DEDUP_REMOVED lines=9> */
.L_x_2194:
[----:B------:R-:W-:Y:S01]  /*86e0*/  ULEA UR6, UR52, UR41, 0x3 ;  /* 0x0000002934067291 */ /* 0x000fe2000f8e183f */
[----:B------:R-:W-:-:S05]  /*86f0*/  IMAD.U32 R0, RZ, RZ, UR45 ;  /* 0x0000002dff007e24 */ /* 0x000fca000f8e00ff */
[----:B------:R-:W-:-:S04]  /*8700*/  SHF.L.U32 R0, R0, 0x1f, RZ ;  /* 0x0000001f00007819 */ /* 0x000fc800000006ff */
[----:B------:R0:W1:Y:S01]  /*8710*/  SYNCS.PHASECHK.TRANS64.TRYWAIT P2, [UR6+0x29830], R0 ;  /* 0x02983000ff0075a7 */ /* 0x0000620008040146 */
[----:B------:R-:W-:Y:S05]  /*8720*/  @!P0 BRA `(.L_x_2195) ;  /* 0x0000000000048947 */ /* 0x000fea0003800000 */
[----:B------:R-:W-:Y:S01]  /*8730*/  BPT.TRAP 0x1 ;  /* 0x000000040000795c */ /* 0x000fe20000300000 */
.L_x_2195:
[----:B-1----:R-:W-:Y:S05]  /*8740*/  @P2 BRA `(.L_x_2193) ;  /* 0x0000000000082947 */ /* 0x002fea0003800000 */
[----:B------:R-:W1:Y:S02]  /*8750*/  SYNCS.PHASECHK.TRANS64.TRYWAIT P2, [UR6+0x29830], R0 ;  /* 0x02983000ff0075a7 */ /* 0x000e640008040146 */
[----:B-1----:R-:W-:Y:S05]  /*8760*/  @!P2 BRA `(.L_x_2196) ;  /* 0x000000b400dca947 */ /* 0x002fea0003800000 */
.L_x_2193:
        /* <DEDUP_REMOVED lines=188> */
.L_x_2198:
[----:B------:R-:W-:Y:S01]  /*9330*/  ULEA UR6, UR50, UR41, 0x3 ;  /* 0x0000002932067291 */ /* 0x000fe2000f8e183f */
[----:B------:R-:W-:-:S05]  /*9340*/  IMAD.U32 R0, RZ, RZ, UR51 ;  /* 0x00000033ff007e24 */ /* 0x000fca000f8e00ff */
[----:B------:R-:W-:-:S04]  /*9350*/  SHF.L.U32 R0, R0, 0x1f, RZ ;  /* 0x0000001f00007819 */ /* 0x000fc800000006ff */
[----:B------:R0:W1:Y:S01]  /*9360*/  SYNCS.PHASECHK.TRANS64.TRYWAIT P2, [UR6+0x29850], R0 ;  /* 0x02985000ff0075a7 */ /* 0x0000620008040146 */
[----:B------:R-:W-:Y:S05]  /*9370*/  @!P0 BRA `(.L_x_2199) ;  /* 0x0000000000048947 */ /* 0x000fea0003800000 */
[----:B------:R-:W-:Y:S01]  /*9380*/  BPT.TRAP 0x1 ;  /* 0x000000040000795c */ /* 0x000fe20000300000 */
.L_x_2199:
[----:B-1----:R-:W-:Y:S05]  /*9390*/  @P2 BRA `(.L_x_2197) ;  /* 0x0000000000082947 */ /* 0x002fea0003800000 */
[----:B------:R-:W1:Y:S02]  /*93a0*/  SYNCS.PHASECHK.TRANS64.TRYWAIT P2, [UR6+0x29850], R0 ;  /* 0x02985000ff0075a7 */ /* 0x000e640008040146 */
[----:B-1----:R-:W-:Y:S05]  /*93b0*/  @!P2 BRA `(.L_x_2200) ;  /* 0x000000a800e0a947 */ /* 0x002fea0003800000 */
.L_x_2197:
        /* <DEDUP_REMOVED lines=379> */
.L_x_2201:
        /* <DEDUP_REMOVED lines=116> */
.L_x_2192:
[----:B------:R-:W-:Y:S06]  /*b2b0*/  BAR.ARV 0x8, 0x180 ;  /* 0x0206000000007b1d */ /* 0x000fec0000002000 */
[----:B------:R-:W-:Y:S05]  /*b2c0*/  @!P0 BRA `(.L_x_2203) ;  /* 0x0000000000048947 */ /* 0x000fea0003800000 */
[----:B------:R-:W-:Y:S01]  /*b2d0*/  BPT.TRAP 0x1 ;  /* 0x000000040000795c */ /* 0x000fe20000300000 */
.L_x_2203:
[----:B------:R-:W-:Y:S01]  /*b2e0*/  ULEA UR9, UR52, UR41, 0x3 ;  /* 0x0000002934097291 */ /* 0x000fe2000f8e183f */
[----:B------:R-:W-:-:S05]  /*b2f0*/  IMAD.U32 R4, RZ, RZ, UR45 ;  /* 0x0000002dff047e24 */ /* 0x000fca000f8e00ff */
[----:B------:R-:W-:-:S04]  /*b300*/  SHF.L.U32 R4, R4, 0x1f, RZ ;  /* 0x0000001f04047819 */ /* 0x000fc800000006ff */
[----:B------:R0:W1:Y:S01]  /*b310*/  SYNCS.PHASECHK.TRANS64.TRYWAIT P1, [UR9+0x29850], R4 ;  /* 0x02985004ff0075a7 */ /* 0x0000620008020149 */
[----:B------:R-:W-:Y:S05]  /*b320*/  @!P0 BRA `(.L_x_2204) ;  /* 0x0000000000048947 */ /* 0x000fea0003800000 */
[----:B------:R-:W-:Y:S01]  /*b330*/  BPT.TRAP 0x1 ;  /* 0x000000040000795c */ /* 0x000fe20000300000 */
.L_x_2204:
[----:B-1----:R-:W-:Y:S05]  /*b340*/  @P1 BRA `(.L_x_2205) ;  /* 0x0000000000081947 */ /* 0x002fea0003800000 */
[----:B------:R-:W1:Y:S02]  /*b350*/  SYNCS.PHASECHK.TRANS64.TRYWAIT P1, [UR9+0x29850], R4 ;  /* 0x02985004ff0075a7 */ /* 0x000e640008020149 */
[----:B-1----:R-:W-:Y:S05]  /*b360*/  @!P1 BRA `(.L_x_2206) ;  /* 0x0000008c000c9947 */ /* 0x002fea0003800000 */
.L_x_2205:
        /* <DEDUP_REMOVED lines=38> */
[----:B------:R-:W-:Y:S01]  /*b5d0*/  UIADD3 UR4, UR8, 0x300, URZ ;  /* 0x0000030008047890 */ /* 0x000fe2000fffe03f */
[----:B------:R-:W-:Y:S02]  /*b5e0*/  WARPGROUP.DEPBAR.LE gsb0, 0x0 ;  /* 0x00008000000079c5 */ /* 0x000fe40000010000 */
[----:B------:R-:W-:-:S06]  /*b5f0*/  WARPGROUP.ARRIVE ;  /* 0x00000000000079c5 */ /* 0x000fcc0000000000 */
[----:B------:R-:W-:Y:S01]  /*b600*/  QGMMA.64x128x32.F32.E4M3.E4M3 R24, R176, gdesc[UR4], R24, gsb0 ;  /* 0x01e00004b0187df3 */ /* 0x000fe20008000818 */
[----:B------:R-:W-:Y:S01]  /*b610*/  UMOV UR6, UR4 ;  /* 0x0000000400067c82 */ /* 0x000fe20008000000 */
[----:B------:R-:W-:Y:S01]  /*b620*/  UMOV UR7, 0xc0000010 ;  /* 0xc000001000077882 */ /* 0x000fe20000000000 */
        /* <DEDUP_REMOVED lines=44> */
.L_x_2207:
        /* <DEDUP_REMOVED lines=22> */
[----:B------:R-:W-:Y:S01]  /*ba50*/  FMUL.FTZ R49, R34, R0 ;  /* 0x0000000022317220 */ /* 0x000fe20000410000 */
        /* <DEDUP_REMOVED lines=51> */
.L_x_2174:
        /* <DEDUP_REMOVED lines=35> */
[----:B------:R-:W-:Y:S02]  /*bfc0*/  F2FP.BF16.F32.PACK_AB R38, R38, R49 ;  /* 0x000000312626723e */ /* 0x000fe400000010ff */
[----:B------:R-:W-:Y:S02]  /*bfd0*/  F2FP.BF16.F32.PACK_AB R39, R39, R34 ;  /* 0x000000222727723e */ /* 0x000fe400000010ff */
[----:B------:R-:W-:Y:S02]  /*bfe0*/  F2FP.BF16.F32.PACK_AB R25, R62, R25 ;  /* 0x000000193e19723e */ /* 0x000fe400000010ff */
[----:B------:R-:W-:Y:S02]  /*bff0*/  MOV R4, R0 ;  /* 0x0000000000047202 */ /* 0x000fe40000000f00 */
[----:B0-----:R-:W-:-:S02]  /*c000*/  MOV R5, R51 ;  /* 0x0000003300057202 */ /* 0x001fc40000000f00 */
[----:B------:R-:W-:Y:S02]  /*c010*/  F2FP.BF16.F32.PACK_AB R24, R63, R24 ;  /* 0x000000183f18723e */ /* 0x000fe400000010ff */
[----:B------:R-:W-:Y:S01]  /*c020*/  F2FP.BF16.F32.PACK_AB R13, R76, R13 ;  /* 0x0000000d4c0d723e */ /* 0x000fe200000010ff */
[----:B------:R-:W-:Y:S01]  /*c030*/  IMAD.WIDE R6, R191, 0x2, R4 ;  /* 0x00000002bf067825 */ /* 0x000fe200078e0204 */
[----:B------:R-:W-:Y:S02]  /*c040*/  F2FP.BF16.F32.PACK_AB R12, R77, R12 ;  /* 0x0000000c4d0c723e */ /* 0x000fe400000010ff */
[----:B------:R-:W-:Y:S02]  /*c050*/  F2FP.BF16.F32.PACK_AB R37, R37, R40 ;  /* 0x000000282525723e */ /* 0x000fe400000010ff */
[C---:B------:R-:W-:Y:S02]  /*c060*/  IADD3 R61, P1, R6.reuse, 0x40, RZ ;  /* 0x00000040063d7810 */ /* 0x040fe40007f3e0ff */
[----:B------:R-:W-:-:S02]  /*c070*/  IADD3 R63, P2, R6, 0x60, RZ ;  /* 0x00000060063f7810 */ /* 0x000fc40007f5e0ff */
[----:B------:R-:W-:Y:S02]  /*c080*/  LOP3.LUT R10, R61, 0x380, RZ, 0xc0, !PT ;  /* 0x000003803d0a7812 */ /* 0x000fe400078ec0ff */
[----:B------:R-:W-:Y:S02]  /*c090*/  F2FP.BF16.F32.PACK_AB R31, R31, R42 ;  /* 0x0000002a1f1f723e */ /* 0x000fe400000010ff */
[----:B------:R-:W-:Y:S02]  /*c0a0*/  SHF.R.U64 R10, R10, 0x3, RZ ;  /* 0x000000030a0a7819 */ /* 0x000fe400000012ff */
[----:B------:R-:W-:Y:S02]  /*c0b0*/  F2FP.BF16.F32.PACK_AB R36, R36, R41 ;  /* 0x000000292424723e */ /* 0x000fe400000010ff */
[----:B------:R-:W-:Y:S02]  /*c0c0*/  F2FP.BF16.F32.PACK_AB R30, R30, R43 ;  /* 0x0000002b1e1e723e */ /* 0x000fe400000010ff */
[----:B------:R-:W-:-:S02]  /*c0d0*/  SEL R46, R9, R8, P0 ;  /* 0x00000008092e7207 */ /* 0x000fc40000000000 */
[----:B------:R-:W-:Y:S02]  /*c0e0*/  SEL R45, R8, R9, P0 ;  /* 0x00000009082d7207 */ /* 0x000fe40000000000 */
[----:B------:R-:W-:Y:S02]  /*c0f0*/  IADD3 R67, P4, R6, 0x4020, RZ ;  /* 0x0000402006437810 */ /* 0x000fe40007f9e0ff */
[----:B------:R-:W-:Y:S02]  /*c100*/  F2FP.BF16.F32.PACK_AB R27, R54, R27 ;  /* 0x0000001b361b723e */ /* 0x000fe400000010ff */
[----:B------:R-:W-:Y:S02]  /*c110*/  LOP3.LUT R9, R6, 0x380, RZ, 0xc0, !PT ;  /* 0x0000038006097812 */ /* 0x000fe400078ec0ff */
[----:B------:R-:W-:Y:S02]  /*c120*/  F2FP.BF16.F32.PACK_AB R33, R52, R33 ;  /* 0x000000213421723e */ /* 0x000fe400000010ff */
[----:B------:R-:W-:-:S02]  /*c130*/  F2FP.BF16.F32.PACK_AB R32, R53, R32 ;  /* 0x000000203520723e */ /* 0x000fc400000010ff */
[----:B------:R-:W-:Y:S02]  /*c140*/  SEL R44, R13, R12, P0 ;  /* 0x0000000c0d2c7207 */ /* 0x000fe40000000000 */
[----:B------:R-:W-:Y:S01]  /*c150*/  SEL R43, R12, R13, P0 ;  /* 0x0000000d0c2b7207 */ /* 0x000fe20000000000 */
[--C-:B------:R-:W-:Y:S01]  /*c160*/  IMAD.X R13, RZ, RZ, R7.reuse, P4 ;  /* 0x000000ffff0d7224 */ /* 0x100fe200020e0607 */
[----:B------:R-:W-:Y:S02]  /*c170*/  SEL R50, R38, R39, P0 ;  /* 0x0000002726327207 */ /* 0x000fe40000000000 */
[----:B------:R-:W-:Y:S02]  /*c180*/  SEL R54, R25, R24, P0 ;  /* 0x0000001819367207 */ /* 0x000fe40000000000 */
[----:B------:R-:W-:Y:S01]  /*c190*/  SEL R51, R24, R25, P0 ;  /* 0x0000001918337207 */ /* 0x000fe20000000000 */
[----:B------:R-:W-:Y:S01]  /*c1a0*/  IMAD.X R25, RZ, RZ, R7, P1 ;  /* 0x000000ffff197224 */ /* 0x000fe200008e0607 */
[----:B------:R-:W-:-:S02]  /*c1b0*/  IADD3 R59, P6, R6, 0x20, RZ ;  /* 0x00000020063b7810 */ /* 0x000fc40007fde0ff */
[----:B------:R-:W-:Y:S02]  /*c1c0*/  SEL R39, R39, R38, P0 ;  /* 0x0000002627277207 */ /* 0x000fe40000000000 */
[----:B------:R-:W-:Y:S02]  /*c1d0*/  LOP3.LUT R12, R63, 0x380, RZ, 0xc0, !PT ;  /* 0x000003803f0c7812 */ /* 0x000fe400078ec0ff */
[----:B------:R-:W-:Y:S02]  /*c1e0*/  LOP3.LUT R24, R10, R61, RZ, 0x3c, !PT ;  /* 0x0000003d0a187212 */ /* 0x000fe400078e3cff */
[----:B------:R-:W-:Y:S02]  /*c1f0*/  F2FP.BF16.F32.PACK_AB R29, R60, R29 ;  /* 0x0000001d3c1d723e */ /* 0x000fe400000010ff */
[----:B------:R-:W-:Y:S02]  /*c200*/  SEL R42, R37, R36, P0 ;  /* 0x00000024252a7207 */ /* 0x000fe40000000000 */
[----:B------:R-:W-:-:S02]  /*c210*/  SEL R38, R31, R30, P0 ;  /* 0x0000001e1f267207 */ /* 0x000fc40000000000 */
[----:B------:R-:W-:Y:S02]  /*c220*/  LOP3.LUT R10, R67, 0x380, RZ, 0xc0, !PT ;  /* 0x00000380430a7812 */ /* 0x000fe400078ec0ff */
[----:B------:R-:W-:Y:S02]  /*c230*/  SEL R37, R36, R37, P0 ;  /* 0x0000002524257207 */ /* 0x000fe40000000000 */
[----:B------:R-:W-:Y:S02]  /*c240*/  SEL R31, R30, R31, P0 ;  /* 0x0000001f1e1f7207 */ /* 0x000fe40000000000 */
[----:B------:R-:W-:Y:S02]  /*c250*/  SHF.R.U64 R9, R9, 0x3, RZ ;  /* 0x0000000309097819 */ /* 0x000fe400000012ff */
[----:B------:R-:W-:Y:S02]  /*c260*/  F2FP.BF16.F32.PACK_AB R21, R68, R21 ;  /* 0x000000154415723e */ /* 0x000fe400000010ff */
[----:B------:R-:W-:-:S02]  /*c270*/  F2FP.BF16.F32.PACK_AB R20, R69, R20 ;  /* 0x000000144514723e */ /* 0x000fc400000010ff */
[----:B------:R-:W-:Y:S02]  /*c280*/  SEL R36, R33, R32, P0 ;  /* 0x0000002021247207 */ /* 0x000fe40000000000 */
[----:B------:R-:W-:Y:S02]  /*c290*/  SEL R30, R27, R26, P0 ;  /* 0x0000001a1b1e7207 */ /* 0x000fe40000000000 */
[----:B------:R-:W-:Y:S01]  /*c2a0*/  SEL R49, R26, R27, P0 ;  /* 0x0000001b1a317207 */ /* 0x000fe20000000000 */
[----:B------:R-:W-:Y:S01]  /*c2b0*/  IMAD.X R27, RZ, RZ, R7, P6 ;  /* 0x000000ffff1b7224 */ /* 0x000fe200030e0607 */
[----:B------:R-:W-:Y:S02]  /*c2c0*/  F2FP.BF16.F32.PACK_AB R56, R56, R65 ;  /* 0x000000413838723e */ /* 0x000fe400000010ff */
[----:B------:R-:W-:Y:S02]  /*c2d0*/  SEL R33, R32, R33, P0 ;  /* 0x0000002120217207 */ /* 0x000fe40000000000 */
[----:B------:R-:W-:-:S02]  /*c2e0*/  SHF.R.U64 R12, R12, 0x3, RZ ;  /* 0x000000030c0c7819 */ /* 0x000fc400000012ff */
[----:B------:R-:W-:Y:S02]  /*c2f0*/  F2FP.BF16.F32.PACK_AB R94, R94, R95 ;  /* 0x0000005f5e5e723e */ /* 0x000fe400000010ff */
[----:B------:R-:W-:Y:S02]  /*c300*/  F2FP.BF16.F32.PACK_AB R93, R92, R93 ;  /* 0x0000005d5c5d723e */ /* 0x000fe400000010ff */
[----:B------:R-:W-:Y:S02]  /*c310*/  F2FP.BF16.F32.PACK_AB R57, R48, R57 ;  /* 0x000000393039723e */ /* 0x000fe400000010ff */
[----:B------:R-:W-:Y:S02]  /*c320*/  SEL R32, R29, R28, P0 ;  /* 0x0000001c1d207207 */ /* 0x000fe40000000000 */
[C---:B------:R-:W-:Y:S02]  /*c330*/  IADD3 R65, P3, R6.reuse, 0x4000, RZ ;  /* 0x0000400006417810 */ /* 0x040fe40007f7e0ff */
[----:B------:R-:W-:-:S02]  /*c340*/  IADD3 R69, P5, R6, 0x4040, RZ ;  /* 0x0000404006457810 */ /* 0x000fc40007fbe0ff */
[----:B------:R-:W-:Y:S02]  /*c350*/  IADD3 R62, P6, R6, 0x4060, RZ ;  /* 0x00004060063e7810 */ /* 0x000fe40007fde0ff */
[----:B------:R-:W-:Y:S01]  /*c360*/  SHF.R.U64 R10, R10, 0x3, RZ ;  /* 0x000000030a0a7819 */ /* 0x000fe200000012ff */
[--C-:B------:R-:W-:Y:S01]  /*c370*/  IMAD.X R11, RZ, RZ, R7.reuse, P5 ;  /* 0x000000ffff0b7224 */ /* 0x100fe200028e0607 */
[----:B------:R-:W-:Y:S02]  /*c380*/  F2FP.BF16.F32.PACK_AB R90, R90, R91 ;  /* 0x0000005b5a5a723e */ /* 0x000fe400000010ff */
[----:B------:R-:W-:Y:S02]  /*c390*/  F2FP.BF16.F32.PACK_AB R89, R88, R89 ;  /* 0x000000595859723e */ /* 0x000fe400000010ff */
[----:B------:R-:W-:Y:S02]  /*c3a0*/  SEL R29, R28, R29, P0 ;  /* 0x0000001d1c1d7207 */ /* 0x000fe40000000000 */
[----:B------:R-:W-:Y:S01]  /*c3b0*/  LOP3.LUT R6, R9, R6, RZ, 0x3c, !PT ;  /* 0x0000000609067212 */ /* 0x000fe200078e3cff */
[----:B------:R-:W-:Y:S01]  /*c3c0*/  IMAD.X R9, RZ, RZ, R7, P6 ;  /* 0x000000ffff097224 */ /* 0x000fe200030e0607 */
[----:B------:R-:W-:-:S02]  /*c3d0*/  SEL R28, R21, R20, P0 ;  /* 0x00000014151c7207 */ /* 0x000fc40000000000 */
[----:B------:R-:W-:Y:S01]  /*c3e0*/  SEL R41, R20, R21, P0 ;  /* 0x0000001514297207 */ /* 0x000fe20000000000 */
[----:B------:R-:W-:Y:S01]  /*c3f0*/  IMAD.X R21, RZ, RZ, R7, P2 ;  /* 0x000000ffff157224 */ /* 0x000fe200010e0607 */
[----:B------:R-:W-:Y:S02]  /*c400*/  LOP3.LUT R20, R12, R63, RZ, 0x3c, !PT ;  /* 0x0000003f0c147212 */ /* 0x000fe400078e3cff */
[----:B------:R-:W-:Y:S02]  /*c410*/  SEL R34, R94, R93, P0 ;  /* 0x0000005d5e227207 */ /* 0x000fe40000000000 */
[----:B------:R-:W-:Y:S02]  /*c420*/  SEL R48, R56, R57, P0 ;  /* 0x0000003938307207 */ /* 0x000fe40000000000 */
[----:B------:R-:W-:Y:S02]  /*c430*/  LOP3.LUT R52, R69, 0x380, RZ, 0xc0, !PT ;  /* 0x0000038045347812 */ /* 0x000fe400078ec0ff */
[----:B------:R-:W-:-:S02]  /*c440*/  LOP3.LUT R12, R10, R67, RZ, 0x3c, !PT ;  /* 0x000000430a0c7212 */ /* 0x000fc400078e3cff */
[----:B------:R-:W-:Y:S02]  /*c450*/  SEL R93, R93, R94, P0 ;  /* 0x0000005e5d5d7207 */ /* 0x000fe40000000000 */
[----:B------:R-:W-:Y:S02]  /*c460*/  SEL R40, R90, R89, P0 ;  /* 0x000000595a287207 */ /* 0x000fe40000000000 */
[----:B------:R-:W-:Y:S02]  /*c470*/  SEL R57, R57, R56, P0 ;  /* 0x0000003839397207 */ /* 0x000fe40000000000 */
[----:B------:R-:W-:Y:S02]  /*c480*/  MOV R67, R6 ;  /* 0x0000000600437202 */ /* 0x000fe40000000f00 */
[----:B------:R-:W-:Y:S02]  /*c490*/  F2FP.BF16.F32.PACK_AB R15, R70, R15 ;  /* 0x0000000f460f723e */ /* 0x000fe400000010ff */
[----:B------:R-:W-:-:S02]  /*c4a0*/  F2FP.BF16.F32.PACK_AB R14, R71, R14 ;  /* 0x0000000e470e723e */ /* 0x000fc400000010ff */
[----:B------:R-:W-:Y:S02]  /*c4b0*/  SEL R89, R89, R90, P0 ;  /* 0x0000005a59597207 */ /* 0x000fe40000000000 */
[----:B------:R-:W-:Y:S02]  /*c4c0*/  SHF.R.U64 R52, R52, 0x3, RZ ;  /* 0x0000000334347819 */ /* 0x000fe400000012ff */
[----:B------:R-:W-:Y:S02]  /*c4d0*/  SEL R56, R15, R14, P0 ;  /* 0x0000000e0f387207 */ /* 0x000fe40000000000 */
[----:B------:R-:W-:Y:S01]  /*c4e0*/  SEL R53, R14, R15, P0 ;  /* 0x0000000f0e357207 */ /* 0x000fe20000000000 */
[----:B------:R-:W-:Y:S01]  /*c4f0*/  IMAD.X R15, RZ, RZ, R7, P3 ;  /* 0x000000ffff0f7224 */ /* 0x000fe200018e0607 */
[----:B------:R-:W-:Y:S02]  /*c500*/  SEL R60, R86, R87, P0 ;  /* 0x00000057563c7207 */ /* 0x000fe40000000000 */
[----:B------:R-:W-:-:S02]  /*c510*/  SEL R87, R87, R86, P0 ;  /* 0x0000005657577207 */ /* 0x000fc40000000000 */
[----:B------:R-:W-:Y:S02]  /*c520*/  LOP3.LUT R8, R59, 0x380, RZ, 0xc0, !PT ;  /* 0x000003803b087812 */ /* 0x000fe400078ec0ff */
[----:B------:R-:W-:Y:S02]  /*c530*/  LOP3.LUT R10, R52, R69, RZ, 0x3c, !PT ;  /* 0x00000045340a7212 */ /* 0x000fe400078e3cff */
[----:B------:R-:W-:Y:S02]  /*c540*/  MOV R64, R20 ;  /* 0x0000001400407202 */ /* 0x000fe40000000f00 */
[----:B------:R-:W-:Y:S02]  /*c550*/  SHF.R.U64 R8, R8, 0x3, RZ ;  /* 0x0000000308087819 */ /* 0x000fe400000012ff */
[----:B------:R-:W-:Y:S02]  /*c560*/  MOV R61, R10 ;  /* 0x0000000a003d7202 */ /* 0x000fe40000000f00 */
[----:B------:R-:W-:-:S02]  /*c570*/  LOP3.LUT R26, R8, R59, RZ, 0x3c, !PT ;  /* 0x0000003b081a7212 */ /* 0x000fc400078e3cff */
[----:B------:R-:W-:Y:S02]  /*c580*/  LOP3.LUT R8, R65, 0x380, RZ, 0xc0, !PT ;  /* 0x0000038041087812 */ /* 0x000fe400078ec0ff */
[----:B------:R-:W-:Y:S02]  /*c590*/  LOP3.LUT R59, R62, 0x380, RZ, 0xc0, !PT ;  /* 0x000003803e3b7812 */ /* 0x000fe400078ec0ff */
[----:B------:R-:W-:Y:S02]  /*c5a0*/  SHF.R.U64 R8, R8, 0x3, RZ ;  /* 0x0000000308087819 */ /* 0x000fe400000012ff */
[----:B------:R-:W-:Y:S02]  /*c5b0*/  SHF.R.U64 R59, R59, 0x3, RZ ;  /* 0x000000033b3b7819 */ /* 0x000fe400000012ff */
[----:B------:R-:W-:Y:S02]  /*c5c0*/  LOP3.LUT R14, R8, R65, RZ, 0x3c, !PT ;  /* 0x00000041080e7212 */ /* 0x000fe400078e3cff */
[----:B------:R-:W-:-:S02]  /*c5d0*/  LOP3.LUT R8, R59, R62, RZ, 0x3c, !PT ;  /* 0x0000003e3b087212 */ /* 0x000fc400078e3cff */
[----:B------:R-:W-:Y:S02]  /*c5e0*/  MOV R63, R14 ;  /* 0x0000000e003f7202 */ /* 0x000fe40000000f00 */
[----:B------:R-:W-:Y:S02]  /*c5f0*/  MOV R59, R8 ;  /* 0x00000008003b7202 */ /* 0x000fe40000000f00 */
[----:B------:R-:W-:Y:S02]  /*c600*/  MOV R62, R12 ;  /* 0x0000000c003e7202 */ /* 0x000fe40000000f00 */
[----:B------:R-:W-:Y:S02]  /*c610*/  MOV R66, R26 ;  /* 0x0000001a00427202 */ /* 0x000fe40000000f00 */
[----:B------:R-:W-:Y:S02]  /*c620*/  MOV R65, R24 ;  /* 0x0000001800417202 */ /* 0x000fe40000000f00 */
[----:B------:R-:W-:Y:S01]  /*c630*/  PLOP3.LUT P2, PT, PT, PT, UP0, 0x80, 0x0 ;  /* 0x000000000000781c */ /* 0x000fe20003f4f008 */
[----:B------:R-:W-:Y:S01]  /*c640*/  ULDC UR8, c[0x0][0xa88] ;  /* 0x0002a20000087ab9 */ /* 0x000fe20000000800 */
        /* <DEDUP_REMOVED lines=11> */
[----:B------:R-:W-:Y:S04]  /*c700*/  SHFL.IDX PT, R42, R42, R35, 0x1c1f ;  /* 0x001c1f232a2a7589 */ /* 0x000fe800000e0000 */
[----:B------:R-:W0:Y:S01]  /*c710*/  SHFL.IDX PT, R37, R37, R6, 0x1c1f ;  /* 0x001c1f0625257589 */ /* 0x000e2200000e0000 */
[----:B-1----:R-:W-:Y:S02]  /*c720*/  SEL R9, R48, R57, P0 ;  /* 0x0000003930097207 */ /* 0x002fe40000000000 */
[----:B------:R-:W-:Y:S01]  /*c730*/  SEL R11, R57, R48, P0 ;  /* 0x00000030390b7207 */ /* 0x000fe20000000000 */
[----:B------:R-:W-:Y:S04]  /*c740*/  SHFL.IDX PT, R38, R38, R35, 0x1c1f ;  /* 0x001c1f2326267589 */ /* 0x000fe800000e0000 */
[----:B------:R-:W1:Y:S01]  /*c750*/  SHFL.IDX PT, R31, R31, R6, 0x1c1f ;  /* 0x001c1f061f1f7589 */ /* 0x000e6200000e0000 */
[----:B--2---:R-:W-:-:S02]  /*c760*/  SEL R12, R40, R89, P0 ;  /* 0x00000059280c7207 */ /* 0x004fc40000000000 */
[----:B------:R-:W-:Y:S01]  /*c770*/  SEL R14, R89, R40, P0 ;  /* 0x00000028590e7207 */ /* 0x000fe20000000000 */
[----:B------:R-:W-:Y:S04]  /*c780*/  SHFL.IDX PT, R36, R36, R35, 0x1c1f ;  /* 0x001c1f2324247589 */ /* 0x000fe800000e0000 */
[----:B------:R-:W2:Y:S01]  /*c790*/  SHFL.IDX PT, R33, R33, R6, 0x1c1f ;  /* 0x001c1f0621217589 */ /* 0x000ea200000e0000 */
[----:B---3--:R-:W-:Y:S02]  /*c7a0*/  SEL R13, R50, R39, P0 ;  /* 0x00000027320d7207 */ /* 0x008fe40000000000 */
[----:B------:R-:W-:Y:S01]  /*c7b0*/  SEL R15, R39, R50, P0 ;  /* 0x00000032270f7207 */ /* 0x000fe20000000000 */
[----:B------:R2:W-:Y:S04]  /*c7c0*/  SHFL.IDX PT, R21, R30, R35, 0x1c1f ;  /* 0x001c1f231e157589 */ /* 0x0005e800000e0000 */
[----:B------:R-:W3:Y:S01]  /*c7d0*/  SHFL.IDX PT, R52, R49, R6, 0x1c1f ;  /* 0x001c1f0631347589 */ /* 0x000ee200000e0000 */
[----:B0-----:R-:W-:-:S02]  /*c7e0*/  SEL R24, R42, R37, P0 ;  /* 0x000000252a187207 */ /* 0x001fc40000000000 */
[----:B------:R-:W-:Y:S01]  /*c7f0*/  SEL R26, R37, R42, P0 ;  /* 0x0000002a251a7207 */ /* 0x000fe20000000000 */
[----:B------:R-:W-:Y:S04]  /*c800*/  SHFL.IDX PT, R32, R32, R35, 0x1c1f ;  /* 0x001c1f2320207589 */ /* 0x000fe800000e0000 */
[----:B------:R-:W-:Y:S01]  /*c810*/  SHFL.IDX PT, R54, R54, R35, 0x1c1f ;  /* 0x001c1f2336367589 */ /* 0x000fe200000e0000 */
[----:B-1----:R-:W-:Y:S02]  /*c820*/  SEL R25, R38, R31, P0 ;  /* 0x0000001f26197207 */ /* 0x002fe40000000000 */
[----:B------:R-:W-:Y:S01]  /*c830*/  SEL R27, R31, R38, P0 ;  /* 0x000000261f1b7207 */ /* 0x000fe20000000000 */
[----:B------:R3:W0:Y:S04]  /*c840*/  SHFL.IDX PT, R7, R29, R6, 0x1c1f ;  /* 0x001c1f061d077589 */ /* 0x00062800000e0000 */
[----:B------:R-:W1:Y:S01]  /*c850*/  SHFL.IDX PT, R51, R51, R6, 0x1c1f ;  /* 0x001c1f0633337589 */ /* 0x000e6200000e0000 */
[----:B--2---:R-:W-:-:S03]  /*c860*/  SEL R30, R33, R36, P0 ;  /* 0x00000024211e7207 */ /* 0x004fc60000000000 */
[----:B------:R2:W-:Y:S04]  /*c870*/  SHFL.IDX PT, R20, R28, R35, 0x1c1f ;  /* 0x001c1f231c147589 */ /* 0x0005e800000e0000 */
[----:B------:R-:W-:Y:S01]  /*c880*/  SHFL.IDX PT, R44, R44, R35, 0x1c1f ;  /* 0x001c1f232c2c7589 */ /* 0x000fe200000e0000 */
[----:B---3--:R-:W-:Y:S02]  /*c890*/  SEL R29, R21, R52, P0 ;  /* 0x00000034151d7207 */ /* 0x008fe40000000000 */
[----:B------:R-:W-:Y:S01]  /*c8a0*/  SEL R31, R52, R21, P0 ;  /* 0x00000015341f7207 */ /* 0x000fe20000000000 */
[----:B------:R-:W-:Y:S01]  /*c8b0*/  SHFL.IDX PT, R56, R56, R35, 0x1c1f ;  /* 0x001c1f2338387589 */ /* 0x000fe200000e0000 */
[----:B--2---:R-:W-:-:S03]  /*c8c0*/  SEL R28, R36, R33, P0 ;  /* 0x00000021241c7207 */ /* 0x004fc60000000000 */
[----:B------:R-:W2:Y:S04]  /*c8d0*/  SHFL.IDX PT, R41, R41, R6, 0x1c1f ;  /* 0x001c1f0629297589 */ /* 0x000ea800000e0000 */
[----:B------:R-:W3:Y:S01]  /*c8e0*/  SHFL.IDX PT, R43, R43, R6, 0x1c1f ;  /* 0x001c1f062b2b7589 */ /* 0x000ee200000e0000 */
[----:B0-----:R-:W-:Y:S02]  /*c8f0*/  SEL R36, R32, R7, P0 ;  /* 0x0000000720247207 */ /* 0x001fe40000000000 */
[----:B------:R-:W-:Y:S01]  /*c900*/  SEL R38, R7, R32, P0 ;  /* 0x0000002007267207 */ /* 0x000fe20000000000 */
[----:B------:R-:W0:Y:S01]  /*c910*/  SHFL.IDX PT, R53, R53, R6, 0x1c1f ;  /* 0x001c1f0635357589 */ /* 0x000e2200000e0000 */
[----:B-1----:R-:W-:Y:S01]  /*c920*/  SEL R37, R54, R51, P0 ;  /* 0x0000003336257207 */ /* 0x002fe20000000000 */
[----:B------:R-:W-:Y:S01]  /*c930*/  IMAD.U32 R7, RZ, RZ, UR7 ;  /* 0x00000007ff077e24 */ /* 0x000fe2000f8e00ff */
[----:B------:R-:W-:Y:S01]  /*c940*/  SEL R39, R51, R54, P0 ;  /* 0x0000003633277207 */ /* 0x000fe20000000000 */
[----:B------:R-:W-:Y:S06]  /*c950*/  BAR.SYNC.DEFER_BLOCKING 0x1, 0x100 ;  /* 0x0044000000007b1d */ /* 0x000fec0000010000 */
[----:B------:R-:W-:Y:S04]  /*c960*/  SHFL.IDX PT, R58, R58, R35, 0x1c1f ;  /* 0x001c1f233a3a7589 */ /* 0x000fe800000e0000 */
[----:B------:R-:W1:Y:S01]  /*c970*/  SHFL.IDX PT, R55, R55, R6, 0x1c1f ;  /* 0x001c1f0637377589 */ /* 0x000e6200000e0000 */
[----:B--2---:R-:W-:-:S02]  /*c980*/  SEL R32, R20, R41, P0 ;  /* 0x0000002914207207 */ /* 0x004fc40000000000 */
[----:B------:R-:W-:Y:S01]  /*c990*/  SEL R34, R41, R20, P0 ;  /* 0x0000001429227207 */ /* 0x000fe20000000000 */
[----:B------:R-:W-:Y:S01]  /*c9a0*/  SHFL.IDX PT, R46, R46, R35, 0x1c1f ;  /* 0x001c1f232e2e7589 */ /* 0x000fe200000e0000 */
[----:B---3--:R-:W-:Y:S02]  /*c9b0*/  SEL R40, R44, R43, P0 ;  /* 0x0000002b2c287207 */ /* 0x008fe40000000000 */
[----:B------:R-:W-:Y:S01]  /*c9c0*/  SEL R42, R43, R44, P0 ;  /* 0x0000002c2b2a7207 */ /* 0x000fe20000000000 */
[----:B------:R2:W-:Y:S01]  /*c9d0*/  SHFL.IDX PT, R60, R60, R35, 0x1c1f ;  /* 0x001c1f233c3c7589 */ /* 0x0005e200000e0000 */
[----:B0-----:R-:W-:-:S03]  /*c9e0*/  SEL R33, R56, R53, P0 ;  /* 0x0000003538217207 */ /* 0x001fc60000000000 */
[----:B------:R-:W0:Y:S04]  /*c9f0*/  SHFL.IDX PT, R45, R45, R6, 0x1c1f ;  /* 0x001c1f062d2d7589 */ /* 0x000e2800000e0000 */
[----:B------:R3:W4:Y:S01]  /*ca00*/  SHFL.IDX PT, R87, R87, R6, 0x1c1f ;  /* 0x001c1f0657577589 */ /* 0x00072200000e0000 */
[----:B--2---:R-:W-:-:S03]  /*ca10*/  SEL R35, R53, R56, P0 ;  /* 0x0000003835237207 */ /* 0x004fc60000000000 */
[----:B------:R0:W-:Y:S04]  /*ca20*/  STSM.16.M88.4 [R67], R8 ;  /* 0x0000000843007844 */ /* 0x0001e80000000200 */
[----:B------:R-:W-:Y:S01]  /*ca30*/  STSM.16.M88.4 [R66], R12 ;  /* 0x0000000c42007844 */ /* 0x000fe20000000200 */
[----:B-1----:R-:W-:Y:S01]  /*ca40*/  SEL R41, R58, R55, P0 ;  /* 0x000000373a297207 */ /* 0x002fe20000000000 */
[----:B---3--:R-:W-:Y:S01]  /*ca50*/  IMAD.U32 R6, RZ, RZ, UR6 ;  /* 0x00000006ff067e24 */ /* 0x008fe2000f8e00ff */
[----:B------:R-:W-:Y:S01]  /*ca60*/  SEL R43, R55, R58, P0 ;  /* 0x0000003a372b7207 */ /* 0x000fe20000000000 */
[----:B------:R-:W-:Y:S01]  /*ca70*/  STSM.16.M88.4 [R65], R24 ;  /* 0x0000001841007844 */ /* 0x000fe20000000200 */
[----:B------:R-:W-:-:S03]  /*ca80*/  ULDC.64 UR6, c[0x0][0xc08] ;  /* 0x0003020000067ab9 */ /* 0x000fc60000000a00 */
[----:B------:R-:W-:Y:S01]  /*ca90*/  STSM.16.M88.4 [R64], R28 ;  /* 0x0000001c40007844 */ /* 0x000fe20000000200 */
[----:B0-----:R-:W-:-:S03]  /*caa0*/  SEL R8, R46, R45, P0 ;  /* 0x0000002d2e087207 */ /* 0x001fc60000000000 */
[----:B------:R-:W-:Y:S01]  /*cab0*/  STSM.16.M88.4 [R63], R36 ;  /* 0x000000243f007844 */ /* 0x000fe20000000200 */
[----:B------:R-:W-:Y:S02]  /*cac0*/  SEL R10, R45, R46, P0 ;  /* 0x0000002e2d0a7207 */ /* 0x000fe40000000000 */
[----:B----4-:R-:W-:Y:S01]  /*cad0*/  SEL R9, R60, R87, P0 ;  /* 0x000000573c097207 */ /* 0x010fe20000000000 */
[----:B------:R-:W-:Y:S01]  /*cae0*/  STSM.16.M88.4 [R62], R32 ;  /* 0x000000203e007844 */ /* 0x000fe20000000200 */
[----:B------:R-:W-:Y:S01]  /*caf0*/  SEL R11, R87, R60, P0 ;  /* 0x0000003c570b7207 */ /* 0x000fe20000000000 */
[----:B------:R-:W-:Y:S01]  /*cb00*/  UISETP.NE.U32.AND UP1, UPT, UR6, URZ, UPT ;  /* 0x0000003f0600728c */ /* 0x000fe2000bf25070 */
[----:B------:R-:W0:Y:S01]  /*cb10*/  LDC R46, c[0x0][0xbe8] ;  /* 0x0002fa00ff2e7b82 */ /* 0x000e220000000800 */
[----:B------:R-:W-:Y:S04]  /*cb20*/  STSM.16.M88.4 [R61], R40 ;  /* 0x000000283d007844 */ /* 0x000fe80000000200 */
[----:B------:R1:W-:Y:S03]  /*cb30*/  STSM.16.M88.4 [R59], R8 ;  /* 0x000000083b007844 */ /* 0x0003e60000000200 */
[----:B------:R-:W-:Y:S01]  /*cb40*/  BAR.SYNC.DEFER_BLOCKING 0x1, 0x100 ;  /* 0x0044000000007b1d */ /* 0x000fe20000010000 */
[----:B------:R-:W-:-:S06]  /*cb50*/  UISETP.NE.AND.EX UP1, UPT, UR7, URZ, UPT, UP1 ;  /* 0x0000003f0700728c */ /* 0x000fcc000bf25310 */
[----:B------:R-:W-:-:S05]  /*cb60*/  PLOP3.LUT P0, PT, PT, PT, UP1, 0x80, 0x0 ;  /* 0x000000000000781c */ /* 0x000fca0003f0f018 */
[----:B------:R-:W-:-:S04]  /*cb70*/  @UP1 ULEA UR6, UP2, UR42, UR6, 0x2 ;  /* 0x000000062a061291 */ /* 0x000fc8000f84103f */
[----:B------:R-:W-:Y:S01]  /*cb80*/  @UP1 ULEA.HI.X UR7, UR42, UR7, UR36, 0x2, UP2 ;  /* 0x000000072a071291 */ /* 0x000fe200090f1424 */
[----:B-1----:R-:W-:Y:S02]  /*cb90*/  IMAD.U32 R9, RZ, RZ, UR8 ;  /* 0x00000008ff097e24 */ /* 0x002fe4000f8e00ff */
[----:B------:R-:W-:-:S03]  /*cba0*/  IMAD.U32 R10, RZ, RZ, UR6 ;  /* 0x00000006ff0a7e24 */ /* 0x000fc6000f8e00ff */
[----:B------:R-:W-:Y:S01]  /*cbb0*/  IMAD.U32 R11, RZ, RZ, UR7 ;  /* 0x00000007ff0b7e24 */ /* 0x000fe2000f8e00ff */
[----:B------:R-:W2:Y:S01]  /*cbc0*/  @P2 LDG.E R12, desc[UR54][R6.64] ;  /* 0x00000036060c2981 */ /* 0x000ea2000c1e1900 */
[----:B0-----:R-:W-:Y:S01]  /*cbd0*/  ISETP.NE.AND P1, PT, R46, 0x1, PT ;  /* 0x000000012e00780c */ /* 0x001fe20003f25270 */
[----:B------:R-:W-:Y:S02]  /*cbe0*/  UMOV UR4, URZ ;  /* 0x0000003f00047c82 */ /* 0x000fe40008000000 */
[----:B------:R0:W5:Y:S10]  /*cbf0*/  @P0 LDG.E R9, desc[UR54][R10.64] ;  /* 0x000000360a090981 */ /* 0x000174000c1e1900 */
[----:B------:R-:W1:Y:S08]  /*cc00*/  @P1 LDC R13, c[0x0][0xbec] ;  /* 0x0002fb00ff0d1b82 */ /* 0x000e700000000800 */
[----:B------:R-:W3:Y:S01]  /*cc10*/  @P1 LDC R14, c[0x0][0xbf0] ;  /* 0x0002fc00ff0e1b82 */ /* 0x000ee20000000800 */
[----:B--2---:R-:W-:Y:S01]  /*cc20*/  @P2 R2UR UR4, R12 ;  /* 0x000000000c0422ca */ /* 0x004fe200000e0000 */
[----:B01-3--:R-:W-:-:S14]  /*cc30*/  @P0 BRA `(.L_x_2210) ;  /* 0x0000000000100947 */ /* 0x00bfdc0003800000 */
[----:B------:R-:W-:Y:S05]  /*cc40*/  @!P2 BRA `(.L_x_2210) ;  /* 0x00000000000ca947 */ /* 0x000fea0003800000 */
[----:B------:R-:W2:Y:S04]  /*cc50*/  LDG.E R8, desc[UR54][R6.64] ;  /* 0x0000003606087981 */ /* 0x000ea8000c1e1900 */
[----:B-----5:R-:W2:Y:S02]  /*cc60*/  LDG.E R9, desc[UR54][R6.64+0x4] ;  /* 0x0000043606097981 */ /* 0x020ea4000c1e1900 */
[----:B--2---:R-:W-:-:S07]  /*cc70*/  IMAD.IADD R9, R9, 0x1, -R8 ;  /* 0x0000000109097824 */ /* 0x004fce00078e0a08 */
.L_x_2210:
[----:B------:R-:W-:Y:S01]  /*cc80*/  USHF.R.S32.HI UR14, URZ, 0x1f, UR43 ;  /* 0x0000001f3f0e7899 */ /* 0x000fe2000801142b */
[----:B------:R-:W-:Y:S01]  /*cc90*/  VIADD R8, R18, UR37 ;  /* 0x0000002512087c36 */ /* 0x000fe20008000000 */
[----:B------:R-:W-:Y:S01]  /*cca0*/  ULDC.64 UR12, c[0x0][0xb90] ;  /* 0x0002e400000c7ab9 */ /* 0x000fe20000000a00 */
[----:B------:R-:W-:Y:S01]  /*ccb0*/  USHF.R.S32.HI UR9, URZ, 0x1f, UR4 ;  /* 0x0000001f3f097899 */ /* 0x000fe20008011404 */
[----:B------:R-:W-:Y:S01]  /*ccc0*/  VIADD R24, R190, UR37 ;  /* 0x00000025be187c36 */ /* 0x000fe20008000000 */
        /* <DEDUP_REMOVED lines=19> */
[----:B------:R-:W-:Y:S01]  /*ce00*/  IADD3 R13, P3, R4, 0x2000, RZ ;  /* 0x00002000040d7810 */ /* 0x000fe20007f7e0ff */
[----:B-----5:R-:W-:Y:S01]  /*ce10*/  IMAD R51, R9, R46, RZ ;  /* 0x0000002e09337224 */ /* 0x020fe200078e02ff */
[----:B------:R-:W-:Y:S01]  /*ce20*/  IADD3 R6, P2, R6, UR6, RZ ;  /* 0x0000000606067c10 */ /* 0x000fe2000ff5e0ff */
[----:B------:R-:W-:Y:S01]  /*ce30*/  ULDC.64 UR10, c[0x0][0xaa0] ;  /* 0x0002a800000a7ab9 */ /* 0x000fe20000000a00 */
[----:B------:R-:W-:Y:S01]  /*ce40*/  IMAD.U32 R10, RZ, RZ, UR8 ;  /* 0x00000008ff0a7e24 */ /* 0x000fe2000f8e00ff */
[----:B------:R-:W-:Y:S01]  /*ce50*/  SHF.R.S32.HI R8, RZ, 0x1f, R11 ;  /* 0x0000001fff087819 */ /* 0x000fe2000001140b */
[----:B------:R-:W-:Y:S01]  /*ce60*/  IMAD.X R9, RZ, RZ, R5, P3 ;  /* 0x000000ffff097224 */ /* 0x000fe200018e0605 */
[----:B------:R-:W-:-:S02]  /*ce70*/  IADD3 R15, P0, R4, 0x1000, RZ ;  /* 0x00001000040f7810 */ /* 0x000fc40007f1e0ff */
[----:B------:R-:W-:Y:S01]  /*ce80*/  IADD3.X R7, R7, UR7, R10, P2, !PT ;  /* 0x0000000707077c10 */ /* 0x000fe200097fe40a */
[----:B------:R-:W-:Y:S01]  /*ce90*/  ULDC.64 UR6, c[0x0][0xb88] ;  /* 0x0002e20000067ab9 */ /* 0x000fe20000000a00 */
[----:B------:R-:W-:Y:S01]  /*cea0*/  LOP3.LUT R10, R13, 0x380, RZ, 0xc0, !PT ;  /* 0x000003800d0a7812 */ /* 0x000fe200078ec0ff */
[----:B------:R-:W-:Y:S01]  /*ceb0*/  IMAD R14, R8, UR6, RZ ;  /* 0x00000006080e7c24 */ /* 0x000fe2000f8e02ff */
[----:B------:R-:W-:Y:S01]  /*cec0*/  LOP3.LUT R12, R15, 0x380, RZ, 0xc0, !PT ;  /* 0x000003800f0c7812 */ /* 0x000fe200078ec0ff */
[C---:B------:R-:W-:Y:S01]  /*ced0*/  IMAD.WIDE.U32 R6, R11.reuse, UR6, R6 ;  /* 0x000000060b067c25 */ /* 0x040fe2000f8e0006 */
[----:B------:R-:W-:Y:S02]  /*cee0*/  SHF.R.U64 R8, R10, 0x3, RZ ;  /* 0x000000030a087819 */ /* 0x000fe400000012ff */
[----:B------:R-:W-:Y:S01]  /*cef0*/  SHF.R.U64 R12, R12, 0x3, RZ ;  /* 0x000000030c0c7819 */ /* 0x000fe200000012ff */
[----:B------:R-:W-:Y:S01]  /*cf00*/  IMAD R21, R11, UR7, R14 ;  /* 0x000000070b157c24 */ /* 0x000fe2000f8e020e */
[----:B------:R-:W-:Y:S01]  /*cf10*/  LOP3.LUT R8, R8, R13, RZ, 0x3c, !PT ;  /* 0x0000000d08087212 */ /* 0x000fe200078e3cff */
[----:B------:R-:W-:Y:S01]  /*cf20*/  ULDC.64 UR6, c[0x0][0xb50] ;  /* 0x0002d40000067ab9 */ /* 0x000fe20000000a00 */
[----:B------:R-:W-:Y:S01]  /*cf30*/  LOP3.LUT R12, R12, R15, RZ, 0x3c, !PT ;  /* 0x0000000f0c0c7212 */ /* 0x000fe200078e3cff */
[----:B------:R-:W-:Y:S01]  /*cf40*/  IMAD.IADD R13, R7, 0x1, R21 ;  /* 0x00000001070d7824 */ /* 0x000fe200078e0215 */
[----:B------:R-:W-:Y:S01]  /*cf50*/  LEA R14, P4, R6, UR6, 0x2 ;  /* 0x00000006060e7c11 */ /* 0x000fe2000f8810ff */
[----:B------:R-:W-:Y:S01]  /*cf60*/  VIADD R10, R24, 0x8 ;  /* 0x00000008180a7836 */ /* 0x000fe20000000000 */
[----:B------:R-:W-:-:S02]  /*cf70*/  IADD3 R11, P2, R4, 0x3000, RZ ;  /* 0x00003000040b7810 */ /* 0x000fc40007f5e0ff */
[----:B------:R-:W-:Y:S01]  /*cf80*/  LEA.HI.X R15, R6, UR7, R13, 0x2, P4 ;  /* 0x00000007060f7c11 */ /* 0x000fe2000a0f140d */
[----:B------:R-:W-:Y:S01]  /*cf90*/  SHFL.IDX PT, R20, R14, RZ, 0x1c1f ;  /* 0x001c1fff0e147589 */ /* 0x000fe200000e0000 */
[----:B------:R-:W-:Y:S01]  /*cfa0*/  LOP3.LUT R7, R11, 0x380, RZ, 0xc0, !PT ;  /* 0x000003800b077812 */ /* 0x000fe200078ec0ff */
[--C-:B------:R-:W-:Y:S01]  /*cfb0*/  IMAD.X R13, RZ, RZ, R5.reuse, P0 ;  /* 0x000000ffff0d7224 */ /* 0x100fe200000e0605 */
[----:B------:R-:W-:Y:S01]  /*cfc0*/  LOP3.LUT P0, RZ, R188, 0x3, RZ, 0xc0, !PT ;  /* 0x00000003bcff7812 */ /* 0x000fe2000780c0ff */
[----:B------:R-:W0:Y:S01]  /*cfd0*/  SHFL.IDX PT, R21, R15, RZ, 0x1c1f ;  /* 0x001c1fff0f157589 */ /* 0x000e2200000e0000 */
[----:B------:R-:W-:Y:S01]  /*cfe0*/  SHF.R.U64 R6, R7, 0x3, RZ ;  /* 0x0000000307067819 */ /* 0x000fe200000012ff */
[----:B------:R-:W-:Y:S01]  /*cff0*/  IMAD.X R7, RZ, RZ, R5, P2 ;  /* 0x000000ffff077224 */ /* 0x000fe200010e0605 */
[-C--:B------:R-:W-:Y:S01]  /*d000*/  ISETP.GE.OR P2, PT, R24, R51.reuse, P0 ;  /* 0x000000331800720c */ /* 0x080fe20000746670 */
[----:B------:R-:W-:Y:S01]  /*d010*/  SHFL.IDX PT, R44, R14, 0x1, 0x1c1f ;  /* 0x003c1f000e2c7f89 */ /* 0x000fe200000e0000 */
[----:B------:R-:W-:Y:S01]  /*d020*/  ISETP.GE.OR P0, PT, R10, R51, P0 ;  /* 0x000000330a00720c */ /* 0x000fe20000706670 */
[----:B------:R-:W-:Y:S01]  /*d030*/  UIMAD UR8, UR9, UR10, URZ ;  /* 0x0000000a090872a4 */ /* 0x000fe2000f8e023f */
[C---:B------:R-:W-:Y:S01]  /*d040*/  IADD3 R41, P6, R4.reuse, 0x4000, RZ ;  /* 0x0000400004297810 */ /* 0x040fe20007fde0ff */
[----:B------:R-:W1:Y:S01]  /*d050*/  SHFL.IDX PT, R45, R15, 0x1, 0x1c1f ;  /* 0x003c1f000f2d7f89 */ /* 0x000e6200000e0000 */
[----:B------:R-:W-:Y:S01]  /*d060*/  UIMAD.WIDE.U32 UR6, UR4, UR10, URZ ;  /* 0x0000000a040672a5 */ /* 0x000fe2000f8e003f */
[----:B------:R-:W-:-:S02]  /*d070*/  IADD3 R37, P5, R4, 0x5000, RZ ;  /* 0x0000500004257810 */ /* 0x000fc40007fbe0ff */
[----:B------:R-:W-:Y:S02]  /*d080*/  IADD3 R33, P4, R4, 0x6000, RZ ;  /* 0x0000600004217810 */ /* 0x000fe40007f9e0ff */
[----:B------:R-:W-:Y:S02]  /*d090*/  LOP3.LUT R6, R6, R11, RZ, 0x3c, !PT ;  /* 0x0000000b06067212 */ /* 0x000fe400078e3cff */
[C---:B------:R-:W-:Y:S01]  /*d0a0*/  LOP3.LUT R29, R4.reuse, 0x380, RZ, 0xc0, !PT ;  /* 0x00000380041d7812 */ /* 0x040fe200078ec0ff */
[----:B0-----:R0:W-:Y:S01]  /*d0b0*/  @!P2 ST.E desc[UR54][R20.64], R3 ;  /* 0x000000031400a985 */ /* 0x0011e2000c101936 */
[----:B------:R-:W-:Y:S01]  /*d0c0*/  UIMAD UR8, UR4, UR11, UR8 ;  /* 0x0000000b040872a4 */ /* 0x000fe2000f8e0208 */
[----:B------:R-:W-:Y:S02]  /*d0d0*/  IADD3 R11, P3, R4, 0x7000, RZ ;  /* 0x00007000040b7810 */ /* 0x000fe40007f7e0ff */
[----:B------:R-:W-:Y:S01]  /*d0e0*/  ULDC.64 UR10, c[0x0][0xae8] ;  /* 0x0002ba00000a7ab9 */ /* 0x000fe20000000a00 */
[----:B------:R-:W-:-:S02]  /*d0f0*/  LOP3.LUT R40, R41, 0x380, RZ, 0xc0, !PT ;  /* 0x0000038029287812 */ /* 0x000fc400078ec0ff */
[----:B------:R-:W-:Y:S01]  /*d100*/  LOP3.LUT R36, R37, 0x380, RZ, 0xc0, !PT ;  /* 0x0000038025247812 */ /* 0x000fe200078ec0ff */
[----:B-1----:R1:W-:Y:S01]  /*d110*/  @!P0 ST.E desc[UR54][R44.64], R2 ;  /* 0x000000022c008985 */ /* 0x0023e2000c101936 */
[----:B------:R-:W-:Y:S02]  /*d120*/  LOP3.LUT R32, R33, 0x380, RZ, 0xc0, !PT ;  /* 0x0000038021207812 */ /* 0x000fe400078ec0ff */
[----:B------:R-:W-:Y:S01]  /*d130*/  SHF.R.U64 R29, R29, 0x3, RZ ;  /* 0x000000031d1d7819 */ /* 0x000fe200000012ff */
[----:B0-----:R-:W0:Y:S01]  /*d140*/  @P1 LDC R3, c[0x0][0xbec] ;  /* 0x0002fb00ff031b82 */ /* 0x001e220000000800 */
[----:B------:R-:W-:Y:S01]  /*d150*/  UIADD3 UR7, UR7, UR8, URZ ;  /* 0x0000000807077290 */ /* 0x000fe2000fffe03f */
[----:B------:R-:W-:Y:S01]  /*d160*/  LOP3.LUT R10, R11, 0x380, RZ, 0xc0, !PT ;  /* 0x000003800b0a7812 */ /* 0x000fe200078ec0ff */
[----:B------:R-:W-:Y:S01]  /*d170*/  UIMAD UR4, UR14, UR10, URZ ;  /* 0x0000000a0e0472a4 */ /* 0x000fe2000f8e023f */
[----:B------:R-:W-:Y:S01]  /*d180*/  SHF.R.U64 R40, R40, 0x3, RZ ;  /* 0x0000000328287819 */ /* 0x000fe200000012ff */
[----:B------:R-:W-:Y:S01]  /*d190*/  IMAD.X R25, RZ, RZ, R5, P3 ;  /* 0x000000ffff197224 */ /* 0x000fe200018e0605 */
[----:B------:R-:W-:-:S02]  /*d1a0*/  SHF.R.U64 R36, R36, 0x3, RZ ;  /* 0x0000000324247819 */ /* 0x000fc400000012ff */
[----:B-1----:R-:W1:Y:S01]  /*d1b0*/  @P1 LDC R45, c[0x0][0xbf0] ;  /* 0x0002fc00ff2d1b82 */ /* 0x002e620000000800 */
[----:B------:R-:W-:Y:S01]  /*d1c0*/  IMAD R2, R22, 0x20, R23 ;  /* 0x0000002016027824 */ /* 0x000fe200078e0217 */
[----:B------:R-:W-:Y:S01]  /*d1d0*/  UIMAD UR4, UR43, UR11, UR4 ;  /* 0x0000000b2b0472a4 */ /* 0x000fe2000f8e0204 */
[----:B------:R-:W-:Y:S01]  /*d1e0*/  SHF.R.U64 R32, R32, 0x3, RZ ;  /* 0x0000000320207819 */ /* 0x000fe200000012ff */
[----:B------:R-:W-:Y:S01]  /*d1f0*/  UIMAD.WIDE.U32 UR6, UR43, UR10, UR6 ;  /* 0x0000000a2b0672a5 */ /* 0x000fe2000f8e0006 */
[----:B------:R-:W-:Y:S01]  /*d200*/  VIADD R44, R2, UR37 ;  /* 0x00000025022c7c36 */ /* 0x000fe20008000000 */
[----:B------:R-:W-:Y:S01]  /*d210*/  ULDC.64 UR8, c[0x0][0xaf0] ;  /* 0x0002bc0000087ab9 */ /* 0x000fe20000000a00 */
[----:B------:R-:W-:Y:S01]  /*d220*/  LOP3.LUT R28, R29, R4, RZ, 0x3c, !PT ;  /* 0x000000041d1c7212 */ /* 0x000fe200078e3cff */
[----:B------:R-:W-:Y:S01]  /*d230*/  UIADD3 UR7, UR7, UR4, URZ ;  /* 0x0000000407077290 */ /* 0x000fe2000fffe03f */
[----:B------:R-:W-:Y:S01]  /*d240*/  IMAD.MOV.U32 R21, RZ, RZ, R44 ;  /* 0x000000ffff157224 */ /* 0x000fe200078e002c */
[----:B------:R-:W-:Y:S01]  /*d250*/  UIMAD UR4, UR36, UR8, URZ ;  /* 0x00000008240472a4 */ /* 0x000fe2000f8e023f */
[----:B------:R-:W-:Y:S01]  /*d260*/  SHF.R.U64 R4, R10, 0x3, RZ ;  /* 0x000000030a047819 */ /* 0x000fe200000012ff */
[----:B------:R-:W5:Y:S01]  /*d270*/  LD.E.128 R12, desc[UR54][R12.64] ;  /* 0x000000360c0c7980 */ /* 0x000f62000c101d00 */
[----:B------:R-:W-:-:S02]  /*d280*/  LOP3.LUT R40, R40, R41, RZ, 0x3c, !PT ;  /* 0x0000002928287212 */ /* 0x000fc400078e3cff */
[----:B------:R-:W-:Y:S01]  /*d290*/  LOP3.LUT R36, R36, R37, RZ, 0x3c, !PT ;  /* 0x0000002524247212 */ /* 0x000fe200078e3cff */
[----:B0-----:R-:W-:Y:S01]  /*d2a0*/  @P1 IMAD.HI.U32 R2, R44, R3, RZ ;  /* 0x000000032c021227 */ /* 0x001fe200078e00ff */
[----:B------:R-:W-:Y:S01]  /*d2b0*/  UIMAD UR4, UR42, UR9, UR4 ;  /* 0x000000092a0472a4 */ /* 0x000fe2000f8e0204 */
[----:B------:R-:W-:Y:S01]  /*d2c0*/  LOP3.LUT R32, R32, R33, RZ, 0x3c, !PT ;  /* 0x0000002120207212 */ /* 0x000fe200078e3cff */
[----:B------:R-:W-:Y:S01]  /*d2d0*/  UIMAD.WIDE.U32 UR6, UR42, UR8, UR6 ;  /* 0x000000082a0672a5 */ /* 0x000fe2000f8e0006 */
[--C-:B------:R-:W-:Y:S01]  /*d2e0*/  IMAD.X R41, RZ, RZ, R5.reuse, P6 ;  /* 0x000000ffff297224 */ /* 0x100fe200030e0605 */
[----:B------:R-:W-:Y:S01]  /*d2f0*/  LOP3.LUT R24, R4, R11, RZ, 0x3c, !PT ;  /* 0x0000000b04187212 */ /* 0x000fe200078e3cff */
[--C-:B------:R-:W-:Y:S01]  /*d300*/  IMAD.X R37, RZ, RZ, R5.reuse, P5 ;  /* 0x000000ffff257224 */ /* 0x100fe200028e0605 */
[----:B-1----:R-:W-:Y:S01]  /*d310*/  @P1 SHF.R.U32.HI R21, RZ, R45, R2 ;  /* 0x0000002dff151219 */ /* 0x002fe20000011602 */
[--C-:B------:R-:W-:Y:S01]  /*d320*/  IMAD.X R33, RZ, RZ, R5.reuse, P4 ;  /* 0x000000ffff217224 */ /* 0x100fe200020e0605 */
[----:B------:R-:W-:Y:S01]  /*d330*/  UIADD3 UR4, UR7, UR4, URZ ;  /* 0x0000000407047290 */ /* 0x000fe2000fffe03f */
[----:B------:R-:W-:Y:S01]  /*d340*/  IMAD.MOV.U32 R29, RZ, RZ, R5 ;  /* 0x000000ffff1d7224 */ /* 0x000fe200078e0005 */
[--C-:B------:R-:W-:Y:S01]  /*d350*/  SHF.R.S32.HI R20, RZ, 0x1f, R21.reuse ;  /* 0x0000001fff147819 */ /* 0x100fe20000011415 */
[----:B------:R-:W-:Y:S01]  /*d360*/  IMAD.MOV R45, RZ, RZ, -R21 ;  /* 0x000000ffff2d7224 */ /* 0x000fe200078e0a15 */
[----:B------:R-:W-:Y:S01]  /*d370*/  ULDC.64 UR8, c[0x0][0xae0] ;  /* 0x0002b80000087ab9 */ /* 0x000fe20000000a00 */
[----:B------:R-:W-:Y:S01]  /*d380*/  IMAD.U32 R3, RZ, RZ, UR7 ;  /* 0x00000007ff037e24 */ /* 0x000fe2000f8e00ff */
[----:B------:R-:W5:Y:S01]  /*d390*/  LD.E.128 R8, desc[UR54][R8.64] ;  /* 0x0000003608087980 */ /* 0x000f62000c101d00 */
[----:B------:R-:W-:-:S02]  /*d3a0*/  IMAD R20, R20, UR8, RZ ;  /* 0x0000000814147c24 */ /* 0x000fc4000f8e02ff */
[----:B------:R-:W-:Y:S01]  /*d3b0*/  IMAD R45, R46, R45, R44 ;  /* 0x0000002d2e2d7224 */ /* 0x000fe200078e022c */
[----:B------:R-:W5:Y:S01]  /*d3c0*/  LD.E.128 R28, desc[UR54][R28.64] ;  /* 0x000000361c1c7980 */ /* 0x000f62000c101d00 */
[----:B------:R-:W-:Y:S01]  /*d3d0*/  IMAD.U32 R2, RZ, RZ, UR6 ;  /* 0x00000006ff027e24 */ /* 0x000fe2000f8e00ff */
[----:B------:R-:W-:Y:S01]  /*d3e0*/  ULDC.64 UR6, c[0x0][0xad8] ;  /* 0x0002b60000067ab9 */ /* 0x000fe20000000a00 */
[----:B------:R-:W-:Y:S01]  /*d3f0*/  IMAD.U32 R3, RZ, RZ, UR4 ;  /* 0x00000004ff037e24 */ /* 0x000fe2000f8e00ff */
[----:B------:R-:W5:Y:S01]  /*d400*/  LD.E.128 R4, desc[UR54][R6.64] ;  /* 0x0000003606047980 */ /* 0x000f62000c101d00 */
[----:B------:R-:W-:-:S03]  /*d410*/  IMAD R49, R21, UR9, R20 ;  /* 0x0000000915317c24 */ /* 0x000fc6000f8e0214 */
[----:B------:R-:W5:Y:S01]  /*d420*/  LD.E.128 R40, desc[UR54][R40.64] ;  /* 0x0000003628287980 */ /* 0x000f62000c101d00 */
[----:B------:R-:W-:-:S03]  /*d430*/  SHF.R.S32.HI R20, RZ, 0x1f, R45 ;  /* 0x0000001fff147819 */ /* 0x000fc6000001142d */
[----:B------:R-:W5:Y:S04]  /*d440*/  LD.E.128 R36, desc[UR54][R36.64] ;  /* 0x0000003624247980 */ /* 0x000f68000c101d00 */
[----:B------:R-:W5:Y:S04]  /*d450*/  LD.E.128 R32, desc[UR54][R32.64] ;  /* 0x0000003620207980 */ /* 0x000f68000c101d00 */
[----:B------:R-:W5:Y:S01]  /*d460*/  LD.E.128 R24, desc[UR54][R24.64] ;  /* 0x0000003618187980 */ /* 0x000f62000c101d00 */
[----:B------:R-:W-:Y:S01]  /*d470*/  IMAD.WIDE.U32 R2, R21, UR8, R2 ;  /* 0x0000000815027c25 */ /* 0x000fe2000f8e0002 */
[----:B------:R-:W-:Y:S01]  /*d480*/  @!PT LDS RZ, [RZ] ;  /* 0x00000000fffff984 */ /* 0x000fe20000000800 */
[----:B------:R-:W-:Y:S01]  /*d490*/  @!PT LDS RZ, [RZ] ;  /* 0x00000000fffff984 */ /* 0x000fe20000000800 */
[----:B------:R-:W-:Y:S01]  /*d4a0*/  @!PT LDS RZ, [RZ] ;  /* 0x00000000fffff984 */ /* 0x000fe20000000800 */
[----:B------:R-:W-:Y:S01]  /*d4b0*/  @!PT LDS RZ, [RZ] ;  /* 0x00000000fffff984 */ /* 0x000fe20000000800 */
[----:B------:R0:W-:Y:S06]  /*d4c0*/  MEMBAR.ALL.CTA ;  /* 0x0000000000007992 */ /* 0x0001ec0000008000 */
[----:B0-----:R-:W0:Y:S01]  /*d4d0*/  FENCE.VIEW.ASYNC.S ;  /* 0x00000000000073c6 */ /* 0x001e220000000000 */
[----:B------:R-:W-:-:S02]  /*d4e0*/  IMAD.IADD R3, R3, 0x1, R49 ;  /* 0x0000000103037824 */ /* 0x000fc400078e0231 */
[----:B------:R-:W-:Y:S02]  /*d4f0*/  IMAD R44, R20, UR6, RZ ;  /* 0x00000006142c7c24 */ /* 0x000fe4000f8e02ff */
[----:B------:R-:W-:Y:S02]  /*d500*/  VIADD R46, R23, UR37 ;  /* 0x00000025172e7c36 */ /* 0x000fe40008000000 */
[C---:B------:R-:W-:Y:S02]  /*d510*/  IMAD R21, R45.reuse, UR7, R44 ;  /* 0x000000072d157c24 */ /* 0x040fe4000f8e022c */
[----:B------:R-:W-:Y:S01]  /*d520*/  IMAD.WIDE.U32 R2, R45, UR6, R2 ;  /* 0x000000062d027c25 */ /* 0x000fe2000f8e0002 */
[C---:B------:R-:W-:Y:S01]  /*d530*/  ISETP.GE.AND P2, PT, R46.reuse, R51, PT ;  /* 0x000000332e00720c */ /* 0x040fe20003f46270 */
[----:B------:R-:W-:Y:S02]  /*d540*/  ULDC.64 UR6, c[0x0][0xa80] ;  /* 0x0002a00000067ab9 */ /* 0x000fe40000000a00 */
[----:B------:R-:W-:-:S02]  /*d550*/  VIADD R20, R46, 0x20 ;  /* 0x000000202e147836 */ /* 0x000fc40000000000 */
        /* <DEDUP_REMOVED lines=22> */
.L_x_2212:
[----:B------:R-:W-:Y:S05]  /*d6c0*/  BSYNC B1 ;  /* 0x0000000000017941 */ /* 0x000fea0003800000 */
.L_x_2211:
        /* <DEDUP_REMOVED lines=13> */
.L_x_2214:
[----:B------:R-:W-:Y:S05]  /*d7a0*/  BSYNC B1 ;  /* 0x0000000000017941 */ /* 0x000fea0003800000 */
.L_x_2213:
[----:B----4-:R4:W0:Y:S01]  /*d7b0*/  SHFL.IDX PT, R0, R45, 0x2, 0x181f ;  /* 0x00581f002d007f89 */ /* 0x01082200000e0000 */
        /* <DEDUP_REMOVED lines=12> */
.L_x_2216:
[----:B------:R-:W-:Y:S05]  /*d880*/  BSYNC B1 ;  /* 0x0000000000017941 */ /* 0x000fea0003800000 */
.L_x_2215:
[----:B0-----:R-:W-:Y:S01]  /*d890*/  VIADD R0, R46, 0x60 ;  /* 0x000000602e007836 */ /* 0x001fe20000000000 */
[----:B-1--4-:R-:W4:Y:S04]  /*d8a0*/  SHFL.IDX PT, R45, R45, 0x3, 0x181f ;  /* 0x00781f002d2d7f89 */ /* 0x012f2800000e0000 */
[----:B------:R-:W-:Y:S01]  /*d8b0*/  ISETP.GE.AND P0, PT, R0, R51, PT ;  /* 0x000000330000720c */ /* 0x000fe20003f06270 */
[----:B------:R-:W0:-:S12]  /*d8c0*/  SHFL.IDX PT, R44, R44, 0x3, 0x181f ;  /* 0x00781f002c2c7f89 */ /* 0x000e1800000e0000 */
[----:B------:R-:W-:Y:S05]  /*d8d0*/  @P0 BRA `(.L_x_2217) ;  /* 0x0000000c00080947 */ /* 0x000fea0003800000 */
[----:B------:R-:W-:Y:S02]  /*d8e0*/  ULDC UR4, c[0x0][0xac8] ;  /* 0x0002b20000047ab9 */ /* 0x000fe40000000800 */
[----:B------:R-:W-:-:S13]  /*d8f0*/  ISETP.GE.AND P1, PT, R16, UR4, PT ;  /* 0x0000000410007c0c */ /* 0x000fda000bf26270 */
[----:B0-----:R-:W-:-:S04]  /*d900*/  @!P1 LEA R2, P0, R16, R44, 0x1 ;  /* 0x0000002c10029211 */ /* 0x001fc800078008ff */
[----:B----4-:R-:W-:Y:S02]  /*d910*/  @!P1 LEA.HI.X R3, R16, R45, R193, 0x1, P0 ;  /* 0x0000002d10039211 */ /* 0x010fe400000f0cc1 */
[----:B------:R-:W-:-:S03]  /*d920*/  ISETP.GE.AND P0, PT, R19, UR4, PT ;  /* 0x0000000413007c0c */ /* 0x000fc6000bf06270 */
[----:B------:R0:W-:Y:S10]  /*d930*/  @!P1 ST.E.128 desc[UR54][R2.64], R4 ;  /* 0x0000000402009985 */ /* 0x0001f4000c101d36 */
[----:B------:R-:W-:Y:S05]  /*d940*/  @P0 BRA `(.L_x_2217) ;  /* 0x0000000800ec0947 */ /* 0x000fea0003800000 */
[----:B0-----:R-:W-:-:S04]  /*d950*/  LEA R2, P0, R19, R44, 0x1 ;  /* 0x0000002c13027211 */ /* 0x001fc800078008ff */
[----:B------:R-:W-:-:S05]  /*d960*/  LEA.HI.X R3, R19, R45, R192, 0x1, P0 ;  /* 0x0000002d13037211 */ /* 0x000fca00000f0cc0 */
[----:B------:R0:W-:Y:S01]  /*d970*/  ST.E.128 desc[UR54][R2.64], R24 ;  /* 0x0000001802007985 */ /* 0x0001e2000c101d36 */
[----:B------:R-:W-:Y:S05]  /*d980*/  BRA `(.L_x_2217) ;  /* 0x0000000800dc7947 */ /* 0x000fea0003800000 */
.L_x_2209:
        /* <DEDUP_REMOVED lines=33> */
.L_x_2218:
[----:B------:R-:W-:Y:S01]  /*dba0*/  USEL UR42, UR42, URZ, !UP0 ;  /* 0x0000003f2a2a7287 */ /* 0x000fe2000c000000 */
[----:B------:R-:W-:Y:S01]  /*dbb0*/  BSSY B1, `(.L_x_2219) ;  /* 0x000002c000017945 */ /* 0x000fe20003800000 */
[----:B------:R-:W-:-:S03]  /*dbc0*/  USEL UR36, UR36, URZ, !UP0 ;  /* 0x0000003f24247287 */ /* 0x000fc6000c000000 */
[----:B------:R-:W-:Y:S09]  /*dbd0*/  @P1 BRA `(.L_x_2220) ;  /* 0x0000000000a41947 */ /* 0x000ff20003800000 */
        /* <DEDUP_REMOVED lines=41> */
.L_x_2220:
[----:B------:R-:W-:Y:S05]  /*de70*/  BSYNC B1 ;  /* 0x0000000000017941 */ /* 0x000fea0003800000 */
.L_x_2219:
        /* <DEDUP_REMOVED lines=61> */
.L_x_2222:
[----:B------:R-:W-:Y:S05]  /*e250*/  BSYNC B1 ;  /* 0x0000000000017941 */ /* 0x000fea0003800000 */
.L_x_2221:
        /* <DEDUP_REMOVED lines=13> */
.L_x_2224:
[----:B------:R-:W-:Y:S05]  /*e330*/  BSYNC B1 ;  /* 0x0000000000017941 */ /* 0x000fea0003800000 */
.L_x_2223:
        /* <DEDUP_REMOVED lines=13> */
.L_x_2226:
[----:B------:R-:W-:Y:S05]  /*e410*/  BSYNC B1 ;  /* 0x0000000000017941 */ /* 0x000fea0003800000 */
.L_x_2225:
        /* <DEDUP_REMOVED lines=14> */
.L_x_2217:
[----:B------:R-:W-:Y:S05]  /*e500*/  BSYNC B0 ;  /* 0x0000000000007941 */ /* 0x000fea0003800000 */
.L_x_2208:
[----:B------:R-:W-:Y:S02]  /*e510*/  ULDC UR4, c[0x0][0xc3c] ;  /* 0x00030f0000047ab9 */ /* 0x000fe40000000800 */
[----:B------:R-:W-:-:S13]  /*e520*/  ISETP.GE.AND P0, PT, R47, UR4, PT ;  /* 0x000000042f007c0c */ /* 0x000fda000bf06270 */
[----:B------:R-:W-:Y:S05]  /*e530*/  @!P0 BRA `(.L_x_2227) ;  /* 0xffffff2800308947 */ /* 0x000fea000383ffff */
[----:B------:R-:W-:Y:S05]  /*e540*/  EXIT ;  /* 0x000000000000794d */ /* 0x000fea0003800000 */
.L_x_2169:
[----:B------:R-:W-:-:S08]  /*e550*/  NOP ;  /* 0x0000000000007918 */ /* 0x000fd00000000000 */
[----:B------:R-:W0:-:S00]  /*e560*/  USETMAXREG.DEALLOC.CTAPOOL 0x18 ;  /* 0x00000018000079c8 */ /* 0x000e0000080e0500 */
[----:B0-----:R-:W-:Y:S01]  /*e570*/  LOP3.LUT R0, R0, 0x3, RZ, 0xc0, !PT ;  /* 0x0000000300007812 */ /* 0x001fe200078ec0ff */
[----:B------:R-:W-:-:S05]  /*e580*/  IMAD.MOV.U32 R6, RZ, RZ, RZ ;  /* 0x000000ffff067224 */ /* 0x000fca00078e00ff */
[----:B------:R-:W0:Y:S02]  /*e590*/  SHFL.IDX PT, R0, R0, RZ, 0x1f ;  /* 0x00001fff00007589 */ /* 0x000e2400000e0000 */
[----:B0-----:R-:W-:-:S04]  /*e5a0*/  ISETP.NE.AND P0, PT, R0, RZ, PT ;  /* 0x000000ff0000720c */ /* 0x001fc80003f05270 */
[----:B------:R-:W-:-:S05]  /*e5b0*/  P2R R0, PR, RZ, 0x1 ;  /* 0x00000001ff007803 */ /* 0x000fca0000000000 */
[----:B------:R0:W-:Y:S04]  /*e5c0*/  STL [R1+0x30], R0 ;  /* 0x0000300001007387 */ /* 0x0001e80000100800 */
        /* <DEDUP_REMOVED lines=12> */
.L_x_2228:
[----:B0-----:R-:W0:Y:S01]  /*e690*/  S2R R0, SR_TID.X ;  /* 0x0000000000007919 */ /* 0x001e220000002100 */
        /* <DEDUP_REMOVED lines=40> */
.L_x_2234:
        /* <DEDUP_REMOVED lines=14> */
.L_x_2233:
[----:B------:R-:W-:Y:S05]  /*ea00*/  BSYNC B0 ;  /* 0x0000000000007941 */ /* 0x000fea0003800000 */
.L_x_2232:
        /* <DEDUP_REMOVED lines=22> */
.L_x_2230:
        /* <DEDUP_REMOVED lines=25> */
.L_x_2235:
        /* <DEDUP_REMOVED lines=58> */
.L_x_2231:
[----:B------:R0:W-:Y:S01]  /*f0a0*/  STL [R1+0x10], R0 ;  /* 0x0000100001007387 */ /* 0x0001e20000100800 */
[----:B------:R-:W-:-:S03]  /*f0b0*/  UMOV UR36, URZ ;  /* 0x0000003f00247c82 */ /* 0x000fc60008000000 */
[----:B------:R0:W-:Y:S02]  /*f0c0*/  STL [R1+0x14], RZ ;  /* 0x000014ff01007387 */ /* 0x0001e40000100800 */
.L_x_2236:
        /* <DEDUP_REMOVED lines=11> */
.L_x_2229:
[----:B0-----:R-:W-:Y:S01]  /*f180*/  IMAD.MOV.U32 R0, RZ, RZ, 0x1 ;  /* 0x00000001ff007424 */ /* 0x001fe200078e00ff */
[----:B------:R-:W-:Y:S01]  /*f190*/  ULDC UR4, c[0x0][0xc3c] ;  /* 0x00030f0000047ab9 */ /* 0x000fe20000000800 */
[----:B------:R0:W-:Y:S01]  /*f1a0*/  STL [R1+0x2c], RZ ;  /* 0x00002cff01007387 */ /* 0x0001e20000100800 */
[----:B------:R-:W-:Y:S01]  /*f1b0*/  UISETP.GE.AND UP0, UPT, UR42, UR4, UPT ;  /* 0x000000042a00728c */ /* 0x000fe2000bf06270 */
[----:B------:R-:W-:Y:S02]  /*f1c0*/  IMAD.MOV.U32 R18, RZ, RZ, RZ ;  /* 0x000000ffff127224 */ /* 0x000fe400078e00ff */
[----:B------:R0:W-:Y:S03]  /*f1d0*/  STL [R1], R0 ;  /* 0x0000000001007387 */ /* 0x0001e60000100800 */
[----:B------:R-:W-:-:S13]  /*f1e0*/  PLOP3.LUT P0, PT, PT, PT, UP0, 0x80, 0x0 ;  /* 0x000000000000781c */ /* 0x000fda0003f0f008 */
[----:B0-----:R-:W-:Y:S05]  /*f1f0*/  @P0 BRA `(.L_x_2237) ;  /* 0x0000004400d40947 */ /* 0x001fea0003800000 */
[----:B------:R-:W0:Y:S01]  /*f200*/  S2R R11, SR_TID.X ;  /* 0x00000000000b7919 */ /* 0x000e220000002100 */
        /* <DEDUP_REMOVED lines=9> */
[C---:B0-----:R-:W-:Y:S01]  /*f2a0*/  LOP3.LUT R10, R11.reuse, 0x7f, RZ, 0xc0, !PT ;  /* 0x0000007f0b0a7812 */ /* 0x041fe200078ec0ff */
[C---:B-1----:R-:W-:Y:S01]  /*f2b0*/  IMAD.SHL.U32 R4, R11.reuse, 0x80, RZ ;  /* 0x000000800b047824 */ /* 0x042fe200078e00ff */
[C---:B------:R-:W-:Y:S01]  /*f2c0*/  LOP3.LUT P0, RZ, R11.reuse, 0x4, RZ, 0xc0, !PT ;  /* 0x000000040bff7812 */ /* 0x040fe2000780c0ff */
[C---:B------:R-:W-:Y:S01]  /*f2d0*/  IMAD.SHL.U32 R3, R11.reuse, 0x10, RZ ;  /* 0x000000100b037824 */ /* 0x040fe200078e00ff */
[----:B------:R-:W-:Y:S01]  /*f2e0*/  SHF.R.U32.HI R5, RZ, 0x5, R10 ;  /* 0x00000005ff057819 */ /* 0x000fe2000001160a */
[C---:B------:R-:W-:Y:S01]  /*f2f0*/  IMAD.SHL.U32 R2, R11.reuse, 0x20, RZ ;  /* 0x000000200b027824 */ /* 0x040fe200078e00ff */
        /* <DEDUP_REMOVED lines=27> */
[----:B------:R1:W-:Y:S04]  /*f4b0*/  STL [R1], R0 ;  /* 0x0000000001007387 */ /* 0x0003e80000100800 */
[----:B------:R2:W-:Y:S01]  /*f4c0*/  STL [R1+0x2c], RZ ;  /* 0x00002cff01007387 */ /* 0x0005e20000100800 */
[C---:B0-----:R-:W-:Y:S02]  /*f4d0*/  LOP3.LUT R2, R4.reuse, 0x40, RZ, 0xfc, !PT ;  /* 0x0000004004027812 */ /* 0x041fe400078efcff */
[----:B-1----:R-:W-:-:S07]  /*f4e0*/  LOP3.LUT R0, R4, 0x80, RZ, 0xfc, !PT ;  /* 0x0000008004007812 */ /* 0x002fce00078efcff */
.L_x_2308:
[----:B------:R-:W-:Y:S01]  /*f4f0*/  ULDC.64 UR4, c[0x0][0xc88] ;  /* 0x0003220000047ab9 */ /* 0x000fe20000000a00 */
[----:B------:R-:W-:Y:S01]  /*f500*/  IMAD.MOV.U32 R0, RZ, RZ, RZ ;  /* 0x000000ffff007224 */ /* 0x000fe200078e00ff */
[----:B------:R-:W-:Y:S01]  /*f510*/  UIMAD.WIDE UR4, UR42, 0x4, UR4 ;  /* 0x000000042a0478a5 */ /* 0x000fe2000f8e0204 */
[----:B------:R-:W-:Y:S01]  /*f520*/  ULDC.64 UR8, c[0x0][0xa18] ;  /* 0x0002860000087ab9 */ /* 0x000fe20000000a00 */
[----:B------:R-:W-:-:S04]  /*f530*/  ULDC.64 UR6, c[0x0][0xa08] ;  /* 0x0002820000067ab9 */ /* 0x000fc80000000a00 */
[----:B------:R-:W-:Y:S02]  /*f540*/  IMAD.U32 R2, RZ, RZ, UR4 ;  /* 0x00000004ff027e24 */ /* 0x000fe4000f8e00ff */
[----:B------:R-:W-:Y:S01]  /*f550*/  IMAD.U32 R3, RZ, RZ, UR5 ;  /* 0x00000005ff037e24 */ /* 0x000fe2000f8e00ff */
[----:B------:R-:W-:-:S04]  /*f560*/  ULDC.64 UR4, c[0x0][0xa28] ;  /* 0x00028a0000047ab9 */ /* 0x000fc80000000a00 */
[----:B------:R-:W3:Y:S01]  /*f570*/  LDG.E R2, desc[UR54][R2.64] ;  /* 0x0000003602027981 */ /* 0x000ee2000c1e1900 */
[----:B------:R-:W-:-:S04]  /*f580*/  UISETP.NE.U32.AND UP0, UPT, UR4, URZ, UPT ;  /* 0x0000003f0400728c */ /* 0x000fc8000bf05070 */
[----:B------:R-:W-:-:S06]  /*f590*/  UISETP.NE.AND.EX UP0, UPT, UR5, URZ, UPT, UP0 ;  /* 0x0000003f0500728c */ /* 0x000fcc000bf05300 */
[----:B------:R-:W-:Y:S02]  /*f5a0*/  PLOP3.LUT P0, PT, PT, PT, UP0, 0x80, 0x0 ;  /* 0x000000000000781c */ /* 0x000fe40003f0f008 */
[----:B------:R-:W-:-:S04]  /*f5b0*/  ISETP.NE.U32.AND P1, PT, RZ, UR6, PT ;  /* 0x00000006ff007c0c */ /* 0x000fc8000bf25070 */
[----:B------:R-:W-:Y:S01]  /*f5c0*/  ISETP.NE.AND.EX P1, PT, RZ, UR7, PT, P1 ;  /* 0x00000007ff007c0c */ /* 0x000fe2000bf25310 */
[----:B------:R-:W-:Y:S01]  /*f5d0*/  IMAD.MOV.U32 R8, RZ, RZ, RZ ;  /* 0x000000ffff087224 */ /* 0x000fe200078e00ff */
[----:B---3--:R-:W-:-:S13]  /*f5e0*/  R2UR UR43, R2 ;  /* 0x00000000022b72ca */ /* 0x008fda00000e0000 */
[----:B------:R-:W-:Y:S02]  /*f5f0*/  USHF.R.S32.HI UR46, URZ, 0x1f, UR43 ;  /* 0x0000001f3f2e7899 */ /* 0x000fe4000801142b */
[----:B------:R-:W-:-:S04]  /*f600*/  @UP0 ULEA UR4, UP1, UR43, UR4, 0x2 ;  /* 0x000000042b040291 */ /* 0x000fc8000f82103f */
[----:B------:R-:W-:Y:S02]  /*f610*/  @UP0 ULEA.HI.X UR5, UR43, UR5, UR46, 0x2, UP1 ;  /* 0x000000052b050291 */ /* 0x000fe400088f142e */
[----:B------:R-:W-:Y:S01]  /*f620*/  IMAD.U32 R2, RZ, RZ, UR4 ;  /* 0x00000004ff027e24 */ /* 0x000fe2000f8e00ff */
[----:B------:R-:W-:-:S03]  /*f630*/  USHF.L.U32 UR44, UR43, 0x2, URZ ;  /* 0x000000022b2c7899 */ /* 0x000fc6000800063f */
[----:B------:R-:W-:Y:S01]  /*f640*/  IMAD.U32 R3, RZ, RZ, UR5 ;  /* 0x00000005ff037e24 */ /* 0x000fe2000f8e00ff */
[----:B------:R-:W-:Y:S01]  /*f650*/  ULDC.64 UR4, c[0x0][0xa00] ;  /* 0x0002800000047ab9 */ /* 0x000fe20000000a00 */
[----:B------:R-:W-:-:S03]  /*f660*/  USHF.L.U64.HI UR45, UR43, 0x2, UR46 ;  /* 0x000000022b2d7899 */ /* 0x000fc6000801022e */
[----:B0-----:R0:W5:Y:S01]  /*f670*/  @P0 LDG.E R0, desc[UR54][R2.64] ;  /* 0x0000003602000981 */ /* 0x001162000c1e1900 */
[----:B------:R-:W-:Y:S01]  /*f680*/  ISETP.NE.U32.AND P0, PT, RZ, UR4, PT ;  /* 0x00000004ff007c0c */ /* 0x000fe2000bf05070 */
[----:B------:R-:W-:Y:S02]  /*f690*/  UIADD3 UR4, UP0, UR44, UR4, URZ ;  /* 0x000000042c047290 */ /* 0x000fe4000ff1e03f */
[----:B------:R-:W-:Y:S01]  /*f6a0*/  UIADD3 UR6, UP1, UR44, UR6, URZ ;  /* 0x000000062c067290 */ /* 0x000fe2000ff3e03f */
[----:B------:R-:W-:Y:S01]  /*f6b0*/  ISETP.NE.AND.EX P0, PT, RZ, UR5, PT, P0 ;  /* 0x00000005ff007c0c */ /* 0x000fe2000bf05300 */
[----:B------:R-:W-:Y:S02]  /*f6c0*/  UIADD3.X UR5, UR45, UR5, URZ, UP0, !UPT ;  /* 0x000000052d057290 */ /* 0x000fe400087fe43f */
[----:B------:R-:W-:Y:S02]  /*f6d0*/  UISETP.NE.U32.AND UP0, UPT, UR8, URZ, UPT ;  /* 0x0000003f0800728c */ /* 0x000fe4000bf05070 */
[----:B------:R-:W-:Y:S01]  /*f6e0*/  UIADD3.X UR7, UR45, UR7, URZ, UP1, !UPT ;  /* 0x000000072d077290 */ /* 0x000fe20008ffe43f */
[----:B0-----:R-:W-:Y:S01]  /*f6f0*/  IMAD.U32 R2, RZ, RZ, UR4 ;  /* 0x00000004ff027e24 */ /* 0x001fe2000f8e00ff */
[----:B------:R-:W-:Y:S01]  /*f700*/  UISETP.NE.AND.EX UP0, UPT, UR9, URZ, UPT, UP0 ;  /* 0x0000003f0900728c */ /* 0x000fe2000bf05300 */
[----:B------:R-:W-:-:S02]  /*f710*/  IMAD.U32 R3, RZ, RZ, UR5 ;  /* 0x00000005ff037e24 */ /* 0x000fc4000f8e00ff */
[----:B-1----:R-:W-:Y:S02]  /*f720*/  IMAD.U32 R4, RZ, RZ, UR6 ;  /* 0x00000006ff047e24 */ /* 0x002fe4000f8e00ff */
[----:B------:R-:W-:Y:S01]  /*f730*/  IMAD.U32 R5, RZ, RZ, UR7 ;  /* 0x00000007ff057e24 */ /* 0x000fe2000f8e00ff */
[----:B------:R-:W-:-:S05]  /*f740*/  PLOP3.LUT P2, PT, PT, PT, UP0, 0x80, 0x0 ;  /* 0x000000000000781c */ /* 0x000fca0003f4f008 */
[----:B------:R-:W-:Y:S01]  /*f750*/  @UP0 UIADD3 UR4, UP1, UR44, UR8, URZ ;  /* 0x000000082c040290 */ /* 0x000fe2000ff3e03f */
[----:B------:R0:W5:Y:S03]  /*f760*/  @P1 LDG.E R8, desc[UR54][R4.64] ;  /* 0x0000003604081981 */ /* 0x000166000c1e1900 */
[----:B------:R-:W-:Y:S01]  /*f770*/  @UP0 UIADD3.X UR5, UR45, UR9, URZ, UP1, !UPT ;  /* 0x000000092d050290 */ /* 0x000fe20008ffe43f */
[----:B------:R0:W5:Y:S01]  /*f780*/  @P0 LDG.E R9, desc[UR54][R2.64] ;  /* 0x0000003602090981 */ /* 0x000162000c1e1900 */
[----:B------:R-:W-:Y:S01]  /*f790*/  ULDC UR6, c[0x0][0x288] ;  /* 0x0000a20000067ab9 */ /* 0x000fe20000000800 */
[----:B------:R-:W-:Y:S02]  /*f7a0*/  IMAD.U32 R6, RZ, RZ, UR4 ;  /* 0x00000004ff067e24 */ /* 0x000fe4000f8e00ff */
[----:B------:R-:W-:Y:S02]  /*f7b0*/  IMAD.U32 R10, RZ, RZ, UR6 ;  /* 0x00000006ff0a7e24 */ /* 0x000fe4000f8e00ff */
[----:B------:R-:W-:-:S05]  /*f7c0*/  IMAD.U32 R7, RZ, RZ, UR5 ;  /* 0x00000005ff077e24 */ /* 0x000fca000f8e00ff */
[----:B------:R-:W3:Y:S04]  /*f7d0*/  @P2 LDG.E R10, desc[UR54][R6.64] ;  /* 0x00000036060a2981 */ /* 0x000ee8000c1e1900 */
[----:B---3--:R0:W-:Y:S01]  /*f7e0*/  STL [R1+0x1c], R10 ;  /* 0x00001c0a01007387 */ /* 0x0081e20000100800 */
[----:B------:R-:W-:Y:S05]  /*f7f0*/  @P2 BRA `(.L_x_2238) ;  /* 0x0000000000142947 */ /* 0x000fea0003800000 */
[----:B------:R-:W-:Y:S05]  /*f800*/  @!P0 BRA `(.L_x_2238) ;  /* 0x0000000000108947 */ /* 0x000fea0003800000 */
[----:B------:R-:W3:Y:S04]  /*f810*/  LDG.E R6, desc[UR54][R2.64] ;  /* 0x0000003602067981 */ /* 0x000ee8000c1e1900 */
[----:B0-----:R-:W3:Y:S02]  /*f820*/  LDG.E R2, desc[UR54][R2.64+0x4] ;  /* 0x0000043602027981 */ /* 0x001ee4000c1e1900 */
[----:B---3--:R-:W-:-:S05]  /*f830*/  IMAD.IADD R2, R2, 0x1, -R6 ;  /* 0x0000000102027824 */ /* 0x008fca00078e0a06 */
[----:B------:R1:W-:Y:S02]  /*f840*/  STL [R1+0x1c], R2 ;  /* 0x00001c0201007387 */ /* 0x0003e40000100800 */
.L_x_2238:
[----:B-----5:R-:W-:Y:S01]  /*f850*/  IMAD.IADD R6, R8, 0x1, R0 ;  /* 0x0000000108067824 */ /* 0x020fe200078e0200 */
[----:B------:R-:W-:Y:S01]  /*f860*/  ULDC.64 UR4, c[0x0][0x418] ;  /* 0x0001060000047ab9 */ /* 0x000fe20000000a00 */
[----:B0-----:R-:W-:Y:S01]  /*f870*/  IMAD.U32 R3, RZ, RZ, UR43 ;  /* 0x0000002bff037e24 */ /* 0x001fe2000f8e00ff */
[----:B------:R-:W-:Y:S01]  /*f880*/  UISETP.NE.U32.AND UP0, UPT, UR4, URZ, UPT ;  /* 0x0000003f0400728c */ /* 0x000fe2000bf05070 */
[----:B------:R-:W-:Y:S01]  /*f890*/  UMOV UR47, URZ ;  /* 0x0000003f002f7c82 */ /* 0x000fe20008000000 */
[----:B------:R-:W-:Y:S01]  /*f8a0*/  ULDC.64 UR6, c[0x0][0xa20] ;  /* 0x0002880000067ab9 */ /* 0x000fe20000000a00 */
[----:B------:R0:W-:Y:S01]  /*f8b0*/  STL [R1+0x18], R6 ;  /* 0x0000180601007387 */ /* 0x0001e20000100800 */
[----:B------:R-:W-:Y:S01]  /*f8c0*/  @P0 R2UR UR47, R9 ;  /* 0x00000000092f02ca */ /* 0x000fe200000e0000 */
[----:B------:R-:W-:Y:S01]  /*f8d0*/  UISETP.NE.AND.EX UP0, UPT, UR5, URZ, UPT, UP0 ;  /* 0x0000003f0500728c */ /* 0x000fe2000bf05300 */
[----:B------:R-:W-:Y:S01]  /*f8e0*/  ISETP.NE.U32.AND P0, PT, RZ, UR6, PT ;  /* 0x00000006ff007c0c */ /* 0x000fe2000bf05070 */
[----:B------:R0:W-:Y:S01]  /*f8f0*/  STL [R1+0x4], R3 ;  /* 0x0000040301007387 */ /* 0x0001e20000100800 */
[----:B------:R-:W-:Y:S01]  /*f900*/  ULDC UR4, c[0x0][0x424] ;  /* 0x0001090000047ab9 */ /* 0x000fe20000000800 */
[----:B------:R-:W-:Y:S01]  /*f910*/  ULDC UR5, c[0x0][0x2f0] ;  /* 0x0000bc0000057ab9 */ /* 0x000fe20000000800 */
[----:B------:R-:W-:Y:S01]  /*f920*/  ISETP.NE.AND.EX P0, PT, RZ, UR7, PT, P0 ;  /* 0x00000007ff007c0c */ /* 0x000fe2000bf05300 */
[----:B------:R-:W-:-:S04]  /*f930*/  USEL UR4, UR4, 0x1, UP0 ;  /* 0x0000000104047887 */ /* 0x000fc80008000000 */
[----:B------:R-:W-:-:S06]  /*f940*/  UIMAD UR4, UR4, UR5, URZ ;  /* 0x00000005040472a4 */ /* 0x000fcc000f8e023f */
[----:B-1----:R-:W-:Y:S02]  /*f950*/  IMAD.U32 R2, RZ, RZ, UR4 ;  /* 0x00000004ff027e24 */ /* 0x002fe4000f8e00ff */
[----:B0-----:R-:W-:Y:S05]  /*f960*/  @!P0 BRA `(.L_x_2239) ;  /* 0x0000000000188947 */ /* 0x001fea0003800000 */
[----:B------:R-:W-:-:S04]  /*f970*/  UIADD3 UR4, UP0, UR44, UR6, URZ ;  /* 0x000000062c047290 */ /* 0x000fc8000ff1e03f */
[----:B------:R-:W-:Y:S02]  /*f980*/  UIADD3.X UR5, UR45, UR7, URZ, UP0, !UPT ;  /* 0x000000072d057290 */ /* 0x000fe400087fe43f */
[----:B------:R-:W-:-:S04]  /*f990*/  IMAD.U32 R2, RZ, RZ, UR4 ;  /* 0x00000004ff027e24 */ /* 0x000fc8000f8e00ff */
[----:B------:R-:W-:-:S05]  /*f9a0*/  IMAD.U32 R3, RZ, RZ, UR5 ;  /* 0x00000005ff037e24 */ /* 0x000fca000f8e00ff */
[----:B------:R0:W5:Y:S01]  /*f9b0*/  LDG.E R2, desc[UR54][R2.64] ;  /* 0x0000003602027981 */ /* 0x000162000c1e1900 */
[----:B------:R-:W-:Y:S05]  /*f9c0*/  BRA `(.L_x_2240) ;  /* 0x0000000000107947 */ /* 0x000fea0003800000 */
.L_x_2239:
[----:B------:R-:W-:Y:S05]  /*f9d0*/  @!P1 BRA `(.L_x_2240) ;  /* 0x00000000000c9947 */ /* 0x000fea0003800000 */
[----:B------:R-:W3:Y:S04]  /*f9e0*/  LDG.E R2, desc[UR54][R4.64] ;  /* 0x0000003604027981 */ /* 0x000ee8000c1e1900 */
[----:B------:R-:W3:Y:S02]  /*f9f0*/  LDG.E R4, desc[UR54][R4.64+0x4] ;  /* 0x0000043604047981 */ /* 0x000ee4000c1e1900 */
[----:B---3--:R-:W-:-:S07]  /*fa00*/  IMAD.IADD R2, R4, 0x1, -R2 ;  /* 0x0000000104027824 */ /* 0x008fce00078e0a02 */
.L_x_2240:
[----:B------:R-:W3:Y:S04]  /*fa10*/  LDL R4, [R1+0x1c] ;  /* 0x00001c0001047983 */ /* 0x000ee80000100800 */
[----:B0-----:R-:W4:Y:S01]  /*fa20*/  LDL R3, [R1+0x14] ;  /* 0x0000140001037983 */ /* 0x001f220000100800 */
[----:B-----5:R-:W-:Y:S01]  /*fa30*/  IMAD.IADD R0, R2, 0x1, -R0 ;  /* 0x0000000102007824 */ /* 0x020fe200078e0a00 */
[----:B------:R-:W-:Y:S01]  /*fa40*/  BSSY B7, `(.L_x_2241) ;  /* 0x0000328000077945 */ /* 0x000fe20003800000 */
[----:B------:R-:W0:Y:S02]  /*fa50*/  LDC R2, c[0x0][0x448] ;  /* 0x00011200ff027b82 */ /* 0x000e240000000800 */
[----:B0-----:R-:W-:-:S13]  /*fa60*/  ISETP.NE.AND P0, PT, R2, 0x1, PT ;  /* 0x000000010200780c */ /* 0x001fda0003f05270 */
[----:B------:R-:W0:Y:S01]  /*fa70*/  @P0 LDC R2, c[0x0][0x450] ;  /* 0x00011400ff020b82 */ /* 0x000e220000000800 */
[----:B---3--:R-:W-:-:S07]  /*fa80*/  IMAD.MOV.U32 R5, RZ, RZ, R4 ;  /* 0x000000ffff057224 */ /* 0x008fce00078e0004 */
[----:B------:R-:W1:Y:S01]  /*fa90*/  @P0 LDC R4, c[0x0][0x44c] ;  /* 0x00011300ff040b82 */ /* 0x000e620000000800 */
[----:B----4-:R-:W-:-:S04]  /*faa0*/  IMAD.SHL.U32 R3, R3, 0x80, RZ ;  /* 0x0000008003037824 */ /* 0x010fc800078e00ff */
[----:B------:R-:W-:-:S04]  /*fab0*/  VIADD R3, R3, 0x7f ;  /* 0x0000007f03037836 */ /* 0x000fc80000000000 */
[----:B-1----:R-:W-:-:S05]  /*fac0*/  @P0 IMAD.HI.U32 R4, R3, R4, RZ ;  /* 0x0000000403040227 */ /* 0x002fca00078e00ff */
[----:B0-----:R-:W-:Y:S01]  /*fad0*/  @P0 SHF.R.U32.HI R3, RZ, R2, R4 ;  /* 0x00000002ff030219 */ /* 0x001fe20000011604 */
[C---:B------:R-:W-:Y:S01]  /*fae0*/  VIADD R2, R0.reuse, 0x9f ;  /* 0x0000009f00027836 */ /* 0x040fe20000000000 */
[----:B------:R-:W-:-:S03]  /*faf0*/  IADD3 R0, R0, 0xa0, -R5 ;  /* 0x000000a000007810 */ /* 0x000fc60007ffe805 */
[----:B------:R-:W-:-:S04]  /*fb00*/  IMAD.HI R2, R2, 0x66666667, RZ ;  /* 0x6666666702027827 */ /* 0x000fc800078e02ff */
[----:B------:R-:W-:Y:S01]  /*fb10*/  IMAD.IADD R0, R0, 0x1, R3 ;  /* 0x0000000100007824 */ /* 0x000fe200078e0203 */
[----:B------:R-:W-:-:S03]  /*fb20*/  SHF.R.U32.HI R3, RZ, 0x1f, R2 ;  /* 0x0000001fff037819 */ /* 0x000fc60000011602 */
[----:B------:R-:W-:Y:S01]  /*fb30*/  IMAD.HI R0, R0, 0x66666667, RZ ;  /* 0x6666666700007827 */ /* 0x000fe200078e02ff */
[----:B------:R-:W-:-:S04]  /*fb40*/  LEA.HI.SX32 R3, R2, R3, 0x1a ;  /* 0x0000000302037211 */ /* 0x000fc800078fd2ff */
[----:B------:R-:W-:-:S04]  /*fb50*/  SHF.R.U32.HI R2, RZ, 0x1f, R0 ;  /* 0x0000001fff027819 */ /* 0x000fc80000011600 */
[----:B------:R-:W-:-:S04]  /*fb60*/  LEA.HI.SX32 R2, R0, R2, 0x1a ;  /* 0x0000000200027211 */ /* 0x000fc800078fd2ff */
[----:B------:R-:W-:-:S04]  /*fb70*/  VIMNMX R19, R3, R2, PT ;  /* 0x0000000203137248 */ /* 0x000fc80003fe0100 */
[----:B------:R-:W-:-:S13]  /*fb80*/  ISETP.GT.AND P0, PT, R19, RZ, PT ;  /* 0x000000ff1300720c */ /* 0x000fda0003f04270 */
        /* <DEDUP_REMOVED lines=19> */
.L_x_2242:
        /* <DEDUP_REMOVED lines=20> */
.L_x_2245:
[----:B------:R-:W-:Y:S05]  /*fe00*/  BSYNC B6 ;  /* 0x0000000000067941 */ /* 0x000fea0003800000 */
.L_x_2244:
[----:B------:R-:W-:Y:S01]  /*fe10*/  VIADD R0, R17, 0xa400 ;  /* 0x0000a40011007836 */ /* 0x000fe20000000000 */
[----:B------:R-:W-:Y:S04]  /*fe20*/  BSSY B6, `(.L_x_2246) ;  /* 0x0000014000067945 */ /* 0x000fe80003800000 */
[----:B------:R-:W-:-:S04]  /*fe30*/  LOP3.LUT P0, RZ, R0, 0x3ff, RZ, 0xc0, !PT ;  /* 0x000003ff00ff7812 */ /* 0x000fc8000780c0ff */
[----:B------:R-:W-:-:S09]  /*fe40*/  P2R R16, PR, RZ, 0x1 ;  /* 0x00000001ff107803 */ /* 0x000fd20000000000 */
        /* <DEDUP_REMOVED lines=17> */
.L_x_2247:
[----:B------:R-:W-:Y:S05]  /*ff60*/  BSYNC B6 ;  /* 0x0000000000067941 */ /* 0x000fea0003800000 */
.L_x_2246:
        /* <DEDUP_REMOVED lines=20> */
.L_x_2249:
[----:B------:R-:W-:Y:S05]  /*100b0*/  BSYNC B6 ;  /* 0x0000000000067941 */ /* 0x000fea0003800000 */
.L_x_2248:
[----:B------:R-:W-:Y:S01]  /*100c0*/  ISETP.NE.AND P6, PT, R16, RZ, PT ;  /* 0x000000ff1000720c */ /* 0x000fe20003fc5270 */
[----:B------:R-:W-:-:S12]  /*100d0*/  BSSY B6, `(.L_x_2250) ;  /* 0x0000012000067945 */ /* 0x000fd80003800000 */
        /* <DEDUP_REMOVED lines=17> */
.L_x_2251:
[----:B------:R-:W-:Y:S05]  /*101f0*/  BSYNC B6 ;  /* 0x0000000000067941 */ /* 0x000fea0003800000 */
.L_x_2250:
        /* <DEDUP_REMOVED lines=9> */
[----:B------:R-:W0:Y:S01]  /*10290*/  S2R R0, SR_TID.X ;  /* 0x0000000000007919 */ /* 0x000e220000002100 */
[----:B------:R-:W-:-:S03]  /*102a0*/  ULDC.64 UR4, c[0x0][0xa08] ;  /* 0x0002820000047ab9 */ /* 0x000fc60000000a00 */
[----:B---3--:R1:W3:Y:S01]  /*102b0*/  @P0 LDG.E R8, desc[UR54][R2.64] ;  /* 0x0000003602080981 */ /* 0x0082e2000c1e1900 */
[----:B0-----:R-:W-:-:S04]  /*102c0*/  SHF.R.U32.HI R0, RZ, 0x5, R0 ;  /* 0x00000005ff007819 */ /* 0x001fc80000011600 */
[----:B------:R-:W-:Y:S01]  /*102d0*/  LOP3.LUT R0, R0, 0x3, RZ, 0xc0, !PT ;  /* 0x0000000300007812 */ /* 0x000fe200078ec0ff */
[----:B-1----:R-:W0:Y:S01]  /*102e0*/  LDC.64 R2, c[0x0][0x418] ;  /* 0x00010600ff027b82 */ /* 0x002e220000000a00 */
[----:B---3--:R-:W-:Y:S01]  /*102f0*/  SHF.R.S32.HI R9, RZ, 0x1f, R8 ;  /* 0x0000001fff097819 */ /* 0x008fe20000011408 */
[----:B------:R1:W-:Y:S01]  /*10300*/  @P0 STL [R1+0x4], R8 ;  /* 0x0000040801000387 */ /* 0x0003e20000100800 */
[----:B0-----:R-:W-:Y:S01]  /*10310*/  LOP3.LUT P0, RZ, R2, UR4, RZ, 0xfc, !PT ;  /* 0x0000000402ff7c12 */ /* 0x001fe2000f80fcff */
[----:B------:R-:W-:Y:S02]  /*10320*/  UMOV UR4, 0xffffffff ;  /* 0xffffffff00047882 */ /* 0x000fe40000000000 */
[----:B------:R1:W-:Y:S01]  /*10330*/  STL [R1+0x8], R9 ;  /* 0x0000080901007387 */ /* 0x0003e20000100800 */
[----:B------:R-:W-:-:S04]  /*10340*/  LOP3.LUT P0, RZ, R3, UR5, RZ, 0xfc, P0 ;  /* 0x0000000503ff7c12 */ /* 0x000fc8000800fcff */
[----:B------:R-:W-:Y:S01]  /*10350*/  SEL R16, R8, RZ, !P0 ;  /* 0x000000ff08107207 */ /* 0x000fe20004000000 */
[----:B------:R-:W-:Y:S08]  /*10360*/  BRA.DIV UR4, `(.L_x_2252) ;  /* 0x0000003e04247947 */ /* 0x000ff0000b800000 */
[----:B------:R0:W3:Y:S02]  /*10370*/  SHFL.IDX PT, R14, R0, RZ, 0x1f ;  /* 0x00001fff000e7589 */ /* 0x0000e400000e0000 */
.L_x_2327:
[----:B------:R-:W-:Y:S02]  /*10380*/  PLOP3.LUT P1, PT, PT, PT, PT, 0x8, 0x0 ;  /* 0x000000000000781c */ /* 0x000fe40003f2e170 */
[----:B---3--:R-:W-:Y:S02]  /*10390*/  ISETP.NE.AND P0, PT, R14, RZ, PT ;  /* 0x000000ff0e00720c */ /* 0x008fe40003f05270 */
[----:B0-----:R-:W-:-:S05]  /*103a0*/  P2R R0, PR, RZ, 0x2 ;  /* 0x00000002ff007803 */ /* 0x001fca0000000000 */
[----:B------:R0:W-:Y:S06]  /*103b0*/  STL [R1+0xc], R0 ;  /* 0x00000c0001007387 */ /* 0x0001ec0000100800 */
[----:B------:R-:W-:Y:S05]  /*103c0*/  @P0 BRA `(.L_x_2253) ;  /* 0x0000000400880947 */ /* 0x000fea0003800000 */
[----:B------:R-:W-:Y:S01]  /*103d0*/  UMOV UR4, 0xffffffff ;  /* 0xffffffff00047882 */ /* 0x000fe20000000000 */
[----:B0-----:R-:W-:Y:S02]  /*103e0*/  VIADD R0, R19, 0xffffffff ;  /* 0xffffffff13007836 */ /* 0x001fe40000000000 */
[----:B------:R-:W-:Y:S05]  /*103f0*/  BRA.DIV UR4, `(.L_x_2254) ;  /* 0x0000003e04207947 */ /* 0x000fea000b800000 */
[----:B------:R-:W-:-:S13]  /*10400*/  ELECT P6, URZ, PT ;  /* 0x00000000003f782f */ /* 0x000fda00038c0000 */
.L_x_2330:
        /* <DEDUP_REMOVED lines=21> */
.L_x_2255:
[----:B0-----:R-:W3:Y:S01]  /*10560*/  LDL R3, [R1] ;  /* 0x0000000001037983 */ /* 0x001ee20000100800 */
[----:B------:R-:W-:Y:S01]  /*10570*/  IMAD R2, R18, 0x8, R17 ;  /* 0x0000000812027824 */ /* 0x000fe200078e0211 */
[----:B-1----:R-:W0:Y:S02]  /*10580*/  S2R R8, SR_TID.X ;  /* 0x0000000000087919 */ /* 0x002e240000002100 */
[----:B0-----:R-:W-:-:S04]  /*10590*/  LOP3.LUT R8, R8, 0x7f, RZ, 0xc0, !PT ;  /* 0x0000007f08087812 */ /* 0x001fc800078ec0ff */
[----:B------:R-:W-:Y:S02]  /*105a0*/  ISETP.NE.AND P1, PT, R8, RZ, PT ;  /* 0x000000ff0800720c */ /* 0x000fe40003f25270 */
[----:B---3--:R-:W-:-:S04]  /*105b0*/  SHF.L.U32 R3, R3, 0x1f, RZ ;  /* 0x0000001f03037819 */ /* 0x008fc800000006ff */
[----:B------:R-:W0:Y:S02]  /*105c0*/  SYNCS.PHASECHK.TRANS64.TRYWAIT P0, [R2+URZ+0x29880], R3 ;  /* 0x02988003020075a7 */ /* 0x000e24000800017f */
[----:B0-----:R-:W-:Y:S05]  /*105d0*/  @!P0 BRA `(.L_x_2256) ;  /* 0x0000003800c88947 */ /* 0x001fea0003800000 */
.L_x_2331:
        /* <DEDUP_REMOVED lines=8> */
.L_x_2257:
[----:B------:R-:W3:Y:S01]  /*10660*/  LDL R5, [R1+0x18] ;  /* 0x0000180001057983 */ /* 0x000ee20000100800 */
        /* <DEDUP_REMOVED lines=11> */
[----:B---3--:R-:W-:-:S05]  /*10720*/  IMAD R0, R0, 0xa0, R5 ;  /* 0x000000a000007824 */ /* 0x008fca00078e0205 */
[----:B------:R-:W-:-:S13]  /*10730*/  R2UR UR35, R0 ;  /* 0x00000000002372ca */ /* 0x000fda00000e0000 */
[----:B------:R1:W-:Y:S01]  /*10740*/  UTMALDG.4D [UR32], [UR4], desc[UR6] ;  /* 0x00000620040075b4 */ /* 0x0003e20008019000 */
[----:B------:R-:W3:Y:S02]  /*10750*/  SYNCS.PHASECHK.TRANS64.TRYWAIT P0, [R2+URZ+0x29840], R3 ;  /* 0x02984003020075a7 */ /* 0x000ee4000800017f */
[----:B-1-3--:R-:W-:Y:S05]  /*10760*/  @!P0 BRA `(.L_x_2258) ;  /* 0x0000003800788947 */ /* 0x00afea0003800000 */
.L_x_2332:
        /* <DEDUP_REMOVED lines=8> */
.L_x_2259:
[----:B------:R-:W-:Y:S01]  /*107f0*/  R2UR UR27, R0 ;  /* 0x00000000001b72ca */ /* 0x000fe200000e0000 */
[----:B------:R-:W-:Y:S01]  /*10800*/  IMAD R0, R18, 0x7800, R17 ;  /* 0x0000780012007824 */ /* 0x000fe200078e0211 */
        /* <DEDUP_REMOVED lines=8> */
[----:B------:R-:W-:Y:S01]  /*10890*/  UMOV UR26, URZ ;  /* 0x0000003f001a7c82 */ /* 0x000fe20008000000 */
[----:B------:R-:W-:Y:S01]  /*108a0*/  UMOV UR28, UR36 ;  /* 0x00000024001c7c82 */ /* 0x000fe20008000000 */
[----:B------:R-:W-:Y:S01]  /*108b0*/  P2R R0, PR, RZ, 0x1 ;  /* 0x00000001ff007803 */ /* 0x000fe20000000000 */
[----:B------:R-:W-:Y:S01]  /*108c0*/  UMOV UR18, 0x40 ;  /* 0x0000004000127882 */ /* 0x000fe20000000000 */
[----:B------:R-:W-:Y:S01]  /*108d0*/  UMOV UR20, UR36 ;  /* 0x0000002400147c82 */ /* 0x000fe20008000000 */
[----:B------:R-:W-:Y:S01]  /*108e0*/  UIADD3 UR25, UR25, 0x29830, URZ ;  /* 0x0002983019197890 */ /* 0x000fe2000fffe03f */
[----:B------:R-:W-:Y:S01]  /*108f0*/  UMOV UR19, UR27 ;  /* 0x0000001b00137c82 */ /* 0x000fe20008000000 */
[----:B------:R-:W-:-:S02]  /*10900*/  UMOV UR21, UR29 ;  /* 0x0000001d00157c82 */ /* 0x000fc40008000000 */
[----:B------:R-:W-:Y:S01]  /*10910*/  UIADD3 UR24, UR8, 0x1a400, URZ ;  /* 0x0001a40008187890 */ /* 0x000fe2000fffe03f */
[----:B------:R3:W-:Y:S01]  /*10920*/  STL [R1+0xc], R0 ;  /* 0x00000c0001007387 */ /* 0x0007e20000100800 */
[----:B------:R-:W-:Y:S02]  /*10930*/  UIADD3 UR16, UR8, 0x1cc00, URZ ;  /* 0x0001cc0008107890 */ /* 0x000fe4000fffe03f */
[----:B------:R-:W-:Y:S01]  /*10940*/  UIADD3 UR8, UR8, 0x1f400, URZ ;  /* 0x0001f40008087890 */ /* 0x000fe2000fffe03f */
        /* <DEDUP_REMOVED lines=8> */
[----:B------:R3:W-:Y:S02]  /*109d0*/  UTMALDG.4D [UR8], [UR4], desc[UR6] ;  /* 0x00000608040075b4 */ /* 0x0007e40008019000 */
[----:B---3--:R-:W-:Y:S01]  /*109e0*/  NOP ;  /* 0x0000000000007918 */ /* 0x008fe20000000000 */
.L_x_2253:
[----:B------:R-:W-:Y:S05]  /*109f0*/  WARPSYNC.ALL ;  /* 0x0000000000007948 */ /* 0x000fea0003800000 */
[----:B0-----:R-:W-:Y:S01]  /*10a00*/  VIADD R0, R17, 0x14400 ;  /* 0x0001440011007836 */ /* 0x001fe20000000000 */
[----:B------:R-:W-:Y:S01]  /*10a10*/  USHF.R.S32.HI UR4, URZ, 0x1f, UR47 ;  /* 0x0000001f3f047899 */ /* 0x000fe2000801142f */
        /* <DEDUP_REMOVED lines=15> */
[----:B-1----:R-:W-:Y:S01]  /*10b10*/  MOV R2, 0x0 ;  /* 0x0000000000027802 */ /* 0x002fe20000000f00 */
        /* <DEDUP_REMOVED lines=15> */
.L_x_2261:
[----:B------:R-:W-:Y:S05]  /*10c10*/  BSYNC B6 ;  /* 0x0000000000067941 */ /* 0x000fea0003800000 */
.L_x_2260:
[----:B------:R-:W3:Y:S01]  /*10c20*/  LDL R10, [R1+0x14] ;  /* 0x00001400010a7983 */ /* 0x000ee20000100800 */
[----:B------:R-:W0:Y:S01]  /*10c30*/  LDC R5, c[0x0][0x448] ;  /* 0x00011200ff057b82 */ /* 0x000e220000000800 */
[----:B------:R-:W-:Y:S01]  /*10c40*/  ULDC.64 UR8, c[0x0][0x2d8] ;  /* 0x0000b60000087ab9 */ /* 0x000fe20000000a00 */
[----:B-1----:R-:W1:Y:S01]  /*10c50*/  S2R R2, SR_TID.X ;  /* 0x0000000000027919 */ /* 0x002e620000002100 */
[----:B0-----:R-:W-:Y:S01]  /*10c60*/  ISETP.NE.AND P0, PT, R5, 0x1, PT ;  /* 0x000000010500780c */ /* 0x001fe20003f05270 */
[----:B------:R-:W0:Y:S01]  /*10c70*/  S2R R6, SR_TID.X ;  /* 0x0000000000067919 */ /* 0x000e220000002100 */
[----:B-1----:R-:W-:-:S11]  /*10c80*/  LOP3.LUT R0, R2, 0x7f, RZ, 0xc0, !PT ;  /* 0x0000007f02007812 */ /* 0x002fd600078ec0ff */
[----:B------:R-:W1:Y:S01]  /*10c90*/  @P0 LDC R3, c[0x0][0x44c] ;  /* 0x00011300ff030b82 */ /* 0x000e620000000800 */
[----:B------:R-:W-:Y:S01]  /*10ca0*/  IMAD.SHL.U32 R2, R2, 0x20, RZ ;  /* 0x0000002002027824 */ /* 0x000fe200078e00ff */
[----:B------:R-:W-:-:S06]  /*10cb0*/  SHF.R.U32.HI R0, RZ, 0x2, R0 ;  /* 0x00000002ff007819 */ /* 0x000fcc0000011600 */
[----:B------:R-:W4:Y:S01]  /*10cc0*/  @P0 LDC R4, c[0x0][0x450] ;  /* 0x00011400ff040b82 */ /* 0x000f220000000800 */
[----:B------:R-:W-:Y:S01]  /*10cd0*/  LOP3.LUT R2, R0, 0x60, R2, 0xf8, !PT ;  /* 0x0000006000027812 */ /* 0x000fe200078ef802 */
[----:B------:R-:W-:Y:S01]  /*10ce0*/  UIMAD UR6, UR44, UR8, URZ ;  /* 0x000000082c0672a4 */ /* 0x000fe2000f8e023f */
[----:B------:R-:W-:Y:S01]  /*10cf0*/  UMOV UR4, UR50 ;  /* 0x0000003200047c82 */ /* 0x000fe20008000000 */
[----:B------:R-:W-:Y:S02]  /*10d00*/  UMOV UR5, UR45 ;  /* 0x0000002d00057c82 */ /* 0x000fe40008000000 */
[----:B------:R-:W-:Y:S02]  /*10d10*/  UIMAD UR6, UR36, UR9, UR6 ;  /* 0x00000009240672a4 */ /* 0x000fe4000f8e0206 */
[----:B------:R-:W-:-:S03]  /*10d20*/  UIMAD.WIDE.U32 UR4, UR36, UR8, UR4 ;  /* 0x00000008240472a5 */ /* 0x000fc6000f8e0004 */
[----:B------:R-:W-:Y:S01]  /*10d30*/  ULDC.64 UR8, c[0x0][0x2e0] ;  /* 0x0000b80000087ab9 */ /* 0x000fe20000000a00 */
[----:B------:R-:W-:Y:S02]  /*10d40*/  UIADD3 UR5, UR5, UR6, URZ ;  /* 0x0000000605057290 */ /* 0x000fe4000fffe03f */
[----:B------:R-:W-:Y:S02]  /*10d50*/  UIMAD UR6, UR37, UR8, URZ ;  /* 0x00000008250672a4 */ /* 0x000fe4000f8e023f */
[----:B------:R-:W-:Y:S02]  /*10d60*/  UIMAD.WIDE.U32 UR4, UR43, UR8, UR4 ;  /* 0x000000082b0472a5 */ /* 0x000fe4000f8e0004 */
[----:B------:R-:W-:-:S03]  /*10d70*/  UIMAD UR6, UR43, UR9, UR6 ;  /* 0x000000092b0672a4 */ /* 0x000fc6000f8e0206 */
[----:B------:R-:W-:Y:S01]  /*10d80*/  ULDC.64 UR8, c[0x0][0x2d0] ;  /* 0x0000b40000087ab9 */ /* 0x000fe20000000a00 */
[----:B------:R-:W-:Y:S01]  /*10d90*/  UIADD3 UR5, UR5, UR6, URZ ;  /* 0x0000000605057290 */ /* 0x000fe2000fffe03f */
[----:B0-----:R-:W-:-:S05]  /*10da0*/  IMAD.SHL.U32 R6, R6, 0x10, RZ ;  /* 0x0000001006067824 */ /* 0x001fca00078e00ff */
[----:B------:R-:W-:-:S04]  /*10db0*/  LOP3.LUT R6, R6, 0x30, RZ, 0xc0, !PT ;  /* 0x0000003006067812 */ /* 0x000fc800078ec0ff */
[----:B------:R-:W-:Y:S01]  /*10dc0*/  LOP3.LUT R8, R6, 0x40, RZ, 0xfc, !PT ;  /* 0x0000004006087812 */ /* 0x000fe200078efcff */
[----:B---3--:R-:W-:-:S04]  /*10dd0*/  IMAD R0, R10, 0x80, R2 ;  /* 0x000000800a007824 */ /* 0x008fc800078e0202 */
[----:B-1----:R-:W-:-:S04]  /*10de0*/  @P0 IMAD.HI.U32 R3, R0, R3, RZ ;  /* 0x0000000300030227 */ /* 0x002fc800078e00ff */
[----:B------:R-:W-:Y:S01]  /*10df0*/  IMAD.MOV.U32 R2, RZ, RZ, R0 ;  /* 0x000000ffff027224 */ /* 0x000fe200078e0000 */
[----:B----4-:R-:W-:-:S04]  /*10e00*/  @P0 SHF.R.U32.HI R2, RZ, R4, R3 ;  /* 0x00000004ff020219 */ /* 0x010fc80000011603 */
[--C-:B------:R-:W-:Y:S01]  /*10e10*/  SHF.R.S32.HI R4, RZ, 0x1f, R2.reuse ;  /* 0x0000001fff047819 */ /* 0x100fe20000011402 */
[----:B------:R-:W-:-:S04]  /*10e20*/  IMAD.MOV R3, RZ, RZ, -R2 ;  /* 0x000000ffff037224 */ /* 0x000fc800078e0a02 */
[----:B------:R-:W-:Y:S02]  /*10e30*/  IMAD R0, R5, R3, R0 ;  /* 0x0000000305007224 */ /* 0x000fe400078e0200 */
[----:B------:R-:W-:Y:S02]  /*10e40*/  IMAD R4, R4, UR8, RZ ;  /* 0x0000000804047c24 */ /* 0x000fe4000f8e02ff */
[----:B------:R-:W-:Y:S02]  /*10e50*/  IMAD.U32 R3, RZ, RZ, UR8 ;  /* 0x00000008ff037e24 */ /* 0x000fe4000f8e00ff */
[C---:B------:R-:W-:Y:S02]  /*10e60*/  IMAD R4, R2.reuse, UR9, R4 ;  /* 0x0000000902047c24 */ /* 0x040fe4000f8e0204 */
        /* <DEDUP_REMOVED lines=11> */
[----:B------:R0:W5:Y:S01]  /*10f20*/  LDL R8, [R1+0x28] ;  /* 0x0000280001087983 */ /* 0x0001620000100800 */
[----:B------:R-:W1:Y:S01]  /*10f30*/  S2R R7, SR_TID.X ;  /* 0x0000000000077919 */ /* 0x000e620000002100 */
[----:B------:R-:W-:-:S02]  /*10f40*/  LOP3.LUT R6, R6, 0x80, RZ, 0xfc, !PT ;  /* 0x0000008006067812 */ /* 0x000fc400078efcff */
[----:B------:R-:W-:Y:S02]  /*10f50*/  IADD3.X R0, R3, UR5, R0, P0, !PT ;  /* 0x0000000503007c10 */ /* 0x000fe400087fe400 */
[----:B------:R-:W-:Y:S01]  /*10f60*/  ISETP.GE.AND P2, PT, R6, UR4, PT ;  /* 0x0000000406007c0c */ /* 0x000fe2000bf46270 */
[----:B-1----:R-:W-:-:S05]  /*10f70*/  IMAD.SHL.U32 R9, R7, 0x10, RZ ;  /* 0x0000001007097824 */ /* 0x002fca00078e00ff */
[----:B------:R-:W-:-:S04]  /*10f80*/  LOP3.LUT R9, R9, 0x30, RZ, 0xc0, !PT ;  /* 0x0000003009097812 */ /* 0x000fc800078ec0ff */
[----:B------:R-:W-:Y:S01]  /*10f90*/  ISETP.GE.AND P0, PT, R9, UR4, PT ;  /* 0x0000000409007c0c */ /* 0x000fe2000bf06270 */
[----:B------:R-:W-:-:S03]  /*10fa0*/  UMOV UR4, 0xffffffff ;  /* 0xffffffff00047882 */ /* 0x000fc60000000000 */
[----:B0-----:R-:W-:Y:S09]  /*10fb0*/  BRA.DIV UR4, `(.L_x_2262) ;  /* 0x0000003204787947 */ /* 0x001ff2000b800000 */
[----:B------:R-:W0:Y:S02]  /*10fc0*/  S2R R6, SR_TID.X ;  /* 0x0000000000067919 */ /* 0x000e240000002100 */
[----:B0-----:R-:W-:Y:S02]  /*10fd0*/  LOP3.LUT R7, R6, 0x7f, RZ, 0xc0, !PT ;  /* 0x0000007f06077812 */ /* 0x001fe400078ec0ff */
[----:B------:R-:W3:Y:S02]  /*10fe0*/  LDL.LU R6, [R1+0x1c] ;  /* 0x00001c0001067983 */ /* 0x000ee40000300800 */
[----:B------:R-:W-:-:S05]  /*10ff0*/  SHF.R.U32.HI R7, RZ, 0x2, R7 ;  /* 0x00000002ff077819 */ /* 0x000fca0000011607 */
[----:B------:R-:W-:Y:S02]  /*11000*/  IMAD R3, R10, 0x80, R7 ;  /* 0x000000800a037824 */ /* 0x000fe400078e0207 */
[----:B---3--:R-:W-:Y:S02]  /*11010*/  IMAD R2, R6, R5, RZ ;  /* 0x0000000506027224 */ /* 0x008fe400078e02ff */
[----:B------:R-:W0:Y:S03]  /*11020*/  SHFL.IDX PT, R5, R4, RZ, 0x1c1f ;  /* 0x001c1fff04057589 */ /* 0x000e2600000e0000 */
[----:B------:R-:W-:Y:S01]  /*11030*/  ISETP.GE.AND P4, PT, R3, R2, PT ;  /* 0x000000020300720c */ /* 0x000fe20003f86270 */
[----:B------:R-:W1:-:S12]  /*11040*/  SHFL.IDX PT, R6, R0, RZ, 0x1c1f ;  /* 0x001c1fff00067589 */ /* 0x000e5800000e0000 */
[----:B0-----:R-:W-:-:S05]  /*11050*/  @!P4 IADD3 R5, P3, R9, R5, RZ ;  /* 0x000000050905c210 */ /* 0x001fca0007f7e0ff */
[----:B-1----:R-:W-:-:S04]  /*11060*/  @!P4 IMAD.X R6, RZ, RZ, R6, P3 ;  /* 0x000000ffff06c224 */ /* 0x002fc800018e0606 */
[----:B------:R-:W-:Y:S02]  /*11070*/  @!P4 IMAD.MOV.U32 R7, RZ, RZ, R6 ;  /* 0x000000ffff07c224 */ /* 0x000fe400078e0006 */
        /* <DEDUP_REMOVED lines=27> */
.L_x_2341:
        /* <DEDUP_REMOVED lines=12> */
.L_x_2264:
[----:B------:R-:W-:Y:S05]  /*112f0*/  BSYNC B0 ;  /* 0x0000000000007941 */ /* 0x000fea0003800000 */
.L_x_2263:
[----:B------:R-:W-:Y:S01]  /*11300*/  NOP ;  /* 0x0000000000007918 */ /* 0x000fe20000000000 */
[----:B------:R-:W-:-:S13]  /*11310*/  PLOP3.LUT P0, PT, PT, PT, PT, 0x80, 0x0 ;  /* 0x000000000000781c */ /* 0x000fda0003f0f070 */
.L_x_2265:
[----:B------:R-:W-:Y:S02]  /*11320*/  PLOP3.LUT P1, PT, P1, P0, PT, 0xa2, 0x0 ;  /* 0x000000000000781c */ /* 0x000fe40000f21472 */
[----:B------:R-:W-:-:S08]  /*11330*/  @P0 R2UR P1, UR4, R17 ;  /* 0x00000000110402ca */ /* 0x000fd00000020000 */
[----:B------:R-:W-:-:S05]  /*11340*/  @P0 PLOP3.LUT P0, PT, P1, PT, PT, 0x80, 0x0 ;  /* 0x000000000000081c */ /* 0x000fca0000f0f070 */
[----:B------:R-:W-:Y:S01]  /*11350*/  @!P1 SYNCS.ARRIVE.TRANS64.RED.A0T1 RZ, [UR4+0x29800], RZ ;  /* 0x029800ffffff99a7 */ /* 0x000fe20008200404 */
[----:B------:R-:W-:Y:S07]  /*11360*/  @!P1 ARRIVES.LDGSTSBAR.64.TRANSCNT [UR4+0x29800] ;  /* 0x02980000ff0099b0 */ /* 0x000fee0008000a84 */
[----:B------:R-:W-:Y:S05]  /*11370*/  @P0 BRA.U.ANY `(.L_x_2265) ;  /* 0xfffffffd00e80947 */ /* 0x000fea000393ffff */
[----:B-1----:R-:W3:Y:S02]  /*11380*/  LDL.LU R2, [R1+0x2c] ;  /* 0x00002c0001027983 */ /* 0x002ee40000300800 */
[----:B---3--:R-:W-:-:S05]  /*11390*/  VIADD R2, R2, 0x1 ;  /* 0x0000000102027836 */ /* 0x008fca0000000000 */
        /* <DEDUP_REMOVED lines=9> */
[----:B-1-3--:R-:W-:Y:S05]  /*11430*/  @!P0 BRA `(.L_x_2267) ;  /* 0x0000003000b88947 */ /* 0x00afea0003800000 */
.L_x_2342:
[----:B------:R-:W-:Y:S05]  /*11440*/  BSYNC B0 ;  /* 0x0000000000007941 */ /* 0x000fea0003800000 */
.L_x_2266:
[----:B------:R-:W-:-:S13]  /*11450*/  ISETP.GE.AND P0, PT, R19, 0x2, PT ;  /* 0x000000021300780c */ /* 0x000fda0003f06270 */
[----:B------:R-:W-:Y:S05]  /*11460*/  @!P0 BRA `(.L_x_2268) ;  /* 0x0000001000048947 */ /* 0x000fea0003800000 */
[----:B-1----:R1:W5:Y:S01]  /*11470*/  LDL.LU R0, [R1] ;  /* 0x0000000001007983 */ /* 0x0023620000300800 */
[----:B------:R-:W-:Y:S02]  /*11480*/  VIADD R2, R19, 0xfffffffe ;  /* 0xfffffffe13027836 */ /* 0x000fe40000000000 */
[----:B------:R-:W-:-:S07]  /*11490*/  IMAD.MOV.U32 R3, RZ, RZ, R18 ;  /* 0x000000ffff037224 */ /* 0x000fce00078e0012 */
.L_x_2290:
[----:B0-----:R-:W3:Y:S01]  /*114a0*/  LDL R4, [R1+0xc] ;  /* 0x00000c0001047983 */ /* 0x001ee20000100800 */
[----:B------:R-:W-:Y:S01]  /*114b0*/  VIADD R18, R3, 0x1 ;  /* 0x0000000103127836 */ /* 0x000fe20000000000 */
[----:B------:R-:W-:Y:S05]  /*114c0*/  YIELD ;  /* 0x0000000000007946 */ /* 0x000fea0003800000 */
[C---:B------:R-:W-:Y:S01]  /*114d0*/  ISETP.NE.AND P0, PT, R18.reuse, 0x2, PT ;  /* 0x000000021200780c */ /* 0x040fe20003f05270 */
[----:B------:R-:W-:Y:S03]  /*114e0*/  BSSY B0, `(.L_x_2269) ;  /* 0x0000089000007945 */ /* 0x000fe60003800000 */
[----:B------:R-:W-:-:S02]  /*114f0*/  SEL R18, R18, RZ, P0 ;  /* 0x000000ff12127207 */ /* 0x000fc40000000000 */
[----:B---3--:R-:W-:Y:S02]  /*11500*/  ISETP.NE.AND P1, PT, R4, RZ, PT ;  /* 0x000000ff0400720c */ /* 0x008fe40003f25270 */
[----:B------:R-:W-:-:S04]  /*11510*/  SEL R4, RZ, 0x1, P0 ;  /* 0x00000001ff047807 */ /* 0x000fc80000000000 */
[----:B-----5:R-:W-:-:S05]  /*11520*/  LOP3.LUT R9, R0, R4, RZ, 0x3c, !PT ;  /* 0x0000000400097212 */ /* 0x020fca00078e3cff */
[----:B------:R3:W-:Y:S02]  /*11530*/  STL [R1], R9 ;  /* 0x0000000901007387 */ /* 0x0007e40000100800 */
[----:B------:R-:W-:Y:S05]  /*11540*/  @!P1 BRA `(.L_x_2270) ;  /* 0x0000000800089947 */ /* 0x000fea0003800000 */
[----:B------:R-:W-:Y:S01]  /*11550*/  ULDC.64 UR4, c[0x0][0x418] ;  /* 0x0001060000047ab9 */ /* 0x000fe20000000a00 */
[----:B0-----:R-:W-:Y:S01]  /*11560*/  IMAD.MOV.U32 R8, RZ, RZ, R2 ;  /* 0x000000ffff087224 */ /* 0x001fe200078e0002 */
        /* <DEDUP_REMOVED lines=22> */
.L_x_2271:
[----:B------:R-:W0:Y:S01]  /*116d0*/  S2R R4, SR_TID.X ;  /* 0x0000000000047919 */ /* 0x000e220000002100 */
[----:B------:R-:W-:Y:S01]  /*116e0*/  IMAD R5, R18, 0x8, R17 ;  /* 0x0000000812057824 */ /* 0x000fe200078e0211 */
[----:B------:R-:W-:Y:S01]  /*116f0*/  BSSY B1, `(.L_x_2272) ;  /* 0x0000006000017945 */ /* 0x000fe20003800000 */
[----:B0-----:R-:W-:Y:S02]  /*11700*/  LOP3.LUT R6, R4, 0x7f, RZ, 0xc0, !PT ;  /* 0x0000007f04067812 */ /* 0x001fe400078ec0ff */
[----:B------:R-:W-:Y:S02]  /*11710*/  SHF.L.U32 R4, R9, 0x1f, RZ ;  /* 0x0000001f09047819 */ /* 0x000fe400000006ff */
[----:B------:R-:W-:Y:S02]  /*11720*/  ISETP.NE.AND P1, PT, R6, RZ, PT ;  /* 0x000000ff0600720c */ /* 0x000fe40003f25270 */
[----:B------:R-:W0:Y:S02]  /*11730*/  SYNCS.PHASECHK.TRANS64.TRYWAIT P0, [R5+URZ+0x29880], R4 ;  /* 0x02988004050075a7 */ /* 0x000e24000800017f */
[----:B0-----:R-:W-:Y:S09]  /*11740*/  @!P0 BRA `(.L_x_2273) ;  /* 0x0000003000088947 */ /* 0x001ff20003800000 */
.L_x_2343:
[----:B------:R-:W-:Y:S05]  /*11750*/  BSYNC B1 ;  /* 0x0000000000017941 */ /* 0x000fea0003800000 */
.L_x_2272:
        /* <DEDUP_REMOVED lines=9> */
.L_x_2275:
[----:B------:R-:W-:Y:S05]  /*117f0*/  BSYNC B1 ;  /* 0x0000000000017941 */ /* 0x000fea0003800000 */
.L_x_2274:
[----:B------:R-:W4:Y:S01]  /*11800*/  LDL R6, [R1+0x18] ;  /* 0x0000180001067983 */ /* 0x000f220000100800 */
        /* <DEDUP_REMOVED lines=9> */
[----:B----4-:R-:W-:-:S02]  /*118a0*/  IMAD R6, R8, 0xa0, R6 ;  /* 0x000000a008067824 */ /* 0x010fc400078e0206 */
[----:B------:R-:W-:-:S09]  /*118b0*/  VIADD R8, R5, 0x29870 ;  /* 0x0002987005087836 */ /* 0x000fd20000000000 */
.L_x_2276:
        /* <DEDUP_REMOVED lines=13> */
.L_x_2344:
[----:B------:R-:W-:Y:S05]  /*11990*/  BSYNC B1 ;  /* 0x0000000000017941 */ /* 0x000fea0003800000 */
.L_x_2277:
[----:B------:R-:W-:Y:S01]  /*119a0*/  BSSY B1, `(.L_x_2279) ;  /* 0x000000b000017945 */ /* 0x000fe20003800000 */
[----:B------:R-:W-:Y:S02]  /*119b0*/  IMAD.MOV.U32 R8, RZ, RZ, 0x0 ;  /* 0x00000000ff087424 */ /* 0x000fe400078e00ff */
[----:B---3--:R-:W-:Y:S01]  /*119c0*/  IMAD.MOV.U32 R9, RZ, RZ, 0x14f00000 ;  /* 0x14f00000ff097424 */ /* 0x008fe200078e00ff */
[----:B------:R-:W-:Y:S06]  /*119d0*/  @P1 BRA `(.L_x_2280) ;  /* 0x00000000001c1947 */ /* 0x000fec0003800000 */
[----:B------:R-:W3:Y:S01]  /*119e0*/  S2R R7, SR_TID.X ;  /* 0x0000000000077919 */ /* 0x000ee20000002100 */
[----:B0---4-:R-:W-:-:S04]  /*119f0*/  IMAD.MOV.U32 R4, RZ, RZ, 0x7800 ;  /* 0x00007800ff047424 */ /* 0x011fc800078e00ff */
[----:B------:R0:W-:Y:S01]  /*11a00*/  SYNCS.ARRIVE.TRANS64 RZ, [R5+URZ+0x29830], R4 ;  /* 0x0298300405ff79a7 */ /* 0x0001e2000800003f */
[----:B---3--:R-:W-:-:S04]  /*11a10*/  LOP3.LUT R7, R7, 0x1f, RZ, 0xc0, !PT ;  /* 0x0000001f07077812 */ /* 0x008fc800078ec0ff */
[----:B------:R-:W-:-:S13]  /*11a20*/  ISETP.NE.AND P0, PT, R7, RZ, PT ;  /* 0x000000ff0700720c */ /* 0x000fda0003f05270 */
[----:B0-----:R-:W-:Y:S05]  /*11a30*/  @!P0 BRA `(.L_x_2280) ;  /* 0x0000000000048947 */ /* 0x001fea0003800000 */
[----:B------:R-:W-:Y:S01]  /*11a40*/  BPT.TRAP 0x1 ;  /* 0x000000040000795c */ /* 0x000fe20000300000 */
.L_x_2280:
[----:B------:R-:W-:Y:S05]  /*11a50*/  BSYNC B1 ;  /* 0x0000000000017941 */ /* 0x000fea0003800000 */
.L_x_2279:
[----:B------:R-:W-:Y:S01]  /*11a60*/  R2UR UR10, R10 ;  /* 0x000000000a0a72ca */ /* 0x000fe200000e0000 */
[----:B0---4-:R-:W-:Y:S01]  /*11a70*/  IMAD R4, R18, 0x7800, R17 ;  /* 0x0000780012047824 */ /* 0x011fe200078e0211 */
[----:B------:R-:W-:Y:S01]  /*11a80*/  R2UR UR6, R8 ;  /* 0x00000000080672ca */ /* 0x000fe200000e0000 */
[----:B------:R-:W-:Y:S01]  /*11a90*/  UIADD3 UR4, UP0, UR48, 0x370, URZ ;  /* 0x0000037030047890 */ /* 0x000fe2000ff1e03f */
[----:B------:R-:W-:Y:S01]  /*11aa0*/  R2UR UR7, R9 ;  /* 0x00000000090772ca */ /* 0x000fe200000e0000 */
[----:B------:R-:W-:Y:S01]  /*11ab0*/  VIADD R5, R5, 0x29830 ;  /* 0x0002983005057836 */ /* 0x000fe20000000000 */
[----:B------:R-:W-:Y:S01]  /*11ac0*/  PLOP3.LUT P0, PT, PT, PT, PT, 0x80, 0x0 ;  /* 0x000000000000781c */ /* 0x000fe20003f0f070 */
[----:B------:R-:W-:Y:S01]  /*11ad0*/  VIADD R7, R4, 0x1a400 ;  /* 0x0001a40004077836 */ /* 0x000fe20000000000 */
[----:B------:R-:W-:-:S12]  /*11ae0*/  UIADD3.X UR5, URZ, UR49, URZ, UP0, !UPT ;  /* 0x000000313f057290 */ /* 0x000fd800087fe43f */
.L_x_2281:
        /* <DEDUP_REMOVED lines=15> */
.L_x_2282:
        /* <DEDUP_REMOVED lines=15> */
.L_x_2283:
        /* <DEDUP_REMOVED lines=10> */
.L_x_2270:
[----:B------:R-:W-:Y:S05]  /*11d70*/  BSYNC B0 ;  /* 0x0000000000007941 */ /* 0x000fea0003800000 */
.L_x_2269:
[----:B------:R-:W-:-:S06]  /*11d80*/  UISETP.NE.AND UP0, UPT, UR39, 0x3, UPT ;  /* 0x000000032700788c */ /* 0x000fcc000bf05270 */
[----:B------:R-:W-:-:S13]  /*11d90*/  PLOP3.LUT P0, PT, PT, PT, UP0, 0x80, 0x0 ;  /* 0x000000000000781c */ /* 0x000fda0003f0f008 */
[----:B------:R-:W-:Y:S05]  /*11da0*/  @!P0 BRA `(.L_x_2284) ;  /* 0x0000000000048947 */ /* 0x000fea0003800000 */
[----:B------:R-:W-:Y:S01]  /*11db0*/  BPT.TRAP 0x1 ;  /* 0x000000040000795c */ /* 0x000fe20000300000 */
.L_x_2284:
        /* <DEDUP_REMOVED lines=8> */
.L_x_2345:
[----:B------:R-:W-:Y:S05]  /*11e40*/  BSYNC B0 ;  /* 0x0000000000007941 */ /* 0x000fea0003800000 */
.L_x_2285:
[----:B------:R-:W-:Y:S05]  /*11e50*/  @!P1 BRA `(.L_x_2287) ;  /* 0x0000000000049947 */ /* 0x000fea0003800000 */
[----:B------:R-:W-:Y:S01]  /*11e60*/  BPT.TRAP 0x1 ;  /* 0x000000040000795c */ /* 0x000fe20000300000 */
.L_x_2287:
[----:B------:R-:W-:Y:S01]  /*11e70*/  SHF.L.U32 R0, R0, 0x1f, RZ ;  /* 0x0000001f00007819 */ /* 0x000fe200000006ff */
[----:B------:R-:W-:-:S03]  /*11e80*/  IMAD R12, R3, 0x5000, RZ ;  /* 0x00005000030c7824 */ /* 0x000fc600078e02ff */
[----:B------:R-:W5:Y:S02]  /*11e90*/  SYNCS.PHASECHK.TRANS64.TRYWAIT P0, [R19+URZ+0x29860], R0 ;  /* 0x02986000130075a7 */ /* 0x000f64000800017f */
[----:B-----5:R-:W-:Y:S05]  /*11ea0*/  @!P0 BRA `(.L_x_2288) ;  /* 0x00000028006c8947 */ /* 0x020fea0003800000 */
.L_x_2346:
[----:B------:R-:W5:Y:S04]  /*11eb0*/  LDL R3, [R1+0x24] ;  /* 0x0000240001037983 */ /* 0x000f680000100800 */
[----:B------:R-:W2:Y:S01]  /*11ec0*/  LDL R13, [R1+0x20] ;  /* 0x00002000010d7983 */ /* 0x000ea20000100800 */
[----:B------:R-:W-:Y:S05]  /*11ed0*/  WARPSYNC.ALL ;  /* 0x0000000000007948 */ /* 0x000fea0003800000 */
[----:B-----5:R-:W-:-:S02]  /*11ee0*/  LOP3.LUT R0, R12, R3, RZ, 0xfc, !PT ;  /* 0x000000030c007212 */ /* 0x020fc400078efcff */
[----:B------:R-:W5:Y:S01]  /*11ef0*/  S2R R3, SR_TID.X ;  /* 0x0000000000037919 */ /* 0x000f620000002100 */
[----:B--2---:R-:W-:Y:S02]  /*11f00*/  LOP3.LUT R20, R12, R13, RZ, 0xfc, !PT ;  /* 0x0000000d0c147212 */ /* 0x004fe400078efcff */
[----:B------:R-:W-:-:S03]  /*11f10*/  IMAD.IADD R0, R17, 0x1, R0 ;  /* 0x0000000111007824 */ /* 0x000fc600078e0200 */
[----:B------:R-:W-:Y:S02]  /*11f20*/  IMAD.IADD R20, R17, 0x1, R20 ;  /* 0x0000000111147824 */ /* 0x000fe400078e0214 */
[----:B0--3--:R-:W4:Y:S01]  /*11f30*/  LDSM.16.MT88.4 R8, [R0+0xa400] ;  /* 0x00a400000008783b */ /* 0x009f220000004200 */
[----:B-----5:R-:W-:Y:S01]  /*11f40*/  LOP3.LUT P0, RZ, R3, 0x4, RZ, 0xc0, !PT ;  /* 0x0000000403ff7812 */ /* 0x020fe2000780c0ff */
[----:B------:R-:W-:-:S05]  /*11f50*/  IMAD.MOV.U32 R3, RZ, RZ, 0x40 ;  /* 0x00000040ff037424 */ /* 0x000fca00078e00ff */
[----:B------:R-:W-:-:S05]  /*11f60*/  SEL R3, R3, 0xffffffc0, !P0 ;  /* 0xffffffc003037807 */ /* 0x000fca0004000000 */
[----:B------:R-:W-:Y:S01]  /*11f70*/  IMAD.IADD R3, R3, 0x1, R0 ;  /* 0x0000000103037824 */ /* 0x000fe200078e0200 */
[C-C-:B----4-:R-:W-:Y:S02]  /*11f80*/  PRMT R4, R8.reuse, 0x6420, R9.reuse ;  /* 0x0000642008047816 */ /* 0x150fe40000000009 */
        /* <DEDUP_REMOVED lines=66> */
.L_x_2289:
        /* <DEDUP_REMOVED lines=13> */
.L_x_2268:
        /* <DEDUP_REMOVED lines=18> */
.L_x_2292:
[----:B------:R-:W-:Y:S05]  /*125a0*/  BSYNC B0 ;  /* 0x0000000000007941 */ /* 0x000fea0003800000 */
.L_x_2291:
[----:B------:R-:W-:-:S06]  /*125b0*/  UISETP.NE.AND UP0, UPT, UR39, 0x3, UPT ;  /* 0x000000032700788c */ /* 0x000fcc000bf05270 */
[----:B------:R-:W-:-:S13]  /*125c0*/  PLOP3.LUT P1, PT, PT, PT, UP0, 0x80, 0x0 ;  /* 0x000000000000781c */ /* 0x000fda0003f2f008 */
[----:B------:R-:W-:Y:S05]  /*125d0*/  @!P1 BRA `(.L_x_2293) ;  /* 0x0000000000049947 */ /* 0x000fea0003800000 */
[----:B------:R-:W-:Y:S01]  /*125e0*/  BPT.TRAP 0x1 ;  /* 0x000000040000795c */ /* 0x000fe20000300000 */
.L_x_2293:
[----:B------:R-:W3:Y:S01]  /*125f0*/  LDL R2, [R1] ;  /* 0x0000000001027983 */ /* 0x000ee20000100800 */
[----:B------:R-:W-:Y:S01]  /*12600*/  IMAD R16, R18, 0x8, R17 ;  /* 0x0000000812107824 */ /* 0x000fe200078e0211 */
[----:B------:R-:W-:Y:S01]  /*12610*/  BSSY B0, `(.L_x_2294) ;  /* 0x0000007000007945 */ /* 0x000fe20003800000 */
[----:B01---5:R-:W-:-:S05]  /*12620*/  IMAD.U32 R0, RZ, RZ, UR41 ;  /* 0x00000029ff007e24 */ /* 0x023fca000f8e00ff */
[----:B------:R-:W-:Y:S02]  /*12630*/  ISETP.NE.AND P2, PT, R0, 0x3, PT ;  /* 0x000000030000780c */ /* 0x000fe40003f45270 */
[----:B---3--:R-:W-:-:S04]  /*12640*/  LOP3.LUT R3, R2, 0x1, RZ, 0x3c, !PT ;  /* 0x0000000102037812 */ /* 0x008fc800078e3cff */
[----:B------:R-:W-:-:S04]  /*12650*/  SHF.L.U32 R3, R3, 0x1f, RZ ;  /* 0x0000001f03037819 */ /* 0x000fc800000006ff */
[----:B------:R-:W0:Y:S02]  /*12660*/  SYNCS.PHASECHK.TRANS64.TRYWAIT P1, [R16+URZ+0x29870], R3 ;  /* 0x02987003100075a7 */ /* 0x000e24000802017f */
[----:B0-----:R-:W-:Y:S05]  /*12670*/  @!P1 BRA `(.L_x_2295) ;  /* 0x00000020008c9947 */ /* 0x001fea0003800000 */
.L_x_2347:
[----:B------:R-:W-:Y:S05]  /*12680*/  BSYNC B0 ;  /* 0x0000000000007941 */ /* 0x000fea0003800000 */
.L_x_2294:
[----:B------:R-:W-:Y:S05]  /*12690*/  @!P2 BRA `(.L_x_2296) ;  /* 0x000000000004a947 */ /* 0x000fea0003800000 */
[----:B------:R-:W-:Y:S01]  /*126a0*/  BPT.TRAP 0x1 ;  /* 0x000000040000795c */ /* 0x000fe20000300000 */
.L_x_2296:
[----:B------:R-:W0:Y:S02]  /*126b0*/  LDL R0, [R1] ;  /* 0x0000000001007983 */ /* 0x000e240000100800 */
[----:B0-----:R-:W-:-:S04]  /*126c0*/  SHF.L.U32 R3, R0, 0x1f, RZ ;  /* 0x0000001f00037819 */ /* 0x001fc800000006ff */
[----:B------:R-:W0:Y:S02]  /*126d0*/  SYNCS.PHASECHK.TRANS64.TRYWAIT P1, [R16+URZ+0x29860], R3 ;  /* 0x02986003100075a7 */ /* 0x000e24000802017f */
[----:B0-----:R-:W-:Y:S05]  /*126e0*/  @!P1 BRA `(.L_x_2297) ;  /* 0x0000002000849947 */ /* 0x001fea0003800000 */
.L_x_2348:
        /* <DEDUP_REMOVED lines=81> */
.L_x_2298:
        /* <DEDUP_REMOVED lines=12> */
.L_x_2243:
[----:B------:R-:W-:Y:S05]  /*12cc0*/  BSYNC B7 ;  /* 0x0000000000077941 */ /* 0x000fea0003800000 */
.L_x_2241:
[----:B-1----:R-:W3:Y:S02]  /*12cd0*/  LDL R0, [R1+0x30] ;  /* 0x0000300001007983 */ /* 0x002ee40000100800 */
[----:B---3--:R-:W-:-:S13]  /*12ce0*/  ISETP.NE.AND P0, PT, R0, RZ, PT ;  /* 0x000000ff0000720c */ /* 0x008fda0003f05270 */
        /* <DEDUP_REMOVED lines=14> */
.L_x_2299:
[----:B0-----:R-:W0:Y:S01]  /*12dd0*/  S2R R2, SR_TID.X ;  /* 0x0000000000027919 */ /* 0x001e220000002100 */
        /* <DEDUP_REMOVED lines=27> */
[----:B------:R-:W1:Y:S02]  /*12f90*/  SHFL.UP PT, R2, R3, 0x8, RZ ;  /* 0x0500000003027989 */ /* 0x000e6400000e00ff */
[----:B-1----:R-:W-:-:S05]  /*12fa0*/  SEL R2, R2, RZ, P4 ;  /* 0x000000ff02027207 */ /* 0x002fca0002000000 */
[----:B------:R-:W-:-:S05]  /*12fb0*/  IMAD.IADD R6, R3, 0x1, R2 ;  /* 0x0000000103067824 */ /* 0x000fca00078e0202 */
[----:B------:R-:W1:Y:S02]  /*12fc0*/  SHFL.UP PT, R0, R6, 0x10, RZ ;  /* 0x0600000006007989 */ /* 0x000e6400000e00ff */
[----:B-1----:R-:W-:-:S05]  /*12fd0*/  SEL R7, R0, RZ, P5 ;  /* 0x000000ff00077207 */ /* 0x002fca0002800000 */
[----:B------:R-:W-:-:S05]  /*12fe0*/  IMAD.IADD R8, R6, 0x1, R7 ;  /* 0x0000000106087824 */ /* 0x000fca00078e0207 */
[----:B------:R-:W0:Y:S04]  /*12ff0*/  SHFL.IDX PT, R2, R8, 0x1f, 0x1f ;  /* 0x03e01f0008027f89 */ /* 0x000e2800000e0000 */
[----:B------:R-:W1:Y:S04]  /*13000*/  SHFL.IDX PT, R7, R9, 0x1, 0x1f ;  /* 0x00201f0009077f89 */ /* 0x000e6800000e0000 */
[----:B------:R-:W3:Y:S01]  /*13010*/  SHFL.IDX PT, R0, R9, RZ, 0x1f ;  /* 0x00001fff09007589 */ /* 0x000ee200000e0000 */
[----:B0-----:R-:W-:-:S04]  /*13020*/  IMAD R2, R2, R4, RZ ;  /* 0x0000000402027224 */ /* 0x001fc800078e02ff */
[----:B-1----:R-:W-:-:S05]  /*13030*/  IMAD.IADD R7, R7, 0x1, R2 ;  /* 0x0000000107077824 */ /* 0x002fca00078e0202 */
[----:B---3--:R-:W-:-:S13]  /*13040*/  ISETP.GT.AND P6, PT, R7, R0, PT ;  /* 0x000000000700720c */ /* 0x008fda0003fc4270 */
[----:B------:R-:W-:Y:S05]  /*13050*/  @P6 BRA `(.L_x_2301) ;  /* 0x0000000000906947 */ /* 0x000fea0003800000 */
.L_x_2305:
        /* <DEDUP_REMOVED lines=14> */
.L_x_2304:
[----:B------:R-:W-:Y:S05]  /*13140*/  BSYNC B0 ;  /* 0x0000000000007941 */ /* 0x000fea0003800000 */
.L_x_2303:
        /* <DEDUP_REMOVED lines=21> */
.L_x_2301:
        /* <DEDUP_REMOVED lines=21> */
.L_x_2306:
        /* <DEDUP_REMOVED lines=58> */
[----:B------:R-:W-:-:S04]  /*13790*/  LOP3.LUT R2, RZ, R2, RZ, 0x33, !PT ;  /* 0x00000002ff027212 */ /* 0x000fc800078e33ff */
[----:B------:R-:W-:Y:S01]  /*137a0*/  R2UR UR36, R0 ;  /* 0x00000000002472ca */ /* 0x000fe200000e0000 */
[----:B------:R-:W-:-:S05]  /*137b0*/  IMAD.IADD R0, R5, 0x1, R2 ;  /* 0x0000000105007824 */ /* 0x000fca00078e0202 */
[----:B------:R1:W-:Y:S01]  /*137c0*/  STL [R1+0x14], R0 ;  /* 0x0000140001007387 */ /* 0x0003e20000100800 */
[----:B------:R-:W-:Y:S08]  /*137d0*/  BRA `(.L_x_2307) ;  /* 0x0000000000107947 */ /* 0x000ff00003800000 */
.L_x_2302:
[----:B------:R0:W-:Y:S01]  /*137e0*/  STL [R1+0x10], R0 ;  /* 0x0000100001007387 */ /* 0x0001e20000100800 */
[----:B------:R-:W-:Y:S01]  /*137f0*/  ULDC UR42, c[0x0][0xc3c] ;  /* 0x00030f00002a7ab9 */ /* 0x000fe20000000800 */
[----:B------:R-:W-:Y:S02]  /*13800*/  UMOV UR36, URZ ;  /* 0x0000003f00247c82 */ /* 0x000fe40008000000 */
[----:B------:R0:W-:Y:S03]  /*13810*/  STL [R1+0x14], RZ ;  /* 0x000014ff01007387 */ /* 0x0001e60000100800 */
.L_x_2307:
        /* <DEDUP_REMOVED lines=15> */
.L_x_2300:
[----:B------:R-:W-:Y:S02]  /*13910*/  ULDC UR4, c[0x0][0xc3c] ;  /* 0x00030f0000047ab9 */ /* 0x000fe40000000800 */
[----:B------:R-:W-:-:S06]  /*13920*/  UISETP.GE.AND UP0, UPT, UR42, UR4, UPT ;  /* 0x000000042a00728c */ /* 0x000fcc000bf06270 */
[----:B------:R-:W-:-:S13]  /*13930*/  PLOP3.LUT P0, PT, PT, PT, UP0, 0x80, 0x0 ;  /* 0x000000000000781c */ /* 0x000fda0003f0f008 */
[----:B------:R-:W-:Y:S05]  /*13940*/  @!P0 BRA `(.L_x_2308) ;  /* 0xffffffb800e88947 */ /* 0x000fea000383ffff */
.L_x_2237:
        /* <DEDUP_REMOVED lines=12> */
.L_x_2349:
[----:B------:R-:W-:Y:S05]  /*13a10*/  BSYNC B0 ;  /* 0x0000000000007941 */ /* 0x000fea0003800000 */
.L_x_2309:
[----:B------:R-:W-:-:S03]  /*13a20*/  UMOV UR4, 0xffffffff ;  /* 0xffffffff00047882 */ /* 0x000fc60000000000 */
[----:B------:R-:W-:Y:S05]  /*13a30*/  BRA.DIV UR4, `(.L_x_2311) ;  /* 0x0000000e04d87947 */ /* 0x000fea000b800000 */
[----:B0-----:R-:W0:Y:S02]  /*13a40*/  S2R R0, SR_TID.X ;  /* 0x0000000000007919 */ /* 0x001e240000002100 */
[----:B0-----:R-:W-:-:S04]  /*13a50*/  SHF.R.U32.HI R0, RZ, 0x5, R0 ;  /* 0x00000005ff007819 */ /* 0x001fc80000011600 */
[----:B------:R-:W-:-:S05]  /*13a60*/  LOP3.LUT R0, R0, 0x3, RZ, 0xc0, !PT ;  /* 0x0000000300007812 */ /* 0x000fca00078ec0ff */
[----:B------:R0:W1:Y:S02]  /*13a70*/  SHFL.IDX PT, R14, R0, RZ, 0x1f ;  /* 0x00001fff000e7589 */ /* 0x00006400000e0000 */
.L_x_2352:
[----:B-1----:R-:W-:Y:S01]  /*13a80*/  ISETP.NE.AND P0, PT, R14, RZ, PT ;  /* 0x000000ff0e00720c */ /* 0x002fe20003f05270 */
[----:B------:R-:W-:-:S12]  /*13a90*/  BSSY B0, `(.L_x_2312) ;  /* 0x000002c000007945 */ /* 0x000fd80003800000 */
[----:B------:R-:W-:Y:S05]  /*13aa0*/  @P0 BRA `(.L_x_2313) ;  /* 0x0000000000a80947 */ /* 0x000fea0003800000 */
[----:B------:R-:W-:-:S03]  /*13ab0*/  UMOV UR4, 0xffffffff ;  /* 0xffffffff00047882 */ /* 0x000fc60000000000 */
[----:B------:R-:W-:Y:S05]  /*13ac0*/  BRA.DIV UR4, `(.L_x_2314) ;  /* 0x0000000e04e87947 */ /* 0x000fea000b800000 */
[----:B------:R-:W-:-:S13]  /*13ad0*/  ELECT P6, URZ, PT ;  /* 0x00000000003f782f */ /* 0x000fda00038c0000 */
.L_x_2355:
[----:B------:R-:W-:Y:S05]  /*13ae0*/  @!P6 BRA `(.L_x_2313) ;  /* 0x000000000098e947 */ /* 0x000fea0003800000 */
[----:B------:R-:W-:-:S06]  /*13af0*/  ULOP3.LUT UR4, UR38, 0x2, URZ, 0xfc, !UPT ;  /* 0x0000000226047892 */ /* 0x000fcc000f8efc3f */
[----:B0-----:R-:W-:-:S05]  /*13b00*/  IMAD.U32 R0, RZ, RZ, UR4 ;  /* 0x00000004ff007e24 */ /* 0x001fca000f8e00ff */
[----:B------:R-:W-:-:S13]  /*13b10*/  ISETP.NE.AND P0, PT, R0, 0x3, PT ;  /* 0x000000030000780c */ /* 0x000fda0003f05270 */
[----:B------:R-:W-:Y:S05]  /*13b20*/  @!P0 BRA `(.L_x_2315) ;  /* 0x0000000000048947 */ /* 0x000fea0003800000 */
[----:B------:R-:W-:Y:S01]  /*13b30*/  BPT.TRAP 0x1 ;  /* 0x000000040000795c */ /* 0x000fe20000300000 */
.L_x_2315:
        /* <DEDUP_REMOVED lines=13> */
.L_x_2356:
[----:B------:R-:W1:Y:S02]  /*13c10*/  SYNCS.PHASECHK.TRANS64.TRYWAIT P1, [R5+URZ], R0 ;  /* 0x00000000050075a7 */ /* 0x000e64000802017f */
[----:B-1----:R-:W-:Y:S05]  /*13c20*/  @!P1 BRA `(.L_x_2317) ;  /* 0x0000000c00c49947 */ /* 0x002fea0003800000 */
.L_x_2357:
[----:B------:R-:W-:Y:S05]  /*13c30*/  @!P0 BRA `(.L_x_2318) ;  /* 0x0000000000048947 */ /* 0x000fea0003800000 */
[----:B------:R-:W-:Y:S01]  /*13c40*/  BPT.TRAP 0x1 ;  /* 0x000000040000795c */ /* 0x000fe20000300000 */
.L_x_2318:
[----:B-1----:R-:W-:-:S04]  /*13c50*/  IMAD R5, R18, 0x8, R3 ;  /* 0x0000000812057824 */ /* 0x002fc800078e0203 */
[----:B------:R-:W1:Y:S02]  /*13c60*/  SYNCS.PHASECHK.TRANS64.TRYWAIT P1, [R5+URZ+0x29860], R4 ;  /* 0x02986004050075a7 */ /* 0x000e64000802017f */
[----:B-1----:R-:W-:Y:S05]  /*13c70*/  @!P1 BRA `(.L_x_2319) ;  /* 0x0000000c00c49947 */ /* 0x002fea0003800000 */
.L_x_2358:
[----:B------:R-:W-:Y:S05]  /*13c80*/  @!P0 BRA `(.L_x_2320) ;  /* 0x0000000000048947 */ /* 0x000fea0003800000 */
[----:B------:R-:W-:Y:S01]  /*13c90*/  BPT.TRAP 0x1 ;  /* 0x000000040000795c */ /* 0x000fe20000300000 */
.L_x_2320:
[----:B------:R-:W-:-:S04]  /*13ca0*/  IMAD R3, R2, 0x8, R3 ;  /* 0x0000000802037824 */ /* 0x000fc800078e0203 */
[----:B------:R-:W3:Y:S02]  /*13cb0*/  SYNCS.PHASECHK.TRANS64.TRYWAIT P1, [R3+URZ+0x29860], R0 ;  /* 0x02986000030075a7 */ /* 0x000ee4000802017f */
[----:B---3--:R-:W-:Y:S05]  /*13cc0*/  @!P1 BRA `(.L_x_2321) ;  /* 0x0000000c00c49947 */ /* 0x008fea0003800000 */
.L_x_2359:
[----:B------:R-:W-:Y:S05]  /*13cd0*/  @!P0 BRA `(.L_x_2322) ;  /* 0x0000000000048947 */ /* 0x000fea0003800000 */
[----:B------:R-:W-:Y:S01]  /*13ce0*/  BPT.TRAP 0x1 ;  /* 0x000000040000795c */ /* 0x000fe20000300000 */
.L_x_2322:
[----:B------:R-:W4:Y:S02]  /*13cf0*/  SYNCS.PHASECHK.TRANS64.TRYWAIT P0, [R5+URZ+0x29880], R4 ;  /* 0x02988004050075a7 */ /* 0x000f24000800017f */
[----:B----4-:R-:W-:Y:S05]  /*13d00*/  @!P0 BRA `(.L_x_2323) ;  /* 0x0000000c00c88947 */ /* 0x010fea0003800000 */
.L_x_2324:
[----:B------:R0:W0:Y:S02]  /*13d10*/  SYNCS.PHASECHK.TRANS64.TRYWAIT P0, [R3+URZ+0x29880], R0 ;  /* 0x02988000030075a7 */ /* 0x000024000800017f */
[----:B0-----:R-:W-:Y:S05]  /*13d20*/  @!P0 NANOSLEEP.SYNCS 0x989680 ;  /* 0x009896800000895d */ /* 0x001fea0003900000 */
[----:B------:R-:W0:Y:S02]  /*13d30*/  @!P0 SYNCS.PHASECHK.TRANS64 P0, [R3+URZ+0x29880], R0 ;  /* 0x02988000030085a7 */ /* 0x000e24000800007f */
[----:B0-----:R-:W-:Y:S05]  /*13d40*/  @!P0 BRA `(.L_x_2324) ;  /* 0xfffffffc00f08947 */ /* 0x001fea000383ffff */
.L_x_2313:
[----:B------:R-:W-:Y:S05]  /*13d50*/  BSYNC B0 ;  /* 0x0000000000007941 */ /* 0x000fea0003800000 */
.L_x_2312:
[----:B------:R-:W-:Y:S05]  /*13d60*/  EXIT ;  /* 0x000000000000794d */ /* 0x000fea0003800000 */
.L_x_2176:
[----:B0-----:R-:W-:-:S04]  /*13d70*/  IMAD.U32 R3, RZ, RZ, UR41 ;  /* 0x00000029ff037e24 */ /* 0x001fc8000f8e00ff */
[----:B------:R0:W1:Y:S03]  /*13d80*/  SYNCS.PHASECHK.TRANS64.TRYWAIT P1, [R3+URZ+0x29800], R0 ;  /* 0x02980000030075a7 */ /* 0x000066000802017f */
[----:B-1----:R-:W-:Y:S05]  /*13d90*/  @!P1 NANOSLEEP.SYNCS 0x989680 ;  /* 0x009896800000995d */ /* 0x002fea0003900000 */
[----:B------:R-:W1:Y:S02]  /*13da0*/  @!P1 SYNCS.PHASECHK.TRANS64 P1, [R3+URZ+0x29800], R0 ;  /* 0x02980000030095a7 */ /* 0x000e64000802007f */
[----:B-1----:R-:W-:Y:S05]  /*13db0*/  @!P1 BRA `(.L_x_2176) ;  /* 0xfffffffc00ec9947 */ /* 0x002fea000383ffff */
[----:B------:R-:W-:Y:S05]  /*13dc0*/  BRA `(.L_x_2325) ;  /* 0xfffffedc00707947 */ /* 0x000fea000383ffff */
.L_x_2180:
[----:B-1----:R1:W2:Y:S02]  /*13dd0*/  SYNCS.PHASECHK.TRANS64.TRYWAIT P2, [R2+URZ+0x29830], R3 ;  /* 0x02983003020075a7 */ /* 0x0022a4000804017f */
[----:B--2---:R-:W-:Y:S05]  /*13de0*/  @!P2 NANOSLEEP.SYNCS 0x989680 ;  /* 0x009896800000a95d */ /* 0x004fea0003900000 */
[----:B------:R-:W2:Y:S02]  /*13df0*/  @!P2 SYNCS.PHASECHK.TRANS64 P2, [R2+URZ+0x29830], R3 ;  /* 0x029830030200a5a7 */ /* 0x000ea4000804007f */
[----:B--2---:R-:W-:Y:S05]  /*13e00*/  @!P2 BRA `(.L_x_2180) ;  /* 0xfffffffc00f0a947 */ /* 0x004fea000383ffff */
[----:B------:R-:W-:Y:S05]  /*13e10*/  BRA `(.L_x_2179) ;  /* 0xfffffedc00947947 */ /* 0x000fea000383ffff */
.L_x_2185:
[----:B-1----:R-:W-:-:S04]  /*13e20*/  IMAD.U32 R7, RZ, RZ, UR6 ;  /* 0x00000006ff077e24 */ /* 0x002fc8000f8e00ff */
[----:B------:R1:W2:Y:S03]  /*13e30*/  SYNCS.PHASECHK.TRANS64.TRYWAIT P3, [R7+URZ+0x29830], R0 ;  /* 0x02983000070075a7 */ /* 0x0002a6000806017f */
[----:B--2---:R-:W-:Y:S05]  /*13e40*/  @!P3 NANOSLEEP.SYNCS 0x989680 ;  /* 0x009896800000b95d */ /* 0x004fea0003900000 */
[----:B------:R-:W2:Y:S02]  /*13e50*/  @!P3 SYNCS.PHASECHK.TRANS64 P3, [R7+URZ+0x29830], R0 ;  /* 0x029830000700b5a7 */ /* 0x000ea4000806007f */
[----:B--2---:R-:W-:Y:S05]  /*13e60*/  @!P3 BRA `(.L_x_2185) ;  /* 0xfffffffc00ecb947 */ /* 0x004fea000383ffff */
[----:B------:R-:W-:Y:S05]  /*13e70*/  BRA `(.L_x_2182) ;  /* 0xffffff10002c7947 */ /* 0x000fea000383ffff */
.L_x_2189:
[----:B-1----:R-:W-:-:S04]  /*13e80*/  IMAD.U32 R7, RZ, RZ, UR6 ;  /* 0x00000006ff077e24 */ /* 0x002fc8000f8e00ff */
[----:B------:R1:W2:Y:S03]  /*13e90*/  SYNCS.PHASECHK.TRANS64.TRYWAIT P3, [R7+URZ+0x29850], R0 ;  /* 0x02985000070075a7 */ /* 0x0002a6000806017f */
[----:B--2---:R-:W-:Y:S05]  /*13ea0*/  @!P3 NANOSLEEP.SYNCS 0x989680 ;  /* 0x009896800000b95d */ /* 0x004fea0003900000 */
[----:B------:R-:W2:Y:S02]  /*13eb0*/  @!P3 SYNCS.PHASECHK.TRANS64 P3, [R7+URZ+0x29850], R0 ;  /* 0x029850000700b5a7 */ /* 0x000ea4000806007f */
[----:B--2---:R-:W-:Y:S05]  /*13ec0*/  @!P3 BRA `(.L_x_2189) ;  /* 0xfffffffc00ecb947 */ /* 0x004fea000383ffff */
[----:B------:R-:W-:Y:S05]  /*13ed0*/  BRA `(.L_x_2186) ;  /* 0xffffff1c00347947 */ /* 0x000fea000383ffff */
.L_x_2196:
[----:B-1----:R-:W-:-:S04]  /*13ee0*/  IMAD.U32 R9, RZ, RZ, UR6 ;  /* 0x00000006ff097e24 */ /* 0x002fc8000f8e00ff */
[----:B------:R1:W2:Y:S03]  /*13ef0*/  SYNCS.PHASECHK.TRANS64.TRYWAIT P2, [R9+URZ+0x29830], R0 ;  /* 0x02983000090075a7 */ /* 0x0002a6000804017f */
[----:B--2---:R-:W-:Y:S05]  /*13f00*/  @!P2 NANOSLEEP.SYNCS 0x989680 ;  /* 0x009896800000a95d */ /* 0x004fea0003900000 */
[----:B------:R-:W2:Y:S02]  /*13f10*/  @!P2 SYNCS.PHASECHK.TRANS64 P2, [R9+URZ+0x29830], R0 ;  /* 0x029830000900a5a7 */ /* 0x000ea4000804007f */
[----:B--2---:R-:W-:Y:S05]  /*13f20*/  @!P2 BRA `(.L_x_2196) ;  /* 0xfffffffc00eca947 */ /* 0x004fea000383ffff */
[----:B------:R-:W-:Y:S05]  /*13f30*/  BRA `(.L_x_2193) ;  /* 0xffffff48000c7947 */ /* 0x000fea000383ffff */
.L_x_2200:
[----:B-1----:R-:W-:-:S04]  /*13f40*/  IMAD.U32 R9, RZ, RZ, UR6 ;  /* 0x00000006ff097e24 */ /* 0x002fc8000f8e00ff */
[----:B------:R1:W2:Y:S03]  /*13f50*/  SYNCS.PHASECHK.TRANS64.TRYWAIT P2, [R9+URZ+0x29850], R0 ;  /* 0x02985000090075a7 */ /* 0x0002a6000804017f */
[----:B--2---:R-:W-:Y:S05]  /*13f60*/  @!P2 NANOSLEEP.SYNCS 0x989680 ;  /* 0x009896800000a95d */ /* 0x004fea0003900000 */
[----:B------:R-:W2:Y:S02]  /*13f70*/  @!P2 SYNCS.PHASECHK.TRANS64 P2, [R9+URZ+0x29850], R0 ;  /* 0x029850000900a5a7 */ /* 0x000ea4000804007f */
[----:B--2---:R-:W-:Y:S05]  /*13f80*/  @!P2 BRA `(.L_x_2200) ;  /* 0xfffffffc00eca947 */ /* 0x004fea000383ffff */
[----:B------:R-:W-:Y:S05]  /*13f90*/  BRA `(.L_x_2197) ;  /* 0xffffff5400087947 */ /* 0x000fea000383ffff */
.L_x_2206:
[----:B-1----:R-:W-:-:S04]  /*13fa0*/  IMAD.U32 R5, RZ, RZ, UR9 ;  /* 0x00000009ff057e24 */ /* 0x002fc8000f8e00ff */
[----:B------:R1:W2:Y:S03]  /*13fb0*/  SYNCS.PHASECHK.TRANS64.TRYWAIT P1, [R5+URZ+0x29850], R4 ;  /* 0x02985004050075a7 */ /* 0x0002a6000802017f */
[----:B--2---:R-:W-:Y:S05]  /*13fc0*/  @!P1 NANOSLEEP.SYNCS 0x989680 ;  /* 0x009896800000995d */ /* 0x004fea0003900000 */
[----:B------:R-:W2:Y:S02]  /*13fd0*/  @!P1 SYNCS.PHASECHK.TRANS64 P1, [R5+URZ+0x29850], R4 ;  /* 0x02985004050095a7 */ /* 0x000ea4000802007f */
[----:B--2---:R-:W-:Y:S05]  /*13fe0*/  @!P1 BRA `(.L_x_2206) ;  /* 0xfffffffc00ec9947 */ /* 0x004fea000383ffff */
[----:B------:R-:W-:Y:S05]  /*13ff0*/  BRA `(.L_x_2205) ;  /* 0xffffff7000dc7947 */ /* 0x000fea000383ffff */
.L_x_2252:
[----:B------:R-:W-:Y:S02]  /*14000*/  IMAD.MOV.U32 R13, RZ, RZ, R0 ;  /* 0x000000ffff0d7224 */ /* 0x000fe400078e0000 */
[----:B------:R-:W-:Y:S02]  /*14010*/  IMAD.MOV.U32 R12, RZ, RZ, RZ ;  /* 0x000000ffff0c7224 */ /* 0x000fe400078e00ff */
[----:B------:R-:W-:Y:S02]  /*14020*/  IMAD.MOV.U32 R11, RZ, RZ, 0x1f ;  /* 0x0000001fff0b7424 */ /* 0x000fe400078e00ff */
[----:B------:R-:W-:-:S07]  /*14030*/  IMAD.MOV.U32 R15, RZ, RZ, -0x1 ;  /* 0xffffffffff0f7424 */ /* 0x000fce00078e00ff */
[----:B-12---:R-:W-:Y:S05]  /*14040*/  WARPSYNC.COLLECTIVE R15, `(.L_x_2326) ;  /* 0x000000000f087348 */ /* 0x006fea0003c00000 */
[----:B------:R0:W3:Y:S02]  /*14050*/  SHFL.IDX P6, R14, R13, R12, R11 ;  /* 0x0000000c0d0e7389 */ /* 0x0000e400000c000b */
[----:B0123--:R-:W-:Y:S01]  /*14060*/  ENDCOLLECTIVE ;  /* 0x000000000000791b */ /* 0x00ffe20003800000 */
.L_x_2326:
[----:B------:R-:W-:Y:S05]  /*14070*/  BRA `(.L_x_2327) ;  /* 0xffffffc000c07947 */ /* 0x000fea000383ffff */
.L_x_2254:
[----:B------:R-:W-:Y:S01]  /*14080*/  BSSY B0, `(.L_x_2328) ;  /* 0x0000006000007945 */ /* 0x000fe20003800000 */
[----:B------:R-:W-:-:S07]  /*14090*/  IMAD.MOV.U32 R15, RZ, RZ, -0x1 ;  /* 0xffffffffff0f7424 */ /* 0x000fce00078e00ff */
[----:B-12---:R-:W-:Y:S05]  /*140a0*/  WARPSYNC.COLLECTIVE R15, `(.L_x_2329) ;  /* 0x000000000f0c7348 */ /* 0x006fea0003c00000 */
[----:B------:R-:W-:Y:S02]  /*140b0*/  ELECT P6, UR62, PT ;  /* 0x00000000003e782f */ /* 0x000fe400038c0000 */
[----:B------:R-:W-:Y:S01]  /*140c0*/  MOV R14, UR62 ;  /* 0x0000003e000e7c02 */ /* 0x000fe20008000f00 */
[----:B-12---:R-:W-:Y:S10]  /*140d0*/  ENDCOLLECTIVE ;  /* 0x000000000000791b */ /* 0x006ff40003800000 */
.L_x_2329:
[----:B------:R-:W-:Y:S05]  /*140e0*/  BSYNC B0 ;  /* 0x0000000000007941 */ /* 0x000fea0003800000 */
.L_x_2328:
[----:B------:R-:W-:Y:S05]  /*140f0*/  BRA `(.L_x_2330) ;  /* 0xffffffc000c47947 */ /* 0x000fea000383ffff */
.L_x_2256:
[----:B0-----:R0:W1:Y:S02]  /*14100*/  SYNCS.PHASECHK.TRANS64.TRYWAIT P0, [R2+URZ+0x29880], R3 ;  /* 0x02988003020075a7 */ /* 0x001064000800017f */
[----:B-1----:R-:W-:Y:S05]  /*14110*/  @!P0 NANOSLEEP.SYNCS 0x989680 ;  /* 0x009896800000895d */ /* 0x002fea0003900000 */
[----:B------:R-:W1:Y:S02]  /*14120*/  @!P0 SYNCS.PHASECHK.TRANS64 P0, [R2+URZ+0x29880], R3 ;  /* 0x02988003020085a7 */ /* 0x000e64000800007f */
[----:B-1----:R-:W-:Y:S05]  /*14130*/  @!P0 BRA `(.L_x_2256) ;  /* 0xfffffffc00f08947 */ /* 0x002fea000383ffff */
[----:B------:R-:W-:Y:S05]  /*14140*/  BRA `(.L_x_2331) ;  /* 0xffffffc400247947 */ /* 0x000fea000383ffff */
.L_x_2258:
[----:B-1----:R1:W3:Y:S02]  /*14150*/  SYNCS.PHASECHK.TRANS64.TRYWAIT P0, [R2+URZ+0x29840], R3 ;  /* 0x02984003020075a7 */ /* 0x0022e4000800017f */
[----:B---3--:R-:W-:Y:S05]  /*14160*/  @!P0 NANOSLEEP.SYNCS 0x989680 ;  /* 0x009896800000895d */ /* 0x008fea0003900000 */
[----:B------:R-:W3:Y:S02]  /*14170*/  @!P0 SYNCS.PHASECHK.TRANS64 P0, [R2+URZ+0x29840], R3 ;  /* 0x02984003020085a7 */ /* 0x000ee4000800007f */
[----:B---3--:R-:W-:Y:S05]  /*14180*/  @!P0 BRA `(.L_x_2258) ;  /* 0xfffffffc00f08947 */ /* 0x008fea000383ffff */
[----:B------:R-:W-:Y:S05]  /*14190*/  BRA `(.L_x_2332) ;  /* 0xffffffc400747947 */ /* 0x000fea000383ffff */
.L_x_2262:
[----:B------:R0:W5:Y:S01]  /*141a0*/  LDL.LU R6, [R1+0x1c] ;  /* 0x00001c0001067983 */ /* 0x0001620000300800 */
[----:B------:R-:W-:Y:S01]  /*141b0*/  IMAD.MOV.U32 R13, RZ, RZ, R0 ;  /* 0x000000ffff0d7224 */ /* 0x000fe200078e0000 */
[----:B------:R-:W-:Y:S01]  /*141c0*/  LOP3.LUT R7, R7, 0x7f, RZ, 0xc0, !PT ;  /* 0x0000007f07077812 */ /* 0x000fe200078ec0ff */
[----:B------:R-:W-:Y:S02]  /*141d0*/  IMAD.MOV.U32 R12, RZ, RZ, RZ ;  /* 0x000000ffff0c7224 */ /* 0x000fe400078e00ff */
[----:B------:R-:W-:Y:S01]  /*141e0*/  IMAD.MOV.U32 R11, RZ, RZ, 0x1c1f ;  /* 0x00001c1fff0b7424 */ /* 0x000fe200078e00ff */
[----:B------:R-:W-:Y:S01]  /*141f0*/  SHF.R.U32.HI R3, RZ, 0x2, R7 ;  /* 0x00000002ff037819 */ /* 0x000fe20000011607 */
[----:B------:R-:W-:-:S04]  /*14200*/  IMAD.MOV.U32 R15, RZ, RZ, -0x1 ;  /* 0xffffffffff0f7424 */ /* 0x000fc800078e00ff */
[----:B0-----:R-:W-:-:S07]  /*14210*/  IMAD R3, R10, 0x80, R3 ;  /* 0x000000800a037824 */ /* 0x001fce00078e0203 */
[----:B--2--5:R-:W-:Y:S05]  /*14220*/  WARPSYNC.COLLECTIVE R15, `(.L_x_2333) ;  /* 0x000000000f087348 */ /* 0x024fea0003c00000 */
[----:B------:R0:W1:Y:S02]  /*14230*/  SHFL.IDX P6, R14, R13, R12, R11 ;  /* 0x0000000c0d0e7389 */ /* 0x00006400000c000b */
[----:B012--5:R-:W-:Y:S01]  /*14240*/  ENDCOLLECTIVE ;  /* 0x000000000000791b */ /* 0x027fe20003800000 */
.L_x_2333:
[----:B------:R-:W-:Y:S02]  /*14250*/  IMAD.MOV.U32 R13, RZ, RZ, R4 ;  /* 0x000000ffff0d7224 */ /* 0x000fe400078e0004 */
[----:B------:R-:W-:Y:S02]  /*14260*/  IMAD R2, R6, R5, RZ ;  /* 0x0000000506027224 */ /* 0x000fe400078e02ff */
[----:B------:R-:W-:-:S07]  /*14270*/  IMAD.MOV.U32 R6, RZ, RZ, R14 ;  /* 0x000000ffff067224 */ /* 0x000fce00078e000e */
[----:B------:R-:W-:Y:S05]  /*14280*/  WARPSYNC.COLLECTIVE R15, `(.L_x_2334) ;  /* 0x000000000f087348 */ /* 0x000fea0003c00000 */
[----:B------:R0:W1:Y:S02]  /*14290*/  SHFL.IDX P6, R14, R13, R12, R11 ;  /* 0x0000000c0d0e7389 */ /* 0x00006400000c000b */
[----:B01----:R-:W-:Y:S01]  /*142a0*/  ENDCOLLECTIVE ;  /* 0x000000000000791b */ /* 0x003fe20003800000 */
.L_x_2334:
[----:B------:R-:W-:Y:S01]  /*142b0*/  ISETP.GE.AND P4, PT, R3, R2, PT ;  /* 0x000000020300720c */ /* 0x000fe20003f86270 */
[----:B------:R-:W-:Y:S02]  /*142c0*/  IMAD.MOV.U32 R13, RZ, RZ, R0 ;  /* 0x000000ffff0d7224 */ /* 0x000fe400078e0000 */
[----:B------:R-:W-:Y:S02]  /*142d0*/  IMAD.MOV.U32 R12, RZ, RZ, 0x1 ;  /* 0x00000001ff0c7424 */ /* 0x000fe400078e00ff */
[----:B------:R-:W-:-:S08]  /*142e0*/  IMAD.MOV.U32 R5, RZ, RZ, R14 ;  /* 0x000000ffff057224 */ /* 0x000fd000078e000e */
[----:B------:R-:W-:Y:S05]  /*142f0*/  WARPSYNC.COLLECTIVE R15, `(.L_x_2335) ;  /* 0x000000000f087348 */ /* 0x000fea0003c00000 */
[----:B------:R0:W1:Y:S02]  /*14300*/  SHFL.IDX P6, R14, R13, R12, R11 ;  /* 0x0000000c0d0e7389 */ /* 0x00006400000c000b */
[----:B01----:R-:W-:Y:S01]  /*14310*/  ENDCOLLECTIVE ;  /* 0x000000000000791b */ /* 0x003fe20003800000 */
.L_x_2335:
[----:B------:R-:W-:-:S05]  /*14320*/  @!P4 IADD3 R5, P3, R9, R5, RZ ;  /* 0x000000050905c210 */ /* 0x000fca0007f7e0ff */
[----:B------:R-:W-:-:S04]  /*14330*/  @!P4 IMAD.X R6, RZ, RZ, R6, P3 ;  /* 0x000000ffff06c224 */ /* 0x000fc800018e0606 */
[----:B------:R-:W-:Y:S02]  /*14340*/  @!P4 IMAD.MOV.U32 R7, RZ, RZ, R6 ;  /* 0x000000ffff07c224 */ /* 0x000fe400078e0006 */
        /* <DEDUP_REMOVED lines=9> */
[----:B------:R-:W-:-:S10]  /*143e0*/  IMAD.MOV.U32 R5, RZ, RZ, R14 ;  /* 0x000000ffff057224 */ /* 0x000fd400078e000e */
[----:B0-----:R-:W-:Y:S05]  /*143f0*/  WARPSYNC.COLLECTIVE R15, `(.L_x_2336) ;  /* 0x000000000f087348 */ /* 0x001fea0003c00000 */
[----:B------:R1:W2:Y:S02]  /*14400*/  SHFL.IDX P6, R14, R13, R12, R11 ;  /* 0x0000000c0d0e7389 */ /* 0x0002a400000c000b */
[----:B012---:R-:W-:Y:S01]  /*14410*/  ENDCOLLECTIVE ;  /* 0x000000000000791b */ /* 0x007fe20003800000 */
.L_x_2336:
[----:B------:R-:W-:Y:S01]  /*14420*/  @!PT LDS RZ, [RZ] ;  /* 0x00000000fffff984 */ /* 0x000fe20000000800 */
[----:B------:R-:W-:Y:S01]  /*14430*/  @!PT LDS RZ, [RZ] ;  /* 0x00000000fffff984 */ /* 0x000fe20000000800 */
[----:B------:R-:W-:Y:S01]  /*14440*/  @!PT LDS RZ, [RZ] ;  /* 0x00000000fffff984 */ /* 0x000fe20000000800 */
[----:B------:R0:W-:Y:S01]  /*14450*/  @!P4 LDGSTS.E.BYPASS.LTC128B.128 [R8+0x18400], desc[UR54][R6.64+0x80], !P2 ;  /* 0x184000800608cfae */ /* 0x0001e2000d101d76 */
[----:B------:R-:W-:Y:S02]  /*14460*/  IMAD.MOV.U32 R13, RZ, RZ, R0 ;  /* 0x000000ffff0d7224 */ /* 0x000fe400078e0000 */
[----:B------:R-:W-:Y:S02]  /*14470*/  IMAD.MOV.U32 R12, RZ, RZ, 0x2 ;  /* 0x00000002ff0c7424 */ /* 0x000fe400078e00ff */
[----:B0-----:R-:W-:-:S07]  /*14480*/  IMAD.MOV.U32 R6, RZ, RZ, R14 ;  /* 0x000000ffff067224 */ /* 0x001fce00078e000e */
[----:B------:R-:W-:Y:S05]  /*14490*/  WARPSYNC.COLLECTIVE R15, `(.L_x_2337) ;  /* 0x000000000f087348 */ /* 0x000fea0003c00000 */
[----:B------:R0:W1:Y:S02]  /*144a0*/  SHFL.IDX P6, R14, R13, R12, R11 ;  /* 0x0000000c0d0e7389 */ /* 0x00006400000c000b */
[----:B01----:R-:W-:Y:S01]  /*144b0*/  ENDCOLLECTIVE ;  /* 0x000000000000791b */ /* 0x003fe20003800000 */
.L_x_2337:
        /* <DEDUP_REMOVED lines=16> */
.L_x_2338:
[----:B------:R-:W-:Y:S02]  /*145c0*/  IMAD.MOV.U32 R13, RZ, RZ, R0 ;  /* 0x000000ffff0d7224 */ /* 0x000fe400078e0000 */
[----:B------:R-:W-:Y:S02]  /*145d0*/  IMAD.MOV.U32 R12, RZ, RZ, 0x3 ;  /* 0x00000003ff0c7424 */ /* 0x000fe400078e00ff */
[----:B------:R-:W-:-:S07]  /*145e0*/  IMAD.MOV.U32 R6, RZ, RZ, R14 ;  /* 0x000000ffff067224 */ /* 0x000fce00078e000e */
[----:B------:R-:W-:Y:S05]  /*145f0*/  WARPSYNC.COLLECTIVE R15, `(.L_x_2339) ;  /* 0x000000000f087348 */ /* 0x000fea0003c00000 */
[----:B------:R0:W1:Y:S02]  /*14600*/  SHFL.IDX P6, R14, R13, R12, R11 ;  /* 0x0000000c0d0e7389 */ /* 0x00006400000c000b */
[----:B01----:R-:W-:Y:S01]  /*14610*/  ENDCOLLECTIVE ;  /* 0x000000000000791b */ /* 0x003fe20003800000 */
.L_x_2339:
        /* <DEDUP_REMOVED lines=14> */
.L_x_2340:
[----:B------:R-:W-:Y:S01]  /*14700*/  IMAD.MOV.U32 R4, RZ, RZ, R14 ;  /* 0x000000ffff047224 */ /* 0x000fe200078e000e */
[----:B------:R-:W-:Y:S06]  /*14710*/  BRA `(.L_x_2341) ;  /* 0xffffffc800c47947 */ /* 0x000fec000383ffff */
.L_x_2267:
[----:B-1----:R1:W3:Y:S02]  /*14720*/  SYNCS.PHASECHK.TRANS64.TRYWAIT P0, [R17+URZ+0x29820], R0 ;  /* 0x02982000110075a7 */ /* 0x0022e4000800017f */
[----:B---3--:R-:W-:Y:S05]  /*14730*/  @!P0 NANOSLEEP.SYNCS 0x989680 ;  /* 0x009896800000895d */ /* 0x008fea0003900000 */
[----:B------:R-:W3:Y:S02]  /*14740*/  @!P0 SYNCS.PHASECHK.TRANS64 P0, [R17+URZ+0x29820], R0 ;  /* 0x02982000110085a7 */ /* 0x000ee4000800007f */
[----:B---3--:R-:W-:Y:S05]  /*14750*/  @!P0 BRA `(.L_x_2267) ;  /* 0xfffffffc00f08947 */ /* 0x008fea000383ffff */
[----:B------:R-:W-:Y:S05]  /*14760*/  BRA `(.L_x_2342) ;  /* 0xffffffcc00347947 */ /* 0x000fea000383ffff */
.L_x_2273:
[----:B0-----:R0:W4:Y:S02]  /*14770*/  SYNCS.PHASECHK.TRANS64.TRYWAIT P0, [R5+URZ+0x29880], R4 ;  /* 0x02988004050075a7 */ /* 0x001124000800017f */
[----:B----4-:R-:W-:Y:S05]  /*14780*/  @!P0 NANOSLEEP.SYNCS 0x989680 ;  /* 0x009896800000895d */ /* 0x010fea0003900000 */
[----:B------:R-:W4:Y:S02]  /*14790*/  @!P0 SYNCS.PHASECHK.TRANS64 P0, [R5+URZ+0x29880], R4 ;  /* 0x02988004050085a7 */ /* 0x000f24000800007f */
[----:B----4-:R-:W-:Y:S05]  /*147a0*/  @!P0 BRA `(.L_x_2273) ;  /* 0xfffffffc00f08947 */ /* 0x010fea000383ffff */
[----:B------:R-:W-:Y:S05]  /*147b0*/  BRA `(.L_x_2343) ;  /* 0xffffffcc00e47947 */ /* 0x000fea000383ffff */
.L_x_2278:
[----:B----4-:R4:W0:Y:S02]  /*147c0*/  SYNCS.PHASECHK.TRANS64.TRYWAIT P0, [R5+URZ+0x29840], R4 ;  /* 0x02984004050075a7 */ /* 0x010824000800017f */
[----:B0-----:R-:W-:Y:S05]  /*147d0*/  @!P0 NANOSLEEP.SYNCS 0x989680 ;  /* 0x009896800000895d */ /* 0x001fea0003900000 */
[----:B------:R-:W0:Y:S02]  /*147e0*/  @!P0 SYNCS.PHASECHK.TRANS64 P0, [R5+URZ+0x29840], R4 ;  /* 0x02984004050085a7 */ /* 0x000e24000800007f */
[----:B0-----:R-:W-:Y:S05]  /*147f0*/  @!P0 BRA `(.L_x_2278) ;  /* 0xfffffffc00f08947 */ /* 0x001fea000383ffff */
[----:B------:R-:W-:Y:S05]  /*14800*/  BRA `(.L_x_2344) ;  /* 0xffffffd000607947 */ /* 0x000fea000383ffff */
.L_x_2286:
[----:B----4-:R4:W0:Y:S02]  /*14810*/  SYNCS.PHASECHK.TRANS64.TRYWAIT P0, [R19+URZ+0x29870], R4 ;  /* 0x02987004130075a7 */ /* 0x010824000800017f */
[----:B0-----:R-:W-:Y:S05]  /*14820*/  @!P0 NANOSLEEP.SYNCS 0x989680 ;  /* 0x009896800000895d */ /* 0x001fea0003900000 */
[----:B------:R-:W0:Y:S02]  /*14830*/  @!P0 SYNCS.PHASECHK.TRANS64 P0, [R19+URZ+0x29870], R4 ;  /* 0x02987004130085a7 */ /* 0x000e24000800007f */
[----:B0-----:R-:W-:Y:S05]  /*14840*/  @!P0 BRA `(.L_x_2286) ;  /* 0xfffffffc00f08947 */ /* 0x001fea000383ffff */
[----:B------:R-:W-:Y:S05]  /*14850*/  BRA `(.L_x_2345) ;  /* 0xffffffd400787947 */ /* 0x000fea000383ffff */
.L_x_2288:
[----:B------:R0:W0:Y:S02]  /*14860*/  SYNCS.PHASECHK.TRANS64.TRYWAIT P0, [R19+URZ+0x29860], R0 ;  /* 0x02986000130075a7 */ /* 0x000024000800017f */
[----:B0-----:R-:W-:Y:S05]  /*14870*/  @!P0 NANOSLEEP.SYNCS 0x989680 ;  /* 0x009896800000895d */ /* 0x001fea0003900000 */
[----:B------:R-:W0:Y:S02]  /*14880*/  @!P0 SYNCS.PHASECHK.TRANS64 P0, [R19+URZ+0x29860], R0 ;  /* 0x02986000130085a7 */ /* 0x000e24000800007f */
[----:B0-----:R-:W-:Y:S05]  /*14890*/  @!P0 BRA `(.L_x_2288) ;  /* 0xfffffffc00f08947 */ /* 0x001fea000383ffff */
[----:B------:R-:W-:Y:S05]  /*148a0*/  BRA `(.L_x_2346) ;  /* 0xffffffd400807947 */ /* 0x000fea000383ffff */
.L_x_2295:
[----:B0-----:R0:W1:Y:S02]  /*148b0*/  SYNCS.PHASECHK.TRANS64.TRYWAIT P1, [R16+URZ+0x29870], R3 ;  /* 0x02987003100075a7 */ /* 0x001064000802017f */
[----:B-1----:R-:W-:Y:S05]  /*148c0*/  @!P1 NANOSLEEP.SYNCS 0x989680 ;  /* 0x009896800000995d */ /* 0x002fea0003900000 */
[----:B------:R-:W1:Y:S02]  /*148d0*/  @!P1 SYNCS.PHASECHK.TRANS64 P1, [R16+URZ+0x29870], R3 ;  /* 0x02987003100095a7 */ /* 0x000e64000802007f */
[----:B-1----:R-:W-:Y:S05]  /*148e0*/  @!P1 BRA `(.L_x_2295) ;  /* 0xfffffffc00f09947 */ /* 0x002fea000383ffff */
[----:B------:R-:W-:Y:S05]  /*148f0*/  BRA `(.L_x_2347) ;  /* 0xffffffdc00607947 */ /* 0x000fea000383ffff */
.L_x_2297:
[----:B0-----:R0:W1:Y:S02]  /*14900*/  SYNCS.PHASECHK.TRANS64.TRYWAIT P1, [R16+URZ+0x29860], R3 ;  /* 0x02986003100075a7 */ /* 0x001064000802017f */
[----:B-1----:R-:W-:Y:S05]  /*14910*/  @!P1 NANOSLEEP.SYNCS 0x989680 ;  /* 0x009896800000995d */ /* 0x002fea0003900000 */
[----:B------:R-:W1:Y:S02]  /*14920*/  @!P1 SYNCS.PHASECHK.TRANS64 P1, [R16+URZ+0x29860], R3 ;  /* 0x02986003100095a7 */ /* 0x000e64000802007f */
[----:B-1----:R-:W-:Y:S05]  /*14930*/  @!P1 BRA `(.L_x_2297) ;  /* 0xfffffffc00f09947 */ /* 0x002fea000383ffff */
[----:B------:R-:W-:Y:S05]  /*14940*/  BRA `(.L_x_2348) ;  /* 0xffffffdc00687947 */ /* 0x000fea000383ffff */
.L_x_2310:
[----:B0-----:R0:W1:Y:S02]  /*14950*/  SYNCS.PHASECHK.TRANS64.TRYWAIT P0, [R3+URZ+0x29820], R0 ;  /* 0x02982000030075a7 */ /* 0x001064000800017f */
[----:B-1----:R-:W-:Y:S05]  /*14960*/  @!P0 NANOSLEEP.SYNCS 0x989680 ;  /* 0x009896800000895d */ /* 0x002fea0003900000 */
[----:B------:R-:W1:Y:S02]  /*14970*/  @!P0 SYNCS.PHASECHK.TRANS64 P0, [R3+URZ+0x29820], R0 ;  /* 0x02982000030085a7 */ /* 0x000e64000800007f */
[----:B-1----:R-:W-:Y:S05]  /*14980*/  @!P0 BRA `(.L_x_2310) ;  /* 0xfffffffc00f08947 */ /* 0x002fea000383ffff */
[----:B------:R-:W-:Y:S05]  /*14990*/  BRA `(.L_x_2349) ;  /* 0xfffffff0001c7947 */ /* 0x000fea000383ffff */
.L_x_2311:
        /* <DEDUP_REMOVED lines=11> */
.L_x_2351:
[----:B------:R-:W-:Y:S05]  /*14a50*/  BSYNC B0 ;  /* 0x0000000000007941 */ /* 0x000fea0003800000 */
.L_x_2350:
[----:B------:R-:W-:Y:S05]  /*14a60*/  BRA `(.L_x_2352) ;  /* 0xfffffff000047947 */ /* 0x000fea000383ffff */
.L_x_2314:
[----:B------:R-:W-:Y:S01]  /*14a70*/  BSSY B1, `(.L_x_2353) ;  /* 0x0000006000017945 */ /* 0x000fe20003800000 */
[----:B------:R-:W-:-:S07]  /*14a80*/  IMAD.MOV.U32 R15, RZ, RZ, -0x1 ;  /* 0xffffffffff0f7424 */ /* 0x000fce00078e00ff */
[----:B0-2---:R-:W-:Y:S05]  /*14a90*/  WARPSYNC.COLLECTIVE R15, `(.L_x_2354) ;  /* 0x000000000f0c7348 */ /* 0x005fea0003c00000 */
[----:B------:R-:W-:Y:S02]  /*14aa0*/  ELECT P6, UR62, PT ;  /* 0x00000000003e782f */ /* 0x000fe400038c0000 */
[----:B------:R-:W-:Y:S01]  /*14ab0*/  MOV R14, UR62 ;  /* 0x0000003e000e7c02 */ /* 0x000fe20008000f00 */
[----:B0-2---:R-:W-:Y:S10]  /*14ac0*/  ENDCOLLECTIVE ;  /* 0x000000000000791b */ /* 0x005ff40003800000 */
.L_x_2354:
[----:B------:R-:W-:Y:S05]  /*14ad0*/  BSYNC B1 ;  /* 0x0000000000017941 */ /* 0x000fea0003800000 */
.L_x_2353:
[----:B------:R-:W-:Y:S05]  /*14ae0*/  BRA `(.L_x_2355) ;  /* 0xffffffec00fc7947 */ /* 0x000fea000383ffff */
.L_x_2316:
[----:B0-----:R0:W1:Y:S02]  /*14af0*/  SYNCS.PHASECHK.TRANS64.TRYWAIT P1, [R7+URZ], R4 ;  /* 0x00000004070075a7 */ /* 0x001064000802017f */
[----:B-1----:R-:W-:Y:S05]  /*14b00*/  @!P1 NANOSLEEP.SYNCS 0x989680 ;  /* 0x009896800000995d */ /* 0x002fea0003900000 */
[----:B------:R-:W1:Y:S02]  /*14b10*/  @!P1 SYNCS.PHASECHK.TRANS64 P1, [R7+URZ], R4 ;  /* 0x00000004070095a7 */ /* 0x000e64000802007f */
[----:B-1----:R-:W-:Y:S05]  /*14b20*/  @!P1 BRA `(.L_x_2316) ;  /* 0xfffffffc00f09947 */ /* 0x002fea000383ffff */
[----:B------:R-:W-:Y:S05]  /*14b30*/  BRA `(.L_x_2356) ;  /* 0xfffffff000347947 */ /* 0x000fea000383ffff */
.L_x_2317:
[----:B-1----:R1:W3:Y:S02]  /*14b40*/  SYNCS.PHASECHK.TRANS64.TRYWAIT P1, [R5+URZ], R0 ;  /* 0x00000000050075a7 */ /* 0x0022e4000802017f */
[----:B---3--:R-:W-:Y:S05]  /*14b50*/  @!P1 NANOSLEEP.SYNCS 0x989680 ;  /* 0x009896800000995d */ /* 0x008fea0003900000 */
[----:B------:R-:W3:Y:S02]  /*14b60*/  @!P1 SYNCS.PHASECHK.TRANS64 P1, [R5+URZ], R0 ;  /* 0x00000000050095a7 */ /* 0x000ee4000802007f */
[----:B---3--:R-:W-:Y:S05]  /*14b70*/  @!P1 BRA `(.L_x_2317) ;  /* 0xfffffffc00f09947 */ /* 0x008fea000383ffff */
[----:B------:R-:W-:Y:S05]  /*14b80*/  BRA `(.L_x_2357) ;  /* 0xfffffff000287947 */ /* 0x000fea000383ffff */
.L_x_2319:
[----:B-1----:R1:W3:Y:S02]  /*14b90*/  SYNCS.PHASECHK.TRANS64.TRYWAIT P1, [R5+URZ+0x29860], R4 ;  /* 0x02986004050075a7 */ /* 0x0022e4000802017f */
[----:B---3--:R-:W-:Y:S05]  /*14ba0*/  @!P1 NANOSLEEP.SYNCS 0x989680 ;  /* 0x009896800000995d */ /* 0x008fea0003900000 */
[----:B------:R-:W3:Y:S02]  /*14bb0*/  @!P1 SYNCS.PHASECHK.TRANS64 P1, [R5+URZ+0x29860], R4 ;  /* 0x02986004050095a7 */ /* 0x000ee4000802007f */
[----:B---3--:R-:W-:Y:S05]  /*14bc0*/  @!P1 BRA `(.L_x_2319) ;  /* 0xfffffffc00f09947 */ /* 0x008fea000383ffff */
[----:B------:R-:W-:Y:S05]  /*14bd0*/  BRA `(.L_x_2358) ;  /* 0xfffffff000287947 */ /* 0x000fea000383ffff */
.L_x_2321:
[----:B---3--:R3:W4:Y:S02]  /*14be0*/  SYNCS.PHASECHK.TRANS64.TRYWAIT P1, [R3+URZ+0x29860], R0 ;  /* 0x02986000030075a7 */ /* 0x008724000802017f */
[----:B----4-:R-:W-:Y:S05]  /*14bf0*/  @!P1 NANOSLEEP.SYNCS 0x989680 ;  /* 0x009896800000995d */ /* 0x010fea0003900000 */
[----:B------:R-:W4:Y:S02]  /*14c00*/  @!P1 SYNCS.PHASECHK.TRANS64 P1, [R3+URZ+0x29860], R0 ;  /* 0x02986000030095a7 */ /* 0x000f24000802007f */
[----:B----4-:R-:W-:Y:S05]  /*14c10*/  @!P1 BRA `(.L_x_2321) ;  /* 0xfffffffc00f09947 */ /* 0x010fea000383ffff */
[----:B------:R-:W-:Y:S05]  /*14c20*/  BRA `(.L_x_2359) ;  /* 0xfffffff000287947 */ /* 0x000fea000383ffff */
.L_x_2323:
[----:B----4-:R4:W0:Y:S02]  /*14c30*/  SYNCS.PHASECHK.TRANS64.TRYWAIT P0, [R5+URZ+0x29880], R4 ;  /* 0x02988004050075a7 */ /* 0x010824000800017f */
[----:B0-----:R-:W-:Y:S05]  /*14c40*/  @!P0 NANOSLEEP.SYNCS 0x989680 ;  /* 0x009896800000895d */ /* 0x001fea0003900000 */
[----:B------:R-:W0:Y:S02]  /*14c50*/  @!P0 SYNCS.PHASECHK.TRANS64 P0, [R5+URZ+0x29880], R4 ;  /* 0x02988004050085a7 */ /* 0x000e24000800007f */
[----:B0-----:R-:W-:Y:S05]  /*14c60*/  @!P0 BRA `(.L_x_2323) ;  /* 0xfffffffc00f08947 */ /* 0x001fea000383ffff */
[----:B------:R-:W-:Y:S05]  /*14c70*/  BRA `(.L_x_2324) ;  /* 0xfffffff000247947 */ /* 0x000fea000383ffff */
.L_x_2360:
        /* <DEDUP_REMOVED lines=16> */
.L_x_2857:


//--------------------- .text._ZN7cutlass13device_kernelIN5flash11enable_sm90INS1_16FlashAttnFwdSm90INS1_25CollectiveMainloopFwdSm90ILi2EN4cute5tupleIJNS5_1CILi1EEES8_S8_EEENS6_IJNS7_ILi128EEENS7_ILi160EEENS7_ILi192EEEEEELi128ENS_12float_e4m3_tEfNS_4arch4Sm90ELb1ELb0ELb0ELb1ELb0ELb1ELb0ELb1ELb1ELb1ELb0ELb0EEENS1_21CollectiveEpilogueFwdINS6_IJSA_SA_SB_EEES9_NS_10bfloat16_tESG_Li256ELb1ELb1ELb0ELb1EEENS1_36VarlenDynamicPersistentTileSchedulerILi128ELi160ELi256ELi128ELb0ELb1ELb1ELb1ELb1ELb1EEEEEEEEEvNT_6ParamsE --------------------------
	.section	.text._ZN7cutlass13device_kernelIN5flash11enable_sm90INS1_16FlashAttnFwdSm90INS1_25CollectiveMainloopFwdSm90ILi2EN4cute5tupleIJNS5_1CILi1EEES8_S8_EEENS6_IJNS7_ILi128EEENS7_ILi160EEENS7_ILi192EEEEEELi128ENS_12float_e4m3_tEfNS_4arch4Sm90ELb1ELb0ELb0ELb1ELb0ELb1ELb0ELb1ELb1ELb1ELb0ELb0EEENS1_21CollectiveEpilogueFwdINS6_IJSA_SA_SB_EEES9_NS_10bfloat16_tESG_Li256ELb1ELb1ELb0ELb1EEENS1_36VarlenDynamicPersistentTileSchedulerILi128ELi160ELi256ELi128ELb0ELb1ELb1ELb1ELb1ELb1EEEEEEEEEvNT_6ParamsE,"ax",@progbits
	.align	128
.text._ZN7cutlass13device_kernelIN5flash11enable_sm90INS1_16FlashAttnFwdSm90INS1_25CollectiveMainloopFwdSm90ILi2EN4cute5tupleIJNS5_1CILi1EEES8_S8_EEENS6_IJNS7_ILi128EEENS7_ILi160EEENS7_ILi192EEEEEELi128ENS_12float_e4m3_tEfNS_4arch4Sm90ELb1ELb0ELb0ELb1ELb0ELb1ELb0ELb1ELb1ELb1ELb0ELb0EEENS1_21CollectiveEpilogueFwdINS6_IJSA_SA_SB_EEES9_NS_10bfloat16_tESG_Li256ELb1ELb1ELb0ELb1EEENS1_36VarlenDynamicPersistentTileSchedulerILi128ELi160ELi256ELi128ELb0ELb1ELb1ELb1ELb1ELb1EEEEEEEEEvNT_6ParamsE:
        .type           _ZN7cutlass13device_kernelIN5flash11enable_sm90INS1_16FlashAttnFwdSm90INS1_25CollectiveMainloopFwdSm90ILi2EN4cute5tupleIJNS5_1CILi1EEES8_S8_EEENS6_IJNS7_ILi128EEENS7_ILi160EEENS7_ILi192EEEEEELi128ENS_12float_e4m3_tEfNS_4arch4Sm90ELb1ELb0ELb0ELb1ELb0ELb1ELb0ELb1ELb1ELb1ELb0ELb0EEENS1_21CollectiveEpilogueFwdINS6_IJSA_SA_SB_EEES9_NS_10bfloat16_tESG_Li256ELb1ELb1ELb0ELb1EEENS1_36VarlenDynamicPersistentTileSchedulerILi128ELi160ELi256ELi128ELb0ELb1ELb1ELb1ELb1ELb1EEEEEEEEEvNT_6ParamsE,@function
        .size           _ZN7cutlass13device_kernelIN5flash11enable_sm90INS1_16FlashAttnFwdSm90INS1_25CollectiveMainloopFwdSm90ILi2EN4cute5tupleIJNS5_1CILi1EEES8_S8_EEENS6_IJNS7_ILi128EEENS7_ILi160EEENS7_ILi192EEEEEELi128ENS_12float_e4m3_tEfNS_4arch4Sm90ELb1ELb0ELb0ELb1ELb0ELb1ELb0ELb1ELb1ELb1ELb0ELb0EEENS1_21CollectiveEpilogueFwdINS6_IJSA_SA_SB_EEES9_NS_10bfloat16_tESG_Li256ELb1ELb1ELb0ELb1EEENS1_36VarlenDynamicPersistentTileSchedulerILi128ELi160ELi256ELi128ELb0ELb1ELb1ELb1ELb1ELb1EEEEEEEEEvNT_6ParamsE,(.L_x_2858 - _ZN7cutlass13device_kernelIN5flash11enable_sm90INS1_16FlashAttnFwdSm90INS1_25CollectiveMainloopFwdSm90ILi2EN4cute5tupleIJNS5_1CILi1EEES8_S8_EEENS6_IJNS7_ILi128EEENS7_ILi160EEENS7_ILi192EEEEEELi128ENS_12float_e4m3_tEfNS_4arch4Sm90ELb1ELb0ELb0ELb1ELb0ELb1ELb0ELb1ELb1ELb1ELb0ELb0EEENS1_21CollectiveEpilogueFwdINS6_IJSA_SA_SB_EEES9_NS_10bfloat16_tESG_Li256ELb1ELb1ELb0ELb1EEENS1_36VarlenDynamicPersistentTileSchedulerILi128ELi160ELi256ELi128ELb0ELb1ELb1ELb1ELb1ELb1EEEEEEEEEvNT_6ParamsE)
        .other          _ZN7cutlass13device_kernelIN5flash11enable_sm90INS1_16FlashAttnFwdSm90INS1_25CollectiveMainloopFwdSm90ILi2EN4cute5tupleIJNS5_1CILi1EEES8_S8_EEENS6_IJNS7_ILi128EEENS7_ILi160EEENS7_ILi192EEEEEELi128ENS_12float_e4m3_tEfNS_4arch4Sm90ELb1ELb0ELb0ELb1ELb0ELb1ELb0ELb1ELb1ELb1ELb0ELb0EEENS1_21CollectiveEpilogueFwdINS6_IJSA_SA_SB_EEES9_NS_10bfloat16_tESG_Li256ELb1ELb1ELb0ELb1EEENS1_36VarlenDynamicPersistentTileSchedulerILi128ELi160ELi256ELi128ELb0ELb1ELb1ELb1ELb1ELb1EEEEEEEEEvNT_6ParamsE,@"STO_CUDA_ENTRY STV_DEFAULT"
_ZN7cutlass13device_kernelIN5flash11enable_sm90INS1_16FlashAttnFwdSm90INS1_25CollectiveMainloopFwdSm90ILi2EN4cute5tupleIJNS5_1CILi1EEES8_S8_EEENS6_IJNS7_ILi128EEENS7_ILi160EEENS7_ILi192EEEEEELi128ENS_12float_e4m3_tEfNS_4arch4Sm90ELb1ELb0ELb0ELb1ELb0ELb1ELb0ELb1ELb1ELb1ELb0ELb0EEENS1_21CollectiveEpilogueFwdINS6_IJSA_SA_SB_EEES9_NS_10bfloat16_tESG_Li256ELb1ELb1ELb0ELb1EEENS1_36VarlenDynamicPersistentTileSchedulerILi128ELi160ELi256ELi128ELb0ELb1ELb1ELb1ELb1ELb1EEEEEEEEEvNT_6ParamsE:
        /* <DEDUP_REMOVED lines=24> */
.L_x_2362:
[----:B------:R-:W-:Y:S05]  /*0180*/  BSYNC B0 ;  /* 0x0000000000007941 */ /* 0x000fea0003800000 */
.L_x_2361:
        /* <DEDUP_REMOVED lines=41> */
.L_x_2363:
        /* <DEDUP_REMOVED lines=22> */
.L_x_2364:
        /* <DEDUP_REMOVED lines=18> */
.L_x_2365:
        /* <DEDUP_REMOVED lines=22> */
.L_x_2366:
        /* <DEDUP_REMOVED lines=22> */
.L_x_2367:
        /* <DEDUP_REMOVED lines=8> */
.L_x_2370:
        /* <DEDUP_REMOVED lines=25> */
[----:B------:R-:W-:Y:S01]  /*0b70*/  IMAD.MOV.U32 R17, RZ, RZ, RZ ;  /* 0x000000ffff117224 */ /* 0x000fe200078e00ff */
[----:B------:R-:W-:Y:S01]  /*0b80*/  CS2R R190, SRZ ;  /* 0x0000000000be7805 */ /* 0x000fe2000001ff00 */
[----:B------:R-:W-:Y:S01]  /*0b90*/  IMAD.MOV.U32 R189, RZ, RZ, RZ ;  /* 0x000000ffffbd7224 */ /* 0x000fe200078e00ff */
[----:B------:R-:W-:Y:S01]  /*0ba0*/  ULOP3.LUT UR53, UR36, 0x1, URZ, 0xfc, !UPT ;  /* 0x0000000124357892 */ /* 0x000fe2000f8efc3f */
[----:B------:R-:W-:-:S08]  /*0bb0*/  UMOV UR43, URZ ;  /* 0x0000003f002b7c82 */ /* 0x000fd00008000000 */
[----:B------:R-:W-:Y:S01]  /*0bc0*/  UIADD3 UR52, UR52, 0x14400, URZ ;  /* 0x0001440034347890 */ /* 0x000fe2000fffe03f */
[----:B0-----:R-:W-:-:S05]  /*0bd0*/  VIADD R21, R0, 0xffffff80 ;  /* 0xffffff8000157836 */ /* 0x001fca0000000000 */
[----:B------:R-:W-:-:S04]  /*0be0*/  SHF.R.S32.HI R0, RZ, 0x1f, R21 ;  /* 0x0000001fff007819 */ /* 0x000fc80000011415 */
[CC--:B------:R-:W-:Y:S02]  /*0bf0*/  LEA.HI R3, R0.reuse, R21.reuse, RZ, 0x5 ;  /* 0x0000001500037211 */ /* 0x0c0fe400078f28ff */
[CC--:B------:R-:W-:Y:S02]  /*0c00*/  LEA.HI R5, R0.reuse, R21.reuse, RZ, 0x4 ;  /* 0x0000001500057211 */ /* 0x0c0fe400078f20ff */
[----:B------:R-:W-:Y:S01]  /*0c10*/  LEA.HI R2, R0, R21, RZ, 0x2 ;  /* 0x0000001500027211 */ /* 0x000fe200078f10ff */
[----:B------:R-:W-:Y:S01]  /*0c20*/  IMAD.SHL.U32 R7, R3, 0x20, RZ ;  /* 0x0000002003077824 */ /* 0x000fe200078e00ff */
[----:B------:R-:W-:Y:S02]  /*0c30*/  LOP3.LUT R6, R5, 0x3fffff0, RZ, 0xc0, !PT ;  /* 0x03fffff005067812 */ /* 0x000fe400078ec0ff */
[--C-:B------:R-:W-:Y:S02]  /*0c40*/  SHF.R.S32.HI R4, RZ, 0x2, R2.reuse ;  /* 0x00000002ff047819 */ /* 0x100fe40000011402 */
[----:B------:R-:W-:-:S02]  /*0c50*/  SHF.R.S32.HI R3, RZ, 0x1f, R2 ;  /* 0x0000001fff037819 */ /* 0x000fc40000011402 */
[----:B------:R-:W-:Y:S01]  /*0c60*/  LOP3.LUT R8, R7, 0xfffffc00, RZ, 0xc0, !PT ;  /* 0xfffffc0007087812 */ /* 0x000fe200078ec0ff */
[----:B------:R-:W-:Y:S01]  /*0c70*/  IMAD.IADD R7, R21, 0x1, -R6 ;  /* 0x0000000115077824 */ /* 0x000fe200078e0a06 */
[----:B------:R-:W-:Y:S02]  /*0c80*/  SHF.R.S32.HI R6, RZ, 0x4, R5 ;  /* 0x00000004ff067819 */ /* 0x000fe40000011405 */
[----:B------:R-:W-:Y:S01]  /*0c90*/  LEA.HI R3, R3, R4, RZ, 0x2 ;  /* 0x0000000403037211 */ /* 0x000fe200078f10ff */
[----:B------:R-:W-:Y:S01]  /*0ca0*/  IMAD R8, R7, 0x40, R8 ;  /* 0x0000004007087824 */ /* 0x000fe200078e0208 */
[----:B------:R-:W-:Y:S02]  /*0cb0*/  LOP3.LUT R7, R2, 0xfffffffc, RZ, 0xc0, !PT ;  /* 0xfffffffc02077812 */ /* 0x000fe400078ec0ff */
[----:B------:R-:W-:Y:S02]  /*0cc0*/  LEA.HI R2, R5, R6, RZ, 0x1 ;  /* 0x0000000605027211 */ /* 0x000fe400078f08ff */
[----:B------:R-:W-:-:S02]  /*0cd0*/  LOP3.LUT R5, R3, 0xfffffffc, RZ, 0xc0, !PT ;  /* 0xfffffffc03057812 */ /* 0x000fc400078ec0ff */
[C---:B------:R-:W-:Y:S02]  /*0ce0*/  LEA.HI R3, R21.reuse, R21, RZ, 0x1 ;  /* 0x0000001515037211 */ /* 0x040fe400078f08ff */
[----:B------:R-:W-:Y:S01]  /*0cf0*/  IADD3 R9, R21, -R7, RZ ;  /* 0x8000000715097210 */ /* 0x000fe20007ffe0ff */
[----:B------:R-:W-:Y:S01]  /*0d00*/  IMAD.IADD R5, R4, 0x1, -R5 ;  /* 0x0000000104057824 */ /* 0x000fe200078e0a05 */
[----:B------:R-:W-:Y:S02]  /*0d10*/  SHF.R.S32.HI R188, RZ, 0x1, R3 ;  /* 0x00000001ffbc7819 */ /* 0x000fe40000011403 */
[----:B------:R-:W-:Y:S01]  /*0d20*/  LOP3.LUT R7, R2, 0x1ffffffe, RZ, 0xc0, !PT ;  /* 0x1ffffffe02077812 */ /* 0x000fe200078ec0ff */
[----:B------:R-:W-:Y:S01]  /*0d30*/  IMAD.SHL.U32 R198, R5, 0x80, RZ ;  /* 0x0000008005c67824 */ /* 0x000fe200078e00ff */
[----:B------:R-:W-:Y:S01]  /*0d40*/  LEA.HI R2, R9, R9, RZ, 0x1 ;  /* 0x0000000909027211 */ /* 0x000fe200078f08ff */
[----:B------:R-:W-:Y:S01]  /*0d50*/  VIADD R221, R188, 0x80 ;  /* 0x00000080bcdd7836 */ /* 0x000fe20000000000 */
[----:B------:R-:W-:Y:S01]  /*0d60*/  LOP3.LUT R226, R3, 0xfffffffe, RZ, 0xc0, !PT ;  /* 0xfffffffe03e27812 */ /* 0x000fe200078ec0ff */
[----:B------:R-:W-:Y:S01]  /*0d70*/  IMAD.IADD R7, R6, 0x1, -R7 ;  /* 0x0000000106077824 */ /* 0x000fe200078e0a07 */
[----:B------:R-:W-:-:S02]  /*0d80*/  LOP3.LUT R2, R2, 0x1ffffffe, RZ, 0xc0, !PT ;  /* 0x1ffffffe02027812 */ /* 0x000fc400078ec0ff */
[----:B------:R-:W-:Y:S01]  /*0d90*/  SHF.R.S32.HI R4, RZ, 0x1f, R221 ;  /* 0x0000001fff047819 */ /* 0x000fe200000114dd */
[----:B------:R-:W-:Y:S01]  /*0da0*/  IMAD.IADD R226, R21, 0x1, -R226 ;  /* 0x0000000115e27824 */ /* 0x000fe200078e0ae2 */
[-C--:B------:R-:W-:Y:S01]  /*0db0*/  LEA.HI R13, R221, R221.reuse, RZ, 0x1 ;  /* 0x000000dddd0d7211 */ /* 0x080fe200078f08ff */
[----:B------:R-:W-:Y:S01]  /*0dc0*/  IMAD.IADD R211, R9, 0x1, -R2 ;  /* 0x0000000109d37824 */ /* 0x000fe200078e0a02 */
[----:B------:R-:W-:Y:S01]  /*0dd0*/  LEA.HI R2, R4, R221, RZ, 0x3 ;  /* 0x000000dd04027211 */ /* 0x000fe200078f18ff */
[----:B------:R-:W-:Y:S01]  /*0de0*/  IMAD R7, R7, 0x8, R8 ;  /* 0x0000000807077824 */ /* 0x000fe200078e0208 */
[C---:B------:R-:W-:Y:S01]  /*0df0*/  SHF.L.U32 R22, R226.reuse, 0x3, RZ ;  /* 0x00000003e2167819 */ /* 0x040fe200000006ff */
[----:B------:R-:W-:Y:S01]  /*0e00*/  IMAD.SHL.U32 R18, R226, 0x10, RZ ;  /* 0x00000010e2127824 */ /* 0x000fe200078e00ff */
[----:B------:R-:W-:Y:S01]  /*0e10*/  LOP3.LUT R4, R13, 0x3fffffe, RZ, 0xc0, !PT ;  /* 0x03fffffe0d047812 */ /* 0x000fe200078ec0ff */
[----:B------:R-:W-:Y:S01]  /*0e20*/  IMAD.SHL.U32 R8, R2, 0x40, RZ ;  /* 0x0000004002087824 */ /* 0x000fe200078e00ff */
[-C--:B------:R-:W-:Y:S01]  /*0e30*/  LEA.HI R2, R0, R21.reuse, RZ, 0x7 ;  /* 0x0000001500027211 */ /* 0x080fe200078f38ff */
[----:B------:R0:W-:Y:S01]  /*0e40*/  STL [R1+0xc], R7 ;  /* 0x00000c0701007387 */ /* 0x0001e20000100800 */
[----:B------:R-:W-:Y:S01]  /*0e50*/  VIADD R192, R22, 0x20 ;  /* 0x0000002016c07836 */ /* 0x000fe20000000000 */
[----:B------:R-:W-:Y:S01]  /*0e60*/  LEA.HI R0, R0, R21, RZ, 0x3 ;  /* 0x0000001500007211 */ /* 0x000fe200078f18ff */
[----:B------:R-:W-:Y:S01]  /*0e70*/  IMAD.IADD R202, R221, 0x1, -R4 ;  /* 0x00000001ddca7824 */ /* 0x000fe200078e0a04 */
[----:B------:R-:W-:Y:S01]  /*0e80*/  LOP3.LUT R228, R2, 0xffffff80, RZ, 0xc0, !PT ;  /* 0xffffff8002e47812 */ /* 0x000fe200078ec0ff */
[----:B------:R-:W-:Y:S01]  /*0e90*/  IMAD.IADD R4, R22, 0x1, R192 ;  /* 0x0000000116047824 */ /* 0x000fe200078e02c0 */
[----:B------:R-:W-:Y:S01]  /*0ea0*/  LOP3.LUT R9, R8, 0xfffffe00, RZ, 0xc0, !PT ;  /* 0xfffffe0008097812 */ /* 0x000fe200078ec0ff */
[----:B------:R-:W-:Y:S01]  /*0eb0*/  VIADD R194, R22, 0x40 ;  /* 0x0000004016c27836 */ /* 0x000fe20000000000 */
[----:B------:R-:W-:Y:S01]  /*0ec0*/  SHF.R.S32.HI R237, RZ, 0x7, R2 ;  /* 0x00000007ffed7819 */ /* 0x000fe20000011402 */
[----:B------:R-:W-:Y:S01]  /*0ed0*/  IMAD.IADD R228, R21, 0x1, -R228 ;  /* 0x0000000115e47824 */ /* 0x000fe200078e0ae4 */
[----:B0-----:R-:W-:Y:S01]  /*0ee0*/  SHF.R.S32.HI R7, RZ, 0x1f, R3 ;  /* 0x0000001fff077819 */ /* 0x001fe20000011403 */
[----:B------:R-:W-:Y:S01]  /*0ef0*/  IMAD R202, R202, 0x40, R9 ;  /* 0x00000040caca7824 */ /* 0x000fe200078e0209 */
[----:B------:R-:W-:Y:S01]  /*0f00*/  SHF.R.S32.HI R11, RZ, 0x1f, R4 ;  /* 0x0000001fff0b7819 */ /* 0x000fe20000011404 */
[C---:B------:R-:W-:Y:S01]  /*0f10*/  IMAD.IADD R12, R22.reuse, 0x1, R194 ;  /* 0x00000001160c7824 */ /* 0x040fe200078e02c2 */
[----:B------:R-:W-:Y:S01]  /*0f20*/  LEA.HI R7, R7, R188, RZ, 0x3 ;  /* 0x000000bc07077211 */ /* 0x000fe200078f18ff */
[C---:B------:R-:W-:Y:S01]  /*0f30*/  VIADD R195, R22.reuse, 0x30 ;  /* 0x0000003016c37836 */ /* 0x040fe20000000000 */
[----:B------:R-:W-:Y:S01]  /*0f40*/  SHF.R.S32.HI R9, RZ, 0x1f, R228 ;  /* 0x0000001fff097819 */ /* 0x000fe200000114e4 */
[----:B------:R-:W-:Y:S01]  /*0f50*/  VIADD R196, R22, 0x50 ;  /* 0x0000005016c47836 */ /* 0x000fe20000000000 */
[----:B------:R-:W-:-:S02]  /*0f60*/  LOP3.LUT R7, R7, 0xfffffff8, RZ, 0xc0, !PT ;  /* 0xfffffff807077812 */ /* 0x000fc400078ec0ff */
[----:B------:R-:W-:Y:S02]  /*0f70*/  LEA.HI R8, R9, R228, RZ, 0x2 ;  /* 0x000000e409087211 */ /* 0x000fe400078f10ff */
[----:B------:R-:W-:Y:S02]  /*0f80*/  IADD3 R10, R188, -R7, RZ ;  /* 0x80000007bc0a7210 */ /* 0x000fe40007ffe0ff */
[CC--:B------:R-:W-:Y:S02]  /*0f90*/  LEA.HI R225, R11.reuse, R4.reuse, RZ, 0x4 ;  /* 0x000000040be17211 */ /* 0x0c0fe400078f20ff */
[----:B------:R-:W-:Y:S01]  /*0fa0*/  LEA.HI R14, R11, R4, RZ, 0x6 ;  /* 0x000000040b0e7211 */ /* 0x000fe200078f30ff */
[----:B------:R0:W-:Y:S01]  /*0fb0*/  STL [R1+0x8], R10 ;  /* 0x0000080a01007387 */ /* 0x0001e20000100800 */
[----:B------:R-:W-:Y:S01]  /*0fc0*/  IMAD.SHL.U32 R4, R10, 0x80, RZ ;  /* 0x000000800a047824 */ /* 0x000fe200078e00ff */
[----:B------:R-:W-:Y:S02]  /*0fd0*/  SHF.R.S32.HI R11, RZ, 0x1f, R8 ;  /* 0x0000001fff0b7819 */ /* 0x000fe40000011408 */
[----:B------:R-:W-:Y:S01]  /*0fe0*/  LEA.HI R2, R2, R237, RZ, 0x1 ;  /* 0x000000ed02027211 */ /* 0x000fe200078f08ff */
[----:B------:R-:W-:Y:S01]  /*0ff0*/  IMAD.SHL.U32 R14, R14, 0x80, RZ ;  /* 0x000000800e0e7824 */ /* 0x000fe200078e00ff */
[----:B------:R-:W-:-:S02]  /*1000*/  LEA.HI R9, R9, R228, RZ, 0x5 ;  /* 0x000000e409097211 */ /* 0x000fc400078f28ff */
[----:B------:R-:W-:Y:S02]  /*1010*/  LOP3.LUT R2, R2, 0x3fffffe, RZ, 0xc0, !PT ;  /* 0x03fffffe02027812 */ /* 0x000fe400078ec0ff */
[----:B0-----:R-:W-:Y:S02]  /*1020*/  SHF.R.S32.HI R10, RZ, 0x2, R8 ;  /* 0x00000002ff0a7819 */ /* 0x001fe40000011408 */
[----:B------:R-:W-:Y:S02]  /*1030*/  SHF.R.S32.HI R9, RZ, 0x5, R9 ;  /* 0x00000005ff097819 */ /* 0x000fe40000011409 */
[----:B------:R-:W-:Y:S02]  /*1040*/  LEA.HI R11, R11, R10, RZ, 0x3 ;  /* 0x0000000a0b0b7211 */ /* 0x000fe400078f18ff */
[----:B------:R-:W-:Y:S02]  /*1050*/  LEA.HI R3, R3, R188, RZ, 0x1 ;  /* 0x000000bc03037211 */ /* 0x000fe400078f08ff */
[----:B------:R-:W-:-:S02]  /*1060*/  LOP3.LUT R11, R11, 0xfffffff8, RZ, 0xc0, !PT ;  /* 0xfffffff80b0b7812 */ /* 0x000fc400078ec0ff */
[----:B------:R-:W-:Y:S02]  /*1070*/  IADD3 R2, R237, -R2, RZ ;  /* 0x80000002ed027210 */ /* 0x000fe40007ffe0ff */
[----:B------:R-:W-:Y:S01]  /*1080*/  LOP3.LUT R3, R3, 0x3fffffe, RZ, 0xc0, !PT ;  /* 0x03fffffe03037812 */ /* 0x000fe200078ec0ff */
[----:B------:R-:W-:Y:S01]  /*1090*/  IMAD.IADD R10, R10, 0x1, -R11 ;  /* 0x000000010a0a7824 */ /* 0x000fe200078e0a0b */
[----:B------:R-:W-:Y:S02]  /*10a0*/  LOP3.LUT R7, R4, 0x380, RZ, 0xc0, !PT ;  /* 0x0000038004077812 */ /* 0x000fe400078ec0ff */
[----:B------:R-:W-:Y:S01]  /*10b0*/  LOP3.LUT R216, R0, 0xfffffff8, RZ, 0xc0, !PT ;  /* 0xfffffff800d87812 */ /* 0x000fe200078ec0ff */
[----:B------:R-:W-:Y:S01]  /*10c0*/  IMAD R9, R9, 0x10, R10 ;  /* 0x0000001009097824 */ /* 0x000fe200078e020a */
[----:B------:R-:W-:Y:S01]  /*10d0*/  SHF.R.U32.HI R4, RZ, 0x3, R7 ;  /* 0x00000003ff047819 */ /* 0x000fe20000011607 */
[----:B------:R-:W-:Y:S01]  /*10e0*/  IMAD.IADD R3, R188, 0x1, -R3 ;  /* 0x00000001bc037824 */ /* 0x000fe200078e0a03 */
[----:B------:R-:W-:Y:S01]  /*10f0*/  SHF.R.S32.HI R15, RZ, 0x1f, R12 ;  /* 0x0000001fff0f7819 */ /* 0x000fe2000001140c */
[----:B------:R-:W-:Y:S01]  /*1100*/  IMAD R20, R2, 0x40, R9 ;  /* 0x0000004002147824 */ /* 0x000fe200078e0209 */
[----:B------:R-:W-:Y:S01]  /*1110*/  LOP3.LUT R7, R7, 0x10, R18, 0xf8, !PT ;  /* 0x0000001007077812 */ /* 0x000fe200078ef812 */
[----:B------:R-:W-:Y:S01]  /*1120*/  IMAD.IADD R216, R21, 0x1, -R216 ;  /* 0x0000000115d87824 */ /* 0x000fe200078e0ad8 */
[----:B------:R-:W-:Y:S01]  /*1130*/  LOP3.LUT R198, R198, 0x180, RZ, 0xc0, !PT ;  /* 0x00000180c6c67812 */ /* 0x000fe200078ec0ff */
[----:B------:R-:W-:Y:S01]  /*1140*/  IMAD R3, R6, 0x8, R3 ;  /* 0x0000000806037824 */ /* 0x000fe200078e0203 */
[----:B------:R-:W-:Y:S01]  /*1150*/  LEA.HI R227, R15, R12, RZ, 0x4 ;  /* 0x0000000c0fe37211 */ /* 0x000fe200078f20ff */
[----:B------:R0:W-:Y:S01]  /*1160*/  STL [R1+0x4], R20 ;  /* 0x0000041401007387 */ /* 0x0001e20000100800 */
[----:B------:R-:W-:Y:S01]  /*1170*/  LOP3.LUT R7, R7, R4, RZ, 0x3c, !PT ;  /* 0x0000000407077212 */ /* 0x000fe200078e3cff */
[----:B------:R-:W-:Y:S01]  /*1180*/  IMAD.SHL.U32 R208, R216, 0x8, RZ ;  /* 0x00000008d8d07824 */ /* 0x000fe200078e00ff */
[----:B------:R-:W-:Y:S01]  /*1190*/  LEA.HI R12, R15, R12, RZ, 0x6 ;  /* 0x0000000c0f0c7211 */ /* 0x000fe200078f30ff */
[----:B------:R-:W-:Y:S01]  /*11a0*/  IMAD.SHL.U32 R200, R3, 0x40, RZ ;  /* 0x0000004003c87824 */ /* 0x000fe200078e00ff */
[----:B------:R-:W-:Y:S01]  /*11b0*/  LOP3.LUT R4, R198, 0x30, R225, 0xf8, !PT ;  /* 0x00000030c6047812 */ /* 0x000fe200078ef8e1 */
[----:B------:R-:W-:Y:S01]  /*11c0*/  IMAD.MOV.U32 R2, RZ, RZ, 0x20 ;  /* 0x00000020ff027424 */ /* 0x000fe200078e00ff */
[----:B------:R-:W-:Y:S01]  /*11d0*/  SHF.R.U32.HI R199, RZ, 0x3, R198 ;  /* 0x00000003ffc77819 */ /* 0x000fe200000116c6 */
[----:B------:R-:W-:Y:S01]  /*11e0*/  IMAD.SHL.U32 R12, R12, 0x80, RZ ;  /* 0x000000800c0c7824 */ /* 0x000fe200078e00ff */
[----:B------:R-:W-:Y:S01]  /*11f0*/  SHF.R.S32.HI R224, RZ, 0x3, R0 ;  /* 0x00000003ffe07819 */ /* 0x000fe20000011400 */
[----:B------:R-:W-:Y:S01]  /*1200*/  VIADD R215, R208, 0x40 ;  /* 0x00000040d0d77836 */ /* 0x000fe20000000000 */
[----:B------:R-:W-:Y:S01]  /*1210*/  LOP3.LUT R3, R14, 0xffffe000, RZ, 0xc0, !PT ;  /* 0xffffe0000e037812 */ /* 0x000fe200078ec0ff */
[----:B------:R-:W-:Y:S01]  /*1220*/  IMAD R211, R211, 0x8, R20 ;  /* 0x00000008d3d37824 */ /* 0x000fe200078e0214 */
[----:B------:R-:W-:-:S02]  /*1230*/  LOP3.LUT R4, R4, R199, RZ, 0x3c, !PT ;  /* 0x000000c704047212 */ /* 0x000fc400078e3cff */
[----:B------:R-:W-:Y:S02]  /*1240*/  SHF.R.S32.HI R0, RZ, 0x1f, R208 ;  /* 0x0000001fff007819 */ /* 0x000fe400000114d0 */
[----:B------:R-:W-:Y:S02]  /*1250*/  LEA R213, R6, R7, 0xa ;  /* 0x0000000706d57211 */ /* 0x000fe400078e50ff */
[C---:B------:R-:W-:Y:S02]  /*1260*/  LOP3.LUT R0, R198.reuse, 0x10, R18, 0xf8, !PT ;  /* 0x00000010c6007812 */ /* 0x040fe400078ef812 */
[----:B------:R-:W-:Y:S02]  /*1270*/  LOP3.LUT R6, R198, 0x30, R227, 0xf8, !PT ;  /* 0x00000030c6067812 */ /* 0x000fe400078ef8e3 */
[----:B------:R-:W-:Y:S02]  /*1280*/  IADD3 R235, R4, R200, R3 ;  /* 0x000000c804eb7210 */ /* 0x000fe40007ffe003 */
[----:B------:R-:W-:-:S02]  /*1290*/  LOP3.LUT P0, RZ, R5, 0x2, RZ, 0xc0, !PT ;  /* 0x0000000205ff7812 */ /* 0x000fc4000780c0ff */
[----:B------:R-:W-:Y:S02]  /*12a0*/  SHF.R.S32.HI R13, RZ, 0x1, R13 ;  /* 0x00000001ff0d7819 */ /* 0x000fe4000001140d */
[----:B------:R-:W-:Y:S02]  /*12b0*/  LOP3.LUT R3, R8, 0x7ffffffc, RZ, 0xc0, !PT ;  /* 0x7ffffffc08037812 */ /* 0x000fe400078ec0ff */
[-C--:B------:R-:W-:Y:S01]  /*12c0*/  LOP3.LUT R209, R0, R199.reuse, RZ, 0x3c, !PT ;  /* 0x000000c700d17212 */ /* 0x080fe200078e3cff */
[----:B------:R-:W-:Y:S01]  /*12d0*/  IMAD.SHL.U32 R13, R13, 0x80, RZ ;  /* 0x000000800d0d7824 */ /* 0x000fe200078e00ff */
[----:B------:R-:W-:Y:S01]  /*12e0*/  LOP3.LUT R5, R12, 0xffffe000, RZ, 0xc0, !PT ;  /* 0xffffe0000c057812 */ /* 0x000fe200078ec0ff */
[----:B------:R-:W-:Y:S01]  /*12f0*/  IMAD.IADD R210, R228, 0x1, -R3 ;  /* 0x00000001e4d27824 */ /* 0x000fe200078e0a03 */
[----:B------:R-:W-:Y:S01]  /*1300*/  LOP3.LUT R6, R6, R199, RZ, 0x3c, !PT ;  /* 0x000000c706067212 */ /* 0x000fe200078e3cff */
[----:B------:R-:W-:Y:S01]  /*1310*/  IMAD.IADD R209, R200, 0x1, R209 ;  /* 0x00000001c8d17824 */ /* 0x000fe200078e02d1 */
[----:B------:R-:W-:-:S02]  /*1320*/  LOP3.LUT R4, R198, 0x30, R18, 0xf8, !PT ;  /* 0x00000030c6047812 */ /* 0x000fc400078ef812 */
[----:B------:R-:W-:Y:S02]  /*1330*/  IADD3 R5, R6, R200, R5 ;  /* 0x000000c806057210 */ /* 0x000fe40007ffe005 */
[----:B------:R-:W-:Y:S02]  /*1340*/  SEL R2, R2, 0xffffffe0, !P0 ;  /* 0xffffffe002027807 */ /* 0x000fe40004000000 */
        /* <DEDUP_REMOVED lines=14> */
[C---:B------:R-:W-:Y:S02]  /*1430*/  IADD3 R236, R16.reuse, R200, R3 ;  /* 0x000000c810ec7210 */ /* 0x040fe40007ffe003 */
[----:B------:R-:W-:Y:S02]  /*1440*/  IADD3 R235, R16, R235, RZ ;  /* 0x000000eb10eb7210 */ /* 0x000fe40007ffe0ff */
[----:B0-----:R-:W-:-:S07]  /*1450*/  IADD3 R223, R2, UR52, R209 ;  /* 0x0000003402df7c10 */ /* 0x001fce000fffe0d1 */
.L_x_2574:
        /* <DEDUP_REMOVED lines=22> */
[----:B------:R-:W-:-:S02]  /*15c0*/  ISETP.NE.AND.EX P2, PT, RZ, UR9, PT, P2 ;  /* 0x00000009ff007c0c */ /* 0x000fc4000bf45320 */
[----:B------:R-:W-:Y:S01]  /*15d0*/  MOV R204, UR4 ;  /* 0x0000000400cc7c02 */ /* 0x000fe20008000f00 */
[----:B------:R-:W-:Y:S01]  /*15e0*/  ULDC.64 UR4, c[0x0][0x418] ;  /* 0x0001060000047ab9 */ /* 0x000fe20000000a00 */
[----:B------:R-:W-:-:S05]  /*15f0*/  IADD3.X R9, R219, UR7, RZ, P3, !PT ;  /* 0x00000007db097c10 */ /* 0x000fca0009ffe4ff */
[----:B------:R0:W5:Y:S04]  /*1600*/  @P0 LDG.E R27, desc[UR54][R8.64] ;  /* 0x00000036081b0981 */ /* 0x000168000c1e1900 */
        /* <DEDUP_REMOVED lines=10> */
[----:B------:R-:W-:Y:S02]  /*16b0*/  IMAD.U32 R2, RZ, RZ, UR5 ;  /* 0x00000005ff027e24 */ /* 0x000fe4000f8e00ff */
        /* <DEDUP_REMOVED lines=12> */
.L_x_2372:
[----:B------:R-:W-:Y:S01]  /*1780*/  ULDC.64 UR4, c[0x0][0xa20] ;  /* 0x0002880000047ab9 */ /* 0x000fe20000000a00 */
[----:B------:R-:W-:Y:S01]  /*1790*/  IMAD.MOV.U32 R217, RZ, RZ, R206 ;  /* 0x000000ffffd97224 */ /* 0x000fe200078e00ce */
[----:B------:R-:W-:-:S04]  /*17a0*/  ISETP.NE.U32.AND P1, PT, RZ, UR4, PT ;  /* 0x00000004ff007c0c */ /* 0x000fc8000bf25070 */
[----:B------:R-:W-:-:S13]  /*17b0*/  ISETP.NE.AND.EX P1, PT, RZ, UR5, PT, P1 ;  /* 0x00000005ff007c0c */ /* 0x000fda000bf25310 */
[----:B------:R-:W-:Y:S05]  /*17c0*/  @!P1 BRA `(.L_x_2373) ;  /* 0x0000000000109947 */ /* 0x000fea0003800000 */
[----:B------:R-:W-:-:S04]  /*17d0*/  IADD3 R4, P0, R218, UR4, RZ ;  /* 0x00000004da047c10 */ /* 0x000fc8000ff1e0ff */
[----:B------:R-:W-:-:S05]  /*17e0*/  IADD3.X R5, R219, UR5, RZ, P0, !PT ;  /* 0x00000005db057c10 */ /* 0x000fca00087fe4ff */
[----:B------:R0:W5:Y:S01]  /*17f0*/  LDG.E R26, desc[UR54][R4.64] ;  /* 0x00000036041a7981 */ /* 0x000162000c1e1900 */
[----:B------:R-:W-:Y:S05]  /*1800*/  BRA `(.L_x_2374) ;  /* 0x0000000000107947 */ /* 0x000fea0003800000 */
.L_x_2373:
[----:B------:R-:W-:Y:S05]  /*1810*/  @!P0 BRA `(.L_x_2374) ;  /* 0x00000000000c8947 */ /* 0x000fea0003800000 */
[----:B------:R-:W2:Y:S04]  /*1820*/  LDG.E R5, desc[UR54][R8.64] ;  /* 0x0000003608057981 */ /* 0x000ea8000c1e1900 */
[----:B------:R-:W2:Y:S02]  /*1830*/  LDG.E R26, desc[UR54][R8.64+0x4] ;  /* 0x00000436081a7981 */ /* 0x000ea4000c1e1900 */
[----:B--2---:R-:W-:-:S07]  /*1840*/  IMAD.IADD R26, R26, 0x1, -R5 ;  /* 0x000000011a1a7824 */ /* 0x004fce00078e0a05 */
.L_x_2374:
[----:B------:R-:W-:Y:S01]  /*1850*/  ULDC.64 UR4, c[0x0][0xa10] ;  /* 0x0002840000047ab9 */ /* 0x000fe20000000a00 */
[----:B------:R-:W1:Y:S01]  /*1860*/  LDC R8, c[0x0][0x448] ;  /* 0x00011200ff087b82 */ /* 0x000e620000000800 */
[----:B------:R-:W-:-:S04]  /*1870*/  ISETP.NE.U32.AND P0, PT, RZ, UR4, PT ;  /* 0x00000004ff007c0c */ /* 0x000fc8000bf05070 */
[----:B------:R-:W-:Y:S01]  /*1880*/  ISETP.NE.AND.EX P0, PT, RZ, UR5, PT, P0 ;  /* 0x00000005ff007c0c */ /* 0x000fe2000bf05300 */
[----:B------:R-:W-:-:S12]  /*1890*/  ULDC.64 UR4, c[0x0][0xa30] ;  /* 0x00028c0000047ab9 */ /* 0x000fd80000000a00 */
[----:B0-----:R-:W0:Y:S02]  /*18a0*/  @P0 LDC.64 R4, c[0x0][0xa10] ;  /* 0x00028400ff040b82 */ /* 0x001e240000000a00 */
[----:B0-----:R-:W-:-:S05]  /*18b0*/  @P0 IMAD.WIDE R4, R25, 0x4, R4 ;  /* 0x0000000419040825 */ /* 0x001fca00078e0204 */
[----:B------:R-:W2:Y:S04]  /*18c0*/  @P0 LDG.E R0, desc[UR54][R4.64] ;  /* 0x0000003604000981 */ /* 0x000ea8000c1e1900 */
[----:B------:R0:W2:Y:S01]  /*18d0*/  @P0 LDG.E R9, desc[UR54][R4.64+0x4] ;  /* 0x0000043604090981 */ /* 0x0000a2000c1e1900 */
[----:B------:R-:W-:Y:S02]  /*18e0*/  ISETP.NE.U32.AND P1, PT, RZ, UR4, PT ;  /* 0x00000004ff007c0c */ /* 0x000fe4000bf25070 */
[----:B-----5:R-:W-:Y:S02]  /*18f0*/  MOV R144, R26 ;  /* 0x0000001a00907202 */ /* 0x020fe40000000f00 */
[----:B------:R-:W-:-:S13]  /*1900*/  ISETP.NE.AND.EX P1, PT, RZ, UR5, PT, P1 ;  /* 0x00000005ff007c0c */ /* 0x000fda000bf25310 */
[----:B------:R-:W-:-:S04]  /*1910*/  @P1 IADD3 R6, P2, R218, UR4, RZ ;  /* 0x00000004da061c10 */ /* 0x000fc8000ff5e0ff */
[----:B------:R-:W-:-:S05]  /*1920*/  @P1 IADD3.X R7, R219, UR5, RZ, P2, !PT ;  /* 0x00000005db071c10 */ /* 0x000fca00097fe4ff */
[----:B------:R3:W5:Y:S01]  /*1930*/  @P1 LDG.E R144, desc[UR54][R6.64] ;  /* 0x0000003606901981 */ /* 0x000762000c1e1900 */
[----:B-1----:R-:W-:Y:S01]  /*1940*/  ISETP.NE.AND P1, PT, R8, 0x1, PT ;  /* 0x000000010800780c */ /* 0x002fe20003f25270 */
[----:B------:R-:W-:Y:S02]  /*1950*/  IMAD.SHL.U32 R203, R205, 0x80, RZ ;  /* 0x00000080cdcb7824 */ /* 0x000fe400078e00ff */
[----:B------:R-:W-:Y:S02]  /*1960*/  IMAD.IADD R8, R26, 0x1, -R3 ;  /* 0x000000011a087824 */ /* 0x000fe400078e0a03 */
[----:B0-----:R-:W-:Y:S02]  /*1970*/  VIADD R4, R203, 0x7f ;  /* 0x0000007fcb047836 */ /* 0x001fe40000000000 */
[----:B------:R-:W-:-:S05]  /*1980*/  IMAD.MOV R120, RZ, RZ, -R8 ;  /* 0x000000ffff787224 */ /* 0x000fca00078e0a08 */
[----:B------:R-:W-:Y:S01]  /*1990*/  VIMNMX R120, RZ, R120, !PT ;  /* 0x00000078ff787248 */ /* 0x000fe20007fe0100 */
[----:B------:R-:W0:Y:S08]  /*19a0*/  @P1 LDC R11, c[0x0][0x44c] ;  /* 0x00011300ff0b1b82 */ /* 0x000e300000000800 */
[----:B------:R-:W1:Y:S01]  /*19b0*/  @P1 LDC R5, c[0x0][0x450] ;  /* 0x00011400ff051b82 */ /* 0x000e620000000800 */
[----:B--2---:R-:W-:-:S02]  /*19c0*/  @P0 IMAD.IADD R2, R9, 0x1, -R0 ;  /* 0x0000000109020824 */ /* 0x004fc400078e0a00 */
[----:B0-----:R-:W-:-:S04]  /*19d0*/  @P1 IMAD.HI.U32 R0, R4, R11, RZ ;  /* 0x0000000b04001227 */ /* 0x001fc800078e00ff */
[----:B------:R-:W-:Y:S01]  /*19e0*/  IMAD.IADD R205, R8, 0x1, R2 ;  /* 0x0000000108cd7824 */ /* 0x000fe200078e0202 */
[----:B-1----:R-:W-:-:S03]  /*19f0*/  @P1 SHF.R.U32.HI R4, RZ, R5, R0 ;  /* 0x00000005ff041219 */ /* 0x002fc60000011600 */
[C---:B------:R-:W-:Y:S01]  /*1a00*/  VIADD R0, R205.reuse, 0x9f ;  /* 0x0000009fcd007836 */ /* 0x040fe20000000000 */
[----:B------:R-:W-:-:S03]  /*1a10*/  IADD3 R161, R205, 0xa0, -R204 ;  /* 0x000000a0cda17810 */ /* 0x000fc60007ffe8cc */
[----:B------:R-:W-:Y:S01]  /*1a20*/  IMAD.HI R0, R0, 0x66666667, RZ ;  /* 0x6666666700007827 */ /* 0x000fe200078e02ff */
[----:B------:R-:W-:-:S04]  /*1a30*/  IADD3 R4, R161, R4, RZ ;  /* 0x00000004a1047210 */ /* 0x000fc80007ffe0ff */
[----:B------:R-:W-:Y:S01]  /*1a40*/  SHF.R.U32.HI R3, RZ, 0x1f, R0 ;  /* 0x0000001fff037819 */ /* 0x000fe20000011600 */
[----:B------:R-:W-:-:S03]  /*1a50*/  IMAD.HI R4, R4, 0x66666667, RZ ;  /* 0x6666666704047827 */ /* 0x000fc600078e02ff */
[----:B------:R-:W-:Y:S02]  /*1a60*/  LEA.HI.SX32 R162, R0, R3, 0x1a ;  /* 0x0000000300a27211 */ /* 0x000fe400078fd2ff */
[----:B------:R-:W-:-:S04]  /*1a70*/  SHF.R.U32.HI R5, RZ, 0x1f, R4 ;  /* 0x0000001fff057819 */ /* 0x000fc80000011604 */
[----:B------:R-:W-:-:S04]  /*1a80*/  LEA.HI.SX32 R5, R4, R5, 0x1a ;  /* 0x0000000504057211 */ /* 0x000fc800078fd2ff */
[----:B------:R-:W-:-:S05]  /*1a90*/  VIMNMX R5, R162, R5, PT ;  /* 0x00000005a2057248 */ /* 0x000fca0003fe0100 */
        /* <DEDUP_REMOVED lines=12> */
[----:B---3--:R-:W-:Y:S05]  /*1b60*/  @!P1 BRA `(.L_x_2375) ;  /* 0x000000dc00f49947 */ /* 0x008fea0003800000 */
        /* <DEDUP_REMOVED lines=20> */
.L_x_2377:
[----:B------:R-:W-:Y:S05]  /*1cb0*/  BSYNC B6 ;  /* 0x0000000000067941 */ /* 0x000fea0003800000 */
.L_x_2376:
        /* <DEDUP_REMOVED lines=12> */
[----:B------:R-:W-:Y:S01]  /*1d80*/  MOV R8, 0x70 ;  /* 0x0000007000087802 */ /* 0x000fe20000000f00 */
[----:B------:R-:W-:Y:S02]  /*1d90*/  IMAD.U32 R7, RZ, RZ, UR7 ;  /* 0x00000007ff077e24 */ /* 0x000fe4000f8e00ff */
[----:B------:R-:W-:-:S02]  /*1da0*/  IMAD.U32 R10, RZ, RZ, UR4 ;  /* 0x00000004ff0a7e24 */ /* 0x000fc4000f8e00ff */
[----:B------:R-:W-:Y:S02]  /*1db0*/  IMAD.U32 R11, RZ, RZ, UR5 ;  /* 0x00000005ff0b7e24 */ /* 0x000fe4000f8e00ff */
[----:B------:R-:W-:Y:S02]  /*1dc0*/  IMAD.MOV.U32 R12, RZ, RZ, 0x1 ;  /* 0x00000001ff0c7424 */ /* 0x000fe400078e00ff */
[----:B0-----:R-:W-:-:S07]  /*1dd0*/  IMAD.MOV.U32 R13, RZ, RZ, RZ ;  /* 0x000000ffff0d7224 */ /* 0x001fce00078e00ff */
[----:B------:R-:W-:-:S07]  /*1de0*/  LEPC R20, `(.L_x_2379) ;  /* 0x000000001014794e */ /* 0x000fce0000000000 */
[----:B-1---5:R-:W-:Y:S05]  /*1df0*/  CALL.ABS.NOINC R14 ;  /* 0x000000000e007343 */ /* 0x022fea0003c00000 */
.L_x_2379:
[----:B------:R-:W-:Y:S05]  /*1e00*/  BSYNC B6 ;  /* 0x0000000000067941 */ /* 0x000fea0003800000 */
.L_x_2378:
[----:B------:R-:W-:Y:S01]  /*1e10*/  ULDC.64 UR4, c[0x0][0x9f8] ;  /* 0x00027e0000047ab9 */ /* 0x000fe20000000a00 */
[----:B------:R-:W2:Y:S01]  /*1e20*/  LDL.LU R14, [R1+0x10] ;  /* 0x00001000010e7983 */ /* 0x000ea20000300800 */
[----:B------:R-:W-:Y:S01]  /*1e30*/  ISETP.NE.U32.AND P0, PT, RZ, UR4, PT ;  /* 0x00000004ff007c0c */ /* 0x000fe2000bf05070 */
[----:B------:R-:W0:Y:S01]  /*1e40*/  LDC.64 R112, c[0x0][0x300] ;  /* 0x0000c000ff707b82 */ /* 0x000e220000000a00 */
[----:B------:R-:W-:Y:S01]  /*1e50*/  IMAD.IADD R119, R27, 0x1, R26 ;  /* 0x000000011b777824 */ /* 0x000fe200078e021a */
[----:B------:R-:W3:Y:S01]  /*1e60*/  LDL R21, [R1+0x8] ;  /* 0x0000080001157983 */ /* 0x000ee20000100800 */
[----:B------:R-:W-:Y:S01]  /*1e70*/  ISETP.NE.AND.EX P0, PT, RZ, UR5, PT, P0 ;  /* 0x00000005ff007c0c */ /* 0x000fe2000bf05300 */
[----:B------:R-:W-:Y:S01]  /*1e80*/  ULDC.64 UR6, c[0x0][0xa08] ;  /* 0x0002820000067ab9 */ /* 0x000fe20000000a00 */
[----:B------:R-:W1:Y:S01]  /*1e90*/  S2R R20, SR_TID.X ;  /* 0x0000000000147919 */ /* 0x000e620000002100 */
[----:B------:R-:W-:Y:S02]  /*1ea0*/  SHF.R.S32.HI R8, RZ, 0x1f, R206 ;  /* 0x0000001fff087819 */ /* 0x000fe400000114ce */
[----:B------:R-:W4:Y:S08]  /*1eb0*/  LDC.64 R106, c[0x0][0x3f8] ;  /* 0x0000fe00ff6a7b82 */ /* 0x000f300000000a00 */
[----:B------:R-:W-:Y:S01]  /*1ec0*/  @P0 IADD3 R4, P1, R218, UR4, RZ ;  /* 0x00000004da040c10 */ /* 0x000fe2000ff3e0ff */
[----:B------:R-:W2:Y:S03]  /*1ed0*/  LDC R99, c[0x0][0x3f4] ;  /* 0x0000fd00ff637b82 */ /* 0x000ea60000000800 */
[----:B------:R-:W-:Y:S01]  /*1ee0*/  @P0 IADD3.X R5, R219, UR5, RZ, P1, !PT ;  /* 0x00000005db050c10 */ /* 0x000fe20008ffe4ff */
[----:B------:R-:W-:-:S04]  /*1ef0*/  ULDC.64 UR4, c[0x0][0x308] ;  /* 0x0000c20000047ab9 */ /* 0x000fc80000000a00 */
[----:B------:R1:W2:Y:S01]  /*1f00*/  @P0 LDG.E R25, desc[UR54][R4.64] ;  /* 0x0000003604190981 */ /* 0x0002a2000c1e1900 */
        /* <DEDUP_REMOVED lines=8> */
[----:B------:R-:W-:Y:S02]  /*1f90*/  IMAD.IADD R7, R7, 0x1, R3 ;  /* 0x0000000107077824 */ /* 0x000fe400078e0203 */
[----:B------:R-:W-:Y:S01]  /*1fa0*/  IMAD R3, R8, UR4, RZ ;  /* 0x0000000408037c24 */ /* 0x000fe2000f8e02ff */
[----:B------:R-:W-:Y:S01]  /*1fb0*/  ISETP.NE.AND P6, PT, R20, 0x1, PT ;  /* 0x000000011400780c */ /* 0x000fe20003fc5270 */
[----:B------:R-:W-:-:S04]  /*1fc0*/  IMAD.WIDE.U32 R4, R206, UR4, R6 ;  /* 0x00000004ce047c25 */ /* 0x000fc8000f8e0006 */
[----:B------:R-:W-:Y:S01]  /*1fd0*/  IMAD R3, R206, UR5, R3 ;  /* 0x00000005ce037c24 */ /* 0x000fe2000f8e0203 */
[----:B------:R-:W-:-:S03]  /*1fe0*/  ULDC.64 UR4, c[0x0][0x310] ;  /* 0x0000c40000047ab9 */ /* 0x000fc60000000a00 */
[----:B------:R-:W-:Y:S01]  /*1ff0*/  IMAD.IADD R5, R5, 0x1, R3 ;  /* 0x0000000105057824 */ /* 0x000fe200078e0203 */
[----:B------:R-:W-:Y:S01]  /*2000*/  SHF.R.S32.HI R19, RZ, 0x1f, R18 ;  /* 0x0000001fff137819 */ /* 0x000fe20000011412 */
[----:B------:R-:W-:-:S04]  /*2010*/  IMAD R3, R222, R112, RZ ;  /* 0x00000070de037224 */ /* 0x000fc800078e02ff */
[C---:B------:R-:W-:Y:S01]  /*2020*/  IMAD R11, R188.reuse, R113, R3 ;  /* 0x00000071bc0b7224 */ /* 0x040fe200078e0203 */
[----:B------:R-:W-:Y:S01]  /*2030*/  SHF.R.S32.HI R23, RZ, 0x1f, R22 ;  /* 0x0000001fff177819 */ /* 0x000fe20000011416 */
[----:B----4-:R-:W-:-:S04]  /*2040*/  IMAD.WIDE.U32 R108, R188, R106, R18 ;  /* 0x0000006abc6c7225 */ /* 0x010fc800078e0012 */
[----:B------:R-:W-:-:S04]  /*2050*/  IMAD.WIDE.U32 R110, R188, R106, R22 ;  /* 0x0000006abc6e7225 */ /* 0x000fc800078e0016 */
[----:B0-----:R-:W-:-:S04]  /*2060*/  IMAD.WIDE.U32 R104, R188, R100, R22 ;  /* 0x00000064bc687225 */ /* 0x001fc800078e0016 */
[----:B------:R-:W-:-:S04]  /*2070*/  IMAD.WIDE.U32 R102, R188, R100, R18 ;  /* 0x00000064bc667225 */ /* 0x000fc800078e0012 */
[----:B------:R-:W-:Y:S02]  /*2080*/  IMAD.MOV.U32 R124, RZ, RZ, 0x20 ;  /* 0x00000020ff7c7424 */ /* 0x000fe400078e00ff */
[----:B------:R-:W-:Y:S02]  /*2090*/  IMAD.MOV.U32 R121, RZ, RZ, 0x40 ;  /* 0x00000040ff797424 */ /* 0x000fe400078e00ff */
[----:B------:R-:W-:Y:S01]  /*20a0*/  VIADD R156, R20, 0x8 ;  /* 0x00000008149c7836 */ /* 0x000fe20000000000 */
[C---:B------:R-:W-:Y:S01]  /*20b0*/  SHF.L.U64.HI R128, R112.reuse, 0x7, R113 ;  /* 0x0000000770807819 */ /* 0x040fe20000010271 */
[----:B------:R-:W-:Y:S01]  /*20c0*/  IMAD R125, R113, 0xa0, RZ ;  /* 0x000000a0717d7824 */ /* 0x000fe200078e02ff */
[----:B------:R-:W-:Y:S01]  /*20d0*/  SHF.L.U32 R129, R112, 0x7, RZ ;  /* 0x0000000770817819 */ /* 0x000fe200000006ff */
        /* <DEDUP_REMOVED lines=17> */
[----:B------:R-:W-:Y:S01]  /*21f0*/  ISETP.GE.AND P1, PT, R0, UR4, PT ;  /* 0x0000000400007c0c */ /* 0x000fe2000bf26270 */
[----:B------:R-:W-:Y:S02]  /*2200*/  IMAD.IADD R4, R117, 0x1, R9 ;  /* 0x0000000175047824 */ /* 0x000fe400078e0209 */
[C---:B------:R-:W-:Y:S02]  /*2210*/  VIADD R9, R18.reuse, 0xa0 ;  /* 0x000000a012097836 */ /* 0x040fe40000000000 */
[----:B------:R-:W-:Y:S01]  /*2220*/  IMAD.IADD R115, R7, 0x1, R115 ;  /* 0x0000000107737824 */ /* 0x000fe200078e0273 */
[----:B------:R-:W-:Y:S01]  /*2230*/  SEL R7, RZ, 0xffffffff, P1 ;  /* 0xffffffffff077807 */ /* 0x000fe20000800000 */
[----:B------:R-:W-:Y:S01]  /*2240*/  IMAD.MOV.U32 R114, RZ, RZ, R6 ;  /* 0x000000ffff727224 */ /* 0x000fe200078e0006 */
[C---:B------:R-:W-:Y:S01]  /*2250*/  IADD3 R8, R18.reuse, 0x80, RZ ;  /* 0x0000008012087810 */ /* 0x040fe20007ffe0ff */
[----:B------:R-:W-:Y:S01]  /*2260*/  VIADD R6, R18, 0x40 ;  /* 0x0000004012067836 */ /* 0x000fe20000000000 */
[----:B------:R-:W-:-:S02]  /*2270*/  IADD3.X R5, R4, R5, R11, P0, !PT ;  /* 0x0000000504057210 */ /* 0x000fc400007fe40b */
[----:B------:R-:W-:Y:S01]  /*2280*/  ISETP.GE.AND P4, PT, R9, UR4, PT ;  /* 0x0000000409007c0c */ /* 0x000fe2000bf86270 */
[----:B------:R-:W-:Y:S01]  /*2290*/  IMAD.SHL.U32 R9, R7, 0x2, RZ ;  /* 0x0000000207097824 */ /* 0x000fe200078e00ff */
[C---:B------:R-:W-:Y:S02]  /*22a0*/  ISETP.GE.AND P0, PT, R18.reuse, UR4, PT ;  /* 0x0000000412007c0c */ /* 0x040fe4000bf06270 */
[----:B------:R-:W-:Y:S02]  /*22b0*/  IADD3 R7, R18, 0x60, RZ ;  /* 0x0000006012077810 */ /* 0x000fe40007ffe0ff */
[----:B------:R-:W-:Y:S02]  /*22c0*/  ISETP.GE.AND P2, PT, R8, UR4, PT ;  /* 0x0000000408007c0c */ /* 0x000fe4000bf46270 */
[----:B------:R-:W-:Y:S02]  /*22d0*/  SEL R8, RZ, 0x1, P0 ;  /* 0x00000001ff087807 */ /* 0x000fe40000000000 */
[----:B------:R-:W-:-:S02]  /*22e0*/  ISETP.GE.AND P0, PT, R6, UR4, PT ;  /* 0x0000000406007c0c */ /* 0x000fc4000bf06270 */
[----:B------:R-:W-:Y:S01]  /*22f0*/  ISETP.GE.AND P1, PT, R7, UR4, PT ;  /* 0x0000000407007c0c */ /* 0x000fe2000bf26270 */
[----:B------:R-:W-:Y:S01]  /*2300*/  IMAD R11, R222, R106, RZ ;  /* 0x0000006ade0b7224 */ /* 0x000fe200078e02ff */
[----:B------:R-:W-:Y:S01]  /*2310*/  LOP3.LUT R8, R9, 0x2, R8, 0xe2, !PT ;  /* 0x0000000209087812 */ /* 0x000fe200078ee208 */
[----:B------:R-:W-:Y:S01]  /*2320*/  ULDC.64 UR4, c[0x0][0x338] ;  /* 0x0000ce0000047ab9 */ /* 0x000fe20000000a00 */
[----:B------:R-:W-:Y:S02]  /*2330*/  SEL R9, RZ, 0x4, P0 ;  /* 0x00000004ff097807 */ /* 0x000fe40000000000 */
[----:B------:R-:W-:Y:S01]  /*2340*/  SEL R10, RZ, 0x8, P1 ;  /* 0x00000008ff0a7807 */ /* 0x000fe20000800000 */
[----:B------:R-:W-:Y:S01]  /*2350*/  IMAD R11, R188, R107, R11 ;  /* 0x0000006bbc0b7224 */ /* 0x000fe200078e020b */
[----:B------:R-:W-:Y:S02]  /*2360*/  ISETP.GE.AND P0, PT, R18, R99, PT ;  /* 0x000000631200720c */ /* 0x000fe40003f06270 */
[----:B------:R-:W-:-:S02]  /*2370*/  LOP3.LUT R8, R10, R8, R9, 0xfe, !PT ;  /* 0x000000080a087212 */ /* 0x000fc400078efe09 */
[----:B------:R-:W-:Y:S02]  /*2380*/  SEL R9, RZ, 0x10, P2 ;  /* 0x00000010ff097807 */ /* 0x000fe40001000000 */
[----:B------:R-:W-:Y:S02]  /*2390*/  ISETP.GE.AND P3, PT, R0, R99, PT ;  /* 0x000000630000720c */ /* 0x000fe40003f66270 */
[----:B------:R-:W-:Y:S02]  /*23a0*/  LOP3.LUT R35, R8, R9, RZ, 0xfc, !PT ;  /* 0x0000000908237212 */ /* 0x000fe400078efcff */
[----:B------:R-:W-:Y:S01]  /*23b0*/  ISETP.GE.AND P5, PT, R6, R99, PT ;  /* 0x000000630600720c */ /* 0x000fe20003fa6270 */
[----:B------:R-:W-:Y:S01]  /*23c0*/  IMAD.IADD R111, R111, 0x1, R11 ;  /* 0x000000016f6f7824 */ /* 0x000fe200078e020b */
[----:B------:R-:W-:Y:S01]  /*23d0*/  SEL R9, R99, RZ, P0 ;  /* 0x000000ff63097207 */ /* 0x000fe20000000000 */
[----:B------:R-:W-:Y:S01]  /*23e0*/  IMAD.IADD R109, R11, 0x1, R109 ;  /* 0x000000010b6d7824 */ /* 0x000fe200078e026d */
[----:B------:R-:W-:Y:S01]  /*23f0*/  SEL R11, R99, RZ, P3 ;  /* 0x000000ff630b7207 */ /* 0x000fe20001800000 */
[----:B------:R-:W-:-:S02]  /*2400*/  IMAD R10, R12, UR4, RZ ;  /* 0x000000040c0a7c24 */ /* 0x000fc4000f8e02ff */
[----:B------:R-:W-:Y:S02]  /*2410*/  IMAD R8, R222, R100, RZ ;  /* 0x00000064de087224 */ /* 0x000fe400078e02ff */
[----:B------:R-:W-:Y:S01]  /*2420*/  IMAD.IADD R9, R18, 0x1, R9 ;  /* 0x0000000112097824 */ /* 0x000fe200078e0209 */
[----:B------:R-:W-:Y:S01]  /*2430*/  LOP3.LUT R14, R14, 0xfffffffe, RZ, 0xc0, !PT ;  /* 0xfffffffe0e0e7812 */ /* 0x000fe200078ec0ff */
[----:B------:R-:W-:Y:S02]  /*2440*/  IMAD.IADD R11, R0, 0x1, R11 ;  /* 0x00000001000b7824 */ /* 0x000fe400078e020b */
[C---:B------:R-:W-:Y:S02]  /*2450*/  IMAD R33, R13.reuse, UR5, R10 ;  /* 0x000000050d217c24 */ /* 0x040fe4000f8e020a */
[----:B------:R-:W-:Y:S01]  /*2460*/  IMAD.WIDE.U32 R114, R13, UR4, R114 ;  /* 0x000000040d727c25 */ /* 0x000fe2000f8e0072 */
[----:B------:R-:W-:-:S03]  /*2470*/  @P5 LOP3.LUT R14, R14, 0x1, RZ, 0xfc, !PT ;  /* 0x000000010e0e5812 */ /* 0x000fc600078efcff */
[----:B------:R-:W-:Y:S01]  /*2480*/  IMAD R13, R188, R101, R8 ;  /* 0x00000065bc0d7224 */ /* 0x000fe200078e0208 */
[----:B------:R-:W-:Y:S02]  /*2490*/  SHF.R.S32.HI R8, RZ, 0x1f, R9 ;  /* 0x0000001fff087819 */ /* 0x000fe40000011409 */
[----:B------:R-:W-:Y:S01]  /*24a0*/  SHF.R.S32.HI R10, RZ, 0x1f, R11 ;  /* 0x0000001fff0a7819 */ /* 0x000fe2000001140b */
[----:B------:R-:W-:Y:S01]  /*24b0*/  IMAD.IADD R105, R105, 0x1, R13 ;  /* 0x0000000169697824 */ /* 0x000fe200078e020d */
[CC--:B------:R-:W-:Y:S01]  /*24c0*/  LEA.HI R25, R8.reuse, R9.reuse, RZ, 0x4 ;  /* 0x0000000908197211 */ /* 0x0c0fe200078f20ff */
[----:B------:R-:W-:Y:S01]  /*24d0*/  IMAD.IADD R103, R13, 0x1, R103 ;  /* 0x000000010d677824 */ /* 0x000fe200078e0267 */
[----:B------:R-:W-:Y:S02]  /*24e0*/  SEL R13, R99, RZ, P5 ;  /* 0x000000ff630d7207 */ /* 0x000fe40002800000 */
[----:B------:R-:W-:Y:S01]  /*24f0*/  LEA.HI R9, R8, R9, RZ, 0x6 ;  /* 0x0000000908097211 */ /* 0x000fe200078f30ff */
[----:B------:R0:W-:Y:S01]  /*2500*/  STL [R1+0x10], R14 ;  /* 0x0000100e01007387 */ /* 0x0001e20000100800 */
[----:B------:R-:W-:-:S02]  /*2510*/  LEA.HI R27, R10, R11, RZ, 0x4 ;  /* 0x0000000b0a1b7211 */ /* 0x000fc400078f20ff */
[----:B------:R-:W-:Y:S02]  /*2520*/  LEA.HI R10, R10, R11, RZ, 0x6 ;  /* 0x0000000b0a0a7211 */ /* 0x000fe400078f30ff */
[----:B------:R-:W-:Y:S02]  /*2530*/  SHF.R.S32.HI R9, RZ, 0x6, R9 ;  /* 0x00000006ff097819 */ /* 0x000fe40000011409 */
[----:B------:R-:W-:Y:S02]  /*2540*/  SHF.R.S32.HI R11, RZ, 0x6, R10 ;  /* 0x00000006ff0b7819 */ /* 0x000fe4000001140a */
[----:B0-----:R-:W-:Y:S02]  /*2550*/  IADD3 R14, R6, R13, RZ ;  /* 0x0000000d060e7210 */ /* 0x001fe40007ffe0ff */
[C---:B------:R-:W-:Y:S02]  /*2560*/  LOP3.LUT R12, R198.reuse, 0x30, R27, 0xf8, !PT ;  /* 0x00000030c60c7812 */ /* 0x040fe400078ef81b */
[----:B------:R-:W-:Y:S01]  /*2570*/  SHF.R.S32.HI R15, RZ, 0x1f, R14 ;  /* 0x0000001fff0f7819 */ /* 0x000fe2000001140e */
[C---:B------:R-:W-:Y:S01]  /*2580*/  IMAD R143, R9.reuse, 0x2800, R200 ;  /* 0x00002800098f7824 */ /* 0x040fe200078e02c8 */
[----:B------:R-:W-:Y:S01]  /*2590*/  LOP3.LUT R10, R198, 0x30, R25, 0xf8, !PT ;  /* 0x00000030c60a7812 */ /* 0x000fe200078ef819 */
[----:B------:R-:W-:Y:S01]  /*25a0*/  IMAD R141, R9, 0x2800, R202 ;  /* 0x00002800098d7824 */ /* 0x000fe200078e02ca */
[----:B------:R-:W-:Y:S01]  /*25b0*/  LOP3.LUT R9, R12, R199, RZ, 0x3c, !PT ;  /* 0x000000c70c097212 */ /* 0x000fe200078e3cff */
[----:B------:R-:W-:Y:S01]  /*25c0*/  IMAD R142, R11, 0x2800, R200 ;  /* 0x000028000b8e7824 */ /* 0x000fe200078e02c8 */
[----:B------:R-:W-:-:S02]  /*25d0*/  LEA.HI R29, R15, R14, RZ, 0x4 ;  /* 0x0000000e0f1d7211 */ /* 0x000fc400078f20ff */
[-C--:B------:R-:W-:Y:S02]  /*25e0*/  LOP3.LUT R10, R10, R199.reuse, RZ, 0x3c, !PT ;  /* 0x000000c70a0a7212 */ /* 0x080fe400078e3cff */
[----:B------:R-:W-:Y:S01]  /*25f0*/  LEA.HI R14, R15, R14, RZ, 0x6 ;  /* 0x0000000e0f0e7211 */ /* 0x000fe200078f30ff */
[----:B------:R-:W-:Y:S02]  /*2600*/  IMAD.IADD R142, R142, 0x1, R9 ;  /* 0x000000018e8e7824 */ /* 0x000fe400078e0209 */
[----:B------:R-:W-:Y:S01]  /*2610*/  IMAD.IADD R143, R143, 0x1, R10 ;  /* 0x000000018f8f7824 */ /* 0x000fe200078e020a */
[----:B------:R-:W-:Y:S02]  /*2620*/  SHF.R.S32.HI R9, RZ, 0x6, R14 ;  /* 0x00000006ff097819 */ /* 0x000fe4000001140e */
[----:B------:R-:W-:Y:S01]  /*2630*/  LOP3.LUT R10, R198, 0x30, R29, 0xf8, !PT ;  /* 0x00000030c60a7812 */ /* 0x000fe200078ef81d */
[----:B------:R-:W-:Y:S01]  /*2640*/  IMAD R133, R11, 0x2800, R202 ;  /* 0x000028000b857824 */ /* 0x000fe200078e02ca */
[----:B------:R-:W-:Y:S01]  /*2650*/  SHF.R.U32.HI R8, RZ, 0x3, R201 ;  /* 0x00000003ff087819 */ /* 0x000fe200000116c9 */
[----:B------:R-:W-:Y:S01]  /*2660*/  IMAD R140, R9, 0x2800, R200 ;  /* 0x00002800098c7824 */ /* 0x000fe200078e02c8 */
[----:B------:R-:W-:Y:S01]  /*2670*/  LOP3.LUT R13, R201, 0x30, R25, 0xf8, !PT ;  /* 0x00000030c90d7812 */ /* 0x000fe200078ef819 */
[----:B------:R-:W-:Y:S01]  /*2680*/  IMAD R131, R9, 0x2800, R202 ;  /* 0x0000280009837824 */ /* 0x000fe200078e02ca */
[----:B------:R-:W-:-:S02]  /*2690*/  LOP3.LUT R9, R10, R199, RZ, 0x3c, !PT ;  /* 0x000000c70a097212 */ /* 0x000fc400078e3cff */
[----:B------:R-:W-:Y:S02]  /*26a0*/  LOP3.LUT R15, R201, 0x30, R29, 0xf8, !PT ;  /* 0x00000030c90f7812 */ /* 0x000fe400078ef81d */
[----:B-----5:R-:W-:Y:S01]  /*26b0*/  SHF.R.S32.HI R11, RZ, 0x1f, R144 ;  /* 0x0000001fff0b7819 */ /* 0x020fe20000011490 */
[----:B------:R-:W-:Y:S01]  /*26c0*/  IMAD.IADD R140, R140, 0x1, R9 ;  /* 0x000000018c8c7824 */ /* 0x000fe200078e0209 */
[-C--:B------:R-:W-:Y:S02]  /*26d0*/  LOP3.LUT R12, R13, R8.reuse, RZ, 0x3c, !PT ;  /* 0x000000080d0c7212 */ /* 0x080fe400078e3cff */
[----:B------:R-:W-:Y:S01]  /*26e0*/  LOP3.LUT R10, R15, R8, RZ, 0x3c, !PT ;  /* 0x000000080f0a7212 */ /* 0x000fe200078e3cff */
[----:B------:R-:W-:Y:S01]  /*26f0*/  IMAD R9, R11, R106, RZ ;  /* 0x0000006a0b097224 */ /* 0x000fe200078e02ff */
[----:B------:R-:W-:Y:S01]  /*2700*/  LOP3.LUT R13, R201, 0x30, R27, 0xf8, !PT ;  /* 0x00000030c90d7812 */ /* 0x000fe200078ef81b */
[----:B------:R-:W-:Y:S02]  /*2710*/  IMAD.IADD R141, R141, 0x1, R12 ;  /* 0x000000018d8d7824 */ /* 0x000fe400078e020c */
[----:B------:R-:W-:Y:S01]  /*2720*/  IMAD R11, R11, R100, RZ ;  /* 0x000000640b0b7224 */ /* 0x000fe200078e02ff */
[----:B------:R-:W-:Y:S01]  /*2730*/  LOP3.LUT R12, R13, R8, RZ, 0x3c, !PT ;  /* 0x000000080d0c7212 */ /* 0x000fe200078e3cff */
[----:B------:R-:W-:-:S02]  /*2740*/  IMAD.IADD R131, R131, 0x1, R10 ;  /* 0x0000000183837824 */ /* 0x000fc400078e020a */
[----:B------:R-:W-:Y:S01]  /*2750*/  IMAD R15, R144, R107, R9 ;  /* 0x0000006b900f7224 */ /* 0x000fe200078e0209 */
[C---:B------:R-:W-:Y:S01]  /*2760*/  SHF.L.U64.HI R9, R106.reuse, 0x7, R107 ;  /* 0x000000076a097819 */ /* 0x040fe2000001026b */
[----:B------:R-:W-:Y:S01]  /*2770*/  IMAD R13, R107, 0xa0, RZ ;  /* 0x000000a06b0d7824 */ /* 0x000fe200078e02ff */
[----:B---3--:R-:W-:Y:S01]  /*2780*/  R2P PR, R21, 0x6 ;  /* 0x0000000615007804 */ /* 0x008fe20000000000 */
[----:B------:R-:W-:Y:S02]  /*2790*/  IMAD.SHL.U32 R10, R106, 0x80, RZ ;  /* 0x000000806a0a7824 */ /* 0x000fe400078e00ff */
[----:B------:R-:W-:-:S04]  /*27a0*/  IMAD.WIDE.U32 R110, R144, R106, R110 ;  /* 0x0000006a906e7225 */ /* 0x000fc800078e006e */
[----:B------:R-:W-:Y:S01]  /*27b0*/  IMAD.WIDE.U32 R108, R144, R106, R108 ;  /* 0x0000006a906c7225 */ /* 0x000fe200078e006c */
[----:B------:R-:W-:-:S03]  /*27c0*/  SEL R32, RZ, 0x20, P4 ;  /* 0x00000020ff207807 */ /* 0x000fc60002000000 */
[----:B------:R-:W-:-:S04]  /*27d0*/  IMAD.WIDE.U32 R106, R106, 0xa0, RZ ;  /* 0x000000a06a6a7825 */ /* 0x000fc800078e00ff */
[C---:B------:R-:W-:Y:S02]  /*27e0*/  IMAD R21, R144.reuse, R101, R11 ;  /* 0x0000006590157224 */ /* 0x040fe400078e020b */
[----:B------:R-:W-:-:S04]  /*27f0*/  IMAD.WIDE.U32 R104, R144, R100, R104 ;  /* 0x0000006490687225 */ /* 0x000fc800078e0068 */
[----:B------:R-:W-:Y:S01]  /*2800*/  IMAD.WIDE.U32 R102, R144, R100, R102 ;  /* 0x0000006490667225 */ /* 0x000fe200078e0066 */
[----:B------:R-:W-:-:S03]  /*2810*/  SEL R124, R124, 0xffffffe0, !P1 ;  /* 0xffffffe07c7c7807 */ /* 0x000fc60004800000 */
[----:B------:R-:W-:Y:S02]  /*2820*/  IMAD.IADD R126, R107, 0x1, R13 ;  /* 0x000000016b7e7824 */ /* 0x000fe400078e020d */
[----:B------:R-:W-:Y:S02]  /*2830*/  IMAD.IADD R13, R111, 0x1, R15 ;  /* 0x000000016f0d7824 */ /* 0x000fe400078e020f */
[----:B------:R-:W-:Y:S01]  /*2840*/  IMAD.IADD R14, R15, 0x1, R109 ;  /* 0x000000010f0e7824 */ /* 0x000fe200078e026d */
[----:B------:R-:W-:Y:S01]  /*2850*/  IADD3 R15, R105, R21, RZ ;  /* 0x00000015690f7210 */ /* 0x000fe20007ffe0ff */
[----:B------:R-:W-:Y:S01]  /*2860*/  IMAD.IADD R133, R133, 0x1, R12 ;  /* 0x0000000185857824 */ /* 0x000fe200078e020c */
[----:B------:R-:W-:Y:S01]  /*2870*/  SHF.L.U64.HI R11, R100, 0x7, R101 ;  /* 0x00000007640b7819 */ /* 0x000fe20000010265 */
[----:B------:R-:W-:Y:S01]  /*2880*/  IMAD.IADD R20, R21, 0x1, R103 ;  /* 0x0000000115147824 */ /* 0x000fe200078e0267 */
[----:B------:R-:W-:Y:S01]  /*2890*/  IADD3 R118, P1, R188, R119, RZ ;  /* 0x00000077bc767210 */ /* 0x000fe20007f3e0ff */
[----:B------:R-:W-:Y:S01]  /*28a0*/  IMAD.SHL.U32 R12, R100, 0x80, RZ ;  /* 0x00000080640c7824 */ /* 0x000fe200078e00ff */
[----:B------:R-:W-:Y:S01]  /*28b0*/  SEL R121, R121, 0xffffffc0, !P2 ;  /* 0xffffffc079797807 */ /* 0x000fe20005000000 */
[----:B------:R-:W-:Y:S01]  /*28c0*/  IMAD.WIDE.U32 R112, R112, 0xa0, RZ ;  /* 0x000000a070707825 */ /* 0x000fe200078e00ff */
[----:B------:R-:W-:-:S02]  /*28d0*/  SHF.R.S32.HI R21, RZ, 0x4, R25 ;  /* 0x00000004ff157819 */ /* 0x000fc40000011419 */
[----:B------:R-:W-:Y:S01]  /*28e0*/  SHF.R.S32.HI R26, RZ, 0x4, R27 ;  /* 0x00000004ff1a7819 */ /* 0x000fe2000001141b */
[----:B------:R-:W-:Y:S01]  /*28f0*/  IMAD.WIDE.U32 R100, R100, 0xa0, RZ ;  /* 0x000000a064647825 */ /* 0x000fe200078e00ff */
[----:B------:R-:W-:Y:S02]  /*2900*/  SHF.R.S32.HI R28, RZ, 0x4, R29 ;  /* 0x00000004ff1c7819 */ /* 0x000fe4000001141d */
[----:B------:R-:W-:Y:S02]  /*2910*/  LOP3.LUT R39, R35, R32, RZ, 0xfc, !PT ;  /* 0x0000002023277212 */ /* 0x000fe400078efcff */
[----:B------:R-:W-:Y:S02]  /*2920*/  LOP3.LUT R25, R25, 0xfffffff0, RZ, 0xc0, !PT ;  /* 0xfffffff019197812 */ /* 0x000fe400078ec0ff */
[----:B------:R-:W-:Y:S02]  /*2930*/  LOP3.LUT R27, R27, 0xfffffff0, RZ, 0xc0, !PT ;  /* 0xfffffff01b1b7812 */ /* 0x000fe400078ec0ff */
[----:B------:R-:W-:-:S02]  /*2940*/  LOP3.LUT R29, R29, 0xfffffff0, RZ, 0xc0, !PT ;  /* 0xfffffff01d1d7812 */ /* 0x000fc400078ec0ff */
[----:B------:R-:W-:Y:S01]  /*2950*/  LOP3.LUT R34, R35, 0x1, RZ, 0xc0, !PT ;  /* 0x0000000123227812 */ /* 0x000fe200078ec0ff */
[----:B------:R-:W-:Y:S01]  /*2960*/  IMAD.SHL.U32 R99, R99, 0x2, RZ ;  /* 0x0000000263637824 */ /* 0x000fe200078e00ff */
[----:B------:R-:W-:Y:S01]  /*2970*/  IADD3.X R119, R222, R31, RZ, P1, !PT ;  /* 0x0000001fde777210 */ /* 0x000fe20000ffe4ff */
[----:B------:R-:W-:Y:S01]  /*2980*/  IMAD.IADD R130, R124, 0x1, R121 ;  /* 0x000000017c827824 */ /* 0x000fe200078e0279 */
[----:B------:R-:W-:Y:S01]  /*2990*/  LOP3.LUT R35, R39, 0x2, RZ, 0xc0, !PT ;  /* 0x0000000227237812 */ /* 0x000fe200078ec0ff */
[----:B------:R-:W-:Y:S01]  /*29a0*/  IMAD.IADD R125, R113, 0x1, R125 ;  /* 0x00000001717d7824 */ /* 0x000fe200078e027d */
[----:B------:R-:W-:Y:S01]  /*29b0*/  LOP3.LUT R36, R39, 0x4, RZ, 0xc0, !PT ;  /* 0x0000000427247812 */ /* 0x000fe200078ec0ff */
[----:B------:R-:W-:Y:S01]  /*29c0*/  IMAD.IADD R127, R101, 0x1, R127 ;  /* 0x00000001657f7824 */ /* 0x000fe200078e027f */
[----:B------:R-:W-:Y:S01]  /*29d0*/  LOP3.LUT R37, R39, 0x8, RZ, 0xc0, !PT ;  /* 0x0000000827257812 */ /* 0x000fe200078ec0ff */
[----:B------:R-:W-:Y:S01]  /*29e0*/  IMAD.IADD R33, R115, 0x1, R33 ;  /* 0x0000000173217824 */ /* 0x000fe200078e0221 */
[----:B------:R-:W-:-:S02]  /*29f0*/  LOP3.LUT R38, R39, 0x10, RZ, 0xc0, !PT ;  /* 0x0000001027267812 */ /* 0x000fc400078ec0ff */
[----:B------:R-:W-:Y:S02]  /*2a00*/  SHF.R.S32.HI R30, RZ, 0x1f, R25 ;  /* 0x0000001fff1e7819 */ /* 0x000fe40000011419 */
[----:B------:R-:W-:Y:S02]  /*2a10*/  SHF.R.S32.HI R31, RZ, 0x1f, R27 ;  /* 0x0000001fff1f7819 */ /* 0x000fe4000001141b */
[----:B------:R-:W-:Y:S02]  /*2a20*/  SHF.R.S32.HI R32, RZ, 0x1f, R29 ;  /* 0x0000001fff207819 */ /* 0x000fe4000001141d */
[----:B------:R-:W-:Y:S01]  /*2a30*/  LOP3.LUT R39, R39, 0x20, RZ, 0xc0, !PT ;  /* 0x0000002027277812 */ /* 0x000fe200078ec0ff */
[----:B------:R-:W-:Y:S06]  /*2a40*/  @!P6 BAR.SYNC.DEFER_BLOCKING 0x9, 0x100 ;  /* 0x024400000000eb1d */ /* 0x000fec0000010000 */
.L_x_2479:
        /* <DEDUP_REMOVED lines=14> */
[----:B------:R-:W-:Y:S02]  /*2b30*/  IMAD R41, R17, 0x7800, R212 ;  /* 0x0000780011297824 */ /* 0x000fe400078e02d4 */
[----:B------:R-:W-:Y:S01]  /*2b40*/  IMAD.IADD R47, R16, 0x1, R47 ;  /* 0x00000001102f7824 */ /* 0x000fe200078e022f */
[----:B------:R-:W-:Y:S02]  /*2b50*/  IADD3.X R24, R5, R92, R128, P1, P2 ;  /* 0x0000005c05187210 */ /* 0x000fe40000fe4480 */
[----:B0-----:R-:W-:-:S02]  /*2b60*/  IADD3 R48, P1, P2, R136, R122, R3 ;  /* 0x0000007a88307210 */ /* 0x001fc40007a3e003 */
[----:B------:R-:W-:Y:S02]  /*2b70*/  IADD3 R46, R16, R41, RZ ;  /* 0x00000029102e7210 */ /* 0x000fe40007ffe0ff */
        /* <DEDUP_REMOVED lines=74> */
.L_x_2384:
[----:B------:R-:W-:Y:S05]  /*3020*/  BSYNC B1 ;  /* 0x0000000000017941 */ /* 0x000fea0003800000 */
.L_x_2383:
        /* <DEDUP_REMOVED lines=56> */
.L_x_2386:
[----:B------:R-:W-:Y:S05]  /*33b0*/  BSYNC B1 ;  /* 0x0000000000017941 */ /* 0x000fea0003800000 */
.L_x_2385:
        /* <DEDUP_REMOVED lines=9> */
[----:B------:R-:W-:Y:S02]  /*3450*/  IMAD.MOV.U32 R154, RZ, RZ, R80 ;  /* 0x000000ffff9a7224 */ /* 0x000fe400078e0050 */
        /* <DEDUP_REMOVED lines=13> */
[----:B------:R-:W-:Y:S01]  /*3530*/  IMAD.MOV.U32 R152, RZ, RZ, R72 ;  /* 0x000000ffff987224 */ /* 0x000fe200078e0048 */
[----:B------:R-:W-:Y:S06]  /*3540*/  @!P1 BRA `(.L_x_2387) ;  /* 0x0000000000049947 */ /* 0x000fec0003800000 */
[----:B------:R-:W-:Y:S01]  /*3550*/  BPT.TRAP 0x1 ;  /* 0x000000040000795c */ /* 0x000fe20000300000 */
.L_x_2387:
[----:B------:R-:W-:Y:S01]  /*3560*/  LEA R97, R17, R16, 0x3 ;  /* 0x0000001011617211 */ /* 0x000fe200078e18ff */
[----:B------:R-:W-:Y:S01]  /*3570*/  BSSY B1, `(.L_x_2388) ;  /* 0x0000004000017945 */ /* 0x000fe20003800000 */
[----:B------:R-:W-:-:S04]  /*3580*/  SHF.L.U32 R98, R191, 0x1f, RZ ;  /* 0x0000001fbf627819 */ /* 0x000fc800000006ff */
[----:B------:R-:W3:Y:S02]  /*3590*/  SYNCS.PHASECHK.TRANS64.TRYWAIT P5, [R97+URZ+0x29890], R98 ;  /* 0x02989062610075a7 */ /* 0x000ee400080a017f */
[----:B---3--:R-:W-:Y:S05]  /*35a0*/  @!P5 BRA `(.L_x_2389) ;  /* 0x0000028000ecd947 */ /* 0x008fea0003800000 */
.L_x_2709:
[----:B------:R-:W-:Y:S05]  /*35b0*/  BSYNC B1 ;  /* 0x0000000000017941 */ /* 0x000fea0003800000 */
.L_x_2388:
        /* <DEDUP_REMOVED lines=11> */
[-C--:B------:R-:W-:Y:S02]  /*3670*/  F2FP.F16.E4M3.UNPACK_B R41, R165.reuse.H1 ;  /* 0x000000a5ff29723e */ /* 0x080fe400030006ff */
        /* <DEDUP_REMOVED lines=48> */
[----:B------:R-:W-:Y:S02]  /*3980*/  SHF.R.U32.HI R171, RZ, 0x10, R135 ;  /* 0x00000010ffab7819 */ /* 0x000fe40000011687 */
[----:B------:R-:W-:Y:S01]  /*3990*/  LOP3.LUT R166, R135, 0xff0000ff, RZ, 0xc0, !PT ;  /* 0xff0000ff87a67812 */ /* 0x000fe200078ec0ff */
[----:B------:R-:W-:Y:S01]  /*39a0*/  IMAD.SHL.U32 R135, R170, 0x100, RZ ;  /* 0x00000100aa877824 */ /* 0x000fe200078e00ff */
[----:B------:R-:W-:Y:S01]  /*39b0*/  LOP3.LUT R168, R168, 0xff00, R137, 0xf8, !PT ;  /* 0x0000ff00a8a87812 */ /* 0x000fe200078ef889 */
[----:B------:R-:W-:Y:S01]  /*39c0*/  IMAD.U32 R137, R169, 0x10000, RZ ;  /* 0x00010000a9897824 */ /* 0x000fe200078e00ff */
[----:B------:R-:W-:Y:S02]  /*39d0*/  MOV R167, R43 ;  /* 0x0000002b00a77202 */ /* 0x000fe40000000f00 */
        /* <DEDUP_REMOVED lines=50> */
.L_x_2395:
[----:B------:R-:W-:Y:S05]  /*3d00*/  BSYNC B3 ;  /* 0x0000000000037941 */ /* 0x000fea0003800000 */
.L_x_2394:
[----:B-1----:R4:W-:Y:S02]  /*3d10*/  STG.E.128 desc[UR54][R48.64], R40 ;  /* 0x0000002830007986 */ /* 0x0029e4000c101d36 */
.L_x_2393:
[----:B------:R-:W-:Y:S05]  /*3d20*/  BSYNC B2 ;  /* 0x0000000000027941 */ /* 0x000fea0003800000 */
.L_x_2392:
        /* <DEDUP_REMOVED lines=24> */
[----:B------:R-:W-:-:S02]  /*3eb0*/  IMAD.MOV.U32 R134, RZ, RZ, R40 ;  /* 0x000000ffff867224 */ /* 0x000fc400078e0028 */
[----:B------:R-:W-:Y:S02]  /*3ec0*/  HADD2.F32 R40, -RZ, R135.H1_H1 ;  /* 0x30000087ff287230 */ /* 0x000fe40000004100 */
        /* <DEDUP_REMOVED lines=33> */
[----:B------:R-:W-:Y:S02]  /*40e0*/  SHF.L.U32 R164, R164, 0x10, RZ ;  /* 0x00000010a4a47819 */ /* 0x000fe400000006ff */
[----:B------:R-:W-:Y:S01]  /*40f0*/  LOP3.LUT R165, R136, 0xff00, R165, 0xf8, !PT ;  /* 0x0000ff0088a57812 */ /* 0x000fe200078ef8a5 */
[----:B------:R-:W-:Y:S01]  /*4100*/  IMAD.SHL.U32 R136, R167, 0x100, RZ ;  /* 0x00000100a7887824 */ /* 0x000fe200078e00ff */
[----:B------:R-:W-:-:S04]  /*4110*/  F2FP.SATFINITE.E4M3.F32.PACK_AB_MERGE_C R40, R163, R134, R122 ;  /* 0x00000086a328723e */ /* 0x000fc8000480707a */
[----:B------:R-:W-:Y:S01]  /*4120*/  LOP3.LUT R95, R123, 0xff00, R136, 0xf8, !PT ;  /* 0x0000ff007b5f7812 */ /* 0x000fe200078ef888 */
[----:B------:R-:W-:Y:S01]  /*4130*/  IMAD.U32 R136, R166, 0x10000, RZ ;  /* 0x00010000a6887824 */ /* 0x000fe200078e00ff */
[----:B------:R-:W-:Y:S01]  /*4140*/  LOP3.LUT R123, R165, 0xff0000, R164, 0xf8, !PT ;  /* 0x00ff0000a57b7812 */ /* 0x000fe200078ef8a4 */
[----:B------:R-:W-:-:S03]  /*4150*/  IMAD.MOV.U32 R164, RZ, RZ, R43 ;  /* 0x000000ffffa47224 */ /* 0x000fc600078e002b */
[----:B------:R-:W-:Y:S02]  /*4160*/  LOP3.LUT R95, R95, 0xff0000, R136, 0xf8, !PT ;  /* 0x00ff00005f5f7812 */ /* 0x000fe400078ef888 */
[----:B------:R-:W-:Y:S02]  /*4170*/  F2FP.F16.E4M3.UNPACK_B R43, R164 ;  /* 0x000000a4ff2b723e */ /* 0x000fe400020006ff */
[----:B------:R-:W-:Y:S02]  /*4180*/  F2FP.F16.E4M3.UNPACK_B R166, R123.H1 ;  /* 0x0000007bffa6723e */ /* 0x000fe400030006ff */
[----:B------:R-:W-:Y:S01]  /*4190*/  F2FP.F16.E4M3.UNPACK_B R167, R95.H1 ;  /* 0x0000005fffa7723e */ /* 0x000fe200030006ff */
[--C-:B------:R-:W-:Y:S02]  /*41a0*/  HADD2.F32 R136, -RZ, R43.reuse.H1_H1 ;  /* 0x3000002bff887230 */ /* 0x100fe40000004100 */
[----:B------:R-:W-:Y:S02]  /*41b0*/  HADD2.F32 R168, -RZ, R166.H0_H0 ;  /* 0x200000a6ffa87230 */ /* 0x000fe40000004100 */
[----:B------:R-:W-:-:S02]  /*41c0*/  HADD2.F32 R43, -RZ, R43.H0_H0 ;  /* 0x2000002bff2b7230 */ /* 0x000fc40000004100 */
[--C-:B------:R-:W-:Y:S02]  /*41d0*/  HADD2.F32 R165, -RZ, R167.reuse.H0_H0 ;  /* 0x200000a7ffa57230 */ /* 0x100fe40000004100 */
[-C--:B------:R-:W-:Y:S01]  /*41e0*/  FMUL.FTZ R170, R136, R168.reuse ;  /* 0x000000a888aa7220 */ /* 0x080fe20000410000 */
[----:B------:R-:W-:Y:S02]  /*41f0*/  HADD2.F32 R167, -RZ, R167.H1_H1 ;  /* 0x300000a7ffa77230 */ /* 0x000fe40000004100 */
        /* <DEDUP_REMOVED lines=36> */
.L_x_2399:
[----:B------:R-:W-:Y:S05]  /*4440*/  BSYNC B3 ;  /* 0x0000000000037941 */ /* 0x000fea0003800000 */
.L_x_2398:
[----:B-1----:R0:W-:Y:S02]  /*4450*/  STG.E.128 desc[UR54][R48.64+0x20], R40 ;  /* 0x0000202830007986 */ /* 0x0021e4000c101d36 */
.L_x_2397:
[----:B------:R-:W-:Y:S05]  /*4460*/  BSYNC B2 ;  /* 0x0000000000027941 */ /* 0x000fea0003800000 */
.L_x_2396:
        /* <DEDUP_REMOVED lines=14> */
[----:B------:R-:W-:-:S02]  /*4550*/  LOP3.LUT R87, R87, 0xff0000ff, RZ, 0xc0, !PT ;  /* 0xff0000ff57577812 */ /* 0x000fc400078ec0ff */
[----:B-1----:R-:W-:Y:S02]  /*4560*/  MOV R92, R40 ;  /* 0x00000028005c7202 */ /* 0x002fe40000000f00 */
[----:B------:R-:W-:Y:S01]  /*4570*/  LOP3.LUT R87, R87, 0xff00, R86, 0xf8, !PT ;  /* 0x0000ff0057577812 */ /* 0x000fe200078ef856 */
[----:B------:R-:W-:Y:S01]  /*4580*/  IMAD.U32 R86, R123, 0x10000, RZ ;  /* 0x000100007b567824 */ /* 0x000fe200078e00ff */
[----:B------:R-:W-:Y:S01]  /*4590*/  LOP3.LUT R122, R94, 0xff00, R93, 0xf8, !PT ;  /* 0x0000ff005e7a7812 */ /* 0x000fe200078ef85d */
[----:B------:R-:W-:Y:S01]  /*45a0*/  IMAD.U32 R93, R95, 0x10000, RZ ;  /* 0x000100005f5d7824 */ /* 0x000fe200078e00ff */
        /* <DEDUP_REMOVED lines=90> */
.L_x_2403:
[----:B------:R-:W-:Y:S05]  /*4b50*/  BSYNC B3 ;  /* 0x0000000000037941 */ /* 0x000fea0003800000 */
.L_x_2402:
[----:B-1----:R0:W-:Y:S02]  /*4b60*/  STG.E.128 desc[UR54][R48.64+0x40], R40 ;  /* 0x0000402830007986 */ /* 0x0021e4000c101d36 */
.L_x_2401:
[----:B------:R-:W-:Y:S05]  /*4b70*/  BSYNC B2 ;  /* 0x0000000000027941 */ /* 0x000fea0003800000 */
.L_x_2400:
        /* <DEDUP_REMOVED lines=110> */
.L_x_2407:
[----:B------:R-:W-:Y:S05]  /*5260*/  BSYNC B3 ;  /* 0x0000000000037941 */ /* 0x000fea0003800000 */
.L_x_2406:
[----:B-1----:R0:W-:Y:S02]  /*5270*/  STG.E.128 desc[UR54][R48.64+0x60], R40 ;  /* 0x0000602830007986 */ /* 0x0021e4000c101d36 */
.L_x_2405:
[----:B------:R-:W-:Y:S05]  /*5280*/  BSYNC B2 ;  /* 0x0000000000027941 */ /* 0x000fea0003800000 */
.L_x_2404:
        /* <DEDUP_REMOVED lines=17> */
[----:B------:R-:W-:Y:S01]  /*53a0*/  IMAD.MOV.U32 R79, RZ, RZ, R41 ;  /* 0x000000ffff4f7224 */ /* 0x000fe200078e0029 */
[----:B------:R-:W-:-:S02]  /*53b0*/  SHF.L.U32 R41, R86, 0x10, RZ ;  /* 0x0000001056297819 */ /* 0x000fc400000006ff */
        /* <DEDUP_REMOVED lines=58> */
[----:B------:R-:W-:Y:S01]  /*5760*/  FMUL.FTZ R41, R85, R122 ;  /* 0x0000007a55297220 */ /* 0x000fe20000410000 */
[----:B------:R-:W-:Y:S01]  /*5770*/  HADD2.F32 R123, -RZ, R94.H1_H1 ;  /* 0x3000005eff7b7230 */ /* 0x000fe20000004100 */
[----:B------:R-:W-:Y:S01]  /*5780*/  F2FP.F16.E4M3.UNPACK_B R43, R43 ;  /* 0x0000002bff2b723e */ /* 0x000fe200020006ff */
[----:B------:R-:W-:Y:S02]  /*5790*/  HADD2.F32 R84, -RZ, R84.H0_H0 ;  /* 0x20000054ff547230 */ /* 0x000fe40000004100 */
[----:B------:R-:W-:Y:S01]  /*57a0*/  FFMA.FTZ R134, R86, R93, -R41 ;  /* 0x0000005d56867223 */ /* 0x000fe20000010829 */
[----:B------:R-:W-:-:S02]  /*57b0*/  HADD2.F32 R41, -RZ, R87.H1_H1 ;  /* 0x30000057ff297230 */ /* 0x000fc40000004100 */
[-C--:B------:R-:W-:Y:S01]  /*57c0*/  FMUL.FTZ R135, R78, R123.reuse ;  /* 0x0000007b4e877220 */ /* 0x080fe20000410000 */
[----:B------:R-:W-:Y:S01]  /*57d0*/  F2FP.F16.E4M3.UNPACK_B R42, R42 ;  /* 0x0000002aff2a723e */ /* 0x000fe200020006ff */
[----:B------:R-:W-:Y:S01]  /*57e0*/  FMUL.FTZ R123, R84, R123 ;  /* 0x0000007b547b7220 */ /* 0x000fe20000410000 */
[----:B------:R-:W-:Y:S01]  /*57f0*/  FMUL.FTZ R122, R86, R122 ;  /* 0x0000007a567a7220 */ /* 0x000fe20000410000 */
[-C--:B------:R-:W-:Y:S01]  /*5800*/  FFMA.FTZ R135, R84, R41.reuse, -R135 ;  /* 0x0000002954877223 */ /* 0x080fe20000010887 */
[----:B------:R-:W-:Y:S02]  /*5810*/  HADD2.F32 R94, -RZ, R94.H0_H0 ;  /* 0x2000005eff5e7230 */ /* 0x000fe40000004100 */
[----:B------:R-:W-:Y:S01]  /*5820*/  FFMA.FTZ R86, R78, R41, R123 ;  /* 0x000000294e567223 */ /* 0x000fe2000001007b */
[----:B------:R-:W-:Y:S02]  /*5830*/  HADD2.F32 R78, -RZ, R43.H0_H0 ;  /* 0x2000002bff4e7230 */ /* 0x000fe40000004100 */
[----:B------:R-:W-:Y:S01]  /*5840*/  FFMA.FTZ R137, R85, R93, R122 ;  /* 0x0000005d55897223 */ /* 0x000fe2000001007a */
[----:B------:R-:W-:-:S02]  /*5850*/  HADD2.F32 R41, -RZ, R42.H0_H0 ;  /* 0x2000002aff297230 */ /* 0x000fc40000004100 */
[----:B------:R-:W-:Y:S02]  /*5860*/  HADD2.F32 R43, -RZ, R43.H1_H1 ;  /* 0x3000002bff2b7230 */ /* 0x000fe40000004100 */
[-C--:B------:R-:W-:Y:S01]  /*5870*/  FMUL.FTZ R122, R78, R95.reuse ;  /* 0x0000005f4e7a7220 */ /* 0x080fe20000410000 */
[----:B------:R-:W-:Y:S02]  /*5880*/  HADD2.F32 R42, -RZ, R42.H1_H1 ;  /* 0x3000002aff2a7230 */ /* 0x000fe40000004100 */
        /* <DEDUP_REMOVED lines=15> */
.L_x_2411:
[----:B------:R-:W-:Y:S05]  /*5980*/  BSYNC B3 ;  /* 0x0000000000037941 */ /* 0x000fea0003800000 */
.L_x_2410:
[----:B-1----:R0:W-:Y:S02]  /*5990*/  STG.E.128 desc[UR54][R48.64+0x80], R40 ;  /* 0x0000802830007986 */ /* 0x0021e4000c101d36 */
.L_x_2409:
[----:B------:R-:W-:Y:S05]  /*59a0*/  BSYNC B2 ;  /* 0x0000000000027941 */ /* 0x000fea0003800000 */
.L_x_2408:
        /* <DEDUP_REMOVED lines=16> */
[----:B------:R-:W-:Y:S01]  /*5ab0*/  SHF.L.U32 R80, R80, 0x10, RZ ;  /* 0x0000001050507819 */ /* 0x000fe200000006ff */
[----:B-1----:R-:W-:Y:S01]  /*5ac0*/  IMAD.MOV.U32 R76, RZ, RZ, R40 ;  /* 0x000000ffff4c7224 */ /* 0x002fe200078e0028 */
        /* <DEDUP_REMOVED lines=28> */
[--C-:B------:R-:W-:Y:S01]  /*5c90*/  HADD2.F32 R80, -RZ, R77.reuse.H1_H1 ;  /* 0x3000004dff507230 */ /* 0x100fe20000004100 */
[----:B------:R-:W-:Y:S01]  /*5ca0*/  F2FP.F16.E4M3.UNPACK_B R83, R74.H1 ;  /* 0x0000004aff53723e */ /* 0x000fe200030006ff */
[----:B------:R-:W-:-:S02]  /*5cb0*/  HADD2.F32 R79, -RZ, R77.H0_H0 ;  /* 0x2000004dff4f7230 */ /* 0x000fc40000004100 */
        /* <DEDUP_REMOVED lines=9> */
[-C--:B------:R-:W-:Y:S01]  /*5d50*/  FFMA.FTZ R84, R79, R76.reuse, -R84 ;  /* 0x0000004c4f547223 */ /* 0x080fe20000010854 */
[----:B------:R-:W-:Y:S01]  /*5d60*/  FFMA.FTZ R81, R80, R76, R81 ;  /* 0x0000004c50517223 */ /* 0x000fe20000010051 */
[-C--:B------:R-:W-:Y:S01]  /*5d70*/  FFMA.FTZ R76, R77, R147.reuse, -R82 ;  /* 0x000000934d4c7223 */ /* 0x080fe20000010852 */
[----:B------:R-:W-:Y:S01]  /*5d80*/  FFMA.FTZ R77, R78, R147, R153 ;  /* 0x000000934e4d7223 */ /* 0x000fe20000010099 */
[----:B------:R-:W-:Y:S02]  /*5d90*/  F2FP.F16.E4M3.UNPACK_B R80, R43.H1 ;  /* 0x0000002bff50723e */ /* 0x000fe400030006ff */
[----:B------:R-:W-:Y:S02]  /*5da0*/  F2FP.SATFINITE.E4M3.F32.PACK_AB_MERGE_C R78, R86, R85, RZ ;  /* 0x00000055564e723e */ /* 0x000fe400048070ff */
[-C--:B------:R-:W-:Y:S02]  /*5db0*/  F2FP.F16.E4M3.UNPACK_B R86, R75.reuse.H1 ;  /* 0x0000004bff56723e */ /* 0x080fe400030006ff */
[----:B------:R-:W-:Y:S01]  /*5dc0*/  F2FP.SATFINITE.E4M3.F32.PACK_AB_MERGE_C R95, R81, R84, RZ ;  /* 0x00000054515f723e */ /* 0x000fe200048070ff */
[--C-:B------:R-:W-:Y:S01]  /*5dd0*/  HADD2.F32 R81, -RZ, R80.reuse.H0_H0 ;  /* 0x20000050ff517230 */ /* 0x100fe20000004100 */
[----:B------:R-:W-:Y:S01]  /*5de0*/  F2FP.F16.E4M3.UNPACK_B R79, R42.H1 ;  /* 0x0000002aff4f723e */ /* 0x000fe200030006ff */
[----:B------:R-:W-:Y:S01]  /*5df0*/  HADD2.F32 R80, -RZ, R80.H1_H1 ;  /* 0x30000050ff507230 */ /* 0x000fe20000004100 */
[----:B------:R-:W-:Y:S01]  /*5e00*/  F2FP.F16.E4M3.UNPACK_B R85, R75 ;  /* 0x0000004bff55723e */ /* 0x000fe200020006ff */
        /* <DEDUP_REMOVED lines=39> */
.L_x_2413:
[----:B------:R-:W-:Y:S05]  /*6080*/  BSYNC B2 ;  /* 0x0000000000027941 */ /* 0x000fea0003800000 */
.L_x_2412:
[----:B-1----:R0:W-:Y:S02]  /*6090*/  STG.E.128 desc[UR54][R48.64+0xa0], R40 ;  /* 0x0000a02830007986 */ /* 0x0021e4000c101d36 */
.L_x_2391:
[----:B------:R-:W-:Y:S05]  /*60a0*/  BSYNC B1 ;  /* 0x0000000000017941 */ /* 0x000fea0003800000 */
.L_x_2390:
        /* <DEDUP_REMOVED lines=111> */
.L_x_2418:
[----:B------:R-:W-:Y:S05]  /*67a0*/  BSYNC B2 ;  /* 0x0000000000027941 */ /* 0x000fea0003800000 */
.L_x_2417:
[----:B-1----:R0:W-:Y:S02]  /*67b0*/  STG.E.128 desc[UR54][R44.64], R40 ;  /* 0x000000282c007986 */ /* 0x0021e4000c101d36 */
.L_x_2416:
[----:B------:R-:W-:Y:S05]  /*67c0*/  BSYNC B1 ;  /* 0x0000000000017941 */ /* 0x000fea0003800000 */
.L_x_2415:
        /* <DEDUP_REMOVED lines=11> */
[--C-:B------:R-:W-:Y:S02]  /*6880*/  SHF.R.U32.HI R67, RZ, 0x8, R69.reuse ;  /* 0x00000008ff437819 */ /* 0x100fe40000011645 */
[----:B------:R-:W-:Y:S02]  /*6890*/  SHF.R.U32.HI R70, RZ, 0x10, R69 ;  /* 0x00000010ff467819 */ /* 0x000fe40000011645 */
[----:B------:R-:W-:Y:S01]  /*68a0*/  LOP3.LUT R68, R69, 0xff0000ff, RZ, 0xc0, !PT ;  /* 0xff0000ff45447812 */ /* 0x000fe200078ec0ff */
[----:B------:R-:W-:Y:S01]  /*68b0*/  IMAD.SHL.U32 R67, R67, 0x100, RZ ;  /* 0x0000010043437824 */ /* 0x000fe200078e00ff */
[----:B------:R-:W-:-:S02]  /*68c0*/  SHF.L.U32 R49, R49, 0x8, RZ ;  /* 0x0000000831317819 */ /* 0x000fc400000006ff */
[----:B------:R-:W-:Y:S02]  /*68d0*/  F2FP.F16.E4M3.UNPACK_B R40, R41 ;  /* 0x00000029ff28723e */ /* 0x000fe400020006ff */
[----:B------:R-:W-:Y:S01]  /*68e0*/  LOP3.LUT R66, R66, 0xff00, R49, 0xf8, !PT ;  /* 0x0000ff0042427812 */ /* 0x000fe200078ef831 */
[----:B------:R-:W-:Y:S01]  /*68f0*/  IMAD.U32 R49, R71, 0x10000, RZ ;  /* 0x0001000047317824 */ /* 0x000fe200078e00ff */
        /* <DEDUP_REMOVED lines=91> */
.L_x_2422:
[----:B------:R-:W-:Y:S05]  /*6eb0*/  BSYNC B2 ;  /* 0x0000000000027941 */ /* 0x000fea0003800000 */
.L_x_2421:
[----:B-1----:R0:W-:Y:S02]  /*6ec0*/  STG.E.128 desc[UR54][R44.64+0x20], R40 ;  /* 0x000020282c007986 */ /* 0x0021e4000c101d36 */
.L_x_2420:
[----:B------:R-:W-:Y:S05]  /*6ed0*/  BSYNC B1 ;  /* 0x0000000000017941 */ /* 0x000fea0003800000 */
.L_x_2419:
        /* <DEDUP_REMOVED lines=9> */
[----:B------:R-:W-:Y:S02]  /*6f70*/  LOP3.LUT R49, R63, 0xff0000ff, RZ, 0xc0, !PT ;  /* 0xff0000ff3f317812 */ /* 0x000fe400078ec0ff */
[----:B------:R-:W-:Y:S01]  /*6f80*/  SHF.R.U32.HI R66, RZ, 0x10, R63 ;  /* 0x00000010ff427819 */ /* 0x000fe2000001163f */
[----:B------:R-:W-:Y:S01]  /*6f90*/  IMAD.SHL.U32 R62, R62, 0x100, RZ ;  /* 0x000001003e3e7824 */ /* 0x000fe200078e00ff */
[--C-:B------:R-:W-:Y:S02]  /*6fa0*/  SHF.R.U32.HI R64, RZ, 0x8, R65.reuse ;  /* 0x00000008ff407819 */ /* 0x100fe40000011641 */
[----:B------:R-:W-:Y:S02]  /*6fb0*/  LOP3.LUT R63, R65, 0xff0000ff, RZ, 0xc0, !PT ;  /* 0xff0000ff413f7812 */ /* 0x000fe400078ec0ff */
[----:B------:R-:W-:-:S02]  /*6fc0*/  SHF.R.U32.HI R65, RZ, 0x10, R65 ;  /* 0x00000010ff417819 */ /* 0x000fc40000011641 */
[----:B------:R-:W-:Y:S02]  /*6fd0*/  SHF.L.U32 R64, R64, 0x8, RZ ;  /* 0x0000000840407819 */ /* 0x000fe400000006ff */
        /* <DEDUP_REMOVED lines=94> */
.L_x_2426:
[----:B------:R-:W-:Y:S05]  /*75c0*/  BSYNC B2 ;  /* 0x0000000000027941 */ /* 0x000fea0003800000 */
.L_x_2425:
[----:B-1----:R0:W-:Y:S02]  /*75d0*/  STG.E.128 desc[UR54][R44.64+0x40], R40 ;  /* 0x000040282c007986 */ /* 0x0021e4000c101d36 */
.L_x_2424:
[----:B------:R-:W-:Y:S05]  /*75e0*/  BSYNC B1 ;  /* 0x0000000000017941 */ /* 0x000fea0003800000 */
.L_x_2423:
        /* <DEDUP_REMOVED lines=110> */
.L_x_2430:
[----:B------:R-:W-:Y:S05]  /*7cd0*/  BSYNC B2 ;  /* 0x0000000000027941 */ /* 0x000fea0003800000 */
.L_x_2429:
[----:B-1----:R0:W-:Y:S02]  /*7ce0*/  STG.E.128 desc[UR54][R44.64+0x60], R40 ;  /* 0x000060282c007986 */ /* 0x0021e4000c101d36 */
.L_x_2428:
[----:B------:R-:W-:Y:S05]  /*7cf0*/  BSYNC B1 ;  /* 0x0000000000017941 */ /* 0x000fea0003800000 */
.L_x_2427:
        /* <DEDUP_REMOVED lines=13> */
[----:B------:R-:W-:Y:S02]  /*7dd0*/  SHF.R.U32.HI R55, RZ, 0x8, R57 ;  /* 0x00000008ff377819 */ /* 0x000fe40000011639 */
[----:B------:R-:W-:Y:S02]  /*7de0*/  LOP3.LUT R54, R57, 0xff0000ff, RZ, 0xc0, !PT ;  /* 0xff0000ff39367812 */ /* 0x000fe400078ec0ff */
[----:B------:R-:W-:-:S02]  /*7df0*/  SHF.L.U32 R43, R55, 0x8, RZ ;  /* 0x00000008372b7819 */ /* 0x000fc400000006ff */
[----:B------:R-:W-:Y:S02]  /*7e00*/  SHF.R.U32.HI R58, RZ, 0x10, R57 ;  /* 0x00000010ff3a7819 */ /* 0x000fe40000011639 */
[----:B------:R-:W-:Y:S01]  /*7e10*/  LOP3.LUT R43, R54, 0xff00, R43, 0xf8, !PT ;  /* 0x0000ff00362b7812 */ /* 0x000fe200078ef82b */
[----:B------:R-:W-:Y:S01]  /*7e20*/  IMAD.U32 R54, R56, 0x10000, RZ ;  /* 0x0001000038367824 */ /* 0x000fe200078e00ff */
[----:B------:R-:W-:Y:S01]  /*7e30*/  LOP3.LUT R47, R47, 0xff00, R42, 0xf8, !PT ;  /* 0x0000ff002f2f7812 */ /* 0x000fe200078ef82a */
[----:B------:R-:W-:Y:S01]  /*7e40*/  IMAD.U32 R58, R58, 0x10000, RZ ;  /* 0x000100003a3a7824 */ /* 0x000fe200078e00ff */
[----:B------:R-:W-:Y:S02]  /*7e50*/  F2FP.F16.E4M3.UNPACK_B R55, R91.H1 ;  /* 0x0000005bff37723e */ /* 0x000fe400030006ff */
[-C--:B------:R-:W-:Y:S02]  /*7e60*/  F2FP.F16.E4M3.UNPACK_B R42, R41.reuse ;  /* 0x00000029ff2a723e */ /* 0x080fe400020006ff */
[----:B------:R-:W-:Y:S01]  /*7e70*/  LOP3.LUT R56, R47, 0xff0000, R54, 0xf8, !PT ;  /* 0x00ff00002f387812 */ /* 0x000fe200078ef836 */
[--C-:B------:R-:W-:Y:S01]  /*7e80*/  HADD2.F32 R57, -RZ, R55.reuse.H0_H0 ;  /* 0x20000037ff397230 */ /* 0x100fe20000004100 */
        /* <DEDUP_REMOVED lines=86> */
.L_x_2434:
[----:B------:R-:W-:Y:S05]  /*83f0*/  BSYNC B2 ;  /* 0x0000000000027941 */ /* 0x000fea0003800000 */
.L_x_2433:
[----:B-1----:R0:W-:Y:S02]  /*8400*/  STG.E.128 desc[UR54][R44.64+0x80], R40 ;  /* 0x000080282c007986 */ /* 0x0021e4000c101d36 */
.L_x_2432:
[----:B------:R-:W-:Y:S05]  /*8410*/  BSYNC B1 ;  /* 0x0000000000017941 */ /* 0x000fea0003800000 */
.L_x_2431:
        /* <DEDUP_REMOVED lines=12> */
[----:B------:R-:W-:Y:S02]  /*84e0*/  LOP3.LUT R49, R51, 0xff0000ff, RZ, 0xc0, !PT ;  /* 0xff0000ff33317812 */ /* 0x000fe400078ec0ff */
[----:B------:R-:W-:Y:S02]  /*84f0*/  SHF.R.U32.HI R51, RZ, 0x10, R53 ;  /* 0x00000010ff337819 */ /* 0x000fe40000011635 */
[----:B------:R-:W-:-:S02]  /*8500*/  LOP3.LUT R50, R53, 0xff0000ff, RZ, 0xc0, !PT ;  /* 0xff0000ff35327812 */ /* 0x000fc400078ec0ff */
[----:B------:R-:W-:Y:S02]  /*8510*/  SHF.L.U32 R43, R46, 0x8, RZ ;  /* 0x000000082e2b7819 */ /* 0x000fe400000006ff */
        /* <DEDUP_REMOVED lines=95> */
.L_x_2436:
[----:B------:R-:W-:Y:S05]  /*8b10*/  BSYNC B1 ;  /* 0x0000000000017941 */ /* 0x000fea0003800000 */
.L_x_2435:
[----:B-1----:R0:W-:Y:S01]  /*8b20*/  STG.E.128 desc[UR54][R44.64+0xa0], R40 ;  /* 0x0000a0282c007986 */ /* 0x0021e2000c101d36 */
[----:B------:R-:W-:Y:S05]  /*8b30*/  BRA `(.L_x_2414) ;  /* 0x0000006800647947 */ /* 0x000fea0003800000 */
.L_x_2382:
        /* <DEDUP_REMOVED lines=43> */
.L_x_2438:
[----:B------:R-:W-:Y:S05]  /*8df0*/  BSYNC B1 ;  /* 0x0000000000017941 */ /* 0x000fea0003800000 */
.L_x_2437:
        /* <DEDUP_REMOVED lines=47> */
.L_x_2440:
[----:B------:R-:W-:Y:S05]  /*90f0*/  BSYNC B1 ;  /* 0x0000000000017941 */ /* 0x000fea0003800000 */
.L_x_2439:
[----:B------:R-:W-:Y:S01]  /*9100*/  UISETP.NE.AND UP0, UPT, UR53, 0x3, UPT ;  /* 0x000000033500788c */ /* 0x000fe2000bf05270 */
[----:B------:R-:W-:Y:S01]  /*9110*/  MOV R171, R44 ;  /* 0x0000002c00ab7202 */ /* 0x000fe20000000f00 */
[----:B------:R-:W-:Y:S01]  /*9120*/  IMAD.MOV.U32 R170, RZ, RZ, R46 ;  /* 0x000000ffffaa7224 */ /* 0x000fe200078e002e */
[----:B------:R-:W-:Y:S01]  /*9130*/  MOV R169, R56 ;  /* 0x0000003800a97202 */ /* 0x000fe20000000f00 */
[----:B------:R-:W-:Y:S01]  /*9140*/  IMAD.MOV.U32 R163, RZ, RZ, R48 ;  /* 0x000000ffffa37224 */ /* 0x000fe200078e0030 */
[----:B-----5:R-:W-:Y:S01]  /*9150*/  MOV R150, R68 ;  /* 0x0000004400967202 */ /* 0x020fe20000000f00 */
[----:B------:R-:W-:Y:S01]  /*9160*/  IMAD.MOV.U32 R164, RZ, RZ, R50 ;  /* 0x000000ffffa47224 */ /* 0x000fe200078e0032 */
[----:B------:R-:W-:Y:S01]  /*9170*/  PLOP3.LUT P1, PT, PT, PT, UP0, 0x80, 0x0 ;  /* 0x000000000000781c */ /* 0x000fe20003f2f008 */
        /* <DEDUP_REMOVED lines=18> */
.L_x_2441:
[----:B------:R-:W-:Y:S01]  /*92a0*/  IMAD R97, R17, 0x8, R16 ;  /* 0x0000000811617824 */ /* 0x000fe200078e0210 */
[----:B------:R-:W-:Y:S01]  /*92b0*/  SHF.L.U32 R98, R191, 0x1f, RZ ;  /* 0x0000001fbf627819 */ /* 0x000fe200000006ff */
[----:B------:R-:W1:Y:S01]  /*92c0*/  LDC R149, c[0x0][0x2f4] ;  /* 0x0000bd00ff957b82 */ /* 0x000e620000000800 */
[----:B------:R-:W-:Y:S02]  /*92d0*/  BSSY B1, `(.L_x_2442) ;  /* 0x0000004000017945 */ /* 0x000fe40003800000 */
[----:B------:R-:W2:Y:S05]  /*92e0*/  SYNCS.PHASECHK.TRANS64.TRYWAIT P5, [R97+URZ+0x29890], R98 ;  /* 0x02989062610075a7 */ /* 0x000eaa00080a017f */
[----:B------:R-:W3:Y:S01]  /*92f0*/  LDC.64 R134, c[0x0][0x300] ;  /* 0x0000c000ff867b82 */ /* 0x000ee20000000a00 */
[----:B--2---:R-:W-:Y:S05]  /*9300*/  @!P5 BRA `(.L_x_2443) ;  /* 0x0000022400a8d947 */ /* 0x004fea0003800000 */
.L_x_2710:
[----:B------:R-:W-:Y:S05]  /*9310*/  BSYNC B1 ;  /* 0x0000000000017941 */ /* 0x000fea0003800000 */
.L_x_2442:
[----:B------:R-:W-:Y:S01]  /*9320*/  BSSY B1, `(.L_x_2444) ;  /* 0x00002f0000017945 */ /* 0x000fe20003800000 */
[----:B-1----:R-:W-:Y:S01]  /*9330*/  IMAD.IADD R154, R149, 0x1, -R99 ;  /* 0x00000001959a7824 */ /* 0x002fe200078e0a63 */
[----:B------:R-:W-:Y:S02]  /*9340*/  MOV R137, R92 ;  /* 0x0000005c00897202 */ /* 0x000fe40000000f00 */
[----:B------:R-:W-:Y:S05]  /*9350*/  @P4 BRA `(.L_x_2445) ;  /* 0x0000002c00b04947 */ /* 0x000fea0003800000 */
        /* <DEDUP_REMOVED lines=31> */
[--C-:B------:R-:W-:Y:S02]  /*9550*/  SHF.R.U32.HI R53, RZ, 0x8, R55.reuse ;  /* 0x00000008ff357819 */ /* 0x100fe40000011637 */
[----:B------:R-:W-:Y:S02]  /*9560*/  SHF.R.U32.HI R42, RZ, 0x10, R55 ;  /* 0x00000010ff2a7819 */ /* 0x000fe40000011637 */
[----:B------:R-:W-:Y:S01]  /*9570*/  LOP3.LUT R178, R55, 0xff0000ff, RZ, 0xc0, !PT ;  /* 0xff0000ff37b27812 */ /* 0x000fe200078ec0ff */
[----:B------:R-:W-:Y:S01]  /*9580*/  IMAD.SHL.U32 R53, R53, 0x100, RZ ;  /* 0x0000010035357824 */ /* 0x000fe200078e00ff */
[----:B------:R-:W-:-:S02]  /*9590*/  SHF.R.U32.HI R55, RZ, 0x8, R41 ;  /* 0x00000008ff377819 */ /* 0x000fc40000011629 */
[----:B------:R-:W-:Y:S02]  /*95a0*/  SHF.L.U32 R180, R54, 0x8, RZ ;  /* 0x0000000836b47819 */ /* 0x000fe400000006ff */
[----:B------:R-:W-:Y:S02]  /*95b0*/  SHF.R.U32.HI R177, RZ, 0x10, R41 ;  /* 0x00000010ffb17819 */ /* 0x000fe40000011629 */
[----:B------:R-:W-:Y:S01]  /*95c0*/  LOP3.LUT R52, R52, 0xff00, R180, 0xf8, !PT ;  /* 0x0000ff0034347812 */ /* 0x000fe200078ef8b4 */
[----:B------:R-:W-:Y:S01]  /*95d0*/  IMAD.SHL.U32 R180, R55, 0x100, RZ ;  /* 0x0000010037b47824 */ /* 0x000fe200078e00ff */
[----:B------:R-:W-:Y:S02]  /*95e0*/  LOP3.LUT R179, R41, 0xff0000ff, RZ, 0xc0, !PT ;  /* 0xff0000ff29b37812 */ /* 0x000fe400078ec0ff */
        /* <DEDUP_REMOVED lines=30> */
[C---:B------:R-:W-:Y:S01]  /*97d0*/  FMUL.FTZ R180, R52.reuse, R180 ;  /* 0x000000b434b47220 */ /* 0x040fe20000410000 */
[----:B------:R-:W-:Y:S02]  /*97e0*/  IMAD.U32 R41, R41, 0x10000, RZ ;  /* 0x0001000029297824 */ /* 0x000fe400078e00ff */
        /* <DEDUP_REMOVED lines=164> */
.L_x_2449:
[----:B------:R-:W-:Y:S05]  /*a230*/  BSYNC B3 ;  /* 0x0000000000037941 */ /* 0x000fea0003800000 */
.L_x_2448:
        /* <DEDUP_REMOVED lines=12> */
.L_x_2447:
[----:B------:R-:W-:Y:S05]  /*a300*/  BSYNC B2 ;  /* 0x0000000000027941 */ /* 0x000fea0003800000 */
.L_x_2446:
        /* <DEDUP_REMOVED lines=37> */
[----:B------:R-:W-:Y:S01]  /*a560*/  IMAD.U32 R46, R56, 0x10000, RZ ;  /* 0x00010000382e7824 */ /* 0x000fe200078e00ff */
[----:B------:R-:W-:Y:S01]  /*a570*/  LOP3.LUT R44, R44, 0xff00, R45, 0xf8, !PT ;  /* 0x0000ff002c2c7812 */ /* 0x000fe200078ef82d */
[----:B------:R-:W-:Y:S02]  /*a580*/  IMAD.U32 R45, R58, 0x10000, RZ ;  /* 0x000100003a2d7824 */ /* 0x000fe400078e00ff */
[----:B-1----:R-:W-:Y:S01]  /*a590*/  IMAD.MOV.U32 R58, RZ, RZ, R53 ;  /* 0x000000ffff3a7224 */ /* 0x002fe200078e0035 */
[----:B------:R-:W-:Y:S01]  /*a5a0*/  LOP3.LUT R57, R57, 0xff0000, R46, 0xf8, !PT ;  /* 0x00ff000039397812 */ /* 0x000fe200078ef82e */
[--C-:B------:R-:W-:Y:S01]  /*a5b0*/  HADD2.F32 R177, -RZ, R175.reuse.H0_H0 ;  /* 0x200000afffb17230 */ /* 0x100fe20000004100 */
[----:B0-----:R-:W-:Y:S01]  /*a5c0*/  F2FP.F16.E4M3.UNPACK_B R53, R41 ;  /* 0x00000029ff35723e */ /* 0x001fe200020006ff */
[----:B------:R-:W-:Y:S01]  /*a5d0*/  HADD2.F32 R175, -RZ, R175.H1_H1 ;  /* 0x300000afffaf7230 */ /* 0x000fe20000004100 */
[----:B------:R-:W-:-:S02]  /*a5e0*/  F2FP.F16.E4M3.UNPACK_B R91, R58 ;  /* 0x0000003aff5b723e */ /* 0x000fc400020006ff */
[----:B------:R-:W-:Y:S01]  /*a5f0*/  F2FP.F16.E4M3.UNPACK_B R92, R57 ;  /* 0x00000039ff5c723e */ /* 0x000fe200020006ff */
[----:B------:R-:W-:Y:S01]  /*a600*/  HADD2.F32 R56, -RZ, R53.H0_H0 ;  /* 0x20000035ff387230 */ /* 0x000fe20000004100 */
[----:B------:R-:W-:Y:S01]  /*a610*/  LOP3.LUT R44, R44, 0xff0000, R45, 0xf8, !PT ;  /* 0x00ff00002c2c7812 */ /* 0x000fe200078ef82d */
[--C-:B------:R-:W-:Y:S01]  /*a620*/  HADD2.F32 R46, -RZ, R91.reuse.H0_H0 ;  /* 0x2000005bff2e7230 */ /* 0x100fe20000004100 */
[----:B------:R-:W-:Y:S01]  /*a630*/  F2FP.F16.E4M3.UNPACK_B R58, R58.H1 ;  /* 0x0000003aff3a723e */ /* 0x000fe200030006ff */
[----:B------:R-:W-:Y:S01]  /*a640*/  HADD2.F32 R91, -RZ, R91.H1_H1 ;  /* 0x3000005bff5b7230 */ /* 0x000fe20000004100 */
[----:B------:R-:W-:Y:S01]  /*a650*/  F2FP.F16.E4M3.UNPACK_B R45, R44 ;  /* 0x0000002cff2d723e */ /* 0x000fe200020006ff */
[--C-:B------:R-:W-:Y:S02]  /*a660*/  HADD2.F32 R94, -RZ, R92.reuse.H1_H1 ;  /* 0x3000005cff5e7230 */ /* 0x100fe40000004100 */
[----:B------:R-:W-:Y:S02]  /*a670*/  HADD2.F32 R53, -RZ, R53.H1_H1 ;  /* 0x30000035ff357230 */ /* 0x000fe40000004100 */
[----:B------:R-:W-:-:S02]  /*a680*/  HADD2.F32 R95, -RZ, R92.H0_H0 ;  /* 0x2000005cff5f7230 */ /* 0x000fc40000004100 */
[-C--:B------:R-:W-:Y:S01]  /*a690*/  FMUL.FTZ R172, R91, R94.reuse ;  /* 0x0000005e5bac7220 */ /* 0x080fe20000410000 */
[--C-:B------:R-:W-:Y:S02]  /*a6a0*/  HADD2.F32 R92, -RZ, R45.reuse.H1_H1 ;  /* 0x3000002dff5c7230 */ /* 0x100fe40000004100 */
[----:B------:R-:W-:Y:S01]  /*a6b0*/  FMUL.FTZ R94, R53, R94 ;  /* 0x0000005e355e7220 */ /* 0x000fe20000410000 */
[----:B------:R-:W-:Y:S02]  /*a6c0*/  HADD2.F32 R93, -RZ, R45.H0_H0 ;  /* 0x2000002dff5d7230 */ /* 0x000fe40000004100 */
[-C--:B------:R-:W-:Y:S01]  /*a6d0*/  FMUL.FTZ R173, R46, R95.reuse ;  /* 0x0000005f2ead7220 */ /* 0x080fe20000410000 */
[----:B------:R-:W-:Y:S01]  /*a6e0*/  FMUL.FTZ R95, R56, R95 ;  /* 0x0000005f385f7220 */ /* 0x000fe20000410000 */
[-C--:B------:R-:W-:Y:S01]  /*a6f0*/  FFMA.FTZ R45, R91, R92.reuse, R94 ;  /* 0x0000005c5b2d7223 */ /* 0x080fe2000001005e */
[----:B------:R-:W-:Y:S01]  /*a700*/  F2FP.F16.E4M3.UNPACK_B R91, R57.H1 ;  /* 0x00000039ff5b723e */ /* 0x000fe200030006ff */
[----:B------:R-:W-:Y:S01]  /*a710*/  FFMA.FTZ R53, R53, R92, -R172 ;  /* 0x0000005c35357223 */ /* 0x000fe200000108ac */
        /* <DEDUP_REMOVED lines=26> */
[----:B------:R-:W-:Y:S02]  /*a8c0*/  SHF.R.U32.HI R93, RZ, 0x10, R47 ;  /* 0x00000010ff5d7819 */ /* 0x000fe4000001162f */
[----:B------:R-:W-:Y:S02]  /*a8d0*/  SHF.L.U32 R92, R92, 0x8, RZ ;  /* 0x000000085c5c7819 */ /* 0x000fe400000006ff */
[----:B------:R-:W-:Y:S01]  /*a8e0*/  LOP3.LUT R59, R59, 0xff00, R94, 0xf8, !PT ;  /* 0x0000ff003b3b7812 */ /* 0x000fe200078ef85e */
[----:B------:R-:W-:Y:S01]  /*a8f0*/  IMAD.U32 R94, R93, 0x10000, RZ ;  /* 0x000100005d5e7824 */ /* 0x000fe200078e00ff */
[----:B------:R-:W-:Y:S01]  /*a900*/  LOP3.LUT R47, R91, 0xff00, R92, 0xf8, !PT ;  /* 0x0000ff005b2f7812 */ /* 0x000fe200078ef85c */
[----:B------:R-:W-:Y:S01]  /*a910*/  IMAD.U32 R92, R95, 0x10000, RZ ;  /* 0x000100005f5c7824 */ /* 0x000fe200078e00ff */
[----:B------:R-:W-:-:S02]  /*a920*/  F2FP.F16.E4M3.UNPACK_B R91, R43 ;  /* 0x0000002bff5b723e */ /* 0x000fc400020006ff */
[----:B------:R-:W-:Y:S01]  /*a930*/  LOP3.LUT R93, R59, 0xff0000, R94, 0xf8, !PT ;  /* 0x00ff00003b5d7812 */ /* 0x000fe200078ef85e */
[----:B------:R-:W-:Y:S01]  /*a940*/  IMAD.MOV.U32 R94, RZ, RZ, R55 ;  /* 0x000000ffff5e7224 */ /* 0x000fe200078e0037 */
[----:B------:R-:W-:Y:S01]  /*a950*/  LOP3.LUT R47, R47, 0xff0000, R92, 0xf8, !PT ;  /* 0x00ff00002f2f7812 */ /* 0x000fe200078ef85c */
[--C-:B------:R-:W-:Y:S01]  /*a960*/  HADD2.F32 R173, -RZ, R91.reuse.H0_H0 ;  /* 0x2000005bffad7230 */ /* 0x100fe20000004100 */
[----:B------:R-:W-:Y:S01]  /*a970*/  F2FP.F16.E4M3.UNPACK_B R95, R93 ;  /* 0x0000005dff5f723e */ /* 0x000fe200020006ff */
[----:B------:R-:W-:Y:S01]  /*a980*/  HADD2.F32 R91, -RZ, R91.H1_H1 ;  /* 0x3000005bff5b7230 */ /* 0x000fe20000004100 */
[-C--:B------:R-:W-:Y:S02]  /*a990*/  F2FP.F16.E4M3.UNPACK_B R55, R94.reuse ;  /* 0x0000005eff37723e */ /* 0x080fe400020006ff */
[----:B------:R-:W-:Y:S01]  /*a9a0*/  F2FP.F16.E4M3.UNPACK_B R172, R47 ;  /* 0x0000002fffac723e */ /* 0x000fe200020006ff */
[----:B------:R-:W-:Y:S01]  /*a9b0*/  HADD2.F32 R176, -RZ, R95.H0_H0 ;  /* 0x2000005fffb07230 */ /* 0x000fe20000004100 */
[----:B------:R-:W-:Y:S01]  /*a9c0*/  F2FP.F16.E4M3.UNPACK_B R94, R94.H1 ;  /* 0x0000005eff5e723e */ /* 0x000fe200030006ff */
[--C-:B------:R-:W-:Y:S01]  /*a9d0*/  HADD2.F32 R59, -RZ, R55.reuse.H0_H0 ;  /* 0x20000037ff3b7230 */ /* 0x100fe20000004100 */
[----:B------:R-:W-:Y:S01]  /*a9e0*/  F2FP.F16.E4M3.UNPACK_B R93, R93.H1 ;  /* 0x0000005dff5d723e */ /* 0x000fe200030006ff */
[----:B------:R-:W-:Y:S01]  /*a9f0*/  HADD2.F32 R174, -RZ, R172.H0_H0 ;  /* 0x200000acffae7230 */ /* 0x000fe20000004100 */
[----:B------:R-:W-:Y:S01]  /*aa00*/  F2FP.SATFINITE.E4M3.F32.PACK_AB_MERGE_C R44, R58, R44, RZ ;  /* 0x0000002c3a2c723e */ /* 0x000fe200048070ff */
[----:B------:R-:W-:-:S02]  /*aa10*/  HADD2.F32 R55, -RZ, R55.H1_H1 ;  /* 0x30000037ff377230 */ /* 0x000fc40000004100 */
[-C--:B------:R-:W-:Y:S01]  /*aa20*/  FMUL.FTZ R92, R59, R176.reuse ;  /* 0x000000b03b5c7220 */ /* 0x080fe20000410000 */
[----:B------:R-:W-:Y:S01]  /*aa30*/  FMUL.FTZ R176, R173, R176 ;  /* 0x000000b0adb07220 */ /* 0x000fe20000410000 */
[----:B------:R-:W-:Y:S01]  /*aa40*/  HADD2.F32 R172, -RZ, R172.H1_H1 ;  /* 0x300000acffac7230 */ /* 0x000fe20000004100 */
[----:B------:R-:W-:Y:S01]  /*aa50*/  F2FP.SATFINITE.E4M3.F32.PACK_AB_MERGE_C R57, R57, R41, RZ ;  /* 0x000000293939723e */ /* 0x000fe200048070ff */
[-C--:B------:R-:W-:Y:S01]  /*aa60*/  FFMA.FTZ R92, R173, R174.reuse, -R92 ;  /* 0x000000aead5c7223 */ /* 0x080fe2000001085c */
[----:B------:R-:W-:Y:S01]  /*aa70*/  FFMA.FTZ R59, R59, R174, R176 ;  /* 0x000000ae3b3b7223 */ /* 0x000fe200000100b0 */
[----:B------:R-:W-:Y:S01]  /*aa80*/  HADD2.F32 R174, -RZ, R95.H1_H1 ;  /* 0x3000005fffae7230 */ /* 0x000fe20000004100 */
[----:B------:R-:W-:Y:S01]  /*aa90*/  F2FP.F16.E4M3.UNPACK_B R95, R43.H1 ;  /* 0x0000002bff5f723e */ /* 0x000fe200030006ff */
[--C-:B------:R-:W-:Y:S01]  /*aaa0*/  HADD2.F32 R173, -RZ, R94.reuse.H1_H1 ;  /* 0x3000005effad7230 */ /* 0x100fe20000004100 */
[----:B------:R-:W-:Y:S02]  /*aab0*/  F2FP.SATFINITE.E4M3.F32.PACK_AB_MERGE_C R41, R53, R56, R44 ;  /* 0x000000383529723e */ /* 0x000fe4000480702c */
[-C--:B------:R-:W-:Y:S01]  /*aac0*/  FMUL.FTZ R176, R55, R174.reuse ;  /* 0x000000ae37b07220 */ /* 0x080fe20000410000 */
[----:B------:R-:W-:Y:S01]  /*aad0*/  FMUL.FTZ R174, R91, R174 ;  /* 0x000000ae5bae7220 */ /* 0x000fe20000410000 */
[----:B------:R-:W-:Y:S01]  /*aae0*/  HADD2.F32 R43, -RZ, R95.H0_H0 ;  /* 0x2000005fff2b7230 */ /* 0x000fe20000004100 */
[----:B------:R-:W-:Y:S01]  /*aaf0*/  F2FP.SATFINITE.E4M3.F32.PACK_AB_MERGE_C R53, R45, R46, R57 ;  /* 0x0000002e2d35723e */ /* 0x000fe20004807039 */
[-C--:B------:R-:W-:Y:S01]  /*ab00*/  FFMA.FTZ R91, R91, R172.reuse, -R176 ;  /* 0x000000ac5b5b7223 */ /* 0x080fe200000108b0 */
[----:B------:R-:W-:Y:S01]  /*ab10*/  FFMA.FTZ R55, R55, R172, R174 ;  /* 0x000000ac37377223 */ /* 0x000fe200000100ae */
[----:B------:R-:W-:Y:S01]  /*ab20*/  F2FP.F16.E4M3.UNPACK_B R172, R47.H1 ;  /* 0x0000002fffac723e */ /* 0x000fe200030006ff */
[----:B------:R-:W-:-:S02]  /*ab30*/  HADD2.F32 R47, -RZ, R94.H0_H0 ;  /* 0x2000005eff2f7230 */ /* 0x000fc40000004100 */
[--C-:B------:R-:W-:Y:S02]  /*ab40*/  HADD2.F32 R176, -RZ, R93.reuse.H0_H0 ;  /* 0x2000005dffb07230 */ /* 0x100fe40000004100 */
[--C-:B------:R-:W-:Y:S02]  /*ab50*/  HADD2.F32 R174, -RZ, R172.reuse.H0_H0 ;  /* 0x200000acffae7230 */ /* 0x100fe40000004100 */
[----:B------:R-:W-:Y:S02]  /*ab60*/  HADD2.F32 R94, -RZ, R93.H1_H1 ;  /* 0x3000005dff5e7230 */ /* 0x000fe40000004100 */
[-C--:B------:R-:W-:Y:S01]  /*ab70*/  FMUL.FTZ R178, R47, R176.reuse ;  /* 0x000000b02fb27220 */ /* 0x080fe20000410000 */
[C---:B------:R-:W-:Y:S01]  /*ab80*/  FMUL.FTZ R176, R43.reuse, R176 ;  /* 0x000000b02bb07220 */ /* 0x040fe20000410000 */
[----:B------:R-:W-:Y:S02]  /*ab90*/  HADD2.F32 R95, -RZ, R95.H1_H1 ;  /* 0x3000005fff5f7230 */ /* 0x000fe40000004100 */
[-C--:B------:R-:W-:Y:S01]  /*aba0*/  FFMA.FTZ R43, R43, R174.reuse, -R178 ;  /* 0x000000ae2b2b7223 */ /* 0x080fe200000108b2 */
[----:B------:R-:W-:Y:S01]  /*abb0*/  FFMA.FTZ R47, R47, R174, R176 ;  /* 0x000000ae2f2f7223 */ /* 0x000fe200000100b0 */
[----:B------:R-:W-:-:S02]  /*abc0*/  HADD2.F32 R172, -RZ, R172.H1_H1 ;  /* 0x300000acffac7230 */ /* 0x000fc40000004100 */
        /* <DEDUP_REMOVED lines=48> */
[----:B------:R-:W-:Y:S01]  /*aed0*/  FFMA.FTZ R52, R52, R169, R171 ;  /* 0x000000a934347223 */ /* 0x000fe200000100ab */
[----:B------:R-:W-:Y:S02]  /*aee0*/  MOV R95, R42 ;  /* 0x0000002a005f7202 */ /* 0x000fe40000000f00 */
        /* <DEDUP_REMOVED lines=45> */
.L_x_2453:
[----:B------:R-:W-:Y:S05]  /*b1c0*/  BSYNC B3 ;  /* 0x0000000000037941 */ /* 0x000fea0003800000 */
.L_x_2452:
        /* <DEDUP_REMOVED lines=10> */
.L_x_2451:
[----:B------:R-:W-:Y:S05]  /*b270*/  BSYNC B2 ;  /* 0x0000000000027941 */ /* 0x000fea0003800000 */
.L_x_2450:
        /* <DEDUP_REMOVED lines=46> */
[----:B------:R-:W-:Y:S02]  /*b560*/  LOP3.LUT R63, R49, 0xff0000ff, RZ, 0xc0, !PT ;  /* 0xff0000ff313f7812 */ /* 0x000fe400078ec0ff */
[----:B------:R-:W-:Y:S01]  /*b570*/  MOV R49, R46 ;  /* 0x0000002e00317202 */ /* 0x000fe20000000f00 */
[----:B------:R-:W-:Y:S01]  /*b580*/  IMAD.SHL.U32 R46, R60, 0x100, RZ ;  /* 0x000001003c2e7824 */ /* 0x000fe200078e00ff */
[----:B------:R-:W-:-:S02]  /*b590*/  LOP3.LUT R44, R59, 0xff0000, R44, 0xf8, !PT ;  /* 0x00ff00003b2c7812 */ /* 0x000fc400078ef82c */
        /* <DEDUP_REMOVED lines=11> */
[----:B------:R-:W-:Y:S01]  /*b650*/  HADD2.F32 R51, -RZ, R58.H0_H0 ;  /* 0x2000003aff337230 */ /* 0x000fe20000004100 */
[----:B------:R-:W-:Y:S01]  /*b660*/  SHF.L.U32 R46, R50, 0x10, RZ ;  /* 0x00000010322e7819 */ /* 0x000fe200000006ff */
[----:B------:R-:W-:Y:S02]  /*b670*/  IMAD.U32 R50, R57, 0x10000, RZ ;  /* 0x0001000039327824 */ /* 0x000fe400078e00ff */
[----:B------:R-:W-:Y:S01]  /*b680*/  FMUL.FTZ R88, R60, R42 ;  /* 0x0000002a3c587220 */ /* 0x000fe20000410000 */
[----:B------:R-:W-:-:S02]  /*b690*/  HADD2.F32 R57, -RZ, R61.H0_H0 ;  /* 0x2000003dff397230 */ /* 0x000fc40000004100 */
[----:B------:R-:W-:Y:S01]  /*b6a0*/  FMUL.FTZ R91, R51, R42 ;  /* 0x0000002a335b7220 */ /* 0x000fe20000410000 */
[----:B------:R-:W-:Y:S01]  /*b6b0*/  HADD2.F32 R58, -RZ, R58.H1_H1 ;  /* 0x3000003aff3a7230 */ /* 0x000fe20000004100 */
[----:B------:R-:W-:Y:S01]  /*b6c0*/  LOP3.LUT R42, R89, 0xff0000, R50, 0xf8, !PT ;  /* 0x00ff0000592a7812 */ /* 0x000fe200078ef832 */
        /* <DEDUP_REMOVED lines=9> */
[----:B------:R-:W-:Y:S01]  /*b760*/  F2FP.F16.E4M3.UNPACK_B R59, R54 ;  /* 0x00000036ff3b723e */ /* 0x000fe200020006ff */
[----:B------:R-:W-:Y:S01]  /*b770*/  FMUL.FTZ R89, R62, R57 ;  /* 0x000000393e597220 */ /* 0x000fe20000410000 */
[----:B------:R-:W-:Y:S01]  /*b780*/  F2FP.F16.E4M3.UNPACK_B R165, R165 ;  /* 0x000000a5ffa5723e */ /* 0x000fe200020006ff */
[----:B------:R-:W-:-:S02]  /*b790*/  HADD2.F32 R88, -RZ, R163.H0_H0 ;  /* 0x200000a3ff587230 */ /* 0x000fc40000004100 */
[-C--:B------:R-:W-:Y:S01]  /*b7a0*/  FFMA.FTZ R54, R62, R63.reuse, R91 ;  /* 0x0000003f3e367223 */ /* 0x080fe2000001005b */
[--C-:B------:R-:W-:Y:S02]  /*b7b0*/  HADD2.F32 R61, -RZ, R60.reuse.H0_H0 ;  /* 0x2000003cff3d7230 */ /* 0x100fe40000004100 */
[----:B------:R-:W-:Y:S01]  /*b7c0*/  FFMA.FTZ R57, R58, R63, -R89 ;  /* 0x0000003f3a397223 */ /* 0x000fe20000010859 */
[----:B------:R-:W-:Y:S01]  /*b7d0*/  HADD2.F32 R56, -RZ, R59.H0_H0 ;  /* 0x2000003bff387230 */ /* 0x000fe20000004100 */
[----:B------:R-:W-:Y:S01]  /*b7e0*/  F2FP.F16.E4M3.UNPACK_B R89, R164.H1 ;  /* 0x000000a4ff59723e */ /* 0x000fe200030006ff */
        /* <DEDUP_REMOVED lines=13> */
[-C--:B------:R-:W-:Y:S01]  /*b8c0*/  FFMA.FTZ R61, R59, R165.reuse, -R60 ;  /* 0x000000a53b3d7223 */ /* 0x080fe2000001083c */
[----:B------:R-:W-:Y:S01]  /*b8d0*/  F2FP.F16.E4M3.UNPACK_B R60, R48.H1 ;  /* 0x00000030ff3c723e */ /* 0x000fe200030006ff */
[----:B------:R-:W-:Y:S02]  /*b8e0*/  HADD2.F32 R93, -RZ, R89.H0_H0 ;  /* 0x20000059ff5d7230 */ /* 0x000fe40000004100 */
[----:B------:R-:W-:Y:S01]  /*b8f0*/  FFMA.FTZ R59, R62, R165, R163 ;  /* 0x000000a53e3b7223 */ /* 0x000fe200000100a3 */
[----:B------:R-:W-:Y:S01]  /*b900*/  HADD2.F32 R88, -RZ, R63.H0_H0 ;  /* 0x2000003fff587230 */ /* 0x000fe20000004100 */
[----:B------:R-:W-:Y:S01]  /*b910*/  F2FP.F16.E4M3.UNPACK_B R164, R164 ;  /* 0x000000a4ffa4723e */ /* 0x000fe200020006ff */
[----:B------:R-:W-:Y:S01]  /*b920*/  HADD2.F32 R62, -RZ, R60.H0_H0 ;  /* 0x2000003cff3e7230 */ /* 0x000fe20000004100 */
[----:B------:R-:W-:Y:S01]  /*b930*/  F2FP.F16.E4M3.UNPACK_B R48, R48 ;  /* 0x00000030ff30723e */ /* 0x000fe200020006ff */
[----:B------:R-:W-:-:S02]  /*b940*/  HADD2.F32 R92, -RZ, R89.H1_H1 ;  /* 0x30000059ff5c7230 */ /* 0x000fc40000004100 */
[-C--:B------:R-:W-:Y:S01]  /*b950*/  FMUL.FTZ R95, R88, R93.reuse ;  /* 0x0000005d585f7220 */ /* 0x080fe20000410000 */
[----:B------:R-:W-:Y:S02]  /*b960*/  HADD2.F32 R91, -RZ, R90.H0_H0 ;  /* 0x2000005aff5b7230 */ /* 0x000fe40000004100 */
[C---:B------:R-:W-:Y:S01]  /*b970*/  FMUL.FTZ R93, R62.reuse, R93 ;  /* 0x0000005d3e5d7220 */ /* 0x040fe20000410000 */
[----:B------:R-:W-:Y:S01]  /*b980*/  HADD2.F32 R89, -RZ, R63.H1_H1 ;  /* 0x3000003fff597230 */ /* 0x000fe20000004100 */
[----:B------:R-:W-:Y:S01]  /*b990*/  F2FP.F16.E4M3.UNPACK_B R166, R166 ;  /* 0x000000a6ffa6723e */ /* 0x000fe200020006ff */
[----:B------:R-:W-:Y:S02]  /*b9a0*/  HADD2.F32 R63, -RZ, R60.H1_H1 ;  /* 0x3000003cff3f7230 */ /* 0x000fe40000004100 */
[-C--:B------:R-:W-:Y:S01]  /*b9b0*/  FFMA.FTZ R60, R62, R91.reuse, -R95 ;  /* 0x0000005b3e3c7223 */ /* 0x080fe2000001085f */
[----:B------:R-:W-:Y:S02]  /*b9c0*/  HADD2.F32 R90, -RZ, R90.H1_H1 ;  /* 0x3000005aff5a7230 */ /* 0x000fe40000004100 */
[-C--:B------:R-:W-:Y:S01]  /*b9d0*/  FMUL.FTZ R94, R89, R92.reuse ;  /* 0x0000005c595e7220 */ /* 0x080fe20000410000 */
[----:B------:R-:W-:Y:S01]  /*b9e0*/  FFMA.FTZ R62, R88, R91, R93 ;  /* 0x0000005b583e7223 */ /* 0x000fe2000001005d */
[C---:B------:R-:W-:Y:S01]  /*b9f0*/  FMUL.FTZ R92, R63.reuse, R92 ;  /* 0x0000005c3f5c7220 */ /* 0x040fe20000410000 */
[----:B------:R-:W-:Y:S01]  /*ba00*/  F2FP.F16.E4M3.UNPACK_B R88, R49 ;  /* 0x00000031ff58723e */ /* 0x000fe200020006ff */
[----:B------:R-:W-:Y:S01]  /*ba10*/  FFMA.FTZ R63, R63, R90, -R94 ;  /* 0x0000005a3f3f7223 */ /* 0x000fe2000001085e */
[----:B------:R-:W-:-:S02]  /*ba20*/  HADD2.F32 R95, -RZ, R164.H1_H1 ;  /* 0x300000a4ff5f7230 */ /* 0x000fc40000004100 */
[----:B------:R-:W-:Y:S01]  /*ba30*/  FFMA.FTZ R89, R89, R90, R92 ;  /* 0x0000005a59597223 */ /* 0x000fe2000001005c */
[----:B------:R-:W-:Y:S01]  /*ba40*/  HADD2.F32 R92, -RZ, R164.H0_H0 ;  /* 0x200000a4ff5c7230 */ /* 0x000fe20000004100 */
[----:B------:R-:W-:Y:S01]  /*ba50*/  F2FP.SATFINITE.E4M3.F32.PACK_AB_MERGE_C R50, R57, R50, RZ ;  /* 0x000000323932723e */ /* 0x000fe200048070ff */
[----:B------:R-:W-:Y:S01]  /*ba60*/  HADD2.F32 R90, -RZ, R88.H0_H0 ;  /* 0x20000058ff5a7230 */ /* 0x000fe20000004100 */
[----:B------:R-:W-:Y:S01]  /*ba70*/  F2FP.SATFINITE.E4M3.F32.PACK_AB_MERGE_C R54, R54, R51, RZ ;  /* 0x000000333636723e */ /* 0x000fe200048070ff */
[----:B------:R-:W-:Y:S01]  /*ba80*/  HADD2.F32 R49, -RZ, R48.H0_H0 ;  /* 0x20000030ff317230 */ /* 0x000fe20000004100 */
[----:B------:R-:W-:Y:S01]  /*ba90*/  F2FP.SATFINITE.E4M3.F32.PACK_AB_MERGE_C R60, R63, R60, RZ ;  /* 0x0000003c3f3c723e */ /* 0x000fe200048070ff */
[----:B------:R-:W-:Y:S02]  /*baa0*/  HADD2.F32 R88, -RZ, R88.H1_H1 ;  /* 0x30000058ff587230 */ /* 0x000fe40000004100 */
[----:B------:R-:W-:Y:S01]  /*bab0*/  FMUL.FTZ R94, R90, R92 ;  /* 0x0000005c5a5e7220 */ /* 0x000fe20000410000 */
[----:B------:R-:W-:-:S02]  /*bac0*/  HADD2.F32 R48, -RZ, R48.H1_H1 ;  /* 0x30000030ff307230 */ /* 0x000fc40000004100 */
[----:B------:R-:W-:Y:S01]  /*bad0*/  FMUL.FTZ R163, R49, R92 ;  /* 0x0000005c31a37220 */ /* 0x000fe20000410000 */
[--C-:B------:R-:W-:Y:S02]  /*bae0*/  HADD2.F32 R91, -RZ, R166.reuse.H0_H0 ;  /* 0x200000a6ff5b7230 */ /* 0x100fe40000004100 */
[-C--:B------:R-:W-:Y:S01]  /*baf0*/  FMUL.FTZ R165, R88, R95.reuse ;  /* 0x0000005f58a57220 */ /* 0x080fe20000410000 */
[----:B------:R-:W-:Y:S02]  /*bb00*/  HADD2.F32 R93, -RZ, R166.H1_H1 ;  /* 0x300000a6ff5d7230 */ /* 0x000fe40000004100 */
[C---:B------:R-:W-:Y:S01]  /*bb10*/  FMUL.FTZ R95, R48.reuse, R95 ;  /* 0x0000005f305f7220 */ /* 0x040fe20000410000 */
[----:B------:R-:W-:Y:S01]  /*bb20*/  F2FP.SATFINITE.E4M3.F32.PACK_AB_MERGE_C R51, R61, R56, R50 ;  /* 0x000000383d33723e */ /* 0x000fe20004807032 */
[----:B------:R-:W-:Y:S01]  /*bb30*/  FFMA.FTZ R49, R49, R91, -R94 ;  /* 0x0000005b31317223 */ /* 0x000fe2000001085e */
[----:B------:R-:W-:Y:S01]  /*bb40*/  F2FP.F16.E4M3.UNPACK_B R57, R45 ;  /* 0x0000002dff39723e */ /* 0x000fe200020006ff */
[----:B------:R-:W-:Y:S01]  /*bb50*/  FFMA.FTZ R48, R48, R93, -R165 ;  /* 0x0000005d30307223 */ /* 0x000fe200000108a5 */
[----:B------:R-:W-:Y:S01]  /*bb60*/  F2FP.F16.E4M3.UNPACK_B R63, R46 ;  /* 0x0000002eff3f723e */ /* 0x000fe200020006ff */
[----:B------:R-:W-:Y:S01]  /*bb70*/  FFMA.FTZ R163, R90, R91, R163 ;  /* 0x0000005b5aa37223 */ /* 0x000fe200000100a3 */
[----:B------:R-:W-:Y:S01]  /*bb80*/  F2FP.F16.E4M3.UNPACK_B R56, R41 ;  /* 0x00000029ff38723e */ /* 0x000fe200020006ff */
        /* <DEDUP_REMOVED lines=94> */
.L_x_2455:
[----:B------:R-:W-:Y:S05]  /*c170*/  BSYNC B2 ;  /* 0x0000000000027941 */ /* 0x000fea0003800000 */
.L_x_2454:
        /* <DEDUP_REMOVED lines=10> */
.L_x_2445:
[----:B------:R-:W-:Y:S05]  /*c220*/  BSYNC B1 ;  /* 0x0000000000017941 */ /* 0x000fea0003800000 */
.L_x_2444:
        /* <DEDUP_REMOVED lines=30> */
[----:B------:R-:W-:-:S05]  /*c410*/  IMAD R40, R45, 0x2800, R202 ;  /* 0x000028002d287824 */ /* 0x000fca00078e02ca */
        /* <DEDUP_REMOVED lines=13> */
[----:B-1----:R-:W-:Y:S01]  /*c4f0*/  IMAD.MOV.U32 R58, RZ, RZ, R44 ;  /* 0x000000ffff3a7224 */ /* 0x002fe200078e002c */
[----:B------:R-:W-:Y:S02]  /*c500*/  SHF.R.U32.HI R61, RZ, 0x8, R67 ;  /* 0x00000008ff3d7819 */ /* 0x000fe40000011643 */
[----:B------:R-:W-:Y:S01]  /*c510*/  LOP3.LUT R55, R77, 0xff0000ff, RZ, 0xc0, !PT ;  /* 0xff0000ff4d377812 */ /* 0x000fe200078ec0ff */
[----:B------:R-:W-:Y:S01]  /*c520*/  IMAD.U32 R41, R66, 0x10000, RZ ;  /* 0x0001000042297824 */ /* 0x000fe200078e00ff */
[--C-:B------:R-:W-:Y:S01]  /*c530*/  SHF.R.U32.HI R64, RZ, 0x8, R79.reuse ;  /* 0x00000008ff407819 */ /* 0x100fe2000001164f */
[----:B------:R-:W-:Y:S01]  /*c540*/  IMAD.SHL.U32 R61, R61, 0x100, RZ ;  /* 0x000001003d3d7824 */ /* 0x000fe200078e00ff */
[----:B------:R-:W-:Y:S01]  /*c550*/  SHF.L.U32 R40, R54, 0x8, RZ ;  /* 0x0000000836287819 */ /* 0x000fe200000006ff */
[----:B------:R-:W-:Y:S01]  /*c560*/  IMAD.MOV.U32 R54, RZ, RZ, R42 ;  /* 0x000000ffff367224 */ /* 0x000fe200078e002a */
[----:B------:R-:W-:Y:S01]  /*c570*/  LOP3.LUT R59, R65, 0xff0000ff, RZ, 0xc0, !PT ;  /* 0xff0000ff413b7812 */ /* 0x000fe200078ec0ff */
[----:B------:R-:W-:Y:S01]  /*c580*/  IMAD.SHL.U32 R42, R62, 0x100, RZ ;  /* 0x000001003e2a7824 */ /* 0x000fe200078e00ff */
[----:B------:R-:W-:Y:S01]  /*c590*/  LOP3.LUT R40, R55, 0xff00, R40, 0xf8, !PT ;  /* 0x0000ff0037287812 */ /* 0x000fe200078ef828 */
[----:B------:R-:W-:Y:S01]  /*c5a0*/  IMAD.SHL.U32 R55, R64, 0x100, RZ ;  /* 0x0000010040377824 */ /* 0x000fe200078e00ff */
[----:B------:R-:W-:-:S02]  /*c5b0*/  SHF.R.U32.HI R63, RZ, 0x10, R79 ;  /* 0x00000010ff3f7819 */ /* 0x000fc4000001164f */
[----:B------:R-:W-:Y:S02]  /*c5c0*/  LOP3.LUT R60, R67, 0xff0000ff, RZ, 0xc0, !PT ;  /* 0xff0000ff433c7812 */ /* 0x000fe400078ec0ff */
[----:B------:R-:W-:Y:S02]  /*c5d0*/  LOP3.LUT R56, R79, 0xff0000ff, RZ, 0xc0, !PT ;  /* 0xff0000ff4f387812 */ /* 0x000fe400078ec0ff */
[----:B------:R-:W-:Y:S02]  /*c5e0*/  LOP3.LUT R44, R59, 0xff00, R42, 0xf8, !PT ;  /* 0x0000ff003b2c7812 */ /* 0x000fe400078ef82a */
[----:B------:R-:W-:Y:S02]  /*c5f0*/  LOP3.LUT R42, R40, 0xff0000, R41, 0xf8, !PT ;  /* 0x00ff0000282a7812 */ /* 0x000fe400078ef829 */
[----:B------:R-:W-:Y:S02]  /*c600*/  LOP3.LUT R64, R60, 0xff00, R61, 0xf8, !PT ;  /* 0x0000ff003c407812 */ /* 0x000fe400078ef83d */
[----:B------:R-:W-:-:S02]  /*c610*/  SHF.L.U32 R40, R63, 0x10, RZ ;  /* 0x000000103f287819 */ /* 0x000fc400000006ff */
        /* <DEDUP_REMOVED lines=186> */
[----:B------:R-:W-:-:S07]  /*d1c0*/  F2FP.SATFINITE.E4M3.F32.PACK_AB_MERGE_C R47, R67, R78, R76 ;  /* 0x0000004e432f723e */ /* 0x000fce000480704c */
.L_x_2459:
[----:B------:R-:W-:Y:S05]  /*d1d0*/  BSYNC B2 ;  /* 0x0000000000027941 */ /* 0x000fea0003800000 */
.L_x_2458:
[----:B0-----:R0:W-:Y:S04]  /*d1e0*/  STG.E.128 desc[UR54][R48.64], R40 ;  /* 0x0000002830007986 */ /* 0x0011e8000c101d36 */
[----:B-1----:R0:W-:Y:S02]  /*d1f0*/  @!P2 STG.E.128 desc[UR54][R50.64], R44 ;  /* 0x0000002c3200a986 */ /* 0x0021e4000c101d36 */
.L_x_2457:
[----:B------:R-:W-:Y:S05]  /*d200*/  BSYNC B1 ;  /* 0x0000000000017941 */ /* 0x000fea0003800000 */
.L_x_2456:
        /* <DEDUP_REMOVED lines=53> */
[----:B------:R-:W-:Y:S02]  /*d560*/  MOV R52, R41 ;  /* 0x0000002900347202 */ /* 0x000fe40000000f00 */
[----:B------:R-:W-:Y:S02]  /*d570*/  SHF.L.U32 R41, R60, 0x8, RZ ;  /* 0x000000083c297819 */ /* 0x000fe400000006ff */
[----:B------:R-:W-:Y:S02]  /*d580*/  LOP3.LUT R67, R63, 0xff00, R44, 0xf8, !PT ;  /* 0x0000ff003f437812 */ /* 0x000fe400078ef82c */
[----:B------:R-:W-:-:S02]  /*d590*/  LOP3.LUT R56, R69, 0xff0000ff, RZ, 0xc0, !PT ;  /* 0xff0000ff45387812 */ /* 0x000fc400078ec0ff */
[----:B------:R-:W-:Y:S02]  /*d5a0*/  F2FP.F16.E4M3.UNPACK_B R63, R150.H1 ;  /* 0x00000096ff3f723e */ /* 0x000fe400030006ff */
[----:B------:R-:W-:Y:S02]  /*d5b0*/  F2FP.F16.E4M3.UNPACK_B R60, R59.H1 ;  /* 0x0000003bff3c723e */ /* 0x000fe400030006ff */
        /* <DEDUP_REMOVED lines=26> */
[----:B------:R-:W-:Y:S01]  /*d760*/  FMUL.FTZ R57, R63, R62 ;  /* 0x0000003e3f397220 */ /* 0x000fe20000410000 */
[----:B------:R-:W-:Y:S01]  /*d770*/  LOP3.LUT R44, R65, 0xff0000, R44, 0xf8, !PT ;  /* 0x00ff0000412c7812 */ /* 0x000fe200078ef82c */
[----:B------:R-:W-:Y:S01]  /*d780*/  HADD2.F32 R65, -RZ, R150.H0_H0 ;  /* 0x20000096ff417230 */ /* 0x000fe20000004100 */
[----:B------:R-:W-:Y:S01]  /*d790*/  F2FP.F16.E4M3.UNPACK_B R152, R152 ;  /* 0x00000098ff98723e */ /* 0x000fe200020006ff */
        /* <DEDUP_REMOVED lines=25> */
[--C-:B------:R-:W-:Y:S02]  /*d930*/  HADD2.F32 R62, -RZ, R61.reuse.H0_H0 ;  /* 0x2000003dff3e7230 */ /* 0x100fe40000004100 */
[-C--:B------:R-:W-:Y:S01]  /*d940*/  FMUL.FTZ R71, R65, R67.reuse ;  /* 0x0000004341477220 */ /* 0x080fe20000410000 */
[----:B------:R-:W-:Y:S01]  /*d950*/  HADD2.F32 R63, -RZ, R66.H0_H0 ;  /* 0x20000042ff3f7230 */ /* 0x000fe20000004100 */
[----:B------:R-:W-:Y:S01]  /*d960*/  F2FP.F16.E4M3.UNPACK_B R54, R54 ;  /* 0x00000036ff36723e */ /* 0x000fe200020006ff */
[----:B------:R-:W-:Y:S02]  /*d970*/  HADD2.F32 R64, -RZ, R64.H1_H1 ;  /* 0x30000040ff407230 */ /* 0x000fe40000004100 */
[----:B------:R-:W-:Y:S01]  /*d980*/  FMUL.FTZ R78, R62, R67 ;  /* 0x000000433e4e7220 */ /* 0x000fe20000410000 */
[----:B------:R-:W-:-:S02]  /*d990*/  HADD2.F32 R61, -RZ, R61.H1_H1 ;  /* 0x3000003dff3d7230 */ /* 0x000fc40000004100 */
[-C--:B------:R-:W-:Y:S01]  /*d9a0*/  FFMA.FTZ R76, R62, R63.reuse, -R71 ;  /* 0x0000003f3e4c7223 */ /* 0x080fe20000010847 */
[----:B------:R-:W-:Y:S02]  /*d9b0*/  HADD2.F32 R66, -RZ, R66.H1_H1 ;  /* 0x30000042ff427230 */ /* 0x000fe40000004100 */
[CC--:B------:R-:W-:Y:S01]  /*d9c0*/  FMUL.FTZ R62, R64.reuse, R68.reuse ;  /* 0x00000044403e7220 */ /* 0x0c0fe20000410000 */
[----:B------:R-:W-:Y:S01]  /*d9d0*/  FFMA.FTZ R78, R65, R63, R78 ;  /* 0x0000003f414e7223 */ /* 0x000fe2000001004e */
[C---:B------:R-:W-:Y:S01]  /*d9e0*/  FMUL.FTZ R67, R61.reuse, R68 ;  /* 0x000000443d437220 */ /* 0x040fe20000410000 */
[----:B------:R-:W-:Y:S01]  /*d9f0*/  F2FP.F16.E4M3.UNPACK_B R153, R153 ;  /* 0x00000099ff99723e */ /* 0x000fe200020006ff */
[----:B------:R-:W-:Y:S01]  /*da00*/  FFMA.FTZ R77, R61, R66, -R62 ;  /* 0x000000423d4d7223 */ /* 0x000fe2000001083e */
[----:B------:R-:W-:Y:S01]  /*da10*/  F2FP.F16.E4M3.UNPACK_B R61, R46 ;  /* 0x0000002eff3d723e */ /* 0x000fe200020006ff */
[--C-:B------:R-:W-:Y:S02]  /*da20*/  HADD2.F32 R65, -RZ, R151.reuse.H0_H0 ;  /* 0x20000097ff417230 */ /* 0x100fe40000004100 */
[----:B------:R-:W-:Y:S01]  /*da30*/  FFMA.FTZ R79, R64, R66, R67 ;  /* 0x00000042404f7223 */ /* 0x000fe20000010043 */
[----:B------:R-:W-:Y:S01]  /*da40*/  HADD2.F32 R151, -RZ, R151.H1_H1 ;  /* 0x30000097ff977230 */ /* 0x000fe20000004100 */
[----:B------:R-:W-:Y:S01]  /*da50*/  F2FP.SATFINITE.E4M3.F32.PACK_AB_MERGE_C R55, R58, R55, RZ ;  /* 0x000000373a37723e */ /* 0x000fe200048070ff */
[--C-:B------:R-:W-:Y:S01]  /*da60*/  HADD2.F32 R62, -RZ, R61.reuse.H0_H0 ;  /* 0x2000003dff3e7230 */ /* 0x100fe20000004100 */
[----:B------:R-:W-:Y:S01]  /*da70*/  F2FP.SATFINITE.E4M3.F32.PACK_AB_MERGE_C R57, R57, R56, RZ ;  /* 0x000000383939723e */ /* 0x000fe200048070ff */
[----:B------:R-:W-:Y:S01]  /*da80*/  HADD2.F32 R46, -RZ, R54.H0_H0 ;  /* 0x20000036ff2e7230 */ /* 0x000fe20000004100 */
[----:B------:R-:W-:Y:S01]  /*da90*/  F2FP.F16.E4M3.UNPACK_B R58, R52 ;  /* 0x00000034ff3a723e */ /* 0x000fe200020006ff */
[----:B------:R-:W-:-:S02]  /*daa0*/  HADD2.F32 R61, -RZ, R61.H1_H1 ;  /* 0x3000003dff3d7230 */ /* 0x000fc40000004100 */
[-C--:B------:R-:W-:Y:S01]  /*dab0*/  FMUL.FTZ R67, R62, R65.reuse ;  /* 0x000000413e437220 */ /* 0x080fe20000410000 */
[----:B------:R-:W-:Y:S02]  /*dac0*/  HADD2.F32 R54, -RZ, R54.H1_H1 ;  /* 0x30000036ff367230 */ /* 0x000fe40000004100 */
[----:B------:R-:W-:Y:S01]  /*dad0*/  FMUL.FTZ R65, R46, R65 ;  /* 0x000000412e417220 */ /* 0x000fe20000410000 */
[--C-:B------:R-:W-:Y:S02]  /*dae0*/  HADD2.F32 R63, -RZ, R153.reuse.H0_H0 ;  /* 0x20000099ff3f7230 */ /* 0x100fe40000004100 */
[CC--:B------:R-:W-:Y:S01]  /*daf0*/  FMUL.FTZ R71, R61.reuse, R151.reuse ;  /* 0x000000973d477220 */ /* 0x0c0fe20000410000 */
[----:B------:R-:W-:Y:S02]  /*db00*/  HADD2.F32 R153, -RZ, R153.H1_H1 ;  /* 0x30000099ff997230 */ /* 0x000fe40000004100 */
[----:B------:R-:W-:Y:S01]  /*db10*/  FMUL.FTZ R64, R54, R151 ;  /* 0x0000009736407220 */ /* 0x000fe20000410000 */
[----:B------:R-:W-:Y:S01]  /*db20*/  F2FP.SATFINITE.E4M3.F32.PACK_AB_MERGE_C R56, R70, R59, R55 ;  /* 0x0000003b4638723e */ /* 0x000fe20004807037 */
[-C--:B------:R-:W-:Y:S01]  /*db30*/  FFMA.FTZ R67, R46, R63.reuse, -R67 ;  /* 0x0000003f2e437223 */ /* 0x080fe20000010843 */
[----:B------:R-:W-:Y:S01]  /*db40*/  FFMA.FTZ R46, R62, R63, R65 ;  /* 0x0000003f3e2e7223 */ /* 0x000fe20000010041 */
[-C--:B------:R-:W-:Y:S01]  /*db50*/  FFMA.FTZ R54, R54, R153.reuse, -R71 ;  /* 0x0000009936367223 */ /* 0x080fe20000010847 */
[----:B------:R-:W-:Y:S01]  /*db60*/  FFMA.FTZ R153, R61, R153, R64 ;  /* 0x000000993d997223 */ /* 0x000fe20000010040 */
[----:B------:R-:W-:-:S02]  /*db70*/  F2FP.F16.E4M3.UNPACK_B R61, R45 ;  /* 0x0000002dff3d723e */ /* 0x000fc400020006ff */
[----:B------:R-:W-:Y:S02]  /*db80*/  F2FP.F16.E4M3.UNPACK_B R65, R44 ;  /* 0x0000002cff41723e */ /* 0x000fe400020006ff */
[----:B------:R-:W-:Y:S01]  /*db90*/  F2FP.SATFINITE.E4M3.F32.PACK_AB_MERGE_C R55, R69, R60, R57 ;  /* 0x0000003c4537723e */ /* 0x000fe20004807039 */
[----:B------:R-:W-:Y:S01]  /*dba0*/  HADD2.F32 R59, -RZ, R61.H0_H0 ;  /* 0x2000003dff3b7230 */ /* 0x000fe20000004100 */
[----:B------:R-:W-:Y:S01]  /*dbb0*/  F2FP.F16.E4M3.UNPACK_B R63, R42 ;  /* 0x0000002aff3f723e */ /* 0x000fe200020006ff */
[----:B------:R-:W-:Y:S01]  /*dbc0*/  HADD2.F32 R60, -RZ, R65.H0_H0 ;  /* 0x20000041ff3c7230 */ /* 0x000fe20000004100 */
[----:B------:R-:W-:Y:S01]  /*dbd0*/  F2FP.SATFINITE.E4M3.F32.PACK_AB_MERGE_C R76, R77, R76, RZ ;  /* 0x0000004c4d4c723e */ /* 0x000fe200048070ff */
[----:B------:R-:W-:Y:S01]  /*dbe0*/  HADD2.F32 R57, -RZ, R58.H0_H0 ;  /* 0x2000003aff397230 */ /* 0x000fe20000004100 */
[----:B------:R-:W-:Y:S01]  /*dbf0*/  F2FP.F16.E4M3.UNPACK_B R42, R42.H1 ;  /* 0x0000002aff2a723e */ /* 0x000fe200030006ff */
[----:B------:R-:W-:Y:S02]  /*dc00*/  HADD2.F32 R64, -RZ, R63.H0_H0 ;  /* 0x2000003fff407230 */ /* 0x000fe40000004100 */
[----:B------:R-:W-:Y:S01]  /*dc10*/  FMUL.FTZ R66, R59, R60 ;  /* 0x0000003c3b427220 */ /* 0x000fe20000410000 */
[----:B------:R-:W-:-:S02]  /*dc20*/  HADD2.F32 R62, -RZ, R61.H1_H1 ;  /* 0x3000003dff3e7230 */ /* 0x000fc40000004100 */
[C---:B------:R-:W-:Y:S01]  /*dc30*/  FMUL.FTZ R68, R57.reuse, R60 ;  /* 0x0000003c39447220 */ /* 0x040fe20000410000 */
[----:B------:R-:W-:Y:S01]  /*dc40*/  HADD2.F32 R65, -RZ, R65.H1_H1 ;  /* 0x30000041ff417230 */ /* 0x000fe20000004100 */
[----:B------:R-:W-:Y:S01]  /*dc50*/  F2FP.SATFINITE.E4M3.F32.PACK_AB_MERGE_C R54, R54, R67, R76 ;  /* 0x000000433636723e */ /* 0x000fe2000480704c */
        /* <DEDUP_REMOVED lines=8> */
[-C--:B------:R-:W-:Y:S01]  /*dce0*/  FFMA.FTZ R45, R62, R63.reuse, R65 ;  /* 0x0000003f3e2d7223 */ /* 0x080fe20000010041 */
[----:B------:R-:W-:Y:S01]  /*dcf0*/  F2FP.F16.E4M3.UNPACK_B R59, R52.H1 ;  /* 0x00000034ff3b723e */ /* 0x000fe200030006ff */
[----:B------:R-:W-:Y:S01]  /*dd00*/  FFMA.FTZ R52, R60, R63, -R67 ;  /* 0x0000003f3c347223 */ /* 0x000fe20000010843 */
[----:B------:R-:W-:Y:S01]  /*dd10*/  HADD2.F32 R60, -RZ, R61.H0_H0 ;  /* 0x2000003dff3c7230 */ /* 0x000fe20000004100 */
[----:B------:R-:W-:Y:S01]  /*dd20*/  F2FP.F16.E4M3.UNPACK_B R66, R41.H1 ;  /* 0x00000029ff42723e */ /* 0x000fe200030006ff */
[----:B------:R-:W-:Y:S01]  /*dd30*/  HADD2.F32 R65, -RZ, R64.H0_H0 ;  /* 0x20000040ff417230 */ /* 0x000fe20000004100 */
[----:B------:R-:W-:Y:S01]  /*dd40*/  F2FP.SATFINITE.E4M3.F32.PACK_AB_MERGE_C R78, R79, R78, RZ ;  /* 0x0000004e4f4e723e */ /* 0x000fe200048070ff */
[----:B------:R-:W-:Y:S02]  /*dd50*/  HADD2.F32 R44, -RZ, R59.H0_H0 ;  /* 0x2000003bff2c7230 */ /* 0x000fe40000004100 */
[----:B------:R-:W-:-:S02]  /*dd60*/  HADD2.F32 R61, -RZ, R61.H1_H1 ;  /* 0x3000003dff3d7230 */ /* 0x000fc40000004100 */
[-C--:B------:R-:W-:Y:S01]  /*dd70*/  FMUL.FTZ R67, R60, R65.reuse ;  /* 0x000000413c437220 */ /* 0x080fe20000410000 */
[----:B------:R-:W-:Y:S02]  /*dd80*/  HADD2.F32 R64, -RZ, R64.H1_H1 ;  /* 0x30000040ff407230 */ /* 0x000fe40000004100 */
        /* <DEDUP_REMOVED lines=62> */
.L_x_2463:
[----:B------:R-:W-:Y:S05]  /*e170*/  BSYNC B2 ;  /* 0x0000000000027941 */ /* 0x000fea0003800000 */
.L_x_2462:
[----:B0-----:R3:W-:Y:S04]  /*e180*/  STG.E.128 desc[UR54][R48.64], R40 ;  /* 0x0000002830007986 */ /* 0x0017e8000c101d36 */
[----:B-1----:R3:W-:Y:S02]  /*e190*/  @!P2 STG.E.128 desc[UR54][R50.64], R44 ;  /* 0x0000002c3200a986 */ /* 0x0027e4000c101d36 */
.L_x_2461:
[----:B------:R-:W-:Y:S05]  /*e1a0*/  BSYNC B1 ;  /* 0x0000000000017941 */ /* 0x000fea0003800000 */
.L_x_2460:
        /* <DEDUP_REMOVED lines=37> */
[----:B------:R-:W-:Y:S02]  /*e400*/  SHF.R.U32.HI R63, RZ, 0x8, R75 ;  /* 0x00000008ff3f7819 */ /* 0x000fe4000001164b */
[----:B------:R-:W-:Y:S01]  /*e410*/  SHF.R.U32.HI R61, RZ, 0x8, R73 ;  /* 0x00000008ff3d7819 */ /* 0x000fe20000011649 */
[----:B------:R-:W-:Y:S01]  /*e420*/  IMAD.SHL.U32 R40, R62, 0x100, RZ ;  /* 0x000001003e287824 */ /* 0x000fe200078e00ff */
[----:B------:R-:W-:Y:S01]  /*e430*/  LOP3.LUT R44, R54, 0xff00, R55, 0xf8, !PT ;  /* 0x0000ff00362c7812 */ /* 0x000fe200078ef837 */
[----:B------:R-:W-:Y:S01]  /*e440*/  IMAD.SHL.U32 R63, R63, 0x100, RZ ;  /* 0x000001003f3f7824 */ /* 0x000fe200078e00ff */
[----:B------:R-:W-:Y:S01]  /*e450*/  LOP3.LUT R57, R87, 0xff0000ff, RZ, 0xc0, !PT ;  /* 0xff0000ff57397812 */ /* 0x000fe200078ec0ff */
[----:B------:R-:W-:Y:S01]  /*e460*/  IMAD.U32 R55, R66, 0x10000, RZ ;  /* 0x0001000042377824 */ /* 0x000fe200078e00ff */
[----:B------:R-:W-:Y:S01]  /*e470*/  LOP3.LUT R60, R75, 0xff0000ff, RZ, 0xc0, !PT ;  /* 0xff0000ff4b3c7812 */ /* 0x000fe200078ec0ff */
[----:B------:R-:W-:Y:S01]  /*e480*/  IMAD.SHL.U32 R61, R61, 0x100, RZ ;  /* 0x000001003d3d7824 */ /* 0x000fe200078e00ff */
[----:B------:R-:W-:-:S02]  /*e490*/  SHF.R.U32.HI R64, RZ, 0x10, R87 ;  /* 0x00000010ff407819 */ /* 0x000fc40000011657 */
[----:B------:R-:W-:Y:S02]  /*e4a0*/  LOP3.LUT R58, R73, 0xff0000ff, RZ, 0xc0, !PT ;  /* 0xff0000ff493a7812 */ /* 0x000fe400078ec0ff */
[----:B------:R-:W-:Y:S02]  /*e4b0*/  LOP3.LUT R40, R57, 0xff00, R40, 0xf8, !PT ;  /* 0x0000ff0039287812 */ /* 0x000fe400078ef828 */
[----:B------:R-:W-:Y:S02]  /*e4c0*/  LOP3.LUT R62, R60, 0xff00, R63, 0xf8, !PT ;  /* 0x0000ff003c3e7812 */ /* 0x000fe400078ef83f */
[----:B------:R-:W-:Y:S02]  /*e4d0*/  LOP3.LUT R44, R44, 0xff0000, R55, 0xf8, !PT ;  /* 0x00ff00002c2c7812 */ /* 0x000fe400078ef837 */
[----:B------:R-:W-:Y:S02]  /*e4e0*/  SHF.L.U32 R55, R64, 0x10, RZ ;  /* 0x0000001040377819 */ /* 0x000fe400000006ff */
[----:B------:R-:W-:-:S02]  /*e4f0*/  F2FP.F16.E4M3.UNPACK_B R63, R145.H1 ;  /* 0x00000091ff3f723e */ /* 0x000fc400030006ff */
[----:B------:R-:W-:Y:S02]  /*e500*/  F2FP.F16.E4M3.UNPACK_B R60, R59.H1 ;  /* 0x0000003bff3c723e */ /* 0x000fe400030006ff */
[----:B------:R-:W-:Y:S02]  /*e510*/  F2FP.F16.E4M3.UNPACK_B R57, R56.H1 ;  /* 0x00000038ff39723e */ /* 0x000fe400030006ff */
[----:B------:R-:W-:Y:S02]  /*e520*/  LOP3.LUT R46, R58, 0xff00, R61, 0xf8, !PT ;  /* 0x0000ff003a2e7812 */ /* 0x000fe400078ef83d */
[----:B------:R-:W-:Y:S01]  /*e530*/  SHF.R.U32.HI R67, RZ, 0x10, R75 ;  /* 0x00000010ff437819 */ /* 0x000fe2000001164b */
[----:B------:R-:W-:Y:S01]  /*e540*/  HADD2.F32 R54, -RZ, R57.H0_H0 ;  /* 0x20000039ff367230 */ /* 0x000fe20000004100 */
[----:B------:R-:W-:Y:S01]  /*e550*/  MOV R51, R42 ;  /* 0x0000002a00337202 */ /* 0x000fe20000000f00 */
        /* <DEDUP_REMOVED lines=22> */
[-C--:B------:R-:W-:Y:S01]  /*e6c0*/  FMUL.FTZ R65, R61, R64.reuse ;  /* 0x000000403d417220 */ /* 0x080fe20000410000 */
        /* <DEDUP_REMOVED lines=28> */
[-C--:B------:R-:W-:Y:S01]  /*e890*/  FMUL.FTZ R70, R60, R62.reuse ;  /* 0x0000003e3c467220 */ /* 0x080fe20000410000 */
[----:B------:R-:W-:Y:S01]  /*e8a0*/  HADD2.F32 R59, -RZ, R61.H0_H0 ;  /* 0x2000003dff3b7230 */ /* 0x000fe20000004100 */
[----:B------:R-:W-:Y:S01]  /*e8b0*/  F2FP.F16.E4M3.UNPACK_B R51, R51 ;  /* 0x00000033ff33723e */ /* 0x000fe200020006ff */
[----:B------:R-:W-:Y:S02]  /*e8c0*/  HADD2.F32 R58, -RZ, R58.H1_H1 ;  /* 0x3000003aff3a7230 */ /* 0x000fe40000004100 */
[----:B------:R-:W-:Y:S01]  /*e8d0*/  FMUL.FTZ R71, R57, R62 ;  /* 0x0000003e39477220 */ /* 0x000fe20000410000 */
[----:B------:R-:W-:-:S02]  /*e8e0*/  HADD2.F32 R56, -RZ, R56.H1_H1 ;  /* 0x30000038ff387230 */ /* 0x000fc40000004100 */
[----:B------:R-:W-:Y:S01]  /*e8f0*/  FFMA.FTZ R70, R57, R59, -R70 ;  /* 0x0000003b39467223 */ /* 0x000fe20000010846 */
[----:B------:R-:W-:Y:S02]  /*e900*/  HADD2.F32 R61, -RZ, R61.H1_H1 ;  /* 0x3000003dff3d7230 */ /* 0x000fe40000004100 */
[-C--:B------:R-:W-:Y:S01]  /*e910*/  FMUL.FTZ R57, R58, R63.reuse ;  /* 0x0000003f3a397220 */ /* 0x080fe20000410000 */
[----:B------:R-:W-:Y:S01]  /*e920*/  F2FP.F16.E4M3.UNPACK_B R148, R148 ;  /* 0x00000094ff94723e */ /* 0x000fe200020006ff */
[----:B------:R-:W-:Y:S01]  /*e930*/  FMUL.FTZ R75, R56, R63 ;  /* 0x0000003f384b7220 */ /* 0x000fe20000410000 */
[----:B------:R-:W-:Y:S01]  /*e940*/  FFMA.FTZ R63, R60, R59, R71 ;  /* 0x0000003b3c3f7223 */ /* 0x000fe20000010047 */
[-C--:B------:R-:W-:Y:S01]  /*e950*/  FFMA.FTZ R73, R56, R61.reuse, -R57 ;  /* 0x0000003d38497223 */ /* 0x080fe20000010839 */
[----:B------:R-:W-:Y:S01]  /*e960*/  F2FP.F16.E4M3.UNPACK_B R56, R52 ;  /* 0x00000034ff38723e */ /* 0x000fe200020006ff */
[----:B------:R-:W-:Y:S02]  /*e970*/  HADD2.F32 R59, -RZ, R146.H0_H0 ;  /* 0x20000092ff3b7230 */ /* 0x000fe40000004100 */
        /* <DEDUP_REMOVED lines=10> */
[----:B------:R-:W-:Y:S01]  /*ea20*/  F2FP.SATFINITE.E4M3.F32.PACK_AB_MERGE_C R72, R72, R63, RZ ;  /* 0x0000003f4848723e */ /* 0x000fe200048070ff */
[----:B------:R-:W-:Y:S02]  /*ea30*/  HADD2.F32 R51, -RZ, R51.H1_H1 ;  /* 0x30000033ff337230 */ /* 0x000fe40000004100 */
[----:B------:R-:W-:Y:S01]  /*ea40*/  FMUL.FTZ R62, R56, R146 ;  /* 0x00000092383e7220 */ /* 0x000fe20000410000 */
[----:B------:R-:W-:Y:S02]  /*ea50*/  HADD2.F32 R148, -RZ, R148.H1_H1 ;  /* 0x30000094ff947230 */ /* 0x000fe40000004100 */
[-C--:B------:R-:W-:Y:S01]  /*ea60*/  FFMA.FTZ R52, R52, R58.reuse, -R61 ;  /* 0x0000003a34347223 */ /* 0x080fe2000001083d */
[----:B------:R-:W-:Y:S01]  /*ea70*/  FFMA.FTZ R60, R57, R58, R60 ;  /* 0x0000003a393c7223 */ /* 0x000fe2000001003c */
[C---:B------:R-:W-:Y:S01]  /*ea80*/  FMUL.FTZ R59, R51.reuse, R146 ;  /* 0x00000092333b7220 */ /* 0x040fe20000410000 */
[----:B------:R-:W-:Y:S01]  /*ea90*/  F2FP.F16.E4M3.UNPACK_B R58, R45 ;  /* 0x0000002dff3a723e */ /* 0x000fe200020006ff */
[----:B------:R-:W-:Y:S01]  /*eaa0*/  FFMA.FTZ R51, R51, R148, -R62 ;  /* 0x0000009433337223 */ /* 0x000fe2000001083e */
[----:B------:R-:W-:Y:S01]  /*eab0*/  F2FP.F16.E4M3.UNPACK_B R63, R46 ;  /* 0x0000002eff3f723e */ /* 0x000fe200020006ff */
[----:B------:R-:W-:Y:S01]  /*eac0*/  FFMA.FTZ R71, R56, R148, R59 ;  /* 0x0000009438477223 */ /* 0x000fe2000001003b */
[----:B------:R-:W-:Y:S01]  /*ead0*/  F2FP.F16.E4M3.UNPACK_B R57, R41 ;  /* 0x00000029ff39723e */ /* 0x000fe200020006ff */
[----:B------:R-:W-:Y:S01]  /*eae0*/  HADD2.F32 R59, -RZ, R58.H0_H0 ;  /* 0x2000003aff3b7230 */ /* 0x000fe20000004100 */
[----:B------:R-:W-:-:S02]  /*eaf0*/  F2FP.SATFINITE.E4M3.F32.PACK_AB_MERGE_C R70, R73, R70, RZ ;  /* 0x000000464946723e */ /* 0x000fc400048070ff */
[----:B------:R-:W-:Y:S01]  /*eb00*/  F2FP.SATFINITE.E4M3.F32.PACK_AB_MERGE_C R55, R67, R64, R54 ;  /* 0x000000404337723e */ /* 0x000fe20004807036 */
[----:B------:R-:W-:Y:S01]  /*eb10*/  HADD2.F32 R64, -RZ, R63.H0_H0 ;  /* 0x2000003fff407230 */ /* 0x000fe20000004100 */
[----:B------:R-:W-:Y:S01]  /*eb20*/  F2FP.F16.E4M3.UNPACK_B R61, R44 ;  /* 0x0000002cff3d723e */ /* 0x000fe200020006ff */
[----:B------:R-:W-:Y:S01]  /*eb30*/  HADD2.F32 R56, -RZ, R57.H0_H0 ;  /* 0x20000039ff387230 */ /* 0x000fe20000004100 */
[----:B------:R-:W-:Y:S01]  /*eb40*/  F2FP.SATFINITE.E4M3.F32.PACK_AB_MERGE_C R52, R51, R52, R70 ;  /* 0x000000343334723e */ /* 0x000fe20004807046 */
        /* <DEDUP_REMOVED lines=87> */
.L_x_2465:
[----:B------:R-:W-:Y:S05]  /*f0c0*/  BSYNC B1 ;  /* 0x0000000000017941 */ /* 0x000fea0003800000 */
.L_x_2464:
        /* <DEDUP_REMOVED lines=10> */
.L_x_2381:
[----:B------:R-:W-:-:S06]  /*f170*/  UISETP.NE.AND UP0, UPT, UR53, 0x3, UPT ;  /* 0x000000033500788c */ /* 0x000fcc000bf05270 */
[----:B------:R-:W-:-:S13]  /*f180*/  PLOP3.LUT P1, PT, PT, PT, UP0, 0x80, 0x0 ;  /* 0x000000000000781c */ /* 0x000fda0003f2f008 */
[----:B------:R-:W-:Y:S05]  /*f190*/  @!P1 BRA `(.L_x_2466) ;  /* 0x0000000000049947 */ /* 0x000fea0003800000 */
[----:B------:R-:W-:Y:S01]  /*f1a0*/  BPT.TRAP 0x1 ;  /* 0x000000040000795c */ /* 0x000fe20000300000 */
.L_x_2466:
[----:B------:R-:W-:Y:S01]  /*f1b0*/  IMAD R97, R17, 0x8, R16 ;  /* 0x0000000811617824 */ /* 0x000fe200078e0210 */
[----:B------:R-:W-:Y:S01]  /*f1c0*/  SHF.L.U32 R98, R191, 0x1f, RZ ;  /* 0x0000001fbf627819 */ /* 0x000fe200000006ff */
[----:B------:R-:W-:Y:S01]  /*f1d0*/  IMAD R96, R24, -0xa0, R2 ;  /* 0xffffff6018607824 */ /* 0x000fe200078e0202 */
[----:B------:R-:W-:Y:S02]  /*f1e0*/  BSSY B1, `(.L_x_2467) ;  /* 0x0000004000017945 */ /* 0x000fe40003800000 */
[----:B------:R-:W1:Y:S02]  /*f1f0*/  SYNCS.PHASECHK.TRANS64.TRYWAIT P2, [R97+URZ+0x29890], R98 ;  /* 0x02989062610075a7 */ /* 0x000e64000804017f */
[----:B------:R-:W-:Y:S01]  /*f200*/  VIMNMX R96, R96, 0xa0, PT ;  /* 0x000000a060607848 */ /* 0x000fe20003fe0100 */
[----:B-1----:R-:W-:Y:S06]  /*f210*/  @!P2 BRA `(.L_x_2468) ;  /* 0x000001c400f8a947 */ /* 0x002fec0003800000 */
.L_x_2711:
[----:B------:R-:W-:Y:S05]  /*f220*/  BSYNC B1 ;  /* 0x0000000000017941 */ /* 0x000fea0003800000 */
.L_x_2467:
        /* <DEDUP_REMOVED lines=21> */
.L_x_2470:
[----:B------:R-:W-:Y:S05]  /*f380*/  BSYNC B1 ;  /* 0x0000000000017941 */ /* 0x000fea0003800000 */
.L_x_2469:
        /* <DEDUP_REMOVED lines=20> */
.L_x_2414:
[----:B------:R-:W-:Y:S05]  /*f4d0*/  BSYNC B0 ;  /* 0x0000000000007941 */ /* 0x000fea0003800000 */
.L_x_2380:
        /* <DEDUP_REMOVED lines=17> */
.L_x_2472:
[----:B------:R-:W-:Y:S05]  /*f5f0*/  BSYNC B0 ;  /* 0x0000000000007941 */ /* 0x000fea0003800000 */
.L_x_2471:
[----:B------:R-:W1:Y:S01]  /*f600*/  SYNCS.PHASECHK.TRANS64.TRYWAIT P1, [R97+URZ+0x298b0], R98 ;  /* 0x0298b062610075a7 */ /* 0x000e62000802017f */
[----:B------:R-:W-:Y:S01]  /*f610*/  ULDC UR42, c[0x0][0x320] ;  /* 0x0000c800002a7ab9 */ /* 0x000fe20000000800 */
[----:B------:R-:W-:Y:S01]  /*f620*/  ULDC.64 UR38, c[0x0][0x328] ;  /* 0x0000ca0000267ab9 */ /* 0x000fe20000000a00 */
[----:B------:R-:W-:Y:S01]  /*f630*/  ULDC.64 UR40, c[0x0][0x318] ;  /* 0x0000c60000287ab9 */ /* 0x000fe20000000a00 */
[----:B------:R-:W-:Y:S01]  /*f640*/  BSSY B0, `(.L_x_2473) ;  /* 0x0000003000007945 */ /* 0x000fe20003800000 */
[----:B------:R-:W-:-:S03]  /*f650*/  IMAD R41, R17, 0x5000, R213 ;  /* 0x0000500011297824 */ /* 0x000fc600078e02d5 */
[----:B-1----:R-:W-:Y:S05]  /*f660*/  @!P1 BRA `(.L_x_2474) ;  /* 0x000001c000f89947 */ /* 0x002fea0003800000 */
.L_x_2712:
[----:B------:R-:W-:Y:S05]  /*f670*/  BSYNC B0 ;  /* 0x0000000000007941 */ /* 0x000fea0003800000 */
.L_x_2473:
        /* <DEDUP_REMOVED lines=8> */
[----:B------:R-:W-:Y:S01]  /*f700*/  MOV R41, R33 ;  /* 0x0000002100297202 */ /* 0x000fe20000000f00 */
[----:B0-----:R-:W-:Y:S02]  /*f710*/  IMAD.MOV.U32 R40, RZ, RZ, R114 ;  /* 0x000000ffff287224 */ /* 0x001fe400078e0072 */
        /* <DEDUP_REMOVED lines=17> */
.L_x_2476:
[----:B------:R-:W-:Y:S05]  /*f830*/  BSYNC B0 ;  /* 0x0000000000007941 */ /* 0x000fea0003800000 */
.L_x_2475:
        /* <DEDUP_REMOVED lines=24> */
.L_x_2478:
[----:B------:R-:W-:Y:S05]  /*f9c0*/  BSYNC B0 ;  /* 0x0000000000007941 */ /* 0x000fea0003800000 */
.L_x_2477:
        /* <DEDUP_REMOVED lines=23> */
.L_x_2375:
[----:B------:R-:W-:Y:S05]  /*fb40*/  @P0 BRA `(.L_x_2480) ;  /* 0x00000000000c0947 */ /* 0x000fea0003800000 */
[----:B------:R-:W0:Y:S01]  /*fb50*/  FENCE.VIEW.ASYNC.G ;  /* 0x00000000000073c6 */ /* 0x000e220000000100 */
[----:B------:R-:W-:Y:S05]  /*fb60*/  WARPSYNC.ALL ;  /* 0x0000000000007948 */ /* 0x000fea0003800000 */
[----:B0-----:R-:W-:Y:S06]  /*fb70*/  BAR.ARV 0xc, 0x180 ;  /* 0x0306000000007b1d */ /* 0x001fec0000002000 */
.L_x_2480:
        /* <DEDUP_REMOVED lines=33> */
[----:B------:R-:W-:Y:S01]  /*fd90*/  @P0 LEA.HI.X R5, R2, UR5, R3, 0x2, P2 ;  /* 0x0000000502050c11 */ /* 0x000fe200090f1403 */
[----:B------:R-:W-:Y:S01]  /*fda0*/  IMAD.MOV.U32 R3, RZ, RZ, 0x3f800000 ;  /* 0x3f800000ff037424 */ /* 0x000fe200078e00ff */
[----:B------:R-:W0:Y:S01]  /*fdb0*/  LDC R2, c[0x0][0x448] ;  /* 0x00011200ff027b82 */ /* 0x000e220000000800 */
[----:B------:R1:W2:Y:S04]  /*fdc0*/  @P1 LDG.E R0, desc[UR54][R8.64] ;  /* 0x0000003608001981 */ /* 0x0002a8000c1e1900 */
[----:B------:R3:W2:Y:S01]  /*fdd0*/  @P0 LDG.E R3, desc[UR54][R4.64] ;  /* 0x0000003604030981 */ /* 0x0006a2000c1e1900 */
[----:B------:R-:W-:-:S02]  /*fde0*/  CS2R R88, SRZ ;  /* 0x0000000000587805 */ /* 0x000fc4000001ff00 */
[----:B------:R-:W-:Y:S02]  /*fdf0*/  CS2R R86, SRZ ;  /* 0x0000000000567805 */ /* 0x000fe4000001ff00 */
[----:B------:R-:W-:Y:S02]  /*fe00*/  CS2R R84, SRZ ;  /* 0x0000000000547805 */ /* 0x000fe4000001ff00 */
[----:B------:R-:W-:Y:S02]  /*fe10*/  CS2R R78, SRZ ;  /* 0x00000000004e7805 */ /* 0x000fe4000001ff00 */
[----:B------:R-:W-:Y:S02]  /*fe20*/  CS2R R76, SRZ ;  /* 0x00000000004c7805 */ /* 0x000fe4000001ff00 */
[----:B-1----:R-:W-:Y:S02]  /*fe30*/  CS2R R8, SRZ ;  /* 0x0000000000087805 */ /* 0x002fe4000001ff00 */
        /* <DEDUP_REMOVED lines=12> */
[----:B0-----:R-:W-:-:S02]  /*ff00*/  ISETP.NE.AND P0, PT, R2, 0x1, PT ;  /* 0x000000010200780c */ /* 0x001fc40003f05270 */
[----:B------:R-:W-:Y:S02]  /*ff10*/  CS2R R28, SRZ ;  /* 0x00000000001c7805 */ /* 0x000fe4000001ff00 */
[----:B------:R-:W-:Y:S02]  /*ff20*/  IADD3 R2, R203, 0x7f, RZ ;  /* 0x0000007fcb027810 */ /* 0x000fe40007ffe0ff */
        /* <DEDUP_REMOVED lines=9> */
[----:B------:R-:W-:Y:S01]  /*ffc0*/  CS2R R48, SRZ ;  /* 0x0000000000307805 */ /* 0x000fe2000001ff00 */
[----:B------:R-:W0:Y:S01]  /*ffd0*/  @P0 LDC R7, c[0x0][0x44c] ;  /* 0x00011300ff070b82 */ /* 0x000e220000000800 */
[----:B------:R-:W-:Y:S01]  /*ffe0*/  CS2R R92, SRZ ;  /* 0x00000000005c7805 */ /* 0x000fe2000001ff00 */
[----:B------:R-:W-:Y:S01]  /*fff0*/  IMAD.MOV.U32 R57, RZ, RZ, RZ ;  /* 0x000000ffff397224 */ /* 0x000fe200078e00ff */
[----:B------:R-:W-:-:S05]  /*10000*/  CS2R R94, SRZ ;  /* 0x00000000005e7805 */ /* 0x000fca000001ff00 */
[----:B------:R-:W1:Y:S01]  /*10010*/  @P0 LDC R6, c[0x0][0x450] ;  /* 0x00011400ff060b82 */ /* 0x000e620000000800 */
[----:B0-----:R-:W-:-:S05]  /*10020*/  @P0 IMAD.HI.U32 R7, R2, R7, RZ ;  /* 0x0000000702070227 */ /* 0x001fca00078e00ff */
[----:B-1----:R-:W-:Y:S02]  /*10030*/  @P0 SHF.R.U32.HI R2, RZ, R6, R7 ;  /* 0x00000006ff020219 */ /* 0x002fe40000011607 */
[----:B------:R-:W-:Y:S02]  /*10040*/  CS2R R6, SRZ ;  /* 0x0000000000067805 */ /* 0x000fe4000001ff00 */
[----:B------:R-:W-:Y:S01]  /*10050*/  PLOP3.LUT P0, PT, PT, PT, PT, 0x80, 0x0 ;  /* 0x000000000000781c */ /* 0x000fe20003f0f070 */
[----:B------:R-:W-:-:S04]  /*10060*/  IMAD.IADD R2, R161, 0x1, R2 ;  /* 0x00000001a1027824 */ /* 0x000fc800078e0202 */
[----:B------:R-:W-:-:S05]  /*10070*/  IMAD.HI R2, R2, 0x66666667, RZ ;  /* 0x6666666702027827 */ /* 0x000fca00078e02ff */
[----:B---3--:R-:W-:-:S04]  /*10080*/  SHF.R.U32.HI R5, RZ, 0x1f, R2 ;  /* 0x0000001fff057819 */ /* 0x008fc80000011602 */
[----:B------:R-:W-:-:S04]  /*10090*/  LEA.HI.SX32 R5, R2, R5, 0x1a ;  /* 0x0000000502057211 */ /* 0x000fc800078fd2ff */
[----:B------:R-:W-:Y:S02]  /*100a0*/  VIMNMX R162, R162, R5, PT ;  /* 0x00000005a2a27248 */ /* 0x000fe40003fe0100 */
[----:B------:R-:W-:Y:S02]  /*100b0*/  CS2R R4, SRZ ;  /* 0x0000000000047805 */ /* 0x000fe4000001ff00 */
[----:B------:R-:W-:Y:S01]  /*100c0*/  ISETP.GE.AND P1, PT, R162, 0x1, PT ;  /* 0x00000001a200780c */ /* 0x000fe20003f26270 */
[----:B--2---:R-:W-:-:S04]  /*100d0*/  FMUL.FTZ R0, R3, R0 ;  /* 0x0000000003007220 */ /* 0x004fc80000410000 */
[----:B------:R-:W-:-:S08]  /*100e0*/  FMUL.FTZ R2, R0, UR4 ;  /* 0x0000000400027c20 */ /* 0x000fd00008410000 */
[----:B------:R-:W-:Y:S05]  /*100f0*/  @!P1 BRA `(.L_x_2481) ;  /* 0x0000012000889947 */ /* 0x000fea0003800000 */
[----:B------:R-:W-:-:S03]  /*10100*/  UMOV UR4, 0xffffffff ;  /* 0xffffffff00047882 */ /* 0x000fc60000000000 */
[----:B------:R-:W-:Y:S05]  /*10110*/  BRA.DIV UR4, `(.L_x_2482) ;  /* 0x000001ba04607947 */ /* 0x000fea000b800000 */
[----:B------:R0:W1:Y:S02]  /*10120*/  SHFL.IDX PT, R197, R237, RZ, 0x1f ;  /* 0x00001fffedc57589 */ /* 0x00006400000e0000 */
.L_x_2715:
[----:B-1----:R-:W-:Y:S01]  /*10130*/  LEA.HI R0, R197, R197, RZ, 0x1 ;  /* 0x000000c5c5007211 */ /* 0x002fe200078f08ff */
        /* <DEDUP_REMOVED lines=13> */
[----:B------:R-:W-:Y:S01]  /*10210*/  MOV R5, UR5 ;  /* 0x0000000500057c02 */ /* 0x000fe20008000f00 */
[----:B------:R-:W-:Y:S01]  /*10220*/  ULDC.64 UR4, c[0x4][0x38] ;  /* 0x01000e0000047ab9 */ /* 0x000fe20000000a00 */
[----:B------:R-:W-:Y:S01]  /*10230*/  IMAD.U32 R6, RZ, RZ, UR6 ;  /* 0x00000006ff067e24 */ /* 0x000fe2000f8e00ff */
[----:B------:R-:W-:Y:S01]  /*10240*/  MOV R12, 0x1 ;  /* 0x00000001000c7802 */ /* 0x000fe20000000f00 */
[----:B------:R-:W-:Y:S02]  /*10250*/  IMAD.U32 R7, RZ, RZ, UR7 ;  /* 0x00000007ff077e24 */ /* 0x000fe4000f8e00ff */
[----:B------:R-:W-:-:S02]  /*10260*/  IMAD.U32 R10, RZ, RZ, UR4 ;  /* 0x00000004ff0a7e24 */ /* 0x000fc4000f8e00ff */
[----:B------:R-:W-:Y:S02]  /*10270*/  IMAD.U32 R11, RZ, RZ, UR5 ;  /* 0x00000005ff0b7e24 */ /* 0x000fe4000f8e00ff */
[----:B------:R-:W-:Y:S02]  /*10280*/  IMAD.MOV.U32 R8, RZ, RZ, 0x70 ;  /* 0x00000070ff087424 */ /* 0x000fe400078e00ff */
[----:B-1----:R-:W-:-:S07]  /*10290*/  IMAD.MOV.U32 R13, RZ, RZ, RZ ;  /* 0x000000ffff0d7224 */ /* 0x002fce00078e00ff */
[----:B------:R-:W-:-:S07]  /*102a0*/  LEPC R20, `(.L_x_2483) ;  /* 0x000000001014794e */ /* 0x000fce0000000000 */
[----:B0-2--5:R-:W-:Y:S05]  /*102b0*/  CALL.ABS.NOINC R14 ;  /* 0x000000000e007343 */ /* 0x025fea0003c00000 */
.L_x_2483:
        /* <DEDUP_REMOVED lines=8> */
[----:B------:R1:W2:Y:S03]  /*10340*/  SYNCS.PHASECHK.TRANS64.TRYWAIT P0, [R16+URZ+0x29800], R3 ;  /* 0x02980003100075a7 */ /* 0x0002a6000800017f */
[----:B--2---:R-:W-:Y:S05]  /*10350*/  @!P0 NANOSLEEP.SYNCS 0x989680 ;  /* 0x009896800000895d */ /* 0x004fea0003900000 */
[----:B------:R-:W2:Y:S01]  /*10360*/  @!P0 SYNCS.PHASECHK.TRANS64 P0, [R16+URZ+0x29800], R3 ;  /* 0x02980003100085a7 */ /* 0x000ea2000800007f */
[----:B------:R-:W-:Y:S04]  /*10370*/  BSSY B0, `(.L_x_2485) ;  /* 0x0000006000007945 */ /* 0x000fe80003800000 */
[----:B--2---:R-:W-:Y:S05]  /*10380*/  @P0 BRA `(.L_x_2486) ;  /* 0x0000000000100947 */ /* 0x004fea0003800000 */
.L_x_2487:
[----:B--2---:R2:W3:Y:S02]  /*10390*/  SYNCS.PHASECHK.TRANS64.TRYWAIT P0, [R16+URZ+0x29800], R3 ;  /* 0x02980003100075a7 */ /* 0x0044e4000800017f */
[----:B---3--:R-:W-:Y:S05]  /*103a0*/  @!P0 NANOSLEEP.SYNCS 0x989680 ;  /* 0x009896800000895d */ /* 0x008fea0003900000 */
[----:B------:R-:W3:Y:S02]  /*103b0*/  @!P0 SYNCS.PHASECHK.TRANS64 P0, [R16+URZ+0x29800], R3 ;  /* 0x02980003100085a7 */ /* 0x000ee4000800007f */
[----:B---3--:R-:W-:Y:S05]  /*103c0*/  @!P0 BRA `(.L_x_2487) ;  /* 0xfffffffc00f08947 */ /* 0x008fea000383ffff */
.L_x_2486:
[----:B------:R-:W-:Y:S05]  /*103d0*/  BSYNC B0 ;  /* 0x0000000000007941 */ /* 0x000fea0003800000 */
.L_x_2485:
[----:B------:R-:W-:Y:S05]  /*103e0*/  BRA `(.L_x_2488) ;  /* 0x0000006c009c7947 */ /* 0x000fea0003800000 */
.L_x_2484:
        /* <DEDUP_REMOVED lines=29> */
[----:B0-2---:R-:W-:Y:S05]  /*105c0*/  CALL.ABS.NOINC R14 ;  /* 0x000000000e007343 */ /* 0x005fea0003c00000 */
.L_x_2489:
[----:B------:R-:W-:Y:S01]  /*105d0*/  ULDC.U8 UR4, c[0x0][0x410] ;  /* 0x0001040000047ab9 */ /* 0x000fe20000000000 */
[----:B------:R-:W-:Y:S01]  /*105e0*/  BSSY B0, `(.L_x_2490) ;  /* 0x00006bf000007945 */ /* 0x000fe20003800000 */
[----:B------:R-:W-:Y:S01]  /*105f0*/  ISETP.NE.AND P0, PT, RZ, UR4, PT ;  /* 0x00000004ff007c0c */ /* 0x000fe2000bf05270 */
[----:B------:R-:W-:-:S12]  /*10600*/  IMAD.IADD R10, R188, 0x1, R203 ;  /* 0x00000001bc0a7824 */ /* 0x000fd800078e02cb */
[----:B------:R-:W-:Y:S05]  /*10610*/  @!P0 BRA `(.L_x_2491) ;  /* 0x0000003400788947 */ /* 0x000fea0003800000 */
[----:B------:R-:W1:Y:S01]  /*10620*/  LDC R45, c[0x0][0x448] ;  /* 0x00011200ff2d7b82 */ /* 0x000e620000000800 */
[----:B------:R-:W-:Y:S01]  /*10630*/  IMAD.MOV.U32 R5, RZ, RZ, R10 ;  /* 0x000000ffff057224 */ /* 0x000fe200078e000a */
[----:B------:R-:W-:Y:S01]  /*10640*/  MOV R8, R144 ;  /* 0x0000009000087202 */ /* 0x000fe20000000f00 */
[----:B------:R-:W-:Y:S01]  /*10650*/  IMAD.MOV.U32 R6, RZ, RZ, R24 ;  /* 0x000000ffff067224 */ /* 0x000fe200078e0018 */
[----:B------:R-:W-:Y:S01]  /*10660*/  ULDC.64 UR4, c[0x0][0x3f8] ;  /* 0x0000fe0000047ab9 */ /* 0x000fe20000000a00 */
[----:B------:R-:W-:Y:S01]  /*10670*/  IMAD.MOV.U32 R9, RZ, RZ, R29 ;  /* 0x000000ffff097224 */ /* 0x000fe200078e001d */
[----:B------:R-:W-:Y:S01]  /*10680*/  ULDC.64 UR6, c[0x0][0x408] ;  /* 0x0001020000067ab9 */ /* 0x000fe20000000a00 */
[----:B------:R-:W-:Y:S01]  /*10690*/  ULDC.64 UR8, c[0x0][0x400] ;  /* 0x0001000000087ab9 */ /* 0x000fe20000000a00 */
[----:B-1----:R-:W-:-:S13]  /*106a0*/  ISETP.NE.AND P0, PT, R45, 0x1, PT ;  /* 0x000000012d00780c */ /* 0x002fda0003f05270 */
[----:B------:R-:W1:Y:S08]  /*106b0*/  @P0 LDC R3, c[0x0][0x44c] ;  /* 0x00011300ff030b82 */ /* 0x000e700000000800 */
[----:B------:R-:W2:Y:S01]  /*106c0*/  @P0 LDC R7, c[0x0][0x450] ;  /* 0x00011400ff070b82 */ /* 0x000ea20000000800 */
[----:B-1----:R-:W-:-:S05]  /*106d0*/  @P0 IMAD.HI.U32 R0, R10, R3, RZ ;  /* 0x000000030a000227 */ /* 0x002fca00078e00ff */
[----:B--2---:R-:W-:Y:S01]  /*106e0*/  @P0 SHF.R.U32.HI R5, RZ, R7, R0 ;  /* 0x00000007ff050219 */ /* 0x004fe20000011600 */
[----:B------:R-:W-:-:S03]  /*106f0*/  IMAD.MOV.U32 R7, RZ, RZ, R27 ;  /* 0x000000ffff077224 */ /* 0x000fc600078e001b */
        /* <DEDUP_REMOVED lines=14> */
[----:B------:R1:W2:Y:S04]  /*107e0*/  SHFL.IDX PT, R0, R13, RZ, 0x1e1f ;  /* 0x001e1fff0d007589 */ /* 0x0002a800000e0000 */
[----:B------:R-:W3:Y:S04]  /*107f0*/  SHFL.IDX PT, R3, R3, RZ, 0x1e1f ;  /* 0x001e1fff03037589 */ /* 0x000ee800000e0000 */
[----:B------:R-:W4:Y:S04]  /*10800*/  SHFL.IDX PT, R4, R4, RZ, 0x1e1f ;  /* 0x001e1fff04047589 */ /* 0x000f2800000e0000 */
[----:B------:R1:W0:Y:S02]  /*10810*/  SHFL.IDX PT, R14, R5, RZ, 0x1e1f ;  /* 0x001e1fff050e7589 */ /* 0x00022400000e0000 */
.L_x_2721:
        /* <DEDUP_REMOVED lines=13> */
[----:B-1----:R-:W-:Y:S02]  /*108f0*/  CS2R R12, SRZ ;  /* 0x00000000000c7805 */ /* 0x002fe4000001ff00 */
        /* <DEDUP_REMOVED lines=10> */
[CC--:B---3--:R-:W-:Y:S02]  /*109a0*/  @!P5 IADD3 R6, P0, R22.reuse, R3.reuse, RZ ;  /* 0x000000031606d210 */ /* 0x0c8fe40007f1e0ff */
[-C--:B0-----:R-:W-:Y:S02]  /*109b0*/  @!P5 IADD3 R8, P1, R22, R14.reuse, RZ ;  /* 0x0000000e1608d210 */ /* 0x081fe40007f3e0ff */
[----:B------:R-:W-:Y:S01]  /*109c0*/  @!P2 IADD3 R10, P4, R193, R3, RZ ;  /* 0x00000003c10aa210 */ /* 0x000fe20007f9e0ff */
[--C-:B--2---:R-:W-:Y:S02]  /*109d0*/  @!P5 IMAD.X R7, R0, 0x1, R5.reuse, P0 ;  /* 0x000000010007d824 */ /* 0x104fe400000e0605 */
[----:B----4-:R-:W-:Y:S01]  /*109e0*/  @!P5 IMAD.X R9, R4, 0x1, R5, P1 ;  /* 0x000000010409d824 */ /* 0x010fe200008e0605 */
[----:B------:R-:W-:Y:S01]  /*109f0*/  ISETP.GE.AND P1, PT, R195, UR4, PT ;  /* 0x00000004c3007c0c */ /* 0x000fe2000bf26270 */
[----:B------:R-:W-:Y:S01]  /*10a00*/  @!P2 IMAD.X R11, R0, 0x1, R233, P4 ;  /* 0x00000001000ba824 */ /* 0x000fe200020e06e9 */
[----:B------:R0:W5:Y:S01]  /*10a10*/  @!P5 LD.E.64 R38, desc[UR54][R6.64] ;  /* 0x000000360626d980 */ /* 0x000162000c101b00 */
[----:B------:R-:W-:-:S03]  /*10a20*/  @!P2 IADD3 R12, P0, R193, R14, RZ ;  /* 0x0000000ec10ca210 */ /* 0x000fc60007f1e0ff */
[----:B------:R-:W5:Y:S01]  /*10a30*/  @!P5 LD.E.64 R36, desc[UR54][R8.64] ;  /* 0x000000360824d980 */ /* 0x000f62000c101b00 */
[C---:B------:R-:W-:Y:S02]  /*10a40*/  @!P3 IADD3 R40, P5, R192.reuse, R14, RZ ;  /* 0x0000000ec028b210 */ /* 0x040fe40007fbe0ff */
[----:B------:R-:W-:Y:S02]  /*10a50*/  @!P3 IADD3 R20, P4, R192, R3, RZ ;  /* 0x00000003c014b210 */ /* 0x000fe40007f9e0ff */
[----:B------:R-:W-:Y:S02]  /*10a60*/  CS2R R34, SRZ ;  /* 0x0000000000227805 */ /* 0x000fe4000001ff00 */
[----:B------:R-:W-:Y:S01]  /*10a70*/  CS2R R30, SRZ ;  /* 0x00000000001e7805 */ /* 0x000fe2000001ff00 */
[----:B------:R-:W-:Y:S01]  /*10a80*/  @!P2 IMAD.X R13, R4, 0x1, R233, P0 ;  /* 0x00000001040da824 */ /* 0x000fe200000e06e9 */
[----:B------:R-:W-:Y:S02]  /*10a90*/  CS2R R28, SRZ ;  /* 0x00000000001c7805 */ /* 0x000fe4000001ff00 */
[----:B------:R-:W-:Y:S01]  /*10aa0*/  @!P3 IADD3.X R21, R0, R232, RZ, P4, !PT ;  /* 0x000000e80015b210 */ /* 0x000fe200027fe4ff */
[----:B------:R-:W-:Y:S01]  /*10ab0*/  @!P3 IMAD.X R41, R4, 0x1, R232, P5 ;  /* 0x000000010429b824 */ /* 0x000fe200028e06e8 */
[----:B------:R-:W5:Y:S01]  /*10ac0*/  @!P2 LD.E.64 R32, desc[UR54][R10.64] ;  /* 0x000000360a20a980 */ /* 0x000f62000c101b00 */
[----:B------:R-:W-:-:S03]  /*10ad0*/  ISETP.GE.AND P0, PT, R194, UR4, PT ;  /* 0x00000004c2007c0c */ /* 0x000fc6000bf06270 */
[----:B------:R1:W5:Y:S01]  /*10ae0*/  @!P2 LD.E.64 R34, desc[UR54][R12.64] ;  /* 0x000000360c22a980 */ /* 0x000362000c101b00 */
[----:B------:R-:W-:Y:S02]  /*10af0*/  ISETP.GE.AND P2, PT, R196, UR4, PT ;  /* 0x00000004c4007c0c */ /* 0x000fe4000bf46270 */
[C---:B------:R-:W-:Y:S01]  /*10b00*/  @!P1 IADD3 R42, P4, R195.reuse, R14, RZ ;  /* 0x0000000ec32a9210 */ /* 0x040fe20007f9e0ff */
[----:B------:R2:W5:Y:S04]  /*10b10*/  @!P3 LD.E.64 R30, desc[UR54][R20.64] ;  /* 0x00000036141eb980 */ /* 0x000568000c101b00 */
[----:B------:R3:W5:Y:S01]  /*10b20*/  @!P3 LD.E.64 R28, desc[UR54][R40.64] ;  /* 0x00000036281cb980 */ /* 0x000762000c101b00 */
[----:B0-----:R-:W-:Y:S02]  /*10b30*/  @!P1 IADD3 R6, P3, R195, R3, RZ ;  /* 0x00000003c3069210 */ /* 0x001fe40007f7e0ff */
[----:B------:R-:W-:-:S02]  /*10b40*/  CS2R R26, SRZ ;  /* 0x00000000001a7805 */ /* 0x000fc4000001ff00 */
[----:B------:R-:W-:Y:S01]  /*10b50*/  CS2R R24, SRZ ;  /* 0x0000000000187805 */ /* 0x000fe2000001ff00 */
[--C-:B------:R-:W-:Y:S01]  /*10b60*/  @!P1 IMAD.X R43, R4, 0x1, R231.reuse, P4 ;  /* 0x00000001042b9824 */ /* 0x100fe200020e06e7 */
[-C--:B------:R-:W-:Y:S01]  /*10b70*/  @!P0 IADD3 R46, P5, R194, R3.reuse, RZ ;  /* 0x00000003c22e8210 */ /* 0x080fe20007fbe0ff */
[----:B------:R-:W-:Y:S01]  /*10b80*/  @!P1 IMAD.X R7, R0, 0x1, R231, P3 ;  /* 0x0000000100079824 */ /* 0x000fe200018e06e7 */
[----:B-1----:R-:W-:Y:S02]  /*10b90*/  CS2R R12, SRZ ;  /* 0x00000000000c7805 */ /* 0x002fe4000001ff00 */
[----:B------:R1:W5:Y:S01]  /*10ba0*/  @!P1 LD.E.64 R24, desc[UR54][R42.64] ;  /* 0x000000362a189980 */ /* 0x000362000c101b00 */
[----:B------:R-:W-:Y:S02]  /*10bb0*/  @!P2 IADD3 R48, P3, R196, R3, RZ ;  /* 0x00000003c430a210 */ /* 0x000fe40007f7e0ff */
[----:B--2---:R-:W-:Y:S02]  /*10bc0*/  CS2R R20, SRZ ;  /* 0x0000000000147805 */ /* 0x004fe4000001ff00 */
[----:B------:R-:W-:Y:S01]  /*10bd0*/  CS2R R10, SRZ ;  /* 0x00000000000a7805 */ /* 0x000fe2000001ff00 */
[----:B------:R1:W5:Y:S01]  /*10be0*/  @!P1 LD.E.64 R26, desc[UR54][R6.64] ;  /* 0x00000036061a9980 */ /* 0x000362000c101b00 */
[----:B---3--:R-:W-:-:S02]  /*10bf0*/  @!P0 IADD3 R40, P1, R194, R14, RZ ;  /* 0x0000000ec2288210 */ /* 0x008fc40007f3e0ff */
[----:B------:R-:W-:Y:S02]  /*10c00*/  CS2R R8, SRZ ;  /* 0x0000000000087805 */ /* 0x000fe4000001ff00 */
[----:B------:R-:W-:Y:S01]  /*10c10*/  @!P2 IADD3 R14, P4, R196, R14, RZ ;  /* 0x0000000ec40ea210 */ /* 0x000fe20007f9e0ff */
[C-C-:B------:R-:W-:Y:S01]  /*10c20*/  @!P0 IMAD.X R47, R0.reuse, 0x1, R230.reuse, P5 ;  /* 0x00000001002f8824 */ /* 0x140fe200028e06e6 */
[----:B------:R-:W-:Y:S01]  /*10c30*/  @!P2 IADD3.X R49, R0, R229, RZ, P3, !PT ;  /* 0x000000e50031a210 */ /* 0x000fe20001ffe4ff */
[C---:B------:R-:W-:Y:S02]  /*10c40*/  @!P0 IMAD.X R41, R4.reuse, 0x1, R230, P1 ;  /* 0x0000000104298824 */ /* 0x040fe400008e06e6 */
[----:B------:R-:W-:Y:S01]  /*10c50*/  @!P2 IMAD.X R15, R4, 0x1, R229, P4 ;  /* 0x00000001040fa824 */ /* 0x000fe200020e06e5 */
[----:B------:R1:W5:Y:S04]  /*10c60*/  @!P0 LD.E.64 R12, desc[UR54][R46.64] ;  /* 0x000000362e0c8980 */ /* 0x000368000c101b00 */
[----:B------:R1:W5:Y:S04]  /*10c70*/  @!P0 LD.E.64 R20, desc[UR54][R40.64] ;  /* 0x0000003628148980 */ /* 0x000368000c101b00 */
[----:B------:R1:W5:Y:S04]  /*10c80*/  @!P2 LD.E.64 R10, desc[UR54][R48.64] ;  /* 0x00000036300aa980 */ /* 0x000368000c101b00 */
[----:B------:R1:W5:Y:S02]  /*10c90*/  @!P2 LD.E.64 R8, desc[UR54][R14.64] ;  /* 0x000000360e08a980 */ /* 0x000364000c101b00 */
.L_x_2494:
[----:B------:R-:W-:Y:S05]  /*10ca0*/  BSYNC B1 ;  /* 0x0000000000017941 */ /* 0x000fea0003800000 */
.L_x_2493:
[----:B------:R-:W-:Y:S01]  /*10cb0*/  ULEA.HI UR4, UR43, UR43, URZ, 0x1 ;  /* 0x0000002b2b047291 */ /* 0x000fe2000f8f083f */
[----:B---3--:R-:W-:Y:S01]  /*10cc0*/  VIADDMNMX R3, R45, -R203, 0x80, PT ;  /* 0x000000802d037446 */ /* 0x008fe200038009cb */
[----:B------:R-:W-:Y:S02]  /*10cd0*/  BSSY B1, `(.L_x_2495) ;  /* 0x0000008000017945 */ /* 0x000fe40003800000 */
[----:B------:R-:W-:Y:S01]  /*10ce0*/  ULOP3.LUT UR4, UR4, 0xfffffffe, URZ, 0xc0, !UPT ;  /* 0xfffffffe04047892 */ /* 0x000fe2000f8ec03f */
[----:B------:R-:W-:-:S03]  /*10cf0*/  ISETP.GE.AND P1, PT, R188, R3, PT ;  /* 0x00000003bc00720c */ /* 0x000fc60003f26270 */
[----:B------:R-:W-:-:S06]  /*10d00*/  UIADD3 UR4, UR43, -UR4, URZ ;  /* 0x800000042b047290 */ /* 0x000fcc000fffe03f */
[----:B------:R-:W-:-:S05]  /*10d10*/  IMAD.U32 R5, RZ, RZ, UR4 ;  /* 0x00000004ff057e24 */ /* 0x000fca000f8e00ff */
[----:B------:R-:W-:-:S04]  /*10d20*/  SHF.L.U32 R5, R5, 0x1f, RZ ;  /* 0x0000001f05057819 */ /* 0x000fc800000006ff */
[----:B------:R-:W3:Y:S02]  /*10d30*/  SYNCS.PHASECHK.TRANS64.TRYWAIT P0, [R16+URZ+0x29800], R5 ;  /* 0x02980005100075a7 */ /* 0x000ee4000800017f */
[----:B---3--:R-:W-:Y:S05]  /*10d40*/  @!P0 BRA `(.L_x_2496) ;  /* 0x000001ac00ec8947 */ /* 0x008fea0003800000 */
.L_x_2722:
[----:B------:R-:W-:Y:S05]  /*10d50*/  BSYNC B1 ;  /* 0x0000000000017941 */ /* 0x000fea0003800000 */
.L_x_2495:
[----:B------:R-:W-:Y:S05]  /*10d60*/  @P1 BRA `(.L_x_2497) ;  /* 0x0000006400181947 */ /* 0x000fea0003800000 */
[----:B------:R-:W0:Y:S01]  /*10d70*/  LDC R3, c[0x0][0x3f4] ;  /* 0x0000fd00ff037b82 */ /* 0x000e220000000800 */
[----:B------:R-:W-:Y:S01]  /*10d80*/  BSSY B1, `(.L_x_2498) ;  /* 0x000007f000017945 */ /* 0x000fe20003800000 */
[----:B--2---:R-:W-:Y:S01]  /*10d90*/  IMAD.IADD R0, R16, 0x1, R209 ;  /* 0x0000000110007824 */ /* 0x004fe200078e02d1 */
[-C--:B0-----:R-:W-:Y:S02]  /*10da0*/  ISETP.GE.AND P0, PT, R22, R3.reuse, PT ;  /* 0x000000031600720c */ /* 0x081fe40003f06270 */
[-C--:B------:R-:W-:Y:S02]  /*10db0*/  ISETP.GE.AND P1, PT, R193, R3.reuse, PT ;  /* 0x00000003c100720c */ /* 0x080fe40003f26270 */
[-C--:B------:R-:W-:Y:S02]  /*10dc0*/  ISETP.GE.AND P2, PT, R192, R3.reuse, PT ;  /* 0x00000003c000720c */ /* 0x080fe40003f46270 */
[-C--:B------:R-:W-:Y:S02]  /*10dd0*/  ISETP.GE.AND P3, PT, R195, R3.reuse, PT ;  /* 0x00000003c300720c */ /* 0x080fe40003f66270 */
[----:B------:R-:W-:-:S02]  /*10de0*/  ISETP.GE.AND P4, PT, R194, R3, PT ;  /* 0x00000003c200720c */ /* 0x000fc40003f86270 */
[----:B------:R-:W-:-:S03]  /*10df0*/  ISETP.GE.AND P5, PT, R196, R3, PT ;  /* 0x00000003c400720c */ /* 0x000fc60003fa6270 */
[----:B------:R-:W-:Y:S10]  /*10e00*/  @P0 BRA `(.L_x_2499) ;  /* 0x0000000400d80947 */ /* 0x000ff40003800000 */
[----:B-1-34-:R-:W0:Y:S01]  /*10e10*/  LDS.128 R4, [R0+0x14400] ;  /* 0x0144000000047984 */ /* 0x01ae220000000c00 */
[----:B-----5:R-:W-:Y:S02]  /*10e20*/  SHF.R.U32.HI R14, RZ, 0x8, R38 ;  /* 0x00000008ff0e7819 */ /* 0x020fe40000011626 */
        /* <DEDUP_REMOVED lines=116> */
.L_x_2499:
[----:B------:R-:W-:Y:S05]  /*11570*/  BSYNC B1 ;  /* 0x0000000000017941 */ /* 0x000fea0003800000 */
.L_x_2498:
[----:B------:R-:W-:Y:S04]  /*11580*/  BSSY B1, `(.L_x_2500) ;  /* 0x000007c000017945 */ /* 0x000fe80003800000 */
[----:B------:R-:W-:Y:S05]  /*11590*/  @P1 BRA `(.L_x_2501) ;  /* 0x0000000400e81947 */ /* 0x000fea0003800000 */
[----:B01-34-:R-:W0:Y:S01]  /*115a0*/  LDS.128 R4, [R223] ;  /* 0x00000000df047984 */ /* 0x01be220000000c00 */
        /* <DEDUP_REMOVED lines=13> */
[----:B------:R-:W-:Y:S02]  /*11680*/  LOP3.LUT R14, R32, 0xff, RZ, 0xc0, !PT ;  /* 0x000000ff200e7812 */ /* 0x000fe400078ec0ff */
        /* <DEDUP_REMOVED lines=107> */
.L_x_2501:
[----:B------:R-:W-:Y:S05]  /*11d40*/  BSYNC B1 ;  /* 0x0000000000017941 */ /* 0x000fea0003800000 */
.L_x_2500:
[----:B------:R-:W-:Y:S04]  /*11d50*/  BSSY B1, `(.L_x_2502) ;  /* 0x0000078000017945 */ /* 0x000fe80003800000 */
[----:B------:R-:W-:Y:S05]  /*11d60*/  @P2 BRA `(.L_x_2503) ;  /* 0x0000000400d82947 */ /* 0x000fea0003800000 */
[----:B01234-:R-:W0:Y:S01]  /*11d70*/  LDS.128 R4, [R0+0x16400] ;  /* 0x0164000000047984 */ /* 0x01fe220000000c00 */
[----:B-----5:R-:W-:Y:S02]  /*11d80*/  SHF.R.U32.HI R14, RZ, 0x8, R30 ;  /* 0x00000008ff0e7819 */ /* 0x020fe4000001161e */
        /* <DEDUP_REMOVED lines=116> */
.L_x_2503:
[----:B------:R-:W-:Y:S05]  /*124d0*/  BSYNC B1 ;  /* 0x0000000000017941 */ /* 0x000fea0003800000 */
.L_x_2502:
[----:B------:R-:W-:Y:S04]  /*124e0*/  BSSY B1, `(.L_x_2504) ;  /* 0x000007c000017945 */ /* 0x000fe80003800000 */
[----:B------:R-:W-:Y:S05]  /*124f0*/  @P3 BRA `(.L_x_2505) ;  /* 0x0000000400e83947 */ /* 0x000fea0003800000 */
[----:B01234-:R-:W0:Y:S01]  /*12500*/  LDS.128 R4, [R223+0x2000] ;  /* 0x00200000df047984 */ /* 0x01fe220000000c00 */
        /* <DEDUP_REMOVED lines=121> */
.L_x_2505:
[----:B------:R-:W-:Y:S05]  /*12ca0*/  BSYNC B1 ;  /* 0x0000000000017941 */ /* 0x000fea0003800000 */
.L_x_2504:
[----:B------:R-:W-:Y:S04]  /*12cb0*/  BSSY B1, `(.L_x_2506) ;  /* 0x0000078000017945 */ /* 0x000fe80003800000 */
[----:B------:R-:W-:Y:S05]  /*12cc0*/  @P4 BRA `(.L_x_2507) ;  /* 0x0000000400d84947 */ /* 0x000fea0003800000 */
[----:B01234-:R-:W0:Y:S01]  /*12cd0*/  LDS.128 R4, [R0+0x18400] ;  /* 0x0184000000047984 */ /* 0x01fe220000000c00 */
        /* <DEDUP_REMOVED lines=117> */
.L_x_2507:
[----:B------:R-:W-:Y:S05]  /*13430*/  BSYNC B1 ;  /* 0x0000000000017941 */ /* 0x000fea0003800000 */
.L_x_2506:
[----:B------:R-:W-:Y:S05]  /*13440*/  @P5 BRA `(.L_x_2497) ;  /* 0x0000003c00605947 */ /* 0x000fea0003800000 */
[----:B01234-:R-:W0:Y:S01]  /*13450*/  LDS.128 R4, [R223+0x4000] ;  /* 0x00400000df047984 */ /* 0x01fe220000000c00 */
[----:B-----5:R-:W-:Y:S02]  /*13460*/  SHF.R.U32.HI R12, RZ, 0x8, R11 ;  /* 0x00000008ff0c7819 */ /* 0x020fe4000001160b */
[----:B------:R-:W-:Y:S02]  /*13470*/  SHF.R.U32.HI R20, RZ, 0x8, R9 ;  /* 0x00000008ff147819 */ /* 0x000fe40000011609 */
[----:B------:R-:W-:Y:S02]  /*13480*/  LOP3.LUT R13, R11, 0xff, RZ, 0xc0, !PT ;  /* 0x000000ff0b0d7812 */ /* 0x000fe400078ec0ff */
[----:B------:R-:W-:Y:S02]  /*13490*/  LOP3.LUT R21, R9, 0xff, RZ, 0xc0, !PT ;  /* 0x000000ff09157812 */ /* 0x000fe400078ec0ff */
[----:B------:R-:W-:Y:S02]  /*134a0*/  LOP3.LUT R12, R12, 0xff, RZ, 0xc0, !PT ;  /* 0x000000ff0c0c7812 */ /* 0x000fe400078ec0ff */
[----:B------:R-:W-:-:S02]  /*134b0*/  LOP3.LUT R20, R20, 0xff, RZ, 0xc0, !PT ;  /* 0x000000ff14147812 */ /* 0x000fc400078ec0ff */
[----:B------:R-:W-:Y:S02]  /*134c0*/  SHF.R.U32.HI R0, RZ, 0x8, R10 ;  /* 0x00000008ff007819 */ /* 0x000fe4000001160a */
[----:B------:R-:W-:Y:S02]  /*134d0*/  SHF.R.U32.HI R14, RZ, 0x8, R8 ;  /* 0x00000008ff0e7819 */ /* 0x000fe40000011608 */
        /* <DEDUP_REMOVED lines=114> */
.L_x_2491:
[----:B------:R-:W1:Y:S01]  /*13c00*/  LDC R25, c[0x0][0x448] ;  /* 0x00011200ff197b82 */ /* 0x000e620000000800 */
[----:B------:R-:W-:Y:S01]  /*13c10*/  IMAD.MOV.U32 R9, RZ, RZ, R10 ;  /* 0x000000ffff097224 */ /* 0x000fe200078e000a */
[----:B------:R-:W-:Y:S01]  /*13c20*/  MOV R5, R27 ;  /* 0x0000001b00057202 */ /* 0x000fe20000000f00 */
[----:B------:R-:W-:Y:S01]  /*13c30*/  IMAD.MOV.U32 R4, RZ, RZ, R24 ;  /* 0x000000ffff047224 */ /* 0x000fe200078e0018 */
[----:B------:R-:W-:Y:S01]  /*13c40*/  ULDC.64 UR4, c[0x0][0x3f8] ;  /* 0x0000fe0000047ab9 */ /* 0x000fe20000000a00 */
[----:B------:R-:W-:Y:S01]  /*13c50*/  IMAD.MOV.U32 R6, RZ, RZ, R144 ;  /* 0x000000ffff067224 */ /* 0x000fe200078e0090 */
[----:B------:R-:W-:Y:S01]  /*13c60*/  ULDC.64 UR6, c[0x0][0x408] ;  /* 0x0001020000067ab9 */ /* 0x000fe20000000a00 */
[----:B------:R-:W-:Y:S01]  /*13c70*/  IMAD.MOV.U32 R7, RZ, RZ, R29 ;  /* 0x000000ffff077224 */ /* 0x000fe200078e001d */
[----:B------:R-:W-:Y:S01]  /*13c80*/  ULDC.64 UR8, c[0x0][0x400] ;  /* 0x0001000000087ab9 */ /* 0x000fe20000000a00 */
[----:B-1----:R-:W-:-:S13]  /*13c90*/  ISETP.NE.AND P0, PT, R25, 0x1, PT ;  /* 0x000000011900780c */ /* 0x002fda0003f05270 */
[----:B------:R-:W1:Y:S08]  /*13ca0*/  @P0 LDC R3, c[0x0][0x44c] ;  /* 0x00011300ff030b82 */ /* 0x000e700000000800 */
[----:B------:R-:W2:Y:S01]  /*13cb0*/  @P0 LDC R0, c[0x0][0x450] ;  /* 0x00011400ff000b82 */ /* 0x000ea20000000800 */
[----:B-1----:R-:W-:-:S05]  /*13cc0*/  @P0 IMAD.HI.U32 R3, R10, R3, RZ ;  /* 0x000000030a030227 */ /* 0x002fca00078e00ff */
[----:B--2---:R-:W-:-:S04]  /*13cd0*/  @P0 SHF.R.U32.HI R9, RZ, R0, R3 ;  /* 0x00000000ff090219 */ /* 0x004fc80000011603 */
        /* <DEDUP_REMOVED lines=14> */
[----:B------:R1:W2:Y:S04]  /*13dc0*/  SHFL.IDX PT, R0, R13, RZ, 0x1e1f ;  /* 0x001e1fff0d007589 */ /* 0x0002a800000e0000 */
[----:B------:R-:W3:Y:S04]  /*13dd0*/  SHFL.IDX PT, R3, R3, RZ, 0x1e1f ;  /* 0x001e1fff03037589 */ /* 0x000ee800000e0000 */
[----:B------:R-:W4:Y:S04]  /*13de0*/  SHFL.IDX PT, R20, R20, RZ, 0x1e1f ;  /* 0x001e1fff14147589 */ /* 0x000f2800000e0000 */
[----:B-1----:R-:W0:Y:S02]  /*13df0*/  SHFL.IDX PT, R21, R21, RZ, 0x1e1f ;  /* 0x001e1fff15157589 */ /* 0x002e2400000e0000 */
.L_x_2728:
        /* <DEDUP_REMOVED lines=28> */
[C---:B---3--:R-:W-:Y:S01]  /*13fc0*/  @!P2 IADD3 R36, P3, R18.reuse, R3, RZ ;  /* 0x000000031224a210 */ /* 0x048fe20007f7e0ff */
[----:B------:R-:W-:Y:S01]  /*13fd0*/  @!P1 IMAD.SHL.U32 R42, R225, 0x10, RZ ;  /* 0x00000010e12a9824 */ /* 0x000fe200078e00ff */
[----:B0-----:R-:W-:-:S02]  /*13fe0*/  @!P2 IADD3 R38, P4, R18, R21, RZ ;  /* 0x000000151226a210 */ /* 0x001fc40007f9e0ff */
[----:B------:R-:W-:Y:S01]  /*13ff0*/  @!P0 SHF.L.U32 R48, R227, 0x4, RZ ;  /* 0x00000004e3308819 */ /* 0x000fe200000006ff */
[--C-:B--2---:R-:W-:Y:S01]  /*14000*/  @!P2 IMAD.X R37, R0, 0x1, R5.reuse, P3 ;  /* 0x000000010025a824 */ /* 0x104fe200018e0605 */
[-C--:B------:R-:W-:Y:S01]  /*14010*/  @!P1 IADD3 R40, P5, R3, R42.reuse, RZ ;  /* 0x0000002a03289210 */ /* 0x080fe20007fbe0ff */
[----:B----4-:R-:W-:Y:S01]  /*14020*/  @!P2 IMAD.X R39, R20, 0x1, R5, P4 ;  /* 0x000000011427a824 */ /* 0x010fe200020e0605 */
        /* <DEDUP_REMOVED lines=14> */
[----:B------:R-:W-:Y:S01]  /*14110*/  @!P0 IMAD.X R47, R0, 0x1, R3, P3 ;  /* 0x00000001002f8824 */ /* 0x000fe200018e0603 */
[----:B------:R-:W-:Y:S01]  /*14120*/  @!P0 IADD3.X R49, R20, R3, RZ, P5, !PT ;  /* 0x0000000314318210 */ /* 0x000fe20002ffe4ff */
[----:B------:R1:W5:Y:S04]  /*14130*/  @!P2 LD.E.128 R24, desc[UR54][R36.64] ;  /* 0x000000362418a980 */ /* 0x000368000c101d00 */
[----:B------:R1:W5:Y:S04]  /*14140*/  @!P2 LD.E.128 R4, desc[UR54][R38.64] ;  /* 0x000000362604a980 */ /* 0x000368000c101d00 */
[----:B------:R1:W5:Y:S04]  /*14150*/  @!P1 LD.E.128 R28, desc[UR54][R40.64] ;  /* 0x00000036281c9980 */ /* 0x000368000c101d00 */
[----:B------:R1:W5:Y:S04]  /*14160*/  @!P1 LD.E.128 R8, desc[UR54][R42.64] ;  /* 0x000000362a089980 */ /* 0x000368000c101d00 */
[----:B------:R1:W5:Y:S04]  /*14170*/  @!P0 LD.E.128 R32, desc[UR54][R46.64] ;  /* 0x000000362e208980 */ /* 0x000368000c101d00 */
[----:B------:R1:W5:Y:S02]  /*14180*/  @!P0 LD.E.128 R12, desc[UR54][R48.64] ;  /* 0x00000036300c8980 */ /* 0x000364000c101d00 */
.L_x_2510:
[----:B------:R-:W-:Y:S05]  /*14190*/  BSYNC B1 ;  /* 0x0000000000017941 */ /* 0x000fea0003800000 */
.L_x_2509:
[----:B------:R-:W-:Y:S01]  /*141a0*/  ULEA.HI UR4, UR43, UR43, URZ, 0x1 ;  /* 0x0000002b2b047291 */ /* 0x000fe2000f8f083f */
[----:B---3--:R-:W-:Y:S01]  /*141b0*/  VIADDMNMX R3, R45, -R203, 0x80, PT ;  /* 0x000000802d037446 */ /* 0x008fe200038009cb */
[----:B------:R-:W-:Y:S02]  /*141c0*/  BSSY B1, `(.L_x_2511) ;  /* 0x0000008000017945 */ /* 0x000fe40003800000 */
[----:B------:R-:W-:Y:S01]  /*141d0*/  ULOP3.LUT UR4, UR4, 0xfffffffe, URZ, 0xc0, !UPT ;  /* 0xfffffffe04047892 */ /* 0x000fe2000f8ec03f */
[----:B------:R-:W-:-:S03]  /*141e0*/  ISETP.GE.AND P1, PT, R188, R3, PT ;  /* 0x00000003bc00720c */ /* 0x000fc60003f26270 */
[----:B------:R-:W-:-:S06]  /*141f0*/  UIADD3 UR4, UR43, -UR4, URZ ;  /* 0x800000042b047290 */ /* 0x000fcc000fffe03f */
[----:B0-----:R-:W-:-:S05]  /*14200*/  IMAD.U32 R21, RZ, RZ, UR4 ;  /* 0x00000004ff157e24 */ /* 0x001fca000f8e00ff */
[----:B------:R-:W-:-:S04]  /*14210*/  SHF.L.U32 R21, R21, 0x1f, RZ ;  /* 0x0000001f15157819 */ /* 0x000fc800000006ff */
[----:B------:R-:W0:Y:S02]  /*14220*/  SYNCS.PHASECHK.TRANS64.TRYWAIT P0, [R16+URZ+0x29800], R21 ;  /* 0x02980015100075a7 */ /* 0x000e24000800017f */
[----:B0-----:R-:W-:Y:S05]  /*14230*/  @!P0 BRA `(.L_x_2512) ;  /* 0x0000017c00348947 */ /* 0x001fea0003800000 */
.L_x_2729:
[----:B------:R-:W-:Y:S05]  /*14240*/  BSYNC B1 ;  /* 0x0000000000017941 */ /* 0x000fea0003800000 */
.L_x_2511:
[----:B------:R-:W-:Y:S05]  /*14250*/  @P1 BRA `(.L_x_2497) ;  /* 0x0000002c00dc1947 */ /* 0x000fea0003800000 */
[----:B--2---:R-:W2:Y:S01]  /*14260*/  LDC R0, c[0x0][0x3f4] ;  /* 0x0000fd00ff007b82 */ /* 0x004ea20000000800 */
[C---:B------:R-:W-:Y:S01]  /*14270*/  VIADD R3, R18.reuse, 0x20 ;  /* 0x0000002012037836 */ /* 0x040fe20000000000 */
[----:B------:R-:W-:Y:S01]  /*14280*/  BSSY B1, `(.L_x_2513) ;  /* 0x00000fc000017945 */ /* 0x000fe20003800000 */
[C---:B0-----:R-:W-:Y:S01]  /*14290*/  VIADD R21, R18.reuse, 0x40 ;  /* 0x0000004012157836 */ /* 0x041fe20000000000 */
[-C--:B--2---:R-:W-:Y:S02]  /*142a0*/  ISETP.GE.AND P0, PT, R18, R0.reuse, PT ;  /* 0x000000001200720c */ /* 0x084fe40003f06270 */
[-C--:B------:R-:W-:Y:S02]  /*142b0*/  ISETP.GE.AND P1, PT, R3, R0.reuse, PT ;  /* 0x000000000300720c */ /* 0x080fe40003f26270 */
[----:B------:R-:W-:-:S09]  /*142c0*/  ISETP.GE.AND P2, PT, R21, R0, PT ;  /* 0x000000001500720c */ /* 0x000fd20003f46270 */
[----:B------:R-:W-:Y:S05]  /*142d0*/  @P0 BRA `(.L_x_2514) ;  /* 0x0000000c00d80947 */ /* 0x000fea0003800000 */
[----:B-----5:R-:W-:Y:S02]  /*142e0*/  SHF.R.U32.HI R3, RZ, 0x8, R24 ;  /* 0x00000008ff037819 */ /* 0x020fe40000011618 */
[----:B----4-:R-:W-:Y:S02]  /*142f0*/  LOP3.LUT R20, R24, 0xff, RZ, 0xc0, !PT ;  /* 0x000000ff18147812 */ /* 0x010fe400078ec0ff */
[----:B------:R-:W-:Y:S02]  /*14300*/  LOP3.LUT R21, R3, 0xff, RZ, 0xc0, !PT ;  /* 0x000000ff03157812 */ /* 0x000fe400078ec0ff */
[----:B------:R-:W-:Y:S02]  /*14310*/  LEA.HI R3, R0, R226, RZ, 0x1c ;  /* 0x000000e200037211 */ /* 0x000fe400078fe0ff */
[----:B------:R-:W-:Y:S02]  /*14320*/  PRMT R45, R21, 0x7604, R20 ;  /* 0x00007604152d7816 */ /* 0x000fe40000000014 */
[----:B-1----:R-:W-:-:S02]  /*14330*/  SHF.R.U32.HI R39, RZ, 0x8, R26 ;  /* 0x00000008ff277819 */ /* 0x002fc4000001161a */
[----:B------:R-:W-:Y:S02]  /*14340*/  SHF.R.S32.HI R20, RZ, 0x1f, R3 ;  /* 0x0000001fff147819 */ /* 0x000fe40000011403 */
[----:B------:R-:W-:Y:S02]  /*14350*/  SHF.R.U32.HI R37, RZ, 0x8, R25 ;  /* 0x00000008ff257819 */ /* 0x000fe40000011619 */
[----:B------:R-:W-:Y:S02]  /*14360*/  LOP3.LUT R38, R26, 0xff, RZ, 0xc0, !PT ;  /* 0x000000ff1a267812 */ /* 0x000fe400078ec0ff */
[----:B------:R-:W-:Y:S02]  /*14370*/  LOP3.LUT R39, R39, 0xff, RZ, 0xc0, !PT ;  /* 0x000000ff27277812 */ /* 0x000fe400078ec0ff */
[----:B------:R-:W-:Y:S01]  /*14380*/  LEA.HI R21, R20, R3, RZ, 0x2 ;  /* 0x0000000314157211 */ /* 0x000fe200078f10ff */
[----:B------:R-:W-:Y:S01]  /*14390*/  IMAD.SHL.U32 R3, R3, 0x10, RZ ;  /* 0x0000001003037824 */ /* 0x000fe200078e00ff */
[----:B------:R-:W-:-:S02]  /*143a0*/  LOP3.LUT R36, R25, 0xff, RZ, 0xc0, !PT ;  /* 0x000000ff19247812 */ /* 0x000fc400078ec0ff */
[----:B------:R-:W-:Y:S01]  /*143b0*/  LOP3.LUT R37, R37, 0xff, RZ, 0xc0, !PT ;  /* 0x000000ff25257812 */ /* 0x000fe200078ec0ff */
[----:B------:R-:W-:Y:S01]  /*143c0*/  IMAD.SHL.U32 R21, R21, 0x800, RZ ;  /* 0x0000080015157824 */ /* 0x000fe200078e00ff */
[----:B------:R-:W-:Y:S02]  /*143d0*/  PRMT R47, R39, 0x7604, R38 ;  /* 0x00007604272f7816 */ /* 0x000fe40000000026 */
[----:B------:R-:W-:Y:S02]  /*143e0*/  SHF.R.U32.HI R39, RZ, 0x8, R27 ;  /* 0x00000008ff277819 */ /* 0x000fe4000001161b */
[----:B------:R-:W-:Y:S02]  /*143f0*/  LOP3.LUT R20, R198, 0x30, R3, 0xf8, !PT ;  /* 0x00000030c6147812 */ /* 0x000fe400078ef803 */
[----:B------:R-:W-:Y:S02]  /*14400*/  PRMT R46, R37, 0x7604, R36 ;  /* 0x00007604252e7816 */ /* 0x000fe40000000024 */
[----:B------:R-:W-:-:S02]  /*14410*/  LOP3.LUT R36, R27, 0xff, RZ, 0xc0, !PT ;  /* 0x000000ff1b247812 */ /* 0x000fc400078ec0ff */
[----:B------:R-:W-:Y:S02]  /*14420*/  LOP3.LUT R3, R39, 0xff, RZ, 0xc0, !PT ;  /* 0x000000ff27037812 */ /* 0x000fe400078ec0ff */
[----:B------:R-:W-:Y:S02]  /*14430*/  LOP3.LUT R20, R20, R199, RZ, 0x3c, !PT ;  /* 0x000000c714147212 */ /* 0x000fe400078e3cff */
[----:B------:R-:W-:Y:S02]  /*14440*/  LOP3.LUT R21, R21, 0xffffe000, RZ, 0xc0, !PT ;  /* 0xffffe00015157812 */ /* 0x000fe400078ec0ff */
[----:B------:R-:W-:Y:S02]  /*14450*/  PRMT R48, R3, 0x7604, R36 ;  /* 0x0000760403307816 */ /* 0x000fe40000000024 */
[----:B------:R-:W-:Y:S02]  /*14460*/  IADD3 R3, R20, R200, R21 ;  /* 0x000000c814037210 */ /* 0x000fe40007ffe015 */
[----:B------:R-:W-:-:S02]  /*14470*/  SHF.R.U32.HI R38, RZ, 0x8, R4 ;  /* 0x00000008ff267819 */ /* 0x000fc40000011604 */
[----:B------:R-:W-:Y:S02]  /*14480*/  IADD3 R3, R16, R3, RZ ;  /* 0x0000000310037210 */ /* 0x000fe40007ffe0ff */
[----:B------:R-:W-:Y:S02]  /*14490*/  LOP3.LUT R37, R4, 0xff, RZ, 0xc0, !PT ;  /* 0x000000ff04257812 */ /* 0x000fe400078ec0ff */
[----:B------:R-:W-:Y:S01]  /*144a0*/  LOP3.LUT R38, R38, 0xff, RZ, 0xc0, !PT ;  /* 0x000000ff26267812 */ /* 0x000fe200078ec0ff */
[----:B------:R-:W0:Y:S01]  /*144b0*/  LDS.128 R40, [R3+0x14400] ;  /* 0x0144000003287984 */ /* 0x000e220000000c00 */
[----:B------:R-:W-:Y:S02]  /*144c0*/  SHF.R.U32.HI R21, RZ, 0x8, R5 ;  /* 0x00000008ff157819 */ /* 0x000fe40000011605 */
[----:B------:R-:W-:Y:S02]  /*144d0*/  PRMT R53, R38, 0x7604, R37 ;  /* 0x0000760426357816 */ /* 0x000fe40000000025 */
[----:B------:R-:W1:Y:S01]  /*144e0*/  LDS.128 R36, [R236+0x14400] ;  /* 0x01440000ec247984 */ /* 0x000e620000000c00 */
[----:B------:R-:W-:-:S02]  /*144f0*/  SHF.R.U32.HI R50, RZ, 0x8, R6 ;  /* 0x00000008ff327819 */ /* 0x000fc40000011606 */
[----:B------:R-:W-:Y:S02]  /*14500*/  LOP3.LUT R20, R5, 0xff, RZ, 0xc0, !PT ;  /* 0x000000ff05147812 */ /* 0x000fe400078ec0ff */
[----:B------:R-:W-:Y:S02]  /*14510*/  LOP3.LUT R21, R21, 0xff, RZ, 0xc0, !PT ;  /* 0x000000ff15157812 */ /* 0x000fe400078ec0ff */
[----:B------:R-:W-:Y:S02]  /*14520*/  LOP3.LUT R49, R6, 0xff, RZ, 0xc0, !PT ;  /* 0x000000ff06317812 */ /* 0x000fe400078ec0ff */
[----:B------:R-:W-:Y:S02]  /*14530*/  LOP3.LUT R50, R50, 0xff, RZ, 0xc0, !PT ;  /* 0x000000ff32327812 */ /* 0x000fe400078ec0ff */
[----:B------:R-:W-:Y:S02]  /*14540*/  PRMT R20, R21, 0x7604, R20 ;  /* 0x0000760415147816 */ /* 0x000fe40000000014 */
[----:B------:R-:W-:-:S02]  /*14550*/  SHF.R.U32.HI R55, RZ, 0x10, R5 ;  /* 0x00000010ff377819 */ /* 0x000fc40000011605 */
[----:B------:R-:W-:Y:S02]  /*14560*/  SHF.R.U32.HI R21, RZ, 0x10, R25 ;  /* 0x00000010ff157819 */ /* 0x000fe40000011619 */
[----:B------:R-:W-:Y:S01]  /*14570*/  PRMT R57, R50, 0x7604, R49 ;  /* 0x0000760432397816 */ /* 0x000fe20000000031 */
[----:B------:R-:W-:Y:S01]  /*14580*/  IMAD.U32 R55, R55, 0x10000, RZ ;  /* 0x0001000037377824 */ /* 0x000fe200078e00ff */
[----:B------:R-:W-:Y:S01]  /*14590*/  SHF.R.U32.HI R49, RZ, 0x10, R27 ;  /* 0x00000010ff317819 */ /* 0x000fe2000001161b */
[----:B------:R-:W-:Y:S01]  /*145a0*/  IMAD.U32 R21, R21, 0x10000, RZ ;  /* 0x0001000015157824 */ /* 0x000fe200078e00ff */
[----:B------:R-:W-:Y:S02]  /*145b0*/  SHF.R.U32.HI R52, RZ, 0x8, R7 ;  /* 0x00000008ff347819 */ /* 0x000fe40000011607 */
[----:B------:R-:W-:Y:S01]  /*145c0*/  LOP3.LUT R51, R7, 0xff, RZ, 0xc0, !PT ;  /* 0x000000ff07337812 */ /* 0x000fe200078ec0ff */
[----:B------:R-:W-:Y:S01]  /*145d0*/  IMAD.U32 R49, R49, 0x10000, RZ ;  /* 0x0001000031317824 */ /* 0x000fe200078e00ff */
[----:B------:R-:W-:-:S02]  /*145e0*/  LOP3.LUT R52, R52, 0xff, RZ, 0xc0, !PT ;  /* 0x000000ff34347812 */ /* 0x000fc400078ec0ff */
[----:B------:R-:W-:Y:S02]  /*145f0*/  LOP3.LUT R55, R20, 0xff0000, R55, 0xf8, !PT ;  /* 0x00ff000014377812 */ /* 0x000fe400078ef837 */
        /* <DEDUP_REMOVED lines=196> */
.L_x_2514:
[----:B------:R-:W-:Y:S05]  /*15240*/  BSYNC B1 ;  /* 0x0000000000017941 */ /* 0x000fea0003800000 */
.L_x_2513:
[----:B------:R-:W-:Y:S04]  /*15250*/  BSSY B1, `(.L_x_2515) ;  /* 0x0000100000017945 */ /* 0x000fe80003800000 */
[----:B------:R-:W-:Y:S05]  /*15260*/  @P1 BRA `(.L_x_2516) ;  /* 0x0000000c00f81947 */ /* 0x000fea0003800000 */
[----:B0----5:R-:W-:Y:S02]  /*15270*/  SHF.R.U32.HI R3, RZ, 0x8, R28 ;  /* 0x00000008ff037819 */ /* 0x021fe4000001161c */
[----:B------:R-:W-:Y:S02]  /*15280*/  LOP3.LUT R5, R28, 0xff, RZ, 0xc0, !PT ;  /* 0x000000ff1c057812 */ /* 0x000fe400078ec0ff */
[----:B------:R-:W-:Y:S02]  /*15290*/  LOP3.LUT R4, R3, 0xff, RZ, 0xc0, !PT ;  /* 0x000000ff03047812 */ /* 0x000fe400078ec0ff */
[----:B------:R-:W-:Y:S02]  /*152a0*/  LEA.HI R3, R0, R225, RZ, 0x1c ;  /* 0x000000e100037211 */ /* 0x000fe400078fe0ff */
[----:B------:R-:W-:Y:S02]  /*152b0*/  PRMT R21, R4, 0x7604, R5 ;  /* 0x0000760404157816 */ /* 0x000fe40000000005 */
[----:B------:R-:W-:-:S02]  /*152c0*/  SHF.R.S32.HI R4, RZ, 0x1f, R3 ;  /* 0x0000001fff047819 */ /* 0x000fc40000011403 */
[----:B------:R-:W-:Y:S02]  /*152d0*/  SHF.R.U32.HI R6, RZ, 0x8, R29 ;  /* 0x00000008ff067819 */ /* 0x000fe4000001161d */
[----:B------:R-:W-:Y:S01]  /*152e0*/  LEA.HI R5, R4, R3, RZ, 0x2 ;  /* 0x0000000304057211 */ /* 0x000fe200078f10ff */
[----:B------:R-:W-:Y:S01]  /*152f0*/  IMAD.SHL.U32 R3, R3, 0x10, RZ ;  /* 0x0000001003037824 */ /* 0x000fe200078e00ff */
[----:B------:R-:W-:Y:S02]  /*15300*/  SHF.R.U32.HI R26, RZ, 0x8, R31 ;  /* 0x00000008ff1a7819 */ /* 0x000fe4000001161f */
[----:B------:R-:W-:Y:S02]  /*15310*/  SHF.R.U32.HI R24, RZ, 0x8, R8 ;  /* 0x00000008ff187819 */ /* 0x000fe40000011608 */
[----:B------:R-:W-:Y:S02]  /*15320*/  LOP3.LUT R7, R29, 0xff, RZ, 0xc0, !PT ;  /* 0x000000ff1d077812 */ /* 0x000fe400078ec0ff */
[----:B------:R-:W-:-:S02]  /*15330*/  LOP3.LUT R6, R6, 0xff, RZ, 0xc0, !PT ;  /* 0x000000ff06067812 */ /* 0x000fc400078ec0ff */
[----:B------:R-:W-:Y:S02]  /*15340*/  LOP3.LUT R4, R198, 0x30, R3, 0xf8, !PT ;  /* 0x00000030c6047812 */ /* 0x000fe400078ef803 */
[----:B------:R-:W-:Y:S02]  /*15350*/  SHF.L.U32 R5, R5, 0xb, RZ ;  /* 0x0000000b05057819 */ /* 0x000fe400000006ff */
[----:B----4-:R-:W-:Y:S02]  /*15360*/  LOP3.LUT R20, R31, 0xff, RZ, 0xc0, !PT ;  /* 0x000000ff1f147812 */ /* 0x010fe400078ec0ff */
[----:B------:R-:W-:Y:S02]  /*15370*/  LOP3.LUT R25, R8, 0xff, RZ, 0xc0, !PT ;  /* 0x000000ff08197812 */ /* 0x000fe400078ec0ff */
[----:B------:R-:W-:Y:S02]  /*15380*/  LOP3.LUT R3, R26, 0xff, RZ, 0xc0, !PT ;  /* 0x000000ff1a037812 */ /* 0x000fe400078ec0ff */
[----:B------:R-:W-:-:S02]  /*15390*/  LOP3.LUT R24, R24, 0xff, RZ, 0xc0, !PT ;  /* 0x000000ff18187812 */ /* 0x000fc400078ec0ff */
[----:B-1----:R-:W-:Y:S02]  /*153a0*/  PRMT R37, R6, 0x7604, R7 ;  /* 0x0000760406257816 */ /* 0x002fe40000000007 */
[----:B------:R-:W-:Y:S02]  /*153b0*/  LOP3.LUT R4, R4, R199, RZ, 0x3c, !PT ;  /* 0x000000c704047212 */ /* 0x000fe400078e3cff */
[----:B------:R-:W-:Y:S02]  /*153c0*/  LOP3.LUT R5, R5, 0xffffe000, RZ, 0xc0, !PT ;  /* 0xffffe00005057812 */ /* 0x000fe400078ec0ff */
[----:B------:R-:W-:Y:S02]  /*153d0*/  SHF.R.U32.HI R6, RZ, 0x8, R30 ;  /* 0x00000008ff067819 */ /* 0x000fe4000001161e */
[----:B------:R-:W-:Y:S02]  /*153e0*/  PRMT R41, R3, 0x7604, R20 ;  /* 0x0000760403297816 */ /* 0x000fe40000000014 */
[----:B------:R-:W-:-:S02]  /*153f0*/  PRMT R45, R24, 0x7604, R25 ;  /* 0x00007604182d7816 */ /* 0x000fc40000000019 */
[----:B------:R-:W-:Y:S02]  /*15400*/  IADD3 R3, R4, R200, R5 ;  /* 0x000000c804037210 */ /* 0x000fe40007ffe005 */
[----:B------:R-:W-:Y:S02]  /*15410*/  SHF.R.U32.HI R24, RZ, 0x8, R10 ;  /* 0x00000008ff187819 */ /* 0x000fe4000001160a */
[----:B------:R-:W-:Y:S01]  /*15420*/  SHF.R.U32.HI R26, RZ, 0x8, R11 ;  /* 0x00000008ff1a7819 */ /* 0x000fe2000001160b */
[----:B------:R-:W-:Y:S01]  /*15430*/  IMAD.IADD R3, R16, 0x1, R3 ;  /* 0x0000000110037824 */ /* 0x000fe200078e0203 */
[----:B------:R-:W-:Y:S02]  /*15440*/  LOP3.LUT R7, R30, 0xff, RZ, 0xc0, !PT ;  /* 0x000000ff1e077812 */ /* 0x000fe400078ec0ff */
[----:B------:R-:W-:Y:S02]  /*15450*/  LOP3.LUT R6, R6, 0xff, RZ, 0xc0, !PT ;  /* 0x000000ff06067812 */ /* 0x000fe400078ec0ff */
        /* <DEDUP_REMOVED lines=8> */
[----:B------:R-:W0:Y:S01]  /*154e0*/  LDS.128 R4, [R235+0x14400] ;  /* 0x01440000eb047984 */ /* 0x000e220000000c00 */
[----:B------:R-:W-:Y:S02]  /*154f0*/  PRMT R49, R20, 0x7604, R25 ;  /* 0x0000760414317816 */ /* 0x000fe40000000019 */
        /* <DEDUP_REMOVED lines=8> */
[----:B------:R-:W-:Y:S02]  /*15580*/  SHF.R.U32.HI R40, RZ, 0x10, R31 ;  /* 0x00000010ff287819 */ /* 0x000fe4000001161f */
[----:B------:R-:W-:-:S02]  /*15590*/  LOP3.LUT R38, R38, 0xff, RZ, 0xc0, !PT ;  /* 0x000000ff26267812 */ /* 0x000fc400078ec0ff */
[----:B------:R-:W-:Y:S02]  /*155a0*/  PRMT R21, R20, 0x7054, R21 ;  /* 0x0000705414157816 */ /* 0x000fe40000000015 */
[----:B------:R-:W-:Y:S02]  /*155b0*/  PRMT R37, R36, 0x7054, R37 ;  /* 0x0000705424257816 */ /* 0x000fe40000000025 */
[----:B------:R-:W-:Y:S02]  /*155c0*/  LOP3.LUT R40, R40, 0xff, RZ, 0xc0, !PT ;  /* 0x000000ff28287812 */ /* 0x000fe400078ec0ff */
[----:B------:R-:W-:Y:S02]  /*155d0*/  PRMT R39, R38, 0x7054, R39 ;  /* 0x0000705426277816 */ /* 0x000fe40000000027 */
[----:B------:R-:W-:Y:S02]  /*155e0*/  SHF.R.U32.HI R20, RZ, 0x10, R8 ;  /* 0x00000010ff147819 */ /* 0x000fe40000011608 */
[----:B------:R-:W-:-:S02]  /*155f0*/  SHF.R.U32.HI R36, RZ, 0x10, R9 ;  /* 0x00000010ff247819 */ /* 0x000fc40000011609 */
[----:B------:R-:W-:Y:S02]  /*15600*/  SHF.R.U32.HI R38, RZ, 0x10, R10 ;  /* 0x00000010ff267819 */ /* 0x000fe4000001160a */
[----:B------:R-:W-:Y:S02]  /*15610*/  PRMT R43, R40, 0x7054, R41 ;  /* 0x00007054282b7816 */ /* 0x000fe40000000029 */
        /* <DEDUP_REMOVED lines=12> */
[----:B------:R-:W-:Y:S02]  /*156e0*/  PRMT R53, R40, 0x7054, R53 ;  /* 0x0000705428357816 */ /* 0x000fe40000000035 */
[----:B------:R-:W-:Y:S02]  /*156f0*/  LOP3.LUT R8, R51, 0xff000000, R10, 0xf8, !PT ;  /* 0xff00000033087812 */ /* 0x000fe400078ef80a */
[-C--:B0-----:R-:W-:Y:S02]  /*15700*/  F2FP.F16.E4M3.UNPACK_B R29, R7.reuse ;  /* 0x00000007ff1d723e */ /* 0x081fe400020006ff */
[----:B------:R-:W-:-:S02]  /*15710*/  F2FP.F16.E4M3.UNPACK_B R30, R7.H1 ;  /* 0x00000007ff1e723e */ /* 0x000fc400030006ff */
[----:B------:R-:W-:Y:S02]  /*15720*/  LOP3.LUT R40, R21, 0xff000000, R28, 0xf8, !PT ;  /* 0xff00000015287812 */ /* 0x000fe400078ef81c */
[-C--:B------:R-:W-:Y:S02]  /*15730*/  F2FP.F16.E4M3.UNPACK_B R7, R4.reuse ;  /* 0x00000004ff07723e */ /* 0x080fe400020006ff */
[----:B------:R-:W-:Y:S02]  /*15740*/  F2FP.F16.E4M3.UNPACK_B R10, R4.H1 ;  /* 0x00000004ff0a723e */ /* 0x000fe400030006ff */
[----:B------:R-:W-:Y:S02]  /*15750*/  LOP3.LUT R45, R43, 0xff000000, R31, 0xf8, !PT ;  /* 0xff0000002b2d7812 */ /* 0x000fe400078ef81f */
[-C--:B------:R-:W-:Y:S02]  /*15760*/  F2FP.F16.E4M3.UNPACK_B R4, R6.reuse ;  /* 0x00000006ff04723e */ /* 0x080fe400020006ff */
[----:B------:R-:W-:-:S02]  /*15770*/  F2FP.F16.E4M3.UNPACK_B R28, R6.H1 ;  /* 0x00000006ff1c723e */ /* 0x000fc400030006ff */
[----:B------:R-:W-:Y:S02]  /*15780*/  F2FP.F16.E4M3.UNPACK_B R43, R49 ;  /* 0x00000031ff2b723e */ /* 0x000fe400020006ff */
        /* <DEDUP_REMOVED lines=172> */
.L_x_2516:
[----:B------:R-:W-:Y:S05]  /*16250*/  BSYNC B1 ;  /* 0x0000000000017941 */ /* 0x000fea0003800000 */
.L_x_2515:
[----:B------:R-:W-:Y:S05]  /*16260*/  @P2 BRA `(.L_x_2497) ;  /* 0x0000000c00d82947 */ /* 0x000fea0003800000 */
[----:B0-2--5:R-:W-:Y:S02]  /*16270*/  SHF.R.U32.HI R4, RZ, 0x8, R32 ;  /* 0x00000008ff047819 */ /* 0x025fe40000011620 */
        /* <DEDUP_REMOVED lines=8> */
[----:B------:R-:W-:Y:S02]  /*16300*/  LOP3.LUT R7, R34, 0xff, RZ, 0xc0, !PT ;  /* 0x000000ff22077812 */ /* 0x000fe400078ec0ff */
[----:B------:R-:W-:Y:S01]  /*16310*/  LOP3.LUT R8, R8, 0xff, RZ, 0xc0, !PT ;  /* 0x000000ff08087812 */ /* 0x000fe200078ec0ff */
[----:B------:R-:W-:Y:S01]  /*16320*/  IMAD.SHL.U32 R4, R4, 0x800, RZ ;  /* 0x0000080004047824 */ /* 0x000fe200078e00ff */
[----:B------:R-:W-:Y:S02]  /*16330*/  LOP3.LUT R0, R198, 0x30, R3, 0xf8, !PT ;  /* 0x00000030c6007812 */ /* 0x000fe400078ef803 */
[----:B------:R-:W-:-:S02]  /*16340*/  PRMT R25, R8, 0x7604, R7 ;  /* 0x0000760408197816 */ /* 0x000fc40000000007 */
[----:B------:R-:W-:Y:S02]  /*16350*/  SHF.R.U32.HI R6, RZ, 0x8, R33 ;  /* 0x00000008ff067819 */ /* 0x000fe40000011621 */
[----:B------:R-:W-:Y:S02]  /*16360*/  SHF.R.U32.HI R8, RZ, 0x8, R12 ;  /* 0x00000008ff087819 */ /* 0x000fe4000001160c */
[----:B------:R-:W-:Y:S02]  /*16370*/  LOP3.LUT R0, R0, R199, RZ, 0x3c, !PT ;  /* 0x000000c700007212 */ /* 0x000fe400078e3cff */
[----:B------:R-:W-:Y:S02]  /*16380*/  LOP3.LUT R3, R4, 0xffffe000, RZ, 0xc0, !PT ;  /* 0xffffe00004037812 */ /* 0x000fe400078ec0ff */
[----:B------:R-:W-:Y:S02]  /*16390*/  LOP3.LUT R5, R33, 0xff, RZ, 0xc0, !PT ;  /* 0x000000ff21057812 */ /* 0x000fe400078ec0ff */
[----:B------:R-:W-:-:S02]  /*163a0*/  LOP3.LUT R6, R6, 0xff, RZ, 0xc0, !PT ;  /* 0x000000ff06067812 */ /* 0x000fc400078ec0ff */
[----:B------:R-:W-:Y:S02]  /*163b0*/  LOP3.LUT R7, R12, 0xff, RZ, 0xc0, !PT ;  /* 0x000000ff0c077812 */ /* 0x000fe400078ec0ff */
[----:B------:R-:W-:Y:S02]  /*163c0*/  LOP3.LUT R8, R8, 0xff, RZ, 0xc0, !PT ;  /* 0x000000ff08087812 */ /* 0x000fe400078ec0ff */
[----:B------:R-:W-:Y:S02]  /*163d0*/  IADD3 R3, R0, R200, R3 ;  /* 0x000000c800037210 */ /* 0x000fe40007ffe003 */
[----:B----4-:R-:W-:Y:S02]  /*163e0*/  PRMT R20, R6, 0x7604, R5 ;  /* 0x0000760406147816 */ /* 0x010fe40000000005 */
[----:B------:R-:W-:Y:S01]  /*163f0*/  PRMT R31, R8, 0x7604, R7 ;  /* 0x00007604081f7816 */ /* 0x000fe20000000007 */
[----:B------:R-:W-:Y:S01]  /*16400*/  IMAD.IADD R0, R16, 0x1, R3 ;  /* 0x0000000110007824 */ /* 0x000fe200078e0203 */
[----:B------:R-:W-:-:S02]  /*16410*/  SHF.R.U32.HI R6, RZ, 0x8, R35 ;  /* 0x00000008ff067819 */ /* 0x000fc40000011623 */
[----:B------:R-:W-:Y:S02]  /*16420*/  SHF.R.U32.HI R8, RZ, 0x8, R13 ;  /* 0x00000008ff087819 */ /* 0x000fe4000001160d */
        /* <DEDUP_REMOVED lines=14> */
[----:B------:R-:W-:Y:S02]  /*16510*/  SHF.R.U32.HI R3, RZ, 0x10, R33 ;  /* 0x00000010ff037819 */ /* 0x000fe40000011621 */
[----:B------:R-:W-:Y:S01]  /*16520*/  LOP3.LUT R27, R14, 0xff, RZ, 0xc0, !PT ;  /* 0x000000ff0e1b7812 */ /* 0x000fe200078ec0ff */
[----:B------:R-:W-:Y:S01]  /*16530*/  IMAD.U32 R29, R29, 0x10000, RZ ;  /* 0x000100001d1d7824 */ /* 0x000fe200078e00ff */
[----:B------:R-:W-:Y:S01]  /*16540*/  LOP3.LUT R28, R28, 0xff, RZ, 0xc0, !PT ;  /* 0x000000ff1c1c7812 */ /* 0x000fe200078ec0ff */
[----:B------:R-:W-:Y:S01]  /*16550*/  IMAD.U32 R3, R3, 0x10000, RZ ;  /* 0x0001000003037824 */ /* 0x000fe200078e00ff */
[----:B-1----:R-:W-:Y:S02]  /*16560*/  SHF.R.U32.HI R41, RZ, 0x10, R15 ;  /* 0x00000010ff297819 */ /* 0x002fe4000001160f */
[----:B------:R-:W-:Y:S02]  /*16570*/  PRMT R39, R28, 0x7604, R27 ;  /* 0x000076041c277816 */ /* 0x000fe4000000001b */
[----:B------:R-:W-:Y:S01]  /*16580*/  SHF.R.U32.HI R27, RZ, 0x10, R35 ;  /* 0x00000010ff1b7819 */ /* 0x000fe20000011623 */
[----:B------:R-:W-:Y:S01]  /*16590*/  IMAD.U32 R41, R41, 0x10000, RZ ;  /* 0x0001000029297824 */ /* 0x000fe200078e00ff */
[----:B------:R-:W-:-:S02]  /*165a0*/  LOP3.LUT R21, R21, 0xff0000, R32, 0xf8, !PT ;  /* 0x00ff000015157812 */ /* 0x000fc400078ef820 */
[----:B------:R-:W-:Y:S02]  /*165b0*/  LOP3.LUT R37, R26, 0xff0000, R29, 0xf8, !PT ;  /* 0x00ff00001a257812 */ /* 0x000fe400078ef81d */
[----:B------:R-:W-:Y:S02]  /*165c0*/  LOP3.LUT R3, R20, 0xff0000, R3, 0xf8, !PT ;  /* 0x00ff000014037812 */ /* 0x000fe400078ef803 */
[----:B------:R-:W-:Y:S02]  /*165d0*/  SHF.L.U32 R27, R27, 0x10, RZ ;  /* 0x000000101b1b7819 */ /* 0x000fe400000006ff */
        /* <DEDUP_REMOVED lines=8> */
[----:B0-----:R-:W-:-:S02]  /*16660*/  F2FP.F16.E4M3.UNPACK_B R21, R9 ;  /* 0x00000009ff15723e */ /* 0x001fc400020006ff */
        /* <DEDUP_REMOVED lines=182> */
.L_x_2497:
[----:B------:R-:W-:Y:S05]  /*171d0*/  BSYNC B0 ;  /* 0x0000000000007941 */ /* 0x000fea0003800000 */
.L_x_2490:
        /* <DEDUP_REMOVED lines=8> */
.L_x_2488:
[----:B0-23--:R-:W-:-:S05]  /*17260*/  IMAD.U32 R0, RZ, RZ, UR53 ;  /* 0x00000035ff007e24 */ /* 0x00dfca000f8e00ff */
[----:B------:R-:W-:-:S13]  /*17270*/  ISETP.NE.AND P1, PT, R0, 0x3, PT ;  /* 0x000000030000780c */ /* 0x000fda0003f25270 */
[----:B------:R-:W-:Y:S05]  /*17280*/  @!P1 BRA `(.L_x_2517) ;  /* 0x0000000000049947 */ /* 0x000fea0003800000 */
[----:B------:R-:W-:Y:S01]  /*17290*/  BPT.TRAP 0x1 ;  /* 0x000000040000795c */ /* 0x000fe20000300000 */
.L_x_2517:
[----:B-1----:R-:W-:Y:S01]  /*172a0*/  IMAD R3, R189, 0x8, R16 ;  /* 0x00000008bd037824 */ /* 0x002fe200078e0210 */
[----:B------:R-:W-:-:S04]  /*172b0*/  SHF.L.U32 R0, R190, 0x1f, RZ ;  /* 0x0000001fbe007819 */ /* 0x000fc800000006ff */
[----:B------:R0:W1:Y:S01]  /*172c0*/  SYNCS.PHASECHK.TRANS64.TRYWAIT P0, [R3+URZ+0x29830], R0 ;  /* 0x02983000030075a7 */ /* 0x000062000800017f */
[----:B------:R-:W-:Y:S05]  /*172d0*/  @!P1 BRA `(.L_x_2518) ;  /* 0x0000000000049947 */ /* 0x000fea0003800000 */
[----:B------:R-:W-:Y:S01]  /*172e0*/  BPT.TRAP 0x1 ;  /* 0x000000040000795c */ /* 0x000fe20000300000 */
.L_x_2518:
[----:B----45:R-:W2:Y:S02]  /*172f0*/  S2R R4, SR_TID.X ;  /* 0x0000000000047919 */ /* 0x030ea40000002100 */
[----:B--2---:R-:W-:-:S04]  /*17300*/  LOP3.LUT R4, R4, 0x7f, RZ, 0xc0, !PT ;  /* 0x0000007f04047812 */ /* 0x004fc800078ec0ff */
[----:B------:R-:W-:Y:S01]  /*17310*/  ISETP.NE.AND P2, PT, R4, RZ, PT ;  /* 0x000000ff0400720c */ /* 0x000fe20003f45270 */
[----:B-1----:R-:W-:-:S12]  /*17320*/  @P0 BRA `(.L_x_2519) ;  /* 0x0000000000080947 */ /* 0x002fd80003800000 */
[----:B------:R-:W1:Y:S02]  /*17330*/  SYNCS.PHASECHK.TRANS64.TRYWAIT P0, [R3+URZ+0x29830], R0 ;  /* 0x02983000030075a7 */ /* 0x000e64000800017f */
[----:B-1----:R-:W-:Y:S05]  /*17340*/  @!P0 BRA `(.L_x_2520) ;  /* 0x0000014c00048947 */ /* 0x002fea0003800000 */
.L_x_2519:
        /* <DEDUP_REMOVED lines=16> */
[----:B------:R-:W-:Y:S01]  /*17450*/  IMAD.MOV.U32 R11, RZ, RZ, -0x7fffffe0 ;  /* 0x80000020ff0b7424 */ /* 0x000fe200078e00ff */
[----:B------:R-:W-:Y:S01]  /*17460*/  UMOV UR9, UR25 ;  /* 0x0000001900097c82 */ /* 0x000fe20008000000 */
[----:B------:R-:W-:Y:S01]  /*17470*/  R2UR UR19, R9 ;  /* 0x00000000091372ca */ /* 0x000fe200000e0000 */
[----:B------:R-:W-:Y:S01]  /*17480*/  IMAD R6, R189, 0x780, R5 ;  /* 0x00000780bd067824 */ /* 0x000fe200078e0205 */
[----:B------:R-:W-:Y:S01]  /*17490*/  UMOV UR13, UR25 ;  /* 0x00000019000d7c82 */ /* 0x000fe20008000000 */
[----:B------:R-:W-:Y:S01]  /*174a0*/  R2UR UR11, R11 ;  /* 0x000000000b0b72ca */ /* 0x000fe200000e0000 */
[----:B------:R-:W-:Y:S01]  /*174b0*/  UMOV UR4, UR24 ;  /* 0x0000001800047c82 */ /* 0x000fe20008000000 */
[C---:B------:R-:W-:Y:S01]  /*174c0*/  VIADD R8, R6.reuse, 0x80 ;  /* 0x0000008006087836 */ /* 0x040fe20000000000 */
[C---:B------:R-:W-:Y:S01]  /*174d0*/  R2UR UR26, R6.reuse ;  /* 0x00000000061a72ca */ /* 0x040fe200000e0000 */
[----:B------:R-:W-:Y:S01]  /*174e0*/  UMOV UR16, UR24 ;  /* 0x0000001800107c82 */ /* 0x000fe20008000000 */
[----:B------:R-:W-:Y:S01]  /*174f0*/  VIADD R10, R6, 0x180 ;  /* 0x00000180060a7836 */ /* 0x000fe20000000000 */
[----:B------:R-:W-:Y:S01]  /*17500*/  UMOV UR8, UR24 ;  /* 0x0000001800087c82 */ /* 0x000fe20008000000 */
[----:B------:R-:W-:Y:S01]  /*17510*/  R2UR UR6, R8 ;  /* 0x00000000080672ca */ /* 0x000fe200000e0000 */
[----:B------:R-:W-:Y:S01]  /*17520*/  VIADD R8, R6, 0x100 ;  /* 0x0000010006087836 */ /* 0x000fe20000000000 */
[----:B------:R-:W-:Y:S01]  /*17530*/  UMOV UR12, UR24 ;  /* 0x00000018000c7c82 */ /* 0x000fe20008000000 */
[----:B------:R-:W-:Y:S01]  /*17540*/  R2UR UR10, R10 ;  /* 0x000000000a0a72ca */ /* 0x000fe200000e0000 */
[----:B------:R-:W-:Y:S01]  /*17550*/  IMAD.MOV.U32 R9, RZ, RZ, -0x7fffffe0 ;  /* 0x80000020ff097424 */ /* 0x000fe200078e00ff */
[----:B------:R-:W0:Y:S01]  /*17560*/  LDC R0, c[0x0][0x448] ;  /* 0x00011200ff007b82 */ /* 0x000e220000000800 */
[----:B------:R-:W-:Y:S01]  /*17570*/  R2UR UR18, R8 ;  /* 0x00000000081272ca */ /* 0x000fe200000e0000 */
[C---:B------:R-:W-:Y:S01]  /*17580*/  VIADD R10, R6.reuse, 0x2 ;  /* 0x00000002060a7836 */ /* 0x040fe20000000000 */
[----:B------:R-:W-:Y:S01]  /*17590*/  IADD3 R8, R6, 0x200, RZ ;  /* 0x0000020006087810 */ /* 0x000fe20007ffe0ff */
[----:B------:R-:W-:Y:S01]  /*175a0*/  QGMMA.64x32x32.F32.E4M3.E4M3 R88, gdesc[UR24], RZ, !UPT, gsb0 ;  /* 0x00600000185879f3 */ /* 0x000fe2000c0008ff */
[----:B------:R-:W-:Y:S01]  /*175b0*/  R2UR UR15, R9 ;  /* 0x00000000090f72ca */ /* 0x000fe200000e0000 */
[----:B------:R-:W-:Y:S01]  /*175c0*/  IMAD.MOV.U32 R11, RZ, RZ, -0x7fffffe0 ;  /* 0x80000020ff0b7424 */ /* 0x000fe200078e00ff */
[----:B------:R-:W-:Y:S01]  /*175d0*/  R2UR UR14, R8 ;  /* 0x00000000080e72ca */ /* 0x000fe200000e0000 */
[C---:B------:R-:W-:Y:S01]  /*175e0*/  VIADD R8, R6.reuse, 0x82 ;  /* 0x0000008206087836 */ /* 0x040fe20000000000 */
[----:B------:R-:W-:Y:S01]  /*175f0*/  MOV R9, 0x80000020 ;  /* 0x8000002000097802 */ /* 0x000fe20000000f00 */
[----:B------:R-:W-:-:S02]  /*17600*/  VIADD R12, R6, 0x582 ;  /* 0x00000582060c7836 */ /* 0x000fc40000000000 */
[----:B------:R-:W-:Y:S02]  /*17610*/  IMAD.MOV.U32 R13, RZ, RZ, -0x7fffffe0 ;  /* 0x80000020ff0d7424 */ /* 0x000fe400078e00ff */
[----:B------:R-:W-:Y:S02]  /*17620*/  VIADD R14, R6, 0x682 ;  /* 0x00000682060e7836 */ /* 0x000fe40000000000 */
[----:B------:R-:W-:Y:S02]  /*17630*/  IMAD.MOV.U32 R15, RZ, RZ, -0x7fffffe0 ;  /* 0x80000020ff0f7424 */ /* 0x000fe400078e00ff */
[----:B------:R-:W-:-:S05]  /*17640*/  @!P2 VIADD R3, R3, 0x29840 ;  /* 0x000298400303a836 */ /* 0x000fca0000000000 */
[----:B------:R-:W-:Y:S02]  /*17650*/  @!P2 PRMT R3, RZ, 0x654, R3 ;  /* 0x00000654ff03a816 */ /* 0x000fe40000000003 */
[----:B0-----:R-:W-:-:S13]  /*17660*/  ISETP.NE.AND P0, PT, R0, 0x1, PT ;  /* 0x000000010000780c */ /* 0x001fda0003f05270 */
[----:B------:R-:W0:Y:S01]  /*17670*/  @P0 LDC R7, c[0x0][0x44c] ;  /* 0x00011300ff070b82 */ /* 0x000e220000000800 */
[----:B------:R-:W-:Y:S02]  /*17680*/  WARPGROUP.DEPBAR.LE gsb0, 0x0 ;  /* 0x00008000000079c5 */ /* 0x000fe40000010000 */
[----:B------:R-:W-:-:S06]  /*17690*/  WARPGROUP.ARRIVE ;  /* 0x00000000000079c5 */ /* 0x000fcc0000000000 */
[----:B------:R-:W-:Y:S01]  /*176a0*/  QGMMA.64x32x32.F32.E4M3.E4M3 R72, gdesc[UR4], RZ, !UPT, gsb0 ;  /* 0x00600000044879f3 */ /* 0x000fe2000c0008ff */
[----:B------:R-:W-:Y:S01]  /*176b0*/  R2UR UR6, R10 ;  /* 0x000000000a0672ca */ /* 0x000fe200000e0000 */
[----:B------:R-:W-:Y:S01]  /*176c0*/  UIADD3 UR4, UR24, 0x2, URZ ;  /* 0x0000000218047890 */ /* 0x000fe2000fffe03f */
[----:B------:R-:W-:Y:S01]  /*176d0*/  R2UR UR7, R11 ;  /* 0x000000000b0772ca */ /* 0x000fe200000e0000 */
[----:B------:R-:W-:Y:S01]  /*176e0*/  UMOV UR5, 0x80000020 ;  /* 0x8000002000057882 */ /* 0x000fe20000000000 */
[----:B------:R-:W-:Y:S02]  /*176f0*/  VIADD R10, R6, 0x182 ;  /* 0x00000182060a7836 */ /* 0x000fe40000000000 */
[----:B------:R-:W-:Y:S01]  /*17700*/  IMAD.MOV.U32 R11, RZ, RZ, -0x7fffffe0 ;  /* 0x80000020ff0b7424 */ /* 0x000fe200078e00ff */
[----:B------:R-:W-:Y:S02]  /*17710*/  WARPGROUP.DEPBAR.LE gsb0, 0x0 ;  /* 0x00008000000079c5 */ /* 0x000fe40000010000 */
[----:B------:R-:W-:-:S06]  /*17720*/  WARPGROUP.ARRIVE ;  /* 0x00000000000079c5 */ /* 0x000fcc0000000000 */
[----:B------:R-:W-:Y:S01]  /*17730*/  QGMMA.64x32x32.F32.E4M3.E4M3 R56, gdesc[UR16], RZ, !UPT, gsb0 ;  /* 0x00600000103879f3 */ /* 0x000fe2000c0008ff */
[----:B------:R-:W-:Y:S01]  /*17740*/  UMOV UR16, UR4 ;  /* 0x0000000400107c82 */ /* 0x000fe20008000000 */
[----:B------:R-:W-:Y:S01]  /*17750*/  UMOV UR17, UR5 ;  /* 0x0000000500117c82 */ /* 0x000fe20008000000 */
[----:B------:R-:W-:Y:S02]  /*17760*/  WARPGROUP.DEPBAR.LE gsb0, 0x0 ;  /* 0x00008000000079c5 */ /* 0x000fe40000010000 */
[----:B------:R-:W-:-:S06]  /*17770*/  WARPGROUP.ARRIVE ;  /* 0x00000000000079c5 */ /* 0x000fcc0000000000 */
[----:B------:R-:W-:Y:S01]  /*17780*/  QGMMA.64x32x32.F32.E4M3.E4M3 R40, gdesc[UR8], RZ, !UPT, gsb0 ;  /* 0x00600000082879f3 */ /* 0x000fe2000c0008ff */
[----:B------:R-:W-:Y:S01]  /*17790*/  UIADD3 UR8, UR24, 0x200, URZ ;  /* 0x0000020018087890 */ /* 0x000fe2000fffe03f */
[----:B------:R-:W-:Y:S02]  /*177a0*/  UMOV UR9, 0x80000020 ;  /* 0x8000002000097882 */ /* 0x000fe40000000000 */
[----:B------:R-:W-:-:S04]  /*177b0*/  UMOV UR21, UR9 ;  /* 0x0000000900157c82 */ /* 0x000fc80008000000 */
[----:B------:R-:W-:Y:S01]  /*177c0*/  UMOV UR20, UR8 ;  /* 0x0000000800147c82 */ /* 0x000fe20008000000 */
        /* <DEDUP_REMOVED lines=8> */
[----:B------:R-:W-:-:S04]  /*17850*/  IADD3 R10, R6, 0x280, RZ ;  /* 0x00000280060a7810 */ /* 0x000fc80007ffe0ff */
[----:B------:R-:W-:Y:S02]  /*17860*/  R2UR UR10, R10 ;  /* 0x000000000a0a72ca */ /* 0x000fe400000e0000 */
[----:B------:R-:W-:Y:S01]  /*17870*/  R2UR UR11, R11 ;  /* 0x000000000b0b72ca */ /* 0x000fe200000e0000 */
[----:B------:R-:W-:Y:S01]  /*17880*/  IMAD.MOV.U32 R11, RZ, RZ, -0x7fffffe0 ;  /* 0x80000020ff0b7424 */ /* 0x000fe200078e00ff */
[----:B------:R-:W-:Y:S01]  /*17890*/  IADD3 R10, R6, 0x400, RZ ;  /* 0x00000400060a7810 */ /* 0x000fe20007ffe0ff */
        /* <DEDUP_REMOVED lines=8> */
[----:B------:R-:W-:-:S09]  /*17920*/  WARPGROUP.ARRIVE ;  /* 0x00000000000079c5 */ /* 0x000fd20000000000 */
        /* <DEDUP_REMOVED lines=15> */
[----:B------:R-:W-:Y:S01]  /*17a20*/  UIADD3 UR12, UR24, 0x202, URZ ;  /* 0x00000202180c7890 */ /* 0x000fe2000fffe03f */
[----:B------:R-:W-:Y:S02]  /*17a30*/  UMOV UR13, 0x80000020 ;  /* 0x80000020000d7882 */ /* 0x000fe40000000000 */
[----:B------:R-:W-:-:S04]  /*17a40*/  UMOV UR29, UR13 ;  /* 0x0000000d001d7c82 */ /* 0x000fc80008000000 */
        /* <DEDUP_REMOVED lines=8> */
[----:B------:R-:W-:Y:S01]  /*17ad0*/  VIADD R10, R6, 0x282 ;  /* 0x00000282060a7836 */ /* 0x000fe20000000000 */
[----:B------:R-:W-:-:S04]  /*17ae0*/  MOV R11, 0x80000020 ;  /* 0x80000020000b7802 */ /* 0x000fc80000000f00 */
        /* <DEDUP_REMOVED lines=55> */
[----:B------:R-:W-:Y:S02]  /*17e60*/  R2UR UR14, R8 ;  /* 0x00000000080e72ca */ /* 0x000fe400000e0000 */
[----:B------:R-:W-:Y:S01]  /*17e70*/  R2UR UR15, R9 ;  /* 0x00000000090f72ca */ /* 0x000fe200000e0000 */
[----:B------:R-:W-:Y:S01]  /*17e80*/  IMAD.MOV.U32 R9, RZ, RZ, -0x7fffffe0 ;  /* 0x80000020ff097424 */ /* 0x000fe200078e00ff */
[----:B------:R-:W-:-:S04]  /*17e90*/  IADD3 R8, R6, 0x482, RZ ;  /* 0x0000048206087810 */ /* 0x000fc80007ffe0ff */
[----:B------:R-:W-:Y:S01]  /*17ea0*/  R2UR UR30, R8 ;  /* 0x00000000081e72ca */ /* 0x000fe200000e0000 */
[----:B------:R-:W-:Y:S01]  /*17eb0*/  VIADD R8, R6, 0x580 ;  /* 0x0000058006087836 */ /* 0x000fe20000000000 */
[----:B------:R-:W-:Y:S02]  /*17ec0*/  R2UR UR31, R9 ;  /* 0x00000000091f72ca */ /* 0x000fe400000e0000 */
[----:B------:R-:W-:Y:S01]  /*17ed0*/  MOV R9, 0x80000020 ;  /* 0x8000002000097802 */ /* 0x000fe20000000f00 */
        /* <DEDUP_REMOVED lines=18> */
[----:B------:R-:W-:Y:S01]  /*18000*/  IMAD.IADD R10, R211, 0x1, R203 ;  /* 0x00000001d30a7824 */ /* 0x000fe200078e02cb */
[----:B------:R-:W-:-:S03]  /*18010*/  R2UR UR23, R11 ;  /* 0x000000000b1772ca */ /* 0x000fc600000e0000 */
[----:B0-----:R-:W-:Y:S01]  /*18020*/  @P0 IMAD.HI.U32 R0, R10, R7, RZ ;  /* 0x000000070a000227 */ /* 0x001fe200078e00ff */
[----:B------:R-:W-:-:S05]  /*18030*/  MOV R7, 0xffffff60 ;  /* 0xffffff6000077802 */ /* 0x000fca0000000f00 */
[----:B------:R-:W-:-:S04]  /*18040*/  IMAD R7, R162, R7, 0xa1 ;  /* 0x000000a1a2077424 */ /* 0x000fc800078e0207 */
[----:B------:R-:W-:Y:S01]  /*18050*/  IMAD R7, R210, -0x2, R7 ;  /* 0xfffffffed2077824 */ /* 0x000fe200078e0207 */
        /* <DEDUP_REMOVED lines=15> */
[C---:B------:R-:W-:Y:S01]  /*18150*/  VIADD R8, R6.reuse, 0x602 ;  /* 0x0000060206087836 */ /* 0x040fe20000000000 */
[----:B------:R-:W-:Y:S02]  /*18160*/  R2UR UR35, R9 ;  /* 0x00000000092372ca */ /* 0x000fe400000e0000 */
[----:B------:R-:W0:Y:S01]  /*18170*/  @P0 LDC R9, c[0x0][0x450] ;  /* 0x00011400ff090b82 */ /* 0x000e220000000800 */
[----:B------:R-:W-:Y:S02]  /*18180*/  IADD3 R6, R6, 0x702, RZ ;  /* 0x0000070206067810 */ /* 0x000fe40007ffe0ff */
[----:B0-----:R-:W-:Y:S01]  /*18190*/  @P0 SHF.R.U32.HI R10, RZ, R9, R0 ;  /* 0x00000009ff0a0219 */ /* 0x001fe20000011600 */
[----:B------:R-:W-:Y:S02]  /*181a0*/  IMAD.MOV.U32 R9, RZ, RZ, -0x7fffffe0 ;  /* 0x80000020ff097424 */ /* 0x000fe400078e00ff */
[----:B------:R-:W-:-:S02]  /*181b0*/  IMAD R0, R162, -0xa0, R205 ;  /* 0xffffff60a2007824 */ /* 0x000fc400078e02cd */
[----:B------:R-:W0:Y:S02]  /*181c0*/  SHFL.IDX PT, R4, R10, RZ, 0x1c1f ;  /* 0x001c1fff0a047589 */ /* 0x000e2400000e0000 */
[----:B------:R-:W-:Y:S02]  /*181d0*/  VIADD R11, R0, 0xa0 ;  /* 0x000000a0000b7836 */ /* 0x000fe40000000000 */
[----:B------:R-:W-:Y:S02]  /*181e0*/  SHFL.IDX PT, R10, R10, 0x1, 0x1c1f ;  /* 0x003c1f000a0a7f89 */ /* 0x000fe400000e0000 */
[----:B------:R-:W-:Y:S01]  /*181f0*/  IMAD R11, R210, -0x2, R11 ;  /* 0xfffffffed20b7824 */ /* 0x000fe200078e020b */
        /* <DEDUP_REMOVED lines=12> */
[----:B------:R-:W-:Y:S02]  /*182c0*/  R2UR UR22, R12 ;  /* 0x000000000c1672ca */ /* 0x000fe400000e0000 */
[----:B------:R-:W-:Y:S02]  /*182d0*/  R2UR UR23, R13 ;  /* 0x000000000d1772ca */ /* 0x000fe400000e0000 */
[----:B------:R-:W-:-:S04]  /*182e0*/  IADD3 R12, -R204, R7, R205 ;  /* 0x00000007cc0c7210 */ /* 0x000fc80007ffe1cd */
[----:B0-----:R-:W-:-:S04]  /*182f0*/  VIADDMNMX R0, R4, R12, R11, PT ;  /* 0x0000000c04007246 */ /* 0x001fc8000380010b */
[C---:B------:R-:W-:Y:S02]  /*18300*/  ISETP.GT.AND P4, PT, R0.reuse, RZ, PT ;  /* 0x000000ff0000720c */ /* 0x040fe40003f84270 */
[C---:B------:R-:W-:Y:S02]  /*18310*/  ISETP.GT.AND P5, PT, R0.reuse, 0x1, PT ;  /* 0x000000010000780c */ /* 0x040fe40003fa4270 */
[----:B------:R-:W-:Y:S01]  /*18320*/  ISETP.GT.AND P3, PT, R0, 0x8, PT ;  /* 0x000000080000780c */ /* 0x000fe20003f64270 */
[----:B------:R-:W-:Y:S02]  /*18330*/  WARPGROUP.DEPBAR.LE gsb0, 0x0 ;  /* 0x00008000000079c5 */ /* 0x000fe40000010000 */
[----:B------:R-:W-:Y:S01]  /*18340*/  WARPGROUP.ARRIVE ;  /* 0x00000000000079c5 */ /* 0x000fe20000000000 */
[----:B------:R-:W-:Y:S02]  /*18350*/  FSEL R4, R88, -INF , P4 ;  /* 0xff80000058047808 */ /* 0x000fe40002000000 */
[----:B------:R-:W-:-:S02]  /*18360*/  FSEL R104, R89, -INF , P5 ;  /* 0xff80000059687808 */ /* 0x000fc40002800000 */
[----:B------:R-:W-:Y:S01]  /*18370*/  ISETP.GT.AND P4, PT, R0, 0x9, PT ;  /* 0x000000090000780c */ /* 0x000fe20003f84270 */
[----:B------:R-:W-:Y:S01]  /*18380*/  QGMMA.64x32x32.F32.E4M3.E4M3 R72, gdesc[UR20], R72, gsb0 ;  /* 0x00600000144879f3 */ /* 0x000fe20008000848 */
[----:B------:R-:W-:Y:S02]  /*18390*/  R2UR UR22, R8 ;  /* 0x00000000081672ca */ /* 0x000fe400000e0000 */
[----:B------:R-:W-:Y:S02]  /*183a0*/  R2UR UR23, R9 ;  /* 0x00000000091772ca */ /* 0x000fe400000e0000 */
        /* <DEDUP_REMOVED lines=16> */
[----:B------:R-:W-:Y:S01]  /*184b0*/  ISETP.GT.AND P4, PT, R0, 0x21, PT ;  /* 0x000000210000780c */ /* 0x000fe20003f84270 */
[----:B------:R-:W-:Y:S02]  /*184c0*/  WARPGROUP.DEPBAR.LE gsb0, 0x0 ;  /* 0x00008000000079c5 */ /* 0x000fe40000010000 */
[----:B------:R-:W-:Y:S01]  /*184d0*/  WARPGROUP.ARRIVE ;  /* 0x00000000000079c5 */ /* 0x000fe20000000000 */
[----:B------:R-:W-:Y:S02]  /*184e0*/  FSEL R89, R72, -INF , P3 ;  /* 0xff80000048597808 */ /* 0x000fe40001800000 */
[----:B------:R-:W-:-:S03]  /*184f0*/  ISETP.GT.AND P3, PT, R0, 0x28, PT ;  /* 0x000000280000780c */ /* 0x000fc60003f64270 */
[----:B------:R-:W-:Y:S01]  /*18500*/  QGMMA.64x32x32.F32.E4M3.E4M3 R56, gdesc[UR20], R56, gsb0 ;  /* 0x00600000143879f3 */ /* 0x000fe20008000838 */
[----:B------:R-:W-:Y:S02]  /*18510*/  R2UR UR22, R14 ;  /* 0x000000000e1672ca */ /* 0x000fe400000e0000 */
[----:B------:R-:W-:Y:S02]  /*18520*/  R2UR UR23, R15 ;  /* 0x000000000f1772ca */ /* 0x000fe400000e0000 */
[----:B------:R-:W-:Y:S02]  /*18530*/  FMNMX.FTZ R14, R100, R7, !PT ;  /* 0x00000007640e7209 */ /* 0x000fe40007810000 */
[----:B------:R-:W-:Y:S02]  /*18540*/  FSEL R15, R73, -INF , P4 ;  /* 0xff800000490f7808 */ /* 0x000fe40002000000 */
[----:B------:R-:W-:Y:S02]  /*18550*/  FMNMX.FTZ R14, R101, R14, !PT ;  /* 0x0000000e650e7209 */ /* 0x000fe40007810000 */
[----:B------:R-:W-:-:S02]  /*18560*/  ISETP.GT.AND P4, PT, R0, 0x29, PT ;  /* 0x000000290000780c */ /* 0x000fc40003f84270 */
[----:B------:R-:W-:Y:S02]  /*18570*/  FMNMX.FTZ R14, R89, R14, !PT ;  /* 0x0000000e590e7209 */ /* 0x000fe40007810000 */
[----:B------:R-:W-:Y:S02]  /*18580*/  FSEL R93, R76, -INF , P3 ;  /* 0xff8000004c5d7808 */ /* 0x000fe40001800000 */
[----:B------:R-:W-:Y:S02]  /*18590*/  FMNMX.FTZ R14, R15, R14, !PT ;  /* 0x0000000e0f0e7209 */ /* 0x000fe40007810000 */
[----:B------:R-:W-:Y:S02]  /*185a0*/  ISETP.GT.AND P3, PT, R0, 0x30, PT ;  /* 0x000000300000780c */ /* 0x000fe40003f64270 */
[----:B------:R-:W-:Y:S02]  /*185b0*/  FSEL R72, R77, -INF , P4 ;  /* 0xff8000004d487808 */ /* 0x000fe40002000000 */
[----:B------:R-:W-:-:S02]  /*185c0*/  FMNMX.FTZ R7, R93, R14, !PT ;  /* 0x0000000e5d077209 */ /* 0x000fc40007810000 */
[----:B------:R-:W-:Y:S02]  /*185d0*/  ISETP.GT.AND P4, PT, R0, 0x31, PT ;  /* 0x000000310000780c */ /* 0x000fe40003f84270 */
[----:B------:R-:W-:Y:S02]  /*185e0*/  FSEL R88, R80, -INF , P3 ;  /* 0xff80000050587808 */ /* 0x000fe40001800000 */
[----:B------:R-:W-:Y:S01]  /*185f0*/  FMNMX.FTZ R9, R72, R7, !PT ;  /* 0x0000000748097209 */ /* 0x000fe20007810000 */
[----:B------:R-:W-:Y:S01]  /*18600*/  IMAD.MOV.U32 R7, RZ, RZ, -0x7fffffe0 ;  /* 0x80000020ff077424 */ /* 0x000fe200078e00ff */
[----:B------:R-:W-:Y:S02]  /*18610*/  ISETP.GT.AND P3, PT, R0, 0x38, PT ;  /* 0x000000380000780c */ /* 0x000fe40003f64270 */
[----:B------:R-:W-:Y:S02]  /*18620*/  FSEL R80, R81, -INF , P4 ;  /* 0xff80000051507808 */ /* 0x000fe40002000000 */
[----:B------:R-:W-:-:S02]  /*18630*/  FMNMX.FTZ R9, R88, R9, !PT ;  /* 0x0000000958097209 */ /* 0x000fc40007810000 */
[----:B------:R-:W-:Y:S02]  /*18640*/  ISETP.GT.AND P4, PT, R0, 0x39, PT ;  /* 0x000000390000780c */ /* 0x000fe40003f84270 */
[----:B------:R-:W-:Y:S02]  /*18650*/  FSEL R84, R84, -INF , P3 ;  /* 0xff80000054547808 */ /* 0x000fe40001800000 */
[----:B------:R-:W-:Y:S02]  /*18660*/  FMNMX.FTZ R9, R80, R9, !PT ;  /* 0x0000000950097209 */ /* 0x000fe40007810000 */
[C---:B------:R-:W-:Y:S02]  /*18670*/  ISETP.GT.AND P3, PT, R0.reuse, 0x40, PT ;  /* 0x000000400000780c */ /* 0x040fe40003f64270 */
        /* <DEDUP_REMOVED lines=8> */
[----:B------:R-:W-:Y:S02]  /*18700*/  R2UR UR22, R6 ;  /* 0x00000000061672ca */ /* 0x000fe400000e0000 */
[----:B------:R-:W-:Y:S02]  /*18710*/  R2UR UR23, R7 ;  /* 0x00000000071772ca */ /* 0x000fe400000e0000 */
        /* <DEDUP_REMOVED lines=29> */
[----:B------:R-:W-:Y:S02]  /*188f0*/  FMNMX.FTZ R6, R60, R7, !PT ;  /* 0x000000073c067209 */ /* 0x000fe40007810000 */
[----:B------:R-:W-:Y:S02]  /*18900*/  ISETP.GT.AND P4, PT, R0, 0x69, PT ;  /* 0x000000690000780c */ /* 0x000fe40003f84270 */
[----:B------:R-:W-:Y:S02]  /*18910*/  FSEL R41, R44, -INF , P3 ;  /* 0xff8000002c297808 */ /* 0x000fe40001800000 */
[----:B------:R-:W-:-:S02]  /*18920*/  FMNMX.FTZ R6, R57, R6, !PT ;  /* 0x0000000639067209 */ /* 0x000fc40007810000 */
[C---:B------:R-:W-:Y:S02]  /*18930*/  ISETP.GT.AND P3, PT, R0.reuse, 0x70, PT ;  /* 0x000000700000780c */ /* 0x040fe40003f64270 */
        /* <DEDUP_REMOVED lines=17> */
[----:B------:R-:W-:Y:S01]  /*18a50*/  FSEL R24, R24, -INF , P3 ;  /* 0xff80000018187808 */ /* 0x000fe20001800000 */
[----:B------:R0:W-:Y:S01]  /*18a60*/  @!P2 SYNCS.ARRIVE.TRANS64.RED.A1T0 RZ, [R3+URZ], RZ ;  /* 0x000000ff03ffa9a7 */ /* 0x0001e2000810043f */
        /* <DEDUP_REMOVED lines=18> */
[----:B------:R-:W-:-:S02]  /*18b90*/  FSEL R52, R37, -INF , P4 ;  /* 0xff80000025347808 */ /* 0x000fc40002000000 */
[----:B------:R-:W-:-:S04]  /*18ba0*/  FMNMX.FTZ R7, R36, R7, !PT ;  /* 0x0000000724077209 */ /* 0x000fc80007810000 */
[----:B------:R-:W-:-:S05]  /*18bb0*/  FMNMX.FTZ R7, R52, R7, !PT ;  /* 0x0000000734077209 */ /* 0x000fca0007810000 */
[----:B------:R-:W1:Y:S02]  /*18bc0*/  SHFL.BFLY PT, R0, R7, 0x2, 0x1f ;  /* 0x0c401f0007007f89 */ /* 0x000e6400000e0000 */
[----:B-1----:R-:W-:-:S05]  /*18bd0*/  FMNMX.FTZ R6, R7, R0, !PT ;  /* 0x0000000007067209 */ /* 0x002fca0007810000 */
[----:B------:R-:W1:Y:S02]  /*18be0*/  SHFL.BFLY PT, R9, R6, 0x1, 0x1f ;  /* 0x0c201f0006097f89 */ /* 0x000e6400000e0000 */
[----:B-1----:R-:W-:-:S04]  /*18bf0*/  FMNMX.FTZ R0, R6, R9, !PT ;  /* 0x0000000906007209 */ /* 0x002fc80007810000 */
[----:B------:R-:W-:Y:S01]  /*18c00*/  FSETP.NEU.FTZ.AND P3, PT, R0, -INF , PT ;  /* 0xff8000000000780b */ /* 0x000fe20003f7d000 */
[----:B------:R-:W-:-:S05]  /*18c10*/  FFMA.FTZ R21, R2, R0, -8 ;  /* 0xc100000002157423 */ /* 0x000fca0000010000 */
[----:B------:R-:W-:-:S05]  /*18c20*/  FSEL R21, R21, RZ, P3 ;  /* 0x000000ff15157208 */ /* 0x000fca0001800000 */
[----:B------:R-:W-:Y:S01]  /*18c30*/  FFMA.FTZ R13, R2, R92, -R21 ;  /* 0x0000005c020d7223 */ /* 0x000fe20000010815 */
[----:B------:R-:W-:Y:S01]  /*18c40*/  VIADDMNMX R92, R10, R12, R11, PT ;  /* 0x0000000c0a5c7246 */ /* 0x000fe2000380010b */
[C-C-:B------:R-:W-:Y:S01]  /*18c50*/  FFMA.FTZ R89, R2.reuse, R89, -R21.reuse ;  /* 0x0000005902597223 */ /* 0x140fe20000010815 */
[----:B------:R-:W-:-:S01]  /*18c60*/  FFMA.FTZ R29, R2, R93, -R21 ;  /* 0x0000005d021d7223 */ /* 0x000fc20000010815 */
[----:B------:R1:W-:Y:S01]  /*18c70*/  MUFU.EX2 R6, R13 ;  /* 0x0000000d00067308 */ /* 0x0003e20000000800 */
[----:B------:R-:W-:Y:S01]  /*18c80*/  ISETP.GT.AND P4, PT, R92, RZ, PT ;  /* 0x000000ff5c00720c */ /* 0x000fe20003f84270 */
[--C-:B------:R-:W-:Y:S01]  /*18c90*/  FFMA.FTZ R129, R2, R40, -R21.reuse ;  /* 0x0000002802817223 */ /* 0x100fe20000010815 */
[----:B------:R-:W-:Y:S01]  /*18ca0*/  ISETP.GT.AND P5, PT, R92, 0x1, PT ;  /* 0x000000015c00780c */ /* 0x000fe20003fa4270 */
[--C-:B------:R-:W-:Y:S01]  /*18cb0*/  FFMA.FTZ R4, R2, R4, -R21.reuse ;  /* 0x0000000402047223 */ /* 0x100fe20000010815 */
[----:B------:R-:W-:Y:S01]  /*18cc0*/  ISETP.GT.AND P3, PT, R92, 0x8, PT ;  /* 0x000000085c00780c */ /* 0x000fe20003f64270 */
[--C-:B------:R-:W-:Y:S01]  /*18cd0*/  FFMA.FTZ R104, R2, R104, -R21.reuse ;  /* 0x0000006802687223 */ /* 0x100fe20000010815 */
[----:B------:R-:W-:Y:S01]  /*18ce0*/  FSEL R37, R90, -INF , P4 ;  /* 0xff8000005a257808 */ /* 0x000fe20002000000 */
[C-C-:B------:R-:W-:Y:S01]  /*18cf0*/  FFMA.FTZ R9, R2.reuse, R8, -R21.reuse ;  /* 0x0000000802097223 */ /* 0x140fe20000010815 */
[----:B------:R-:W-:Y:S01]  /*18d00*/  FSEL R91, R91, -INF , P5 ;  /* 0xff8000005b5b7808 */ /* 0x000fe20002800000 */
[--C-:B-1----:R-:W-:Y:S01]  /*18d10*/  FFMA.FTZ R13, R2, R101, -R21.reuse ;  /* 0x00000065020d7223 */ /* 0x102fe20000010815 */
[----:B------:R-:W-:Y:S01]  /*18d20*/  ISETP.GT.AND P4, PT, R92, 0x9, PT ;  /* 0x000000095c00780c */ /* 0x000fe20003f84270 */
[----:B------:R-:W-:Y:S01]  /*18d30*/  MUFU.EX2 R4, R4 ;  /* 0x0000000400047308 */ /* 0x000fe20000000800 */
[----:B------:R-:W-:Y:S01]  /*18d40*/  FSEL R49, R94, -INF , P3 ;  /* 0xff8000005e317808 */ /* 0x000fe20001800000 */
[C-C-:B------:R-:W-:Y:S01]  /*18d50*/  FFMA.FTZ R8, R2.reuse, R96, -R21.reuse ;  /* 0x0000006002087223 */ /* 0x140fe20000010815 */
[----:B------:R-:W-:Y:S01]  /*18d60*/  FMNMX.FTZ R12, R37, R91, !PT ;  /* 0x0000005b250c7209 */ /* 0x000fe20007810000 */
[--C-:B------:R-:W-:Y:S01]  /*18d70*/  FFMA.FTZ R106, R2, R106, -R21.reuse ;  /* 0x0000006a026a7223 */ /* 0x100fe20000010815 */
[----:B------:R-:W-:Y:S01]  /*18d80*/  ISETP.GT.AND P3, PT, R92, 0x10, PT ;  /* 0x000000105c00780c */ /* 0x000fe20003f64270 */
[C-C-:B------:R-:W-:Y:S01]  /*18d90*/  FFMA.FTZ R10, R2.reuse, R100, -R21.reuse ;  /* 0x00000064020a7223 */ /* 0x140fe20000010815 */
[----:B------:R-:W-:Y:S01]  /*18da0*/  FSEL R95, R95, -INF , P4 ;  /* 0xff8000005f5f7808 */ /* 0x000fe20002000000 */
[----:B------:R-:W-:Y:S01]  /*18db0*/  MUFU.EX2 R7, R104 ;  /* 0x0000006800077308 */ /* 0x000fe20000000800 */
[----:B------:R-:W-:Y:S01]  /*18dc0*/  FMNMX.FTZ R12, R49, R12, !PT ;  /* 0x0000000c310c7209 */ /* 0x000fe20007810000 */
[--C-:B------:R-:W-:Y:S01]  /*18dd0*/  FFMA.FTZ R15, R2, R15, -R21.reuse ;  /* 0x0000000f020f7223 */ /* 0x100fe20000010815 */
[----:B------:R-:W-:Y:S01]  /*18de0*/  ISETP.GT.AND P4, PT, R92, 0x11, PT ;  /* 0x000000115c00780c */ /* 0x000fe20003f84270 */
[--C-:B------:R-:W-:Y:S01]  /*18df0*/  FFMA.FTZ R72, R2, R72, -R21.reuse ;  /* 0x0000004802487223 */ /* 0x100fe20000010815 */
[----:B------:R-:W-:Y:S01]  /*18e00*/  FSEL R53, R98, -INF , P3 ;  /* 0xff80000062357808 */ /* 0x000fe20001800000 */
[--C-:B------:R-:W-:Y:S01]  /*18e10*/  FFMA.FTZ R45, R2, R88, -R21.reuse ;  /* 0x00000058022d7223 */ /* 0x100fe20000010815 */
[----:B------:R-:W-:Y:S01]  /*18e20*/  FMNMX.FTZ R90, R95, R12, !PT ;  /* 0x0000000c5f5a7209 */ /* 0x000fe20007810000 */
[----:B------:R-:W1:Y:S01]  /*18e30*/  MUFU.EX2 R9, R9 ;  /* 0x0000000900097308 */ /* 0x000e620000000800 */
[----:B------:R-:W-:Y:S01]  /*18e40*/  ISETP.GT.AND P3, PT, R92, 0x18, PT ;  /* 0x000000185c00780c */ /* 0x000fe20003f64270 */
[C-C-:B------:R-:W-:Y:S01]  /*18e50*/  FFMA.FTZ R24, R2.reuse, R24, -R21.reuse ;  /* 0x0000001802187223 */ /* 0x140fe20000010815 */
[----:B------:R-:W-:Y:S01]  /*18e60*/  FSEL R99, R99, -INF , P4 ;  /* 0xff80000063637808 */ /* 0x000fe20002000000 */
[C-C-:B------:R-:W-:Y:S01]  /*18e70*/  FFMA.FTZ R25, R2.reuse, R25, -R21.reuse ;  /* 0x0000001902197223 */ /* 0x140fe20000010815 */
[----:B------:R-:W-:Y:S01]  /*18e80*/  FMNMX.FTZ R90, R53, R90, !PT ;  /* 0x0000005a355a7209 */ /* 0x000fe20007810000 */
[--C-:B------:R-:W-:Y:S01]  /*18e90*/  FFMA.FTZ R28, R2, R28, -R21.reuse ;  /* 0x0000001c021c7223 */ /* 0x100fe20000010815 */
[----:B------:R-:W-:Y:S01]  /*18ea0*/  ISETP.GT.AND P4, PT, R92, 0x19, PT ;  /* 0x000000195c00780c */ /* 0x000fe20003f84270 */
[----:B------:R2:W-:Y:S01]  /*18eb0*/  MUFU.EX2 R12, R89 ;  /* 0x00000059000c7308 */ /* 0x0005e20000000800 */
[----:B------:R-:W-:Y:S01]  /*18ec0*/  FSEL R81, R102, -INF , P3 ;  /* 0xff80000066517808 */ /* 0x000fe20001800000 */
[C-C-:B------:R-:W-:Y:S01]  /*18ed0*/  FFMA.FTZ R32, R2.reuse, R32, -R21.reuse ;  /* 0x0000002002207223 */ /* 0x140fe20000010815 */
[----:B------:R-:W-:Y:S01]  /*18ee0*/  FMNMX.FTZ R90, R99, R90, !PT ;  /* 0x0000005a635a7209 */ /* 0x000fe20007810000 */
[C-C-:B------:R-:W-:Y:S01]  /*18ef0*/  FFMA.FTZ R33, R2.reuse, R33, -R21.reuse ;  /* 0x0000002102217223 */ /* 0x140fe20000010815 */
[----:B------:R-:W-:Y:S01]  /*18f00*/  FSEL R103, R103, -INF , P4 ;  /* 0xff80000067677808 */ /* 0x000fe20002000000 */
[----:B------:R-:W-:Y:S01]  /*18f10*/  FFMA.FTZ R36, R2, R36, -R21 ;  /* 0x0000002402247223 */ /* 0x000fe20000010815 */
[----:B------:R-:W-:Y:S01]  /*18f20*/  ISETP.GT.AND P3, PT, R92, 0x20, PT ;  /* 0x000000205c00780c */ /* 0x000fe20003f64270 */
[----:B------:R-:W-:Y:S01]  /*18f30*/  MUFU.EX2 R8, R8 ;  /* 0x0000000800087308 */ /* 0x000fe20000000800 */
[----:B------:R-:W-:-:S02]  /*18f40*/  FMNMX.FTZ R90, R81, R90, !PT ;  /* 0x0000005a515a7209 */ /* 0x000fc40007810000 */
[----:B------:R-:W-:Y:S02]  /*18f50*/  ISETP.GT.AND P4, PT, R92, 0x21, PT ;  /* 0x000000215c00780c */ /* 0x000fe40003f84270 */
[----:B--2---:R-:W-:Y:S01]  /*18f60*/  FSEL R89, R74, -INF , P3 ;  /* 0xff8000004a597808 */ /* 0x004fe20001800000 */
[----:B------:R-:W-:Y:S01]  /*18f70*/  FFMA.FTZ R74, R2, R80, -R21 ;  /* 0x00000050024a7223 */ /* 0x000fe20000010815 */
[----:B------:R-:W-:Y:S01]  /*18f80*/  FMNMX.FTZ R90, R103, R90, !PT ;  /* 0x0000005a675a7209 */ /* 0x000fe20007810000 */
[----:B------:R-:W-:Y:S01]  /*18f90*/  MUFU.EX2 R11, R106 ;  /* 0x0000006a000b7308 */ /* 0x000fe20000000800 */
[----:B------:R-:W-:Y:S02]  /*18fa0*/  ISETP.GT.AND P3, PT, R92, 0x28, PT ;  /* 0x000000285c00780c */ /* 0x000fe40003f64270 */
[----:B------:R-:W-:Y:S02]  /*18fb0*/  FSEL R75, R75, -INF , P4 ;  /* 0xff8000004b4b7808 */ /* 0x000fe40002000000 */
[----:B------:R-:W-:-:S02]  /*18fc0*/  FMNMX.FTZ R90, R89, R90, !PT ;  /* 0x0000005a595a7209 */ /* 0x000fc40007810000 */
[----:B------:R-:W-:Y:S01]  /*18fd0*/  ISETP.GT.AND P4, PT, R92, 0x29, PT ;  /* 0x000000295c00780c */ /* 0x000fe20003f84270 */
[----:B------:R-:W-:Y:S01]  /*18fe0*/  MUFU.EX2 R10, R10 ;  /* 0x0000000a000a7308 */ /* 0x000fe20000000800 */
[----:B------:R-:W-:Y:S02]  /*18ff0*/  FSEL R93, R78, -INF , P3 ;  /* 0xff8000004e5d7808 */ /* 0x000fe40001800000 */
[----:B------:R-:W-:Y:S02]  /*19000*/  FMNMX.FTZ R90, R75, R90, !PT ;  /* 0x0000005a4b5a7209 */ /* 0x000fe40007810000 */
[----:B------:R-:W-:Y:S02]  /*19010*/  ISETP.GT.AND P3, PT, R92, 0x30, PT ;  /* 0x000000305c00780c */ /* 0x000fe40003f64270 */
[----:B------:R-:W-:Y:S01]  /*19020*/  FSEL R79, R79, -INF , P4 ;  /* 0xff8000004f4f7808 */ /* 0x000fe20002000000 */
[----:B------:R-:W2:Y:S01]  /*19030*/  MUFU.EX2 R13, R13 ;  /* 0x0000000d000d7308 */ /* 0x000ea20000000800 */
[----:B------:R-:W-:-:S02]  /*19040*/  FMNMX.FTZ R90, R93, R90, !PT ;  /* 0x0000005a5d5a7209 */ /* 0x000fc40007810000 */
[----:B------:R-:W-:Y:S02]  /*19050*/  ISETP.GT.AND P4, PT, R92, 0x31, PT ;  /* 0x000000315c00780c */ /* 0x000fe40003f84270 */
[----:B------:R-:W-:Y:S02]  /*19060*/  FSEL R97, R82, -INF , P3 ;  /* 0xff80000052617808 */ /* 0x000fe40001800000 */
        /* <DEDUP_REMOVED lines=14> */
[----:B------:R-:W-:Y:S01]  /*19150*/  FSEL R105, R58, -INF , P3 ;  /* 0xff8000003a697808 */ /* 0x000fe20001800000 */
[--C-:B------:R-:W-:Y:S01]  /*19160*/  FFMA.FTZ R58, R2, R84, -R21.reuse ;  /* 0x00000054023a7223 */ /* 0x100fe20000010815 */
[----:B------:R-:W-:Y:S01]  /*19170*/  FMNMX.FTZ R90, R87, R90, !PT ;  /* 0x0000005a575a7209 */ /* 0x000fe20007810000 */
[----:B------:R-:W-:Y:S01]  /*19180*/  MUFU.EX2 R45, R45 ;  /* 0x0000002d002d7308 */ /* 0x000fe20000000800 */
[----:B------:R-:W-:Y:S02]  /*19190*/  ISETP.GT.AND P3, PT, R92, 0x48, PT ;  /* 0x000000485c00780c */ /* 0x000fe40003f64270 */
[----:B------:R-:W-:Y:S01]  /*191a0*/  FSEL R107, R59, -INF , P4 ;  /* 0xff8000003b6b7808 */ /* 0x000fe20002000000 */
[----:B------:R-:W-:-:S01]  /*191b0*/  FFMA.FTZ R59, R2, R77, -R21 ;  /* 0x0000004d023b7223 */ /* 0x000fc20000010815 */
[----:B------:R-:W-:-:S02]  /*191c0*/  FMNMX.FTZ R90, R105, R90, !PT ;  /* 0x0000005a695a7209 */ /* 0x000fc40007810000 */
[----:B------:R-:W-:Y:S01]  /*191d0*/  ISETP.GT.AND P4, PT, R92, 0x49, PT ;  /* 0x000000495c00780c */ /* 0x000fe20003f84270 */
[----:B------:R-:W-:Y:S01]  /*191e0*/  MUFU.EX2 R74, R74 ;  /* 0x0000004a004a7308 */ /* 0x000fe20000000800 */
[----:B------:R-:W-:Y:S01]  /*191f0*/  FSEL R109, R62, -INF , P3 ;  /* 0xff8000003e6d7808 */ /* 0x000fe20001800000 */
[----:B------:R-:W-:Y:S01]  /*19200*/  FFMA.FTZ R62, R2, R85, -R21 ;  /* 0x00000055023e7223 */ /* 0x000fe20000010815 */
        /* <DEDUP_REMOVED lines=8> */
[----:B------:R3:W-:Y:S01]  /*19290*/  MUFU.EX2 R63, R62 ;  /* 0x0000003e003f7308 */ /* 0x0007e20000000800 */
[----:B------:R-:W-:Y:S02]  /*192a0*/  ISETP.GT.AND P3, PT, R92, 0x58, PT ;  /* 0x000000585c00780c */ /* 0x000fe40003f64270 */
[----:B------:R-:W-:Y:S02]  /*192b0*/  FSEL R67, R67, -INF , P4 ;  /* 0xff80000043437808 */ /* 0x000fe40002000000 */
[----:B------:R-:W-:-:S02]  /*192c0*/  FMNMX.FTZ R90, R111, R90, !PT ;  /* 0x0000005a6f5a7209 */ /* 0x000fc40007810000 */
[----:B------:R-:W-:Y:S01]  /*192d0*/  ISETP.GT.AND P4, PT, R92, 0x59, PT ;  /* 0x000000595c00780c */ /* 0x000fe20003f84270 */
[----:B------:R-:W-:Y:S01]  /*192e0*/  MUFU.EX2 R59, R59 ;  /* 0x0000003b003b7308 */ /* 0x000fe20000000800 */
[----:B------:R-:W-:Y:S01]  /*192f0*/  FSEL R77, R70, -INF , P3 ;  /* 0xff800000464d7808 */ /* 0x000fe20001800000 */
[----:B---3--:R-:W-:Y:S01]  /*19300*/  FFMA.FTZ R62, R2, R76, -R21 ;  /* 0x0000004c023e7223 */ /* 0x008fe20000010815 */
        /* <DEDUP_REMOVED lines=17> */
[--C-:B------:R-:W-:Y:S01]  /*19420*/  FFMA.FTZ R46, R2, R64, -R21.reuse ;  /* 0x00000040022e7223 */ /* 0x100fe20000010815 */
[----:B------:R-:W-:Y:S02]  /*19430*/  FMNMX.FTZ R90, R73, R90, !PT ;  /* 0x0000005a495a7209 */ /* 0x000fe40007810000 */
[----:B------:R-:W-:Y:S02]  /*19440*/  ISETP.GT.AND P3, PT, R92, 0x70, PT ;  /* 0x000000705c00780c */ /* 0x000fe40003f64270 */
[----:B------:R-:W-:Y:S01]  /*19450*/  FSEL R61, R47, -INF , P4 ;  /* 0xff8000002f3d7808 */ /* 0x000fe20002000000 */
[----:B------:R-:W-:Y:S01]  /*19460*/  FFMA.FTZ R47, R2, R65, -R21 ;  /* 0x00000041022f7223 */ /* 0x000fe20000010815 */
[----:B------:R-:W-:Y:S01]  /*19470*/  FMNMX.FTZ R90, R115, R90, !PT ;  /* 0x0000005a735a7209 */ /* 0x000fe20007810000 */
[----:B------:R-:W3:Y:S01]  /*19480*/  MUFU.EX2 R43, R43 ;  /* 0x0000002b002b7308 */ /* 0x000ee20000000800 */
[----:B------:R-:W-:-:S02]  /*19490*/  ISETP.GT.AND P4, PT, R92, 0x71, PT ;  /* 0x000000715c00780c */ /* 0x000fc40003f84270 */
[----:B------:R-:W-:Y:S02]  /*194a0*/  FSEL R117, R50, -INF , P3 ;  /* 0xff80000032757808 */ /* 0x000fe40001800000 */
[----:B------:R-:W-:Y:S02]  /*194b0*/  FMNMX.FTZ R90, R61, R90, !PT ;  /* 0x0000005a3d5a7209 */ /* 0x000fe40007810000 */
[C---:B------:R-:W-:Y:S01]  /*194c0*/  ISETP.GT.AND P3, PT, R92.reuse, 0x78, PT ;  /* 0x000000785c00780c */ /* 0x040fe20003f64270 */
        /* <DEDUP_REMOVED lines=12> */
[----:B------:R-:W-:Y:S01]  /*19590*/  FSEL R65, R26, -INF , P3 ;  /* 0xff8000001a417808 */ /* 0x000fe20001800000 */
[----:B------:R-:W-:-:S01]  /*195a0*/  FFMA.FTZ R26, R2, R68, -R21 ;  /* 0x00000044021a7223 */ /* 0x000fc20000010815 */
[----:B------:R-:W-:Y:S02]  /*195b0*/  FMNMX.FTZ R90, R55, R90, !PT ;  /* 0x0000005a375a7209 */ /* 0x000fe40007810000 */
[----:B------:R-:W-:Y:S01]  /*195c0*/  ISETP.GT.AND P3, PT, R92, 0x88, PT ;  /* 0x000000885c00780c */ /* 0x000fe20003f64270 */
[----:B------:R-:W-:Y:S01]  /*195d0*/  MUFU.EX2 R25, R25 ;  /* 0x0000001900197308 */ /* 0x000fe20000000800 */
[----:B------:R-:W-:Y:S01]  /*195e0*/  FSEL R121, R27, -INF , P4 ;  /* 0xff8000001b797808 */ /* 0x000fe20002000000 */
[----:B------:R-:W-:Y:S01]  /*195f0*/  FFMA.FTZ R27, R2, R69, -R21 ;  /* 0x00000045021b7223 */ /* 0x000fe20000010815 */
[----:B------:R-:W-:Y:S02]  /*19600*/  FMNMX.FTZ R90, R65, R90, !PT ;  /* 0x0000005a415a7209 */ /* 0x000fe40007810000 */
[----:B------:R-:W-:-:S02]  /*19610*/  ISETP.GT.AND P4, PT, R92, 0x89, PT ;  /* 0x000000895c00780c */ /* 0x000fc40003f84270 */
[----:B------:R-:W-:Y:S01]  /*19620*/  FSEL R123, R30, -INF , P3 ;  /* 0xff8000001e7b7808 */ /* 0x000fe20001800000 */
[--C-:B------:R-:W-:Y:S01]  /*19630*/  FFMA.FTZ R30, R2, R60, -R21.reuse ;  /* 0x0000003c021e7223 */ /* 0x100fe20000010815 */
[----:B------:R-:W-:Y:S01]  /*19640*/  FMNMX.FTZ R90, R121, R90, !PT ;  /* 0x0000005a795a7209 */ /* 0x000fe20007810000 */
[----:B------:R-:W-:Y:S01]  /*19650*/  MUFU.EX2 R26, R26 ;  /* 0x0000001a001a7308 */ /* 0x000fe20000000800 */
[C---:B------:R-:W-:Y:S02]  /*19660*/  ISETP.GT.AND P3, PT, R92.reuse, 0x90, PT ;  /* 0x000000905c00780c */ /* 0x040fe40003f64270 */
[----:B------:R-:W-:Y:S02]  /*19670*/  FSEL R31, R31, -INF , P4 ;  /* 0xff8000001f1f7808 */ /* 0x000fe40002000000 */
[----:B------:R-:W-:Y:S02]  /*19680*/  FMNMX.FTZ R90, R123, R90, !PT ;  /* 0x0000005a7b5a7209 */ /* 0x000fe40007810000 */
[----:B------:R-:W-:Y:S01]  /*19690*/  ISETP.GT.AND P4, PT, R92, 0x91, PT ;  /* 0x000000915c00780c */ /* 0x000fe20003f84270 */
[----:B------:R-:W4:Y:S01]  /*196a0*/  MUFU.EX2 R27, R27 ;  /* 0x0000001b001b7308 */ /* 0x000f220000000800 */
[----:B------:R-:W-:Y:S01]  /*196b0*/  FSEL R69, R34, -INF , P3 ;  /* 0xff80000022457808 */ /* 0x000fe20001800000 */
[C-C-:B------:R-:W-:Y:S01]  /*196c0*/  FFMA.FTZ R34, R2.reuse, R41, -R21.reuse ;  /* 0x0000002902227223 */ /* 0x140fe20000010815 */
[----:B------:R-:W-:Y:S01]  /*196d0*/  FMNMX.FTZ R90, R31, R90, !PT ;  /* 0x0000005a1f5a7209 */ /* 0x000fe20007810000 */
[--C-:B------:R-:W-:Y:S01]  /*196e0*/  FFMA.FTZ R41, R2, R20, -R21.reuse ;  /* 0x0000001402297223 */ /* 0x100fe20000010815 */
[----:B------:R-:W-:Y:S01]  /*196f0*/  ISETP.GT.AND P3, PT, R92, 0x98, PT ;  /* 0x000000985c00780c */ /* 0x000fe20003f64270 */
[C-C-:B------:R-:W-:Y:S01]  /*19700*/  FFMA.FTZ R20, R2.reuse, R56, -R21.reuse ;  /* 0x0000003802147223 */ /* 0x140fe20000010815 */
[----:B------:R-:W-:Y:S01]  /*19710*/  FSEL R125, R35, -INF , P4 ;  /* 0xff800000237d7808 */ /* 0x000fe20002000000 */
[----:B------:R-:W-:Y:S01]  /*19720*/  FFMA.FTZ R35, R2, R57, -R21 ;  /* 0x0000003902237223 */ /* 0x000fe20000010815 */
[----:B------:R-:W-:Y:S01]  /*19730*/  FMNMX.FTZ R90, R69, R90, !PT ;  /* 0x0000005a455a7209 */ /* 0x000fe20007810000 */
[----:B------:R-:W-:Y:S01]  /*19740*/  MUFU.EX2 R30, R30 ;  /* 0x0000001e001e7308 */ /* 0x000fe20000000800 */
[----:B------:R-:W-:-:S02]  /*19750*/  ISETP.GT.AND P4, PT, R92, 0x99, PT ;  /* 0x000000995c00780c */ /* 0x000fc40003f84270 */
[----:B------:R-:W-:Y:S01]  /*19760*/  FSEL R127, R38, -INF , P3 ;  /* 0xff800000267f7808 */ /* 0x000fe20001800000 */
[----:B------:R-:W-:-:S01]  /*19770*/  FFMA.FTZ R38, R2, R48, -R21 ;  /* 0x0000003002267223 */ /* 0x000fc20000010815 */
[----:B------:R-:W-:Y:S02]  /*19780*/  FMNMX.FTZ R90, R125, R90, !PT ;  /* 0x0000005a7d5a7209 */ /* 0x000fe40007810000 */
[----:B------:R-:W-:Y:S01]  /*19790*/  FSEL R57, R39, -INF , P4 ;  /* 0xff80000027397808 */ /* 0x000fe20002000000 */
[----:B------:R-:W-:Y:S01]  /*197a0*/  FFMA.FTZ R39, R2, R14, -R21 ;  /* 0x0000000e02277223 */ /* 0x000fe20000010815 */
[----:B------:R-:W-:Y:S01]  /*197b0*/  FMNMX.FTZ R90, R127, R90, !PT ;  /* 0x0000005a7f5a7209 */ /* 0x000fe20007810000 */
[----:B------:R-:W-:Y:S01]  /*197c0*/  MUFU.EX2 R35, R35 ;  /* 0x0000002300237308 */ /* 0x000fe20000000800 */
[----:B-1----:R-:W-:Y:S02]  /*197d0*/  F2FP.SATFINITE.E4M3.F32.PACK_AB_MERGE_C R184, R9, R6, RZ ;  /* 0x0000000609b8723e */ /* 0x002fe400048070ff */
[----:B------:R-:W-:-:S02]  /*197e0*/  FMNMX.FTZ R90, R57, R90, !PT ;  /* 0x0000005a395a7209 */ /* 0x000fc40007810000 */
[----:B--2---:R-:W-:Y:S02]  /*197f0*/  F2FP.SATFINITE.E4M3.F32.PACK_AB_MERGE_C R186, R13, R10, RZ ;  /* 0x0000000a0dba723e */ /* 0x004fe400048070ff */
[----:B------:R-:W-:Y:S01]  /*19800*/  F2FP.SATFINITE.E4M3.F32.PACK_AB_MERGE_C R184, R7, R4, R184 ;  /* 0x0000000407b8723e */ /* 0x000fe200048070b8 */
[----:B------:R-:W1:Y:S01]  /*19810*/  SHFL.BFLY PT, R131, R90, 0x2, 0x1f ;  /* 0x0c401f005a837f89 */ /* 0x000e6200000e0000 */
[----:B------:R-:W-:Y:S01]  /*19820*/  F2FP.SATFINITE.E4M3.F32.PACK_AB_MERGE_C R186, R11, R8, R186 ;  /* 0x000000080bba723e */ /* 0x000fe200048070ba */
[----:B------:R-:W-:Y:S01]  /*19830*/  MUFU.EX2 R34, R34 ;  /* 0x0000002200227308 */ /* 0x000fe20000000800 */
[----:B---3--:R-:W-:Y:S02]  /*19840*/  F2FP.SATFINITE.E4M3.F32.PACK_AB_MERGE_C R176, R43, R42, RZ ;  /* 0x0000002a2bb0723e */ /* 0x008fe400048070ff */
[----:B------:R-:W-:Y:S02]  /*19850*/  F2FP.SATFINITE.E4M3.F32.PACK_AB_MERGE_C R180, R72, R29, RZ ;  /* 0x0000001d48b4723e */ /* 0x000fe400048070ff */
[----:B----4-:R-:W-:-:S02]  /*19860*/  F2FP.SATFINITE.E4M3.F32.PACK_AB_MERGE_C R178, R27, R26, RZ ;  /* 0x0000001a1bb2723e */ /* 0x010fc400048070ff */
[----:B------:R-:W-:Y:S01]  /*19870*/  F2FP.SATFINITE.E4M3.F32.PACK_AB_MERGE_C R180, R15, R12, R180 ;  /* 0x0000000c0fb4723e */ /* 0x000fe200048070b4 */
[----:B------:R-:W2:Y:S01]  /*19880*/  MUFU.EX2 R39, R39 ;  /* 0x0000002700277308 */ /* 0x000ea20000000800 */
[----:B------:R-:W-:Y:S02]  /*19890*/  F2FP.SATFINITE.E4M3.F32.PACK_AB_MERGE_C R182, R63, R58, RZ ;  /* 0x0000003a3fb6723e */ /* 0x000fe400048070ff */
[----:B------:R-:W-:Y:S02]  /*198a0*/  F2FP.SATFINITE.E4M3.F32.PACK_AB_MERGE_C R176, R62, R59, R176 ;  /* 0x0000003b3eb0723e */ /* 0x000fe400048070b0 */
[----:B------:R-:W-:Y:S02]  /*198b0*/  F2FP.SATFINITE.E4M3.F32.PACK_AB_MERGE_C R182, R74, R45, R182 ;  /* 0x0000002d4ab6723e */ /* 0x000fe400048070b6 */
[----:B------:R-:W-:Y:S01]  /*198c0*/  F2FP.SATFINITE.E4M3.F32.PACK_AB_MERGE_C R178, R47, R46, R178 ;  /* 0x0000002e2fb2723e */ /* 0x000fe200048070b2 */
[----:B------:R-:W-:Y:S01]  /*198d0*/  MUFU.EX2 R38, R38 ;  /* 0x0000002600267308 */ /* 0x000fe20000000800 */
[----:B-1----:R-:W-:Y:S01]  /*198e0*/  FMNMX.FTZ R40, R90, R131, !PT ;  /* 0x000000835a287209 */ /* 0x002fe20007810000 */
[C-C-:B------:R-:W-:Y:S01]  /*198f0*/  FFMA.FTZ R131, R2.reuse, R44, -R21.reuse ;  /* 0x0000002c02837223 */ /* 0x140fe20000010815 */
[----:B------:R-:W-:-:S05]  /*19900*/  FFMA.FTZ R21, R2, R52, -R21 ;  /* 0x0000003402157223 */ /* 0x000fca0000010815 */
[----:B------:R-:W-:Y:S01]  /*19910*/  MUFU.EX2 R41, R41 ;  /* 0x0000002900297308 */ /* 0x000fe20000000800 */
[----:B--2---:R-:W-:Y:S01]  /*19920*/  F2FP.SATFINITE.E4M3.F32.PACK_AB_MERGE_C R172, R39, R34, RZ ;  /* 0x0000002227ac723e */ /* 0x004fe200048070ff */
[----:B------:R-:W1:Y:S03]  /*19930*/  SHFL.BFLY PT, R133, R40, 0x1, 0x1f ;  /* 0x0c201f0028857f89 */ /* 0x000e6600000e0000 */
[----:B------:R-:W-:-:S03]  /*19940*/  F2FP.SATFINITE.E4M3.F32.PACK_AB_MERGE_C R172, R35, R30, R172 ;  /* 0x0000001e23ac723e */ /* 0x000fc600048070ac */
[----:B------:R-:W-:Y:S08]  /*19950*/  MUFU.EX2 R20, R20 ;  /* 0x0000001400147308 */ /* 0x000ff00000000800 */
[----:B------:R-:W-:Y:S08]  /*19960*/  MUFU.EX2 R28, R28 ;  /* 0x0000001c001c7308 */ /* 0x000ff00000000800 */
[----:B------:R-:W-:Y:S01]  /*19970*/  MUFU.EX2 R131, R131 ;  /* 0x0000008300837308 */ /* 0x000fe20000000800 */
[----:B-1----:R-:W-:-:S04]  /*19980*/  FMNMX.FTZ R14, R40, R133, !PT ;  /* 0x00000085280e7209 */ /* 0x002fc80007810000 */
[----:B------:R-:W-:Y:S01]  /*19990*/  FSETP.NEU.FTZ.AND P3, PT, R14, -INF , PT ;  /* 0xff8000000e00780b */ /* 0x000fe20003f7d000 */
[----:B------:R-:W-:-:S02]  /*199a0*/  FFMA.FTZ R44, R2, R14, -8 ;  /* 0xc1000000022c7423 */ /* 0x000fc4000001000e */
[----:B------:R-:W-:Y:S03]  /*199b0*/  MUFU.EX2 R32, R32 ;  /* 0x0000002000207308 */ /* 0x000fe60000000800 */
[----:B------:R-:W-:-:S05]  /*199c0*/  FSEL R44, R44, RZ, P3 ;  /* 0x000000ff2c2c7208 */ /* 0x000fca0001800000 */
        /* <DEDUP_REMOVED lines=25> */
[----:B------:R-:W-:-:S01]  /*19b60*/  FADD.FTZ R73, R11, R80 ;  /* 0x000000500b497221 */ /* 0x000fc20000010000 */
[C-C-:B------:R-:W-:Y:S01]  /*19b70*/  FFMA.FTZ R87, R2.reuse, R87, -R44.reuse ;  /* 0x0000005702577223 */ /* 0x140fe2000001082c */
[----:B------:R-:W-:-:S01]  /*19b80*/  FFMA.FTZ R54, R2, R105, -R44 ;  /* 0x0000006902367223 */ /* 0x000fc2000001082c */
[----:B------:R-:W-:Y:S01]  /*19b90*/  FFMA.FTZ R68, R2, R109, -R44 ;  /* 0x0000006d02447223 */ /* 0x000fe2000001082c */
[----:B------:R-:W-:-:S01]  /*19ba0*/  FADD.FTZ R80, R10, R73 ;  /* 0x000000490a507221 */ /* 0x000fc20000010000 */
[C-C-:B------:R-:W-:Y:S01]  /*19bb0*/  FFMA.FTZ R56, R2.reuse, R111, -R44.reuse ;  /* 0x0000006f02387223 */ /* 0x140fe2000001082c */
[----:B------:R-:W-:-:S01]  /*19bc0*/  FFMA.FTZ R67, R2, R67, -R44 ;  /* 0x0000004302437223 */ /* 0x000fc2000001082c */
[----:B------:R-:W3:Y:S01]  /*19bd0*/  MUFU.EX2 R95, R95 ;  /* 0x0000005f005f7308 */ /* 0x000ee20000000800 */
[----:B-1----:R-:W-:-:S01]  /*19be0*/  FADD.FTZ R77, R37, R40 ;  /* 0x00000028254d7221 */ /* 0x002fc20000010000 */
[----:B------:R-:W-:Y:S01]  /*19bf0*/  FADD.FTZ R73, R13, R80 ;  /* 0x000000500d497221 */ /* 0x000fe20000010000 */
[----:B------:R-:W-:-:S01]  /*19c00*/  FFMA.FTZ R71, R2, R71, -R44 ;  /* 0x0000004702477223 */ /* 0x000fc2000001082c */
[C-C-:B0-----:R-:W-:Y:S01]  /*19c10*/  FFMA.FTZ R3, R2.reuse, R113, -R44.reuse ;  /* 0x0000007102037223 */ /* 0x141fe2000001082c */
        /* <DEDUP_REMOVED lines=11> */
[----:B------:R-:W1:Y:S01]  /*19cd0*/  MUFU.EX2 R49, R49 ;  /* 0x0000003100317308 */ /* 0x000e620000000800 */
[----:B---3--:R-:W-:-:S01]  /*19ce0*/  FADD.FTZ R77, R95, R82 ;  /* 0x000000525f4d7221 */ /* 0x008fc20000010000 */
[C-C-:B------:R-:W-:Y:S01]  /*19cf0*/  FFMA.FTZ R31, R2.reuse, R31, -R44.reuse ;  /* 0x0000001f021f7223 */ /* 0x140fe2000001082c */
[----:B------:R-:W-:-:S01]  /*19d00*/  FFMA.FTZ R69, R2, R69, -R44 ;  /* 0x0000004502457223 */ /* 0x000fc2000001082c */
[C-C-:B------:R-:W-:Y:S01]  /*19d10*/  FFMA.FTZ R125, R2.reuse, R125, -R44.reuse ;  /* 0x0000007d027d7223 */ /* 0x140fe2000001082c */
[----:B------:R-:W-:-:S01]  /*19d20*/  FFMA.FTZ R127, R2, R127, -R44 ;  /* 0x0000007f027f7223 */ /* 0x000fc2000001082c */
[----:B------:R-:W-:Y:S01]  /*19d30*/  F2FP.SATFINITE.E4M3.F32.PACK_AB_MERGE_C R185, R95, R60, RZ ;  /* 0x0000003c5fb9723e */ /* 0x000fe200048070ff */
[----:B------:R-:W-:Y:S01]  /*19d40*/  IMAD.MOV.U32 R11, RZ, RZ, R203 ;  /* 0x000000ffff0b7224 */ /* 0x000fe200078e00cb */
[----:B------:R2:W3:Y:S01]  /*19d50*/  MUFU.EX2 R70, R81 ;  /* 0x0000005100467308 */ /* 0x0004e20000000800 */
[----:B0-----:R-:W-:-:S01]  /*19d60*/  FADD.FTZ R82, R48, R77 ;  /* 0x0000004d30527221 */ /* 0x001fc20000010000 */
[----:B------:R-:W-:-:S02]  /*19d70*/  F2FP.SATFINITE.E4M3.F32.PACK_AB_MERGE_C R185, R40, R37, R185 ;  /* 0x0000002528b9723e */ /* 0x000fc400048070b9 */
[----:B------:R-:W0:Y:S04]  /*19d80*/  @P0 LDC R40, c[0x0][0x44c] ;  /* 0x00011300ff280b82 */ /* 0x000e280000000800 */
[----:B------:R-:W4:Y:S01]  /*19d90*/  MUFU.EX2 R103, R103 ;  /* 0x0000006700677308 */ /* 0x000f220000000800 */
[----:B-1----:R-:W-:-:S01]  /*19da0*/  FADD.FTZ R77, R49, R82 ;  /* 0x00000052314d7221 */ /* 0x002fc20000010000 */
[----:B--2---:R-:W-:-:S06]  /*19db0*/  FFMA.FTZ R81, R2, R85, -R44 ;  /* 0x0000005502517223 */ /* 0x004fcc000001082c */
[----:B------:R-:W1:Y:S01]  /*19dc0*/  MUFU.EX2 R50, R50 ;  /* 0x0000003200327308 */ /* 0x000e620000000800 */
[----:B---3--:R-:W-:-:S07]  /*19dd0*/  FADD.FTZ R82, R70, R77 ;  /* 0x0000004d46527221 */ /* 0x008fce0000010000 */
[----:B------:R-:W2:Y:S01]  /*19de0*/  MUFU.EX2 R53, R53 ;  /* 0x0000003500357308 */ /* 0x000ea20000000800 */
[----:B----4-:R-:W-:-:S01]  /*19df0*/  FADD.FTZ R77, R103, R82 ;  /* 0x00000052674d7221 */ /* 0x010fc20000010000 */
[----:B------:R-:W-:Y:S01]  /*19e00*/  FADD.FTZ R82, R12, R73 ;  /* 0x000000490c527221 */ /* 0x000fe20000010000 */
[----:B------:R-:W-:-:S03]  /*19e10*/  F2FP.SATFINITE.E4M3.F32.PACK_AB_MERGE_C R187, R103, R70, RZ ;  /* 0x0000004667bb723e */ /* 0x000fc600048070ff */
[----:B------:R-:W-:Y:S01]  /*19e20*/  FADD.FTZ R82, R15, R82 ;  /* 0x000000520f527221 */ /* 0x000fe20000010000 */
[----:B------:R-:W-:Y:S01]  /*19e30*/  F2FP.SATFINITE.E4M3.F32.PACK_AB_MERGE_C R187, R49, R48, R187 ;  /* 0x0000003031bb723e */ /* 0x000fe200048070bb */
[----:B------:R-:W3:Y:S01]  /*19e40*/  MUFU.EX2 R93, R93 ;  /* 0x0000005d005d7308 */ /* 0x000ee20000000800 */
[----:B-1----:R-:W-:-:S01]  /*19e50*/  FADD.FTZ R84, R50, R77 ;  /* 0x0000004d32547221 */ /* 0x002fc20000010000 */
[----:B------:R-:W-:-:S06]  /*19e60*/  CS2R R48, SRZ ;  /* 0x0000000000307805 */ /* 0x000fcc000001ff00 */
[----:B------:R1:W4:Y:S01]  /*19e70*/  MUFU.EX2 R76, R79 ;  /* 0x0000004f004c7308 */ /* 0x0003220000000800 */
[----:B--2---:R-:W-:-:S07]  /*19e80*/  FADD.FTZ R84, R53, R84 ;  /* 0x0000005435547221 */ /* 0x004fce0000010000 */
[----:B------:R-:W2:Y:S01]  /*19e90*/  MUFU.EX2 R52, R52 ;  /* 0x0000003400347308 */ /* 0x000ea20000000800 */
[----:B-1----:R-:W-:-:S01]  /*19ea0*/  FFMA.FTZ R79, R2, R107, -R44 ;  /* 0x0000006b024f7223 */ /* 0x002fc2000001082c */
[----:B------:R-:W-:Y:S01]  /*19eb0*/  FFMA.FTZ R44, R2, R57, -R44 ;  /* 0x00000039022c7223 */ /* 0x000fe2000001082c */
[----:B------:R-:W-:-:S01]  /*19ec0*/  FADD.FTZ R57, R29, R82 ;  /* 0x000000521d397221 */ /* 0x000fc20000010000 */
[----:B---3--:R-:W-:Y:S01]  /*19ed0*/  FADD.FTZ R9, R93, R84 ;  /* 0x000000545d097221 */ /* 0x008fe20000010000 */
[----:B------:R-:W-:Y:S02]  /*19ee0*/  CS2R R84, SRZ ;  /* 0x0000000000547805 */ /* 0x000fe4000001ff00 */
[----:B------:R-:W-:Y:S01]  /*19ef0*/  CS2R R82, SRZ ;  /* 0x0000000000527805 */ /* 0x000fe2000001ff00 */
[----:B------:R-:W-:-:S01]  /*19f00*/  FADD.FTZ R60, R72, R57 ;  /* 0x00000039483c7221 */ /* 0x000fc20000010000 */
[----:B------:R-:W1:Y:S01]  /*19f10*/  MUFU.EX2 R75, R75 ;  /* 0x0000004b004b7308 */ /* 0x000e620000000800 */
[----:B----4-:R-:W-:-:S01]  /*19f20*/  FADD.FTZ R9, R76, R9 ;  /* 0x000000094c097221 */ /* 0x010fc20000010000 */
[----:B------:R-:W-:Y:S01]  /*19f30*/  F2FP.SATFINITE.E4M3.F32.PACK_AB_MERGE_C R181, R76, R93, RZ ;  /* 0x0000005d4cb5723e */ /* 0x000fe200048070ff */
[----:B------:R-:W-:-:S01]  /*19f40*/  FADD.FTZ R13, R45, R60 ;  /* 0x0000003c2d0d7221 */ /* 0x000fc20000010000 */
[----:B------:R-:W-:-:S02]  /*19f50*/  CS2R R76, SRZ ;  /* 0x00000000004c7805 */ /* 0x000fc4000001ff00 */
[----:B------:R-:W-:Y:S02]  /*19f60*/  CS2R R72, SRZ ;  /* 0x0000000000487805 */ /* 0x000fe4000001ff00 */
[----:B------:R-:W-:Y:S01]  /*19f70*/  F2FP.SATFINITE.E4M3.F32.PACK_AB_MERGE_C R181, R53, R50, R181 ;  /* 0x0000003235b5723e */ /* 0x000fe200048070b5 */
[----:B------:R-:W-:-:S01]  /*19f80*/  FADD.FTZ R13, R74, R13 ;  /* 0x0000000d4a0d7221 */ /* 0x000fc20000010000 */
[----:B------:R-:W3:Y:S01]  /*19f90*/  MUFU.EX2 R101, R101 ;  /* 0x0000006500657308 */ /* 0x000ee20000000800 */
[----:B--2---:R-:W-:-:S02]  /*19fa0*/  FADD.FTZ R10, R52, R9 ;  /* 0x00000009340a7221 */ /* 0x004fc40000010000 */
[----:B------:R-:W-:Y:S01]  /*19fb0*/  FADD.FTZ R60, R58, R13 ;  /* 0x0000000d3a3c7221 */ /* 0x000fe20000010000 */
[----:B0-----:R-:W-:-:S04]  /*19fc0*/  @P0 IMAD.HI.U32 R13, R203, R40, RZ ;  /* 0x00000028cb0d0227 */ /* 0x001fc800078e00ff */
[----:B------:R-:W-:Y:S01]  /*19fd0*/  FADD.FTZ R60, R63, R60 ;  /* 0x0000003c3f3c7221 */ /* 0x000fe20000010000 */
[----:B------:R0:W2:Y:S01]  /*19fe0*/  MUFU.EX2 R78, R87 ;  /* 0x00000057004e7308 */ /* 0x0000a20000000800 */
[----:B-1----:R-:W-:-:S02]  /*19ff0*/  FADD.FTZ R10, R75, R10 ;  /* 0x0000000a4b0a7221 */ /* 0x002fc40000010000 */
[----:B------:R-:W-:Y:S01]  /*1a000*/  FADD.FTZ R9, R59, R60 ;  /* 0x0000003c3b097221 */ /* 0x000fe20000010000 */
[----:B------:R-:W-:-:S03]  /*1a010*/  CS2R R58, SRZ ;  /* 0x00000000003a7805 */ /* 0x000fc6000001ff00 */
[----:B------:R-:W-:Y:S01]  /*1a020*/  FADD.FTZ R9, R62, R9 ;  /* 0x000000093e097221 */ /* 0x000fe20000010000 */
[----:B------:R-:W1:Y:S01]  /*1a030*/  MUFU.EX2 R54, R54 ;  /* 0x0000003600367308 */ /* 0x000e620000000800 */
[----:B---3--:R-:W-:-:S01]  /*1a040*/  FADD.FTZ R7, R101, R10 ;  /* 0x0000000a65077221 */ /* 0x008fc20000010000 */
[----:B0-----:R-:W-:Y:S01]  /*1a050*/  CS2R R86, SRZ ;  /* 0x0000000000567805 */ /* 0x001fe2000001ff00 */
[----:B------:R-:W-:-:S01]  /*1a060*/  FADD.FTZ R8, R42, R9 ;  /* 0x000000092a087221 */ /* 0x000fc20000010000 */
[----:B------:R-:W-:-:S03]  /*1a070*/  CS2R R62, SRZ ;  /* 0x00000000003e7805 */ /* 0x000fc6000001ff00 */
[----:B------:R-:W-:Y:S01]  /*1a080*/  FADD.FTZ R43, R43, R8 ;  /* 0x000000082b2b7221 */ /* 0x000fe20000010000 */
[----:B------:R-:W0:Y:S01]  /*1a090*/  MUFU.EX2 R79, R79 ;  /* 0x0000004f004f7308 */ /* 0x000e220000000800 */
[----:B--2---:R-:W-:-:S01]  /*1a0a0*/  FADD.FTZ R7, R78, R7 ;  /* 0x000000074e077221 */ /* 0x004fc20000010000 */
[----:B------:R-:W-:-:S04]  /*1a0b0*/  F2FP.SATFINITE.E4M3.F32.PACK_AB_MERGE_C R183, R78, R101, RZ ;  /* 0x000000654eb7723e */ /* 0x000fc800048070ff */
[----:B------:R-:W-:Y:S02]  /*1a0c0*/  F2FP.SATFINITE.E4M3.F32.PACK_AB_MERGE_C R183, R75, R52, R183 ;  /* 0x000000344bb7723e */ /* 0x000fe400048070b7 */
[----:B------:R-:W-:Y:S01]  /*1a0d0*/  CS2R R74, SRZ ;  /* 0x00000000004a7805 */ /* 0x000fe2000001ff00 */
[----:B------:R-:W2:Y:S01]  /*1a0e0*/  MUFU.EX2 R68, R68 ;  /* 0x0000004400447308 */ /* 0x000ea20000000800 */
[----:B-1----:R-:W-:-:S01]  /*1a0f0*/  FADD.FTZ R10, R54, R7 ;  /* 0x00000007360a7221 */ /* 0x002fc20000010000 */
[----:B------:R-:W-:-:S06]  /*1a100*/  CS2R R52, SRZ ;  /* 0x0000000000347805 */ /* 0x000fcc000001ff00 */
[----:B------:R-:W1:Y:S01]  /*1a110*/  MUFU.EX2 R81, R81 ;  /* 0x0000005100517308 */ /* 0x000e620000000800 */
[----:B0-----:R-:W-:-:S07]  /*1a120*/  FADD.FTZ R7, R79, R10 ;  /* 0x0000000a4f077221 */ /* 0x001fce0000010000 */
[----:B------:R-:W0:Y:S01]  /*1a130*/  MUFU.EX2 R56, R56 ;  /* 0x0000003800387308 */ /* 0x000e220000000800 */
[----:B--2---:R-:W-:-:S07]  /*1a140*/  FADD.FTZ R10, R68, R7 ;  /* 0x00000007440a7221 */ /* 0x004fce0000010000 */
[----:B------:R-:W2:Y:S01]  /*1a150*/  MUFU.EX2 R67, R67 ;  /* 0x0000004300437308 */ /* 0x000ea20000000800 */
[C---:B-1----:R-:W-:Y:S01]  /*1a160*/  F2FP.SATFINITE.E4M3.F32.PACK_AB_MERGE_C R177, R81.reuse, R68, RZ ;  /* 0x0000004451b1723e */ /* 0x042fe200048070ff */
[----:B------:R-:W-:Y:S01]  /*1a170*/  FADD.FTZ R81, R81, R10 ;  /* 0x0000000a51517221 */ /* 0x000fe20000010000 */
[----:B------:R-:W-:-:S01]  /*1a180*/  FADD.FTZ R10, R46, R43 ;  /* 0x0000002b2e0a7221 */ /* 0x000fc20000010000 */
[----:B------:R-:W-:Y:S02]  /*1a190*/  CS2R R42, SRZ ;  /* 0x00000000002a7805 */ /* 0x000fe4000001ff00 */
[----:B------:R-:W-:Y:S02]  /*1a1a0*/  F2FP.SATFINITE.E4M3.F32.PACK_AB_MERGE_C R177, R79, R54, R177 ;  /* 0x000000364fb1723e */ /* 0x000fe400048070b1 */
[----:B------:R-:W-:Y:S01]  /*1a1b0*/  CS2R R78, SRZ ;  /* 0x00000000004e7805 */ /* 0x000fe2000001ff00 */
[----:B------:R-:W-:-:S01]  /*1a1c0*/  FADD.FTZ R7, R47, R10 ;  /* 0x0000000a2f077221 */ /* 0x000fc20000010000 */
[----:B------:R-:W1:Y:S01]  /*1a1d0*/  MUFU.EX2 R64, R64 ;  /* 0x0000004000407308 */ /* 0x000e620000000800 */
[----:B0-----:R-:W-:-:S01]  /*1a1e0*/  FADD.FTZ R12, R56, R81 ;  /* 0x00000051380c7221 */ /* 0x001fc20000010000 */
[----:B------:R-:W-:Y:S01]  /*1a1f0*/  CS2R R46, SRZ ;  /* 0x00000000002e7805 */ /* 0x000fe2000001ff00 */
[----:B------:R-:W-:-:S04]  /*1a200*/  FADD.FTZ R10, R26, R7 ;  /* 0x000000071a0a7221 */ /* 0x000fc80000010000 */
[----:B------:R-:W-:Y:S01]  /*1a210*/  FADD.FTZ R27, R27, R10 ;  /* 0x0000000a1b1b7221 */ /* 0x000fe20000010000 */
[----:B------:R-:W0:Y:S01]  /*1a220*/  MUFU.EX2 R71, R71 ;  /* 0x0000004700477308 */ /* 0x000e220000000800 */
[----:B--2---:R-:W-:-:S02]  /*1a230*/  FADD.FTZ R9, R67, R12 ;  /* 0x0000000c43097221 */ /* 0x004fc40000010000 */
[----:B------:R-:W-:Y:S02]  /*1a240*/  FADD.FTZ R26, R30, R27 ;  /* 0x0000001b1e1a7221 */ /* 0x000fe40000010000 */
[----:B------:R-:W2:Y:S03]  /*1a250*/  @P0 LDC R30, c[0x0][0x450] ;  /* 0x00011400ff1e0b82 */ /* 0x000ea60000000800 */
[----:B------:R-:W3:Y:S01]  /*1a260*/  MUFU.EX2 R3, R3 ;  /* 0x0000000300037308 */ /* 0x000ee20000000800 */
[----:B-1----:R-:W-:-:S01]  /*1a270*/  FADD.FTZ R12, R64, R9 ;  /* 0x00000009400c7221 */ /* 0x002fc20000010000 */
[----:B------:R-:W-:-:S04]  /*1a280*/  FADD.FTZ R9, R35, R26 ;  /* 0x0000001a23097221 */ /* 0x000fc80000010000 */
[----:B------:R-:W-:Y:S01]  /*1a290*/  FADD.FTZ R26, R34, R9 ;  /* 0x00000009221a7221 */ /* 0x000fe20000010000 */
[----:B------:R-:W-:Y:S01]  /*1a2a0*/  CS2R R34, SRZ ;  /* 0x0000000000227805 */ /* 0x000fe2000001ff00 */
[----:B------:R-:W1:Y:S01]  /*1a2b0*/  MUFU.EX2 R66, R66 ;  /* 0x0000004200427308 */ /* 0x000e620000000800 */
[----:B0-----:R-:W-:-:S01]  /*1a2c0*/  FADD.FTZ R12, R71, R12 ;  /* 0x0000000c470c7221 */ /* 0x001fc20000010000 */
[----:B------:R-:W-:Y:S01]  /*1a2d0*/  FADD.FTZ R39, R39, R26 ;  /* 0x0000001a27277221 */ /* 0x000fe20000010000 */
[----:B------:R-:W-:Y:S02]  /*1a2e0*/  F2FP.SATFINITE.E4M3.F32.PACK_AB_MERGE_C R179, R71, R64, RZ ;  /* 0x0000004047b3723e */ /* 0x000fe400048070ff */
[----:B------:R-:W-:Y:S01]  /*1a2f0*/  CS2R R70, SRZ ;  /* 0x0000000000467805 */ /* 0x000fe2000001ff00 */
[----:B------:R-:W-:-:S01]  /*1a300*/  FADD.FTZ R26, R38, R39 ;  /* 0x00000027261a7221 */ /* 0x000fc20000010000 */
[----:B------:R-:W-:Y:S01]  /*1a310*/  F2FP.SATFINITE.E4M3.F32.PACK_AB_MERGE_C R179, R67, R56, R179 ;  /* 0x0000003843b3723e */ /* 0x000fe200048070b3 */
[----:B------:R-:W0:Y:S01]  /*1a320*/  MUFU.EX2 R115, R115 ;  /* 0x0000007300737308 */ /* 0x000e220000000800 */
[----:B---3--:R-:W-:-:S01]  /*1a330*/  FADD.FTZ R7, R3, R12 ;  /* 0x0000000c03077221 */ /* 0x008fc20000010000 */
[----:B------:R-:W-:-:S02]  /*1a340*/  CS2R R56, SRZ ;  /* 0x0000000000387805 */ /* 0x000fc4000001ff00 */
[----:B--2---:R-:W-:-:S04]  /*1a350*/  @P0 SHF.R.U32.HI R11, RZ, R30, R13 ;  /* 0x0000001eff0b0219 */ /* 0x004fc8000001160d */
[----:B------:R2:W3:Y:S01]  /*1a360*/  MUFU.EX2 R80, R61 ;  /* 0x0000003d00507308 */ /* 0x0004e20000000800 */
[----:B-1----:R-:W-:-:S07]  /*1a370*/  FADD.FTZ R12, R66, R7 ;  /* 0x00000007420c7221 */ /* 0x002fce0000010000 */
[----:B------:R-:W1:Y:S01]  /*1a380*/  MUFU.EX2 R117, R117 ;  /* 0x0000007500757308 */ /* 0x000e620000000800 */
[----:B0-----:R-:W-:-:S01]  /*1a390*/  FADD.FTZ R7, R115, R12 ;  /* 0x0000000c73077221 */ /* 0x001fc20000010000 */
[----:B--2---:R-:W-:-:S06]  /*1a3a0*/  CS2R R60, SRZ ;  /* 0x00000000003c7805 */ /* 0x004fcc000001ff00 */
[----:B------:R0:W2:Y:S01]  /*1a3b0*/  MUFU.EX2 R6, R51 ;  /* 0x0000003300067308 */ /* 0x0000a20000000800 */
[C---:B---3--:R-:W-:Y:S01]  /*1a3c0*/  F2FP.SATFINITE.E4M3.F32.PACK_AB_MERGE_C R115, R80.reuse, R115, RZ ;  /* 0x000000735073723e */ /* 0x048fe200048070ff */
[----:B------:R-:W-:Y:S01]  /*1a3d0*/  FADD.FTZ R80, R80, R7 ;  /* 0x0000000750507221 */ /* 0x000fe20000010000 */
[----:B------:R-:W-:-:S02]  /*1a3e0*/  FADD.FTZ R7, R41, R26 ;  /* 0x0000001a29077221 */ /* 0x000fc40000010000 */
[----:B------:R-:W-:Y:S02]  /*1a3f0*/  F2FP.SATFINITE.E4M3.F32.PACK_AB_MERGE_C R173, R66, R3, R115 ;  /* 0x0000000342ad723e */ /* 0x000fe40004807073 */
[----:B------:R-:W-:Y:S01]  /*1a400*/  CS2R R66, SRZ ;  /* 0x0000000000427805 */ /* 0x000fe2000001ff00 */
[----:B------:R-:W-:Y:S01]  /*1a410*/  MUFU.EX2 R119, R119 ;  /* 0x0000007700777308 */ /* 0x000fe20000000800 */
[----:B-1----:R-:W-:-:S01]  /*1a420*/  FADD.FTZ R3, R117, R80 ;  /* 0x0000005075037221 */ /* 0x002fc20000010000 */
[----:B------:R-:W-:-:S02]  /*1a430*/  CS2R R80, SRZ ;  /* 0x0000000000507805 */ /* 0x000fc4000001ff00 */
[----:B0-----:R-:W-:-:S04]  /*1a440*/  CS2R R50, SRZ ;  /* 0x0000000000327805 */ /* 0x001fc8000001ff00 */
[----:B------:R0:W1:Y:S01]  /*1a450*/  MUFU.EX2 R4, R55 ;  /* 0x0000003700047308 */ /* 0x0000620000000800 */
[----:B--2---:R-:W-:-:S01]  /*1a460*/  FADD.FTZ R26, R6, R3 ;  /* 0x00000003061a7221 */ /* 0x004fc20000010000 */
[----:B------:R-:W-:Y:S01]  /*1a470*/  F2FP.SATFINITE.E4M3.F32.PACK_AB_MERGE_C R3, R129, R20, RZ ;  /* 0x000000148103723e */ /* 0x000fe200048070ff */
[----:B------:R-:W-:-:S03]  /*1a480*/  FADD.FTZ R20, R20, R7 ;  /* 0x0000000714147221 */ /* 0x000fc60000010000 */
[----:B------:R-:W-:Y:S01]  /*1a490*/  F2FP.SATFINITE.E4M3.F32.PACK_AB_MERGE_C R174, R41, R38, R3 ;  /* 0x0000002629ae723e */ /* 0x000fe20004807003 */
[----:B------:R-:W-:-:S01]  /*1a4a0*/  FADD.FTZ R129, R129, R20 ;  /* 0x0000001481817221 */ /* 0x000fc20000010000 */
[----:B------:R-:W2:Y:S01]  /*1a4b0*/  MUFU.EX2 R65, R65 ;  /* 0x0000004100417308 */ /* 0x000ea20000000800 */
[----:B0-----:R-:W-:Y:S02]  /*1a4c0*/  CS2R R54, SRZ ;  /* 0x0000000000367805 */ /* 0x001fe4000001ff00 */
[----:B------:R-:W-:Y:S02]  /*1a4d0*/  CS2R R40, SRZ ;  /* 0x0000000000287805 */ /* 0x000fe4000001ff00 */
[----:B------:R-:W-:-:S03]  /*1a4e0*/  CS2R R38, SRZ ;  /* 0x0000000000267805 */ /* 0x000fc6000001ff00 */
[----:B------:R-:W0:Y:S01]  /*1a4f0*/  MUFU.EX2 R8, R121 ;  /* 0x0000007900087308 */ /* 0x000e220000000800 */
[----:B-1----:R-:W-:Y:S01]  /*1a500*/  F2FP.SATFINITE.E4M3.F32.PACK_AB_MERGE_C R9, R4, R119, RZ ;  /* 0x000000770409723e */ /* 0x002fe200048070ff */
[----:B------:R-:W-:Y:S01]  /*1a510*/  FADD.FTZ R119, R119, R26 ;  /* 0x0000001a77777221 */ /* 0x000fe20000010000 */
[----:B------:R-:W-:Y:S02]  /*1a520*/  CS2R R26, SRZ ;  /* 0x00000000001a7805 */ /* 0x000fe4000001ff00 */
[----:B------:R-:W-:Y:S01]  /*1a530*/  F2FP.SATFINITE.E4M3.F32.PACK_AB_MERGE_C R175, R6, R117, R9 ;  /* 0x0000007506af723e */ /* 0x000fe20004807009 */
[----:B------:R-:W-:-:S01]  /*1a540*/  FADD.FTZ R6, R24, R129 ;  /* 0x0000008118067221 */ /* 0x000fc20000010000 */
[----:B------:R-:W-:Y:S01]  /*1a550*/  FADD.FTZ R4, R4, R119 ;  /* 0x0000007704047221 */ /* 0x000fe20000010000 */
[----:B------:R-:W1:Y:S01]  /*1a560*/  MUFU.EX2 R123, R123 ;  /* 0x0000007b007b7308 */ /* 0x000e620000000800 */
[----:B------:R-:W-:Y:S01]  /*1a570*/  F2FP.SATFINITE.E4M3.F32.PACK_AB_MERGE_C R9, R131, R28, RZ ;  /* 0x0000001c8309723e */ /* 0x000fe200048070ff */
[----:B------:R-:W-:Y:S01]  /*1a580*/  FADD.FTZ R7, R25, R6 ;  /* 0x0000000619077221 */ /* 0x000fe20000010000 */
[----:B--2---:R-:W-:-:S02]  /*1a590*/  FADD.FTZ R3, R65, R4 ;  /* 0x0000000441037221 */ /* 0x004fc40000010000 */
[----:B------:R-:W-:Y:S01]  /*1a5a0*/  F2FP.SATFINITE.E4M3.F32.PACK_AB_MERGE_C R168, R25, R24, R9 ;  /* 0x0000001819a8723e */ /* 0x000fe20004807009 */
[----:B------:R-:W-:-:S01]  /*1a5b0*/  FADD.FTZ R28, R28, R7 ;  /* 0x000000071c1c7221 */ /* 0x000fc20000010000 */
[----:B------:R-:W-:Y:S01]  /*1a5c0*/  IADD3 R7, R11, R205, -R204 ;  /* 0x000000cd0b077210 */ /* 0x000fe20007ffe8cc */
[----:B------:R2:W3:Y:S01]  /*1a5d0*/  MUFU.EX2 R10, R31 ;  /* 0x0000001f000a7308 */ /* 0x0004e20000000800 */
[----:B0-----:R-:W-:-:S01]  /*1a5e0*/  FADD.FTZ R4, R8, R3 ;  /* 0x0000000308047221 */ /* 0x001fc20000010000 */
[----:B------:R-:W-:Y:S01]  /*1a5f0*/  FADD.FTZ R131, R131, R28 ;  /* 0x0000001c83837221 */ /* 0x000fe20000010000 */
[----:B------:R-:W-:Y:S01]  /*1a600*/  VIADD R9, R162, 0xfffffffe ;  /* 0xfffffffea2097836 */ /* 0x000fe20000000000 */
[----:B------:R-:W-:Y:S02]  /*1a610*/  CS2R R28, SRZ ;  /* 0x00000000001c7805 */ /* 0x000fe4000001ff00 */
[----:B------:R-:W-:Y:S02]  /*1a620*/  CS2R R24, SRZ ;  /* 0x0000000000187805 */ /* 0x000fe4000001ff00 */
[----:B------:R-:W0:Y:S01]  /*1a630*/  MUFU.EX2 R21, R21 ;  /* 0x0000001500157308 */ /* 0x000e220000000800 */
[----:B-1----:R-:W-:-:S01]  /*1a640*/  FADD.FTZ R3, R123, R4 ;  /* 0x000000047b037221 */ /* 0x002fc20000010000 */
[----:B------:R-:W-:Y:S01]  /*1a650*/  FADD.FTZ R4, R32, R131 ;  /* 0x0000008320047221 */ /* 0x000fe20000010000 */
[----:B--2---:R-:W-:-:S05]  /*1a660*/  CS2R R30, SRZ ;  /* 0x00000000001e7805 */ /* 0x004fca000001ff00 */
[----:B------:R-:W1:Y:S01]  /*1a670*/  MUFU.EX2 R33, R33 ;  /* 0x0000002100217308 */ /* 0x000e620000000800 */
[C---:B---3--:R-:W-:Y:S01]  /*1a680*/  F2FP.SATFINITE.E4M3.F32.PACK_AB_MERGE_C R123, R10.reuse, R123, RZ ;  /* 0x0000007b0a7b723e */ /* 0x048fe200048070ff */
[----:B------:R-:W-:-:S03]  /*1a690*/  FADD.FTZ R10, R10, R3 ;  /* 0x000000030a0a7221 */ /* 0x000fc60000010000 */
[----:B------:R-:W-:Y:S01]  /*1a6a0*/  F2FP.SATFINITE.E4M3.F32.PACK_AB_MERGE_C R169, R8, R65, R123 ;  /* 0x0000004108a9723e */ /* 0x000fe2000480707b */
[----:B------:R-:W-:Y:S01]  /*1a6b0*/  IMAD.HI R8, R7, 0x66666667, RZ ;  /* 0x6666666707087827 */ /* 0x000fe200078e02ff */
[----:B------:R-:W-:Y:S01]  /*1a6c0*/  CS2R R64, SRZ ;  /* 0x0000000000407805 */ /* 0x000fe2000001ff00 */
[----:B------:R-:W-:Y:S01]  /*1a6d0*/  MUFU.EX2 R127, R127 ;  /* 0x0000007f007f7308 */ /* 0x000fe20000000800 */
[----:B0-----:R-:W-:-:S07]  /*1a6e0*/  F2FP.SATFINITE.E4M3.F32.PACK_AB_MERGE_C R6, R21, R36, RZ ;  /* 0x000000241506723e */ /* 0x001fce00048070ff */
[----:B------:R-:W0:Y:S01]  /*1a6f0*/  MUFU.EX2 R44, R44 ;  /* 0x0000002c002c7308 */ /* 0x000e220000000800 */
[----:B-1----:R-:W-:-:S01]  /*1a700*/  FADD.FTZ R7, R33, R4 ;  /* 0x0000000421077221 */ /* 0x002fc20000010000 */
[----:B------:R-:W-:Y:S02]  /*1a710*/  F2FP.SATFINITE.E4M3.F32.PACK_AB_MERGE_C R170, R33, R32, R6 ;  /* 0x0000002021aa723e */ /* 0x000fe40004807006 */
[----:B------:R-:W-:Y:S01]  /*1a720*/  CS2R R32, SRZ ;  /* 0x0000000000207805 */ /* 0x000fe2000001ff00 */
[----:B------:R-:W-:Y:S01]  /*1a730*/  FADD.FTZ R36, R36, R7 ;  /* 0x0000000724247221 */ /* 0x000fe20000010000 */
[----:B------:R-:W-:Y:S02]  /*1a740*/  SHF.R.U32.HI R7, RZ, 0x1f, R8 ;  /* 0x0000001fff077819 */ /* 0x000fe40000011608 */
[----:B------:R-:W1:Y:S08]  /*1a750*/  MUFU.EX2 R69, R69 ;  /* 0x0000004500457308 */ /* 0x000e700000000800 */
[----:B------:R-:W2:Y:S01]  /*1a760*/  MUFU.EX2 R12, R125 ;  /* 0x0000007d000c7308 */ /* 0x000ea20000000800 */
[----:B0-----:R-:W-:Y:S01]  /*1a770*/  F2FP.SATFINITE.E4M3.F32.PACK_AB_MERGE_C R6, R44, R127, RZ ;  /* 0x0000007f2c06723e */ /* 0x001fe200048070ff */
[----:B-1----:R-:W-:-:S03]  /*1a780*/  FADD.FTZ R3, R69, R10 ;  /* 0x0000000a45037221 */ /* 0x002fc60000010000 */
[C---:B--2---:R-:W-:Y:S01]  /*1a790*/  F2FP.SATFINITE.E4M3.F32.PACK_AB_MERGE_C R171, R12.reuse, R69, R6 ;  /* 0x000000450cab723e */ /* 0x044fe20004807006 */
[----:B------:R-:W-:-:S01]  /*1a7a0*/  FADD.FTZ R4, R12, R3 ;  /* 0x000000030c047221 */ /* 0x000fc20000010000 */
[----:B------:R-:W-:Y:S02]  /*1a7b0*/  LEA.HI.SX32 R6, R8, R7, 0x1a ;  /* 0x0000000708067211 */ /* 0x000fe400078fd2ff */
[----:B------:R-:W-:Y:S01]  /*1a7c0*/  CS2R R68, SRZ ;  /* 0x0000000000447805 */ /* 0x000fe2000001ff00 */
[----:B------:R-:W-:Y:S01]  /*1a7d0*/  FADD.FTZ R3, R127, R4 ;  /* 0x000000047f037221 */ /* 0x000fe20000010000 */
[----:B------:R-:W-:Y:S01]  /*1a7e0*/  VIMNMX R6, RZ, R6, !PT ;  /* 0x00000006ff067248 */ /* 0x000fe20007fe0100 */
[----:B------:R-:W-:Y:S01]  /*1a7f0*/  FADD.FTZ R4, R21, R36 ;  /* 0x0000002415047221 */ /* 0x000fe20000010000 */
[----:B------:R-:W-:Y:S01]  /*1a800*/  CS2R R36, SRZ ;  /* 0x0000000000247805 */ /* 0x000fe2000001ff00 */
[----:B------:R-:W-:Y:S01]  /*1a810*/  FADD.FTZ R3, R44, R3 ;  /* 0x000000032c037221 */ /* 0x000fe20000010000 */
[----:B------:R-:W-:-:S02]  /*1a820*/  ISETP.GE.AND P2, PT, R9, R6, PT ;  /* 0x000000060900720c */ /* 0x000fc40003f46270 */
[----:B------:R-:W-:-:S11]  /*1a830*/  CS2R R44, SRZ ;  /* 0x00000000002c7805 */ /* 0x000fd6000001ff00 */
[----:B------:R-:W-:Y:S05]  /*1a840*/  @!P2 BRA `(.L_x_2521) ;  /* 0x0000003c0064a947 */ /* 0x000fea0003800000 */
[----:B------:R-:W-:Y:S01]  /*1a850*/  IMAD.MOV.U32 R7, RZ, RZ, R14 ;  /* 0x000000ffff077224 */ /* 0x000fe200078e000e */
[----:B------:R-:W-:Y:S01]  /*1a860*/  MOV R8, R0 ;  /* 0x0000000000087202 */ /* 0x000fe20000000f00 */
[----:B------:R-:W-:Y:S02]  /*1a870*/  IMAD.MOV.U32 R10, RZ, RZ, R190 ;  /* 0x000000ffff0a7224 */ /* 0x000fe400078e00be */
[----:B------:R-:W-:-:S07]  /*1a880*/  IMAD.MOV.U32 R87, RZ, RZ, RZ ;  /* 0x000000ffff577224 */ /* 0x000fce00078e00ff */
.L_x_2532:
        /* <DEDUP_REMOVED lines=8> */
.L_x_2523:
        /* <DEDUP_REMOVED lines=8> */
.L_x_2524:
[----:B------:R-:W-:Y:S04]  /*1a990*/  BSSY B0, `(.L_x_2522) ;  /* 0x0000004000007945 */ /* 0x000fe80003800000 */
[----:B-1----:R-:W-:Y:S05]  /*1a9a0*/  @P3 BRA `(.L_x_2525) ;  /* 0x0000000000083947 */ /* 0x002fea0003800000 */
[----:B------:R-:W1:Y:S02]  /*1a9b0*/  SYNCS.PHASECHK.TRANS64.TRYWAIT P3, [R11+URZ+0x29830], R0 ;  /* 0x029830000b0075a7 */ /* 0x000e64000806017f */
[----:B-1----:R-:W-:Y:S05]  /*1a9c0*/  @!P3 BRA `(.L_x_2526) ;  /* 0x000001140078b947 */ /* 0x002fea0003800000 */
.L_x_2525:
[----:B------:R-:W-:Y:S05]  /*1a9d0*/  BSYNC B0 ;  /* 0x0000000000007941 */ /* 0x000fea0003800000 */
.L_x_2522:
        /* <DEDUP_REMOVED lines=28> */
[----:B------:R-:W-:Y:S01]  /*1aba0*/  UMOV UR32, UR24 ;  /* 0x0000001800207c82 */ /* 0x000fe20008000000 */
[----:B0-----:R-:W-:Y:S01]  /*1abb0*/  SHF.R.U32.HI R0, RZ, 0x7, R0 ;  /* 0x00000007ff007819 */ /* 0x001fe20000011600 */
[----:B------:R-:W-:Y:S01]  /*1abc0*/  UMOV UR33, UR25 ;  /* 0x0000001900217c82 */ /* 0x000fe20008000000 */
[C---:B------:R-:W-:Y:S01]  /*1abd0*/  IADD3 R14, R12.reuse, 0x200, RZ ;  /* 0x000002000c0e7810 */ /* 0x040fe20007ffe0ff */
[----:B------:R-:W-:Y:S01]  /*1abe0*/  VIADD R20, R12, 0x82 ;  /* 0x000000820c147836 */ /* 0x000fe20000000000 */
[----:B------:R-:W-:Y:S01]  /*1abf0*/  IADD3 R0, R0, 0x8, RZ ;  /* 0x0000000800007810 */ /* 0x000fe20007ffe0ff */
[----:B------:R-:W-:Y:S01]  /*1ac00*/  IMAD.MOV.U32 R13, RZ, RZ, -0x7fffffe0 ;  /* 0x80000020ff0d7424 */ /* 0x000fe200078e00ff */
[----:B------:R-:W-:Y:S01]  /*1ac10*/  R2UR UR34, R14 ;  /* 0x000000000e2272ca */ /* 0x000fe200000e0000 */
[----:B------:R-:W-:Y:S01]  /*1ac20*/  VIADD R14, R12, 0x102 ;  /* 0x000001020c0e7836 */ /* 0x000fe20000000000 */
[----:B------:R-:W-:Y:S01]  /*1ac30*/  R2UR UR35, R15 ;  /* 0x000000000f2372ca */ /* 0x000fe200000e0000 */
[----:B------:R0:W-:Y:S01]  /*1ac40*/  BAR.SYNC.DEFER_BLOCKING R0, 0x100 ;  /* 0x000400000000751d */ /* 0x0001e20000010000 */
[----:B------:R-:W-:Y:S01]  /*1ac50*/  R2UR UR6, R88 ;  /* 0x00000000580672ca */ /* 0x000fe200000e0000 */
[----:B------:R-:W-:Y:S01]  /*1ac60*/  IMAD.MOV.U32 R15, RZ, RZ, -0x7fffffe0 ;  /* 0x80000020ff0f7424 */ /* 0x000fe200078e00ff */
[----:B------:R-:W-:-:S02]  /*1ac70*/  R2UR UR7, R89 ;  /* 0x00000000590772ca */ /* 0x000fc400000e0000 */
[----:B------:R-:W-:Y:S01]  /*1ac80*/  MOV R21, 0x80000020 ;  /* 0x8000002000157802 */ /* 0x000fe20000000f00 */
        /* <DEDUP_REMOVED lines=189> */
[C---:B------:R-:W-:Y:S01]  /*1b860*/  IADD3 R14, R12.reuse, 0x682, RZ ;  /* 0x000006820c0e7810 */ /* 0x040fe20007ffe0ff */
[----:B------:R-:W-:Y:S01]  /*1b870*/  VIADD R12, R12, 0x702 ;  /* 0x000007020c0c7836 */ /* 0x000fe20000000000 */
        /* <DEDUP_REMOVED lines=33> */
.L_x_2528:
[----:B------:R-:W-:Y:S01]  /*1ba90*/  SHF.L.U32 R0, R10, 0x1f, RZ ;  /* 0x0000001f0a007819 */ /* 0x000fe200000006ff */
[----:B------:R-:W-:-:S04]  /*1baa0*/  IMAD R10, R189, 0x8, R16 ;  /* 0x00000008bd0a7824 */ /* 0x000fc800078e0210 */
[----:B------:R0:W1:Y:S01]  /*1bab0*/  SYNCS.PHASECHK.TRANS64.TRYWAIT P2, [R10+URZ+0x29850], R0 ;  /* 0x029850000a0075a7 */ /* 0x000062000804017f */
[----:B------:R-:W-:Y:S05]  /*1bac0*/  @!P1 BRA `(.L_x_2529) ;  /* 0x0000000000049947 */ /* 0x000fea0003800000 */
[----:B------:R-:W-:Y:S01]  /*1bad0*/  BPT.TRAP 0x1 ;  /* 0x000000040000795c */ /* 0x000fe20000300000 */
.L_x_2529:
[----:B-1----:R-:W-:Y:S05]  /*1bae0*/  @P2 BRA `(.L_x_2527) ;  /* 0x0000000000082947 */ /* 0x002fea0003800000 */
[----:B------:R-:W1:Y:S02]  /*1baf0*/  SYNCS.PHASECHK.TRANS64.TRYWAIT P2, [R10+URZ+0x29850], R0 ;  /* 0x029850000a0075a7 */ /* 0x000e64000804017f */
[----:B-1----:R-:W-:Y:S05]  /*1bb00*/  @!P2 BRA `(.L_x_2530) ;  /* 0x00000104003ca947 */ /* 0x002fea0003800000 */
.L_x_2527:
[----:B01----:R-:W-:Y:S01]  /*1bb10*/  VIADD R0, R16, 0x400 ;  /* 0x0000040010007836 */ /* 0x003fe20000000000 */
[----:B------:R-:W-:Y:S01]  /*1bb20*/  MOV R13, 0xc0000010 ;  /* 0xc0000010000d7802 */ /* 0x000fe20000000f00 */
[----:B------:R-:W-:Y:S05]  /*1bb30*/  WARPSYNC.ALL ;  /* 0x0000000000007948 */ /* 0x000fea0003800000 */
[----:B------:R-:W-:Y:S01]  /*1bb40*/  SHF.R.U32.HI R0, RZ, 0x4, R0 ;  /* 0x00000004ff007819 */ /* 0x000fe20000011600 */
[----:B------:R-:W-:Y:S01]  /*1bb50*/  WARPGROUP.ARRIVE ;  /* 0x00000000000079c5 */ /* 0x000fe20000000000 */
[----:B------:R-:W-:Y:S01]  /*1bb60*/  R2UR UR7, R13 ;  /* 0x000000000d0772ca */ /* 0x000fe200000e0000 */
[----:B------:R-:W-:Y:S01]  /*1bb70*/  IMAD.MOV.U32 R15, RZ, RZ, -0x3ffffff0 ;  /* 0xc0000010ff0f7424 */ /* 0x000fe200078e00ff */
[----:B------:R-:W-:Y:S01]  /*1bb80*/  LOP3.LUT R0, R0, 0x3fff, RZ, 0xc0, !PT ;  /* 0x00003fff00007812 */ /* 0x000fe200078ec0ff */
[----:B------:R-:W0:Y:S01]  /*1bb90*/  @P0 LDC R13, c[0x0][0x44c] ;  /* 0x00011300ff0d0b82 */ /* 0x000e220000000800 */
[----:B------:R-:W-:-:S02]  /*1bba0*/  IMAD.IADD R10, R211, 0x1, R203 ;  /* 0x00000001d30a7824 */ /* 0x000fc400078e02cb */
[----:B------:R-:W-:-:S05]  /*1bbb0*/  LOP3.LUT R0, R0, 0x10000, RZ, 0xfc, !PT ;  /* 0x0001000000007812 */ /* 0x000fca00078efcff */
[----:B------:R-:W-:Y:S01]  /*1bbc0*/  IMAD R12, R189, 0x500, R0 ;  /* 0x00000500bd0c7824 */ /* 0x000fe200078e0200 */
[----:B------:R-:W1:Y:S03]  /*1bbd0*/  @P0 LDC R21, c[0x0][0x450] ;  /* 0x00011400ff150b82 */ /* 0x000e660000000800 */
[C---:B------:R-:W-:Y:S01]  /*1bbe0*/  VIADD R14, R12.reuse, 0x100 ;  /* 0x000001000c0e7836 */ /* 0x040fe20000000000 */
[----:B------:R-:W-:Y:S01]  /*1bbf0*/  R2UR UR6, R12 ;  /* 0x000000000c0672ca */ /* 0x000fe200000e0000 */
[----:B0-----:R-:W-:-:S12]  /*1bc00*/  @P0 IMAD.HI.U32 R0, R10, R13, RZ ;  /* 0x0000000d0a000227 */ /* 0x001fd800078e00ff */
[----:B------:R-:W-:Y:S01]  /*1bc10*/  QGMMA.64x128x32.F32.E4M3.E4M3 R24, R184, gdesc[UR4], R24, gsb0 ;  /* 0x01e00004b8187df3 */ /* 0x000fe20008000818 */
[----:B------:R-:W-:Y:S01]  /*1bc20*/  R2UR UR6, R14 ;  /* 0x000000000e0672ca */ /* 0x000fe200000e0000 */
[----:B------:R-:W-:Y:S01]  /*1bc30*/  VIADD R14, R12, 0x200 ;  /* 0x000002000c0e7836 */ /* 0x000fe20000000000 */
[----:B------:R-:W-:Y:S01]  /*1bc40*/  R2UR UR7, R15 ;  /* 0x000000000f0772ca */ /* 0x000fe200000e0000 */
[----:B------:R-:W-:Y:S01]  /*1bc50*/  IMAD.MOV.U32 R15, RZ, RZ, -0x3ffffff0 ;  /* 0xc0000010ff0f7424 */ /* 0x000fe200078e00ff */
[----:B-1----:R-:W-:Y:S01]  /*1bc60*/  @P0 SHF.R.U32.HI R10, RZ, R21, R0 ;  /* 0x00000015ff0a0219 */ /* 0x002fe20000011600 */
[----:B------:R-:W-:-:S04]  /*1bc70*/  IMAD.MOV.U32 R0, RZ, RZ, -0xa0 ;  /* 0xffffff60ff007424 */ /* 0x000fc800078e00ff */
[----:B------:R-:W-:-:S04]  /*1bc80*/  IMAD R13, R9, R0, 0x1 ;  /* 0x00000001090d7424 */ /* 0x000fc800078e0200 */
[----:B------:R-:W-:Y:S01]  /*1bc90*/  IMAD R13, R210, -0x2, R13 ;  /* 0xfffffffed20d7824 */ /* 0x000fe200078e020d */
[----:B------:R-:W-:Y:S02]  /*1bca0*/  WARPGROUP.DEPBAR.LE gsb0, 0x0 ;  /* 0x00008000000079c5 */ /* 0x000fe40000010000 */
[----:B------:R-:W-:-:S06]  /*1bcb0*/  WARPGROUP.ARRIVE ;  /* 0x00000000000079c5 */ /* 0x000fcc0000000000 */
[----:B------:R-:W0:Y:S01]  /*1bcc0*/  S2R R186, SR_TID.X ;  /* 0x0000000000ba7919 */ /* 0x000e220000002100 */
[----:B------:R-:W-:Y:S01]  /*1bcd0*/  QGMMA.64x128x32.F32.E4M3.E4M3 R24, R180, gdesc[UR4], R24, gsb0 ;  /* 0x01e00004b4187df3 */ /* 0x000fe20008000818 */
[----:B------:R-:W-:Y:S01]  /*1bce0*/  R2UR UR6, R14 ;  /* 0x000000000e0672ca */ /* 0x000fe200000e0000 */
[C---:B------:R-:W-:Y:S01]  /*1bcf0*/  VIADD R14, R12.reuse, 0x300 ;  /* 0x000003000c0e7836 */ /* 0x040fe20000000000 */
[----:B------:R-:W-:Y:S01]  /*1bd00*/  R2UR UR7, R15 ;  /* 0x000000000f0772ca */ /* 0x000fe200000e0000 */
[----:B------:R-:W-:Y:S01]  /*1bd10*/  VIADD R12, R12, 0x400 ;  /* 0x000004000c0c7836 */ /* 0x000fe20000000000 */
[----:B------:R-:W-:Y:S02]  /*1bd20*/  MOV R15, 0xc0000010 ;  /* 0xc0000010000f7802 */ /* 0x000fe40000000f00 */
[----:B0-----:R-:W-:Y:S02]  /*1bd30*/  LOP3.LUT R184, R186, 0x7f, RZ, 0xc0, !PT ;  /* 0x0000007fbab87812 */ /* 0x001fe400078ec0ff */
[----:B------:R-:W0:Y:S02]  /*1bd40*/  S2R R186, SR_TID.X ;  /* 0x0000000000ba7919 */ /* 0x000e240000002100 */
[----:B0-----:R-:W-:Y:S01]  /*1bd50*/  SHF.R.U32.HI R186, RZ, 0x7, R186 ;  /* 0x00000007ffba7819 */ /* 0x001fe200000116ba */
[----:B------:R-:W-:-:S02]  /*1bd60*/  WARPGROUP.DEPBAR.LE gsb0, 0x0 ;  /* 0x00008000000079c5 */ /* 0x000fc40000010000 */
[----:B------:R-:W-:-:S06]  /*1bd70*/  WARPGROUP.ARRIVE ;  /* 0x00000000000079c5 */ /* 0x000fcc0000000000 */
[----:B------:R-:W-:Y:S01]  /*1bd80*/  QGMMA.64x128x32.F32.E4M3.E4M3 R24, R176, gdesc[UR4], R24, gsb0 ;  /* 0x01e00004b0187df3 */ /* 0x000fe20008000818 */
[----:B------:R-:W-:Y:S02]  /*1bd90*/  R2UR UR6, R14 ;  /* 0x000000000e0672ca */ /* 0x000fe400000e0000 */
[----:B------:R-:W-:Y:S02]  /*1bda0*/  R2UR UR7, R15 ;  /* 0x000000000f0772ca */ /* 0x000fe400000e0000 */
[----:B------:R-:W0:Y:S01]  /*1bdb0*/  SHFL.IDX PT, R15, R10, RZ, 0x1c1f ;  /* 0x001c1fff0a0f7589 */ /* 0x000e2200000e0000 */
[----:B------:R-:W-:-:S05]  /*1bdc0*/  IADD3 R14, -R204, R13, R205 ;  /* 0x0000000dcc0e7210 */ /* 0x000fca0007ffe1cd */
[----:B0-----:R-:W-:-:S05]  /*1bdd0*/  IMAD.IADD R0, R14, 0x1, R15 ;  /* 0x000000010e007824 */ /* 0x001fca00078e020f */
[C---:B------:R-:W-:Y:S02]  /*1bde0*/  ISETP.GT.AND P2, PT, R0.reuse, RZ, PT ;  /* 0x000000ff0000720c */ /* 0x040fe40003f44270 */
[----:B------:R-:W-:Y:S02]  /*1bdf0*/  ISETP.GT.AND P3, PT, R0, 0x1, PT ;  /* 0x000000010000780c */ /* 0x000fe40003f64270 */
[----:B------:R-:W-:Y:S02]  /*1be00*/  FSEL R15, R152, -INF , P2 ;  /* 0xff800000980f7808 */ /* 0x000fe40001000000 */
        /* <DEDUP_REMOVED lines=9> */
[C---:B------:R-:W-:Y:S02]  /*1bea0*/  ISETP.GT.AND P3, PT, R0.reuse, 0x11, PT ;  /* 0x000000110000780c */ /* 0x040fe40003f64270 */
[----:B------:R-:W-:Y:S02]  /*1beb0*/  FMNMX.FTZ R20, R157, R20, !PT ;  /* 0x000000149d147209 */ /* 0x000fe40007810000 */
[----:B------:R-:W-:Y:S02]  /*1bec0*/  FSEL R161, R161, -INF , P3 ;  /* 0xff800000a1a17808 */ /* 0x000fe40001800000 */
[C---:B------:R-:W-:Y:S02]  /*1bed0*/  ISETP.GT.AND P3, PT, R0.reuse, 0x19, PT ;  /* 0x000000190000780c */ /* 0x040fe40003f64270 */
[----:B------:R-:W-:Y:S02]  /*1bee0*/  ISETP.GT.AND P5, PT, R0, 0x88, PT ;  /* 0x000000880000780c */ /* 0x000fe40003fa4270 */
[----:B------:R-:W-:-:S02]  /*1bef0*/  FSEL R165, R165, -INF , P3 ;  /* 0xff800000a5a57808 */ /* 0x000fc40001800000 */
[C---:B------:R-:W-:Y:S02]  /*1bf00*/  ISETP.GT.AND P3, PT, R0.reuse, 0x21, PT ;  /* 0x000000210000780c */ /* 0x040fe40003f64270 */
[C---:B------:R-:W-:Y:S02]  /*1bf10*/  ISETP.GT.AND P4, PT, R0.reuse, 0x89, PT ;  /* 0x000000890000780c */ /* 0x040fe40003f84270 */
[----:B------:R-:W-:Y:S02]  /*1bf20*/  FSEL R137, R137, -INF , P3 ;  /* 0xff80000089897808 */ /* 0x000fe40001800000 */
[----:B------:R-:W-:Y:S02]  /*1bf30*/  ISETP.GT.AND P3, PT, R0, 0x29, PT ;  /* 0x000000290000780c */ /* 0x000fe40003f64270 */
[----:B------:R-:W-:Y:S02]  /*1bf40*/  FSEL R92, R92, -INF , P5 ;  /* 0xff8000005c5c7808 */ /* 0x000fe40002800000 */
[----:B------:R-:W-:-:S02]  /*1bf50*/  FSEL R141, R141, -INF , P3 ;  /* 0xff8000008d8d7808 */ /* 0x000fc40001800000 */
[C---:B------:R-:W-:Y:S02]  /*1bf60*/  ISETP.GT.AND P3, PT, R0.reuse, 0x31, PT ;  /* 0x000000310000780c */ /* 0x040fe40003f64270 */
[----:B------:R-:W-:Y:S02]  /*1bf70*/  FSEL R93, R93, -INF , P4 ;  /* 0xff8000005d5d7808 */ /* 0x000fe40002000000 */
        /* <DEDUP_REMOVED lines=13> */
[----:B------:R-:W-:-:S04]  /*1c050*/  ISETP.GT.AND P3, PT, R0, 0x59, PT ;  /* 0x000000590000780c */ /* 0x000fc80003f64270 */
        /* <DEDUP_REMOVED lines=8> */
[----:B------:R-:W-:Y:S01]  /*1c0e0*/  FSEL R117, R117, -INF , P3 ;  /* 0xff80000075757808 */ /* 0x000fe20001800000 */
[----:B------:R-:W-:Y:S02]  /*1c0f0*/  WARPGROUP.DEPBAR.LE gsb0, 0x0 ;  /* 0x00008000000079c5 */ /* 0x000fe40000010000 */
[----:B------:R-:W-:Y:S01]  /*1c100*/  WARPGROUP.ARRIVE ;  /* 0x00000000000079c5 */ /* 0x000fe20000000000 */
[----:B------:R-:W-:-:S04]  /*1c110*/  ISETP.GT.AND P3, PT, R0, 0x81, PT ;  /* 0x000000810000780c */ /* 0x000fc80003f64270 */
[----:B------:R-:W-:Y:S01]  /*1c120*/  FSEL R89, R89, -INF , P3 ;  /* 0xff80000059597808 */ /* 0x000fe20001800000 */
[----:B------:R-:W-:Y:S01]  /*1c130*/  QGMMA.64x128x32.F32.E4M3.E4M3 R24, R172, gdesc[UR4], R24, gsb0 ;  /* 0x01e00004ac187df3 */ /* 0x000fe20008000818 */
[----:B------:R-:W-:Y:S02]  /*1c140*/  ISETP.GT.AND P3, PT, R0, 0x91, PT ;  /* 0x000000910000780c */ /* 0x000fe40003f64270 */
[----:B------:R-:W-:Y:S02]  /*1c150*/  R2UR UR6, R12 ;  /* 0x000000000c0672ca */ /* 0x000fe400000e0000 */
[----:B------:R-:W-:Y:S01]  /*1c160*/  FSEL R97, R97, -INF , P3 ;  /* 0xff80000061617808 */ /* 0x000fe20001800000 */
[----:B------:R-:W-:Y:S02]  /*1c170*/  WARPGROUP.DEPBAR.LE gsb0, 0x0 ;  /* 0x00008000000079c5 */ /* 0x000fe40000010000 */
[----:B------:R-:W-:Y:S01]  /*1c180*/  FSEL R173, R160, -INF , P2 ;  /* 0xff800000a0ad7808 */ /* 0x000fe20001000000 */
[----:B------:R-:W-:Y:S01]  /*1c190*/  WARPGROUP.ARRIVE ;  /* 0x00000000000079c5 */ /* 0x000fe20000000000 */
[----:B------:R-:W-:-:S02]  /*1c1a0*/  ISETP.GT.AND P2, PT, R0, 0x18, PT ;  /* 0x000000180000780c */ /* 0x000fc40003f44270 */
[----:B------:R-:W-:Y:S02]  /*1c1b0*/  FMNMX.FTZ R20, R173, R20, !PT ;  /* 0x00000014ad147209 */ /* 0x000fe40007810000 */
[----:B------:R-:W-:Y:S02]  /*1c1c0*/  FSEL R175, R164, -INF , P2 ;  /* 0xff800000a4af7808 */ /* 0x000fe40001000000 */
[----:B------:R-:W-:Y:S02]  /*1c1d0*/  FMNMX.FTZ R20, R161, R20, !PT ;  /* 0x00000014a1147209 */ /* 0x000fe40007810000 */
[----:B------:R-:W-:Y:S02]  /*1c1e0*/  ISETP.GT.AND P2, PT, R0, 0x20, PT ;  /* 0x000000200000780c */ /* 0x000fe40003f44270 */
[----:B------:R-:W-:Y:S02]  /*1c1f0*/  FMNMX.FTZ R20, R175, R20, !PT ;  /* 0x00000014af147209 */ /* 0x000fe40007810000 */
[----:B------:R-:W-:-:S02]  /*1c200*/  FSEL R177, R136, -INF , P2 ;  /* 0xff80000088b17808 */ /* 0x000fc40001000000 */
[----:B------:R-:W-:Y:S02]  /*1c210*/  FMNMX.FTZ R20, R165, R20, !PT ;  /* 0x00000014a5147209 */ /* 0x000fe40007810000 */
[----:B------:R-:W-:Y:S02]  /*1c220*/  ISETP.GT.AND P2, PT, R0, 0x28, PT ;  /* 0x000000280000780c */ /* 0x000fe40003f44270 */
        /* <DEDUP_REMOVED lines=58> */
[----:B0-----:R-:W-:Y:S01]  /*1c5d0*/  FMNMX.FTZ R120, R20, R13, !PT ;  /* 0x0000000d14787209 */ /* 0x001fe20007810000 */
[----:B------:R-:W-:-:S04]  /*1c5e0*/  IMAD.MOV.U32 R13, RZ, RZ, -0x3ffffff0 ;  /* 0xc0000010ff0d7424 */ /* 0x000fc800078e00ff */
[----:B------:R-:W0:Y:S01]  /*1c5f0*/  SHFL.BFLY PT, R0, R120, 0x1, 0x1f ;  /* 0x0c201f0078007f89 */ /* 0x000e2200000e0000 */
[----:B------:R-:W-:-:S13]  /*1c600*/  R2UR UR7, R13 ;  /* 0x000000000d0772ca */ /* 0x000fda00000e0000 */
[----:B------:R-:W-:Y:S01]  /*1c610*/  QGMMA.64x128x32.F32.E4M3.E4M3 R24, R168, gdesc[UR4], R24, gsb0 ;  /* 0x01e00004a8187df3 */ /* 0x000fe20008000818 */
[----:B0-----:R-:W-:-:S04]  /*1c620*/  FMNMX.FTZ R0, R120, R0, !PT ;  /* 0x0000000078007209 */ /* 0x001fc80007810000 */
[----:B------:R-:W-:Y:S01]  /*1c630*/  FSETP.NEU.FTZ.AND P2, PT, R0, -INF , PT ;  /* 0xff8000000000780b */ /* 0x000fe20003f5d000 */
[----:B------:R-:W-:-:S05]  /*1c640*/  FFMA.FTZ R13, R2, R0, -8 ;  /* 0xc1000000020d7423 */ /* 0x000fca0000010000 */
[----:B------:R-:W-:-:S05]  /*1c650*/  FSEL R13, R13, RZ, P2 ;  /* 0x000000ff0d0d7208 */ /* 0x000fca0001000000 */
        /* <DEDUP_REMOVED lines=25> */
[----:B------:R-:W-:Y:S08]  /*1c7f0*/  MUFU.EX2 R15, R15 ;  /* 0x0000000f000f7308 */ /* 0x000ff00000000800 */
        /* <DEDUP_REMOVED lines=10> */
[----:B------:R-:W-:Y:S01]  /*1c8a0*/  MUFU.EX2 R113, R113 ;  /* 0x0000007100717308 */ /* 0x000fe20000000800 */
[----:B------:R-:W-:-:S02]  /*1c8b0*/  WARPGROUP.DEPBAR.LE gsb0, 0x0 ;  /* 0x00008000000079c5 */ /* 0x000fc40000010000 */
[----:B------:R0:W1:Y:S05]  /*1c8c0*/  SHFL.IDX PT, R169, R10, 0x1, 0x1c1f ;  /* 0x003c1f000aa97f89 */ /* 0x00006a00000e0000 */
[----:B------:R-:W-:Y:S01]  /*1c8d0*/  MUFU.EX2 R117, R117 ;  /* 0x0000007500757308 */ /* 0x000fe20000000800 */
[----:B0-----:R-:W-:-:S07]  /*1c8e0*/  FFMA.FTZ R10, R2, R175, -R13 ;  /* 0x000000af020a7223 */ /* 0x001fce000001080d */
[----:B------:R-:W-:Y:S08]  /*1c8f0*/  MUFU.EX2 R88, R88 ;  /* 0x0000005800587308 */ /* 0x000ff00000000800 */
[----:B------:R-:W-:Y:S01]  /*1c900*/  MUFU.EX2 R10, R10 ;  /* 0x0000000a000a7308 */ /* 0x000fe20000000800 */
[----:B-1----:R-:W-:-:S07]  /*1c910*/  IADD3 R14, R14, R169, RZ ;  /* 0x000000a90e0e7210 */ /* 0x002fce0007ffe0ff */
[----:B------:R-:W-:Y:S01]  /*1c920*/  MUFU.EX2 R89, R89 ;  /* 0x0000005900597308 */ /* 0x000fe20000000800 */
[C---:B------:R-:W-:Y:S02]  /*1c930*/  ISETP.GT.AND P3, PT, R14.reuse, RZ, PT ;  /* 0x000000ff0e00720c */ /* 0x040fe40003f64270 */
[----:B------:R-:W-:Y:S02]  /*1c940*/  ISETP.GT.AND P4, PT, R14, 0x1, PT ;  /* 0x000000010e00780c */ /* 0x000fe40003f84270 */
[----:B------:R-:W-:Y:S02]  /*1c950*/  FSEL R154, R154, -INF , P3 ;  /* 0xff8000009a9a7808 */ /* 0x000fe40001800000 */
[----:B------:R-:W-:Y:S01]  /*1c960*/  ISETP.GT.AND P3, PT, R14, 0x8, PT ;  /* 0x000000080e00780c */ /* 0x000fe20003f64270 */
[----:B------:R-:W-:Y:S01]  /*1c970*/  MUFU.EX2 R92, R92 ;  /* 0x0000005c005c7308 */ /* 0x000fe20000000800 */
[----:B------:R-:W-:Y:S02]  /*1c980*/  FSEL R155, R155, -INF , P4 ;  /* 0xff8000009b9b7808 */ /* 0x000fe40002000000 */
[----:B------:R-:W-:-:S02]  /*1c990*/  FMNMX.FTZ R124, R154, R7, !PT ;  /* 0x000000079a7c7209 */ /* 0x000fc40007810000 */
[----:B------:R-:W-:Y:S02]  /*1c9a0*/  ISETP.GT.AND P4, PT, R14, 0x9, PT ;  /* 0x000000090e00780c */ /* 0x000fe40003f84270 */
[----:B------:R-:W-:Y:S01]  /*1c9b0*/  FSEL R157, R158, -INF , P3 ;  /* 0xff8000009e9d7808 */ /* 0x000fe20001800000 */
[----:B------:R-:W-:Y:S01]  /*1c9c0*/  MUFU.EX2 R93, R93 ;  /* 0x0000005d005d7308 */ /* 0x000fe20000000800 */
[----:B------:R-:W-:Y:S02]  /*1c9d0*/  FMNMX.FTZ R124, R155, R124, !PT ;  /* 0x0000007c9b7c7209 */ /* 0x000fe40007810000 */
[C---:B------:R-:W-:Y:S02]  /*1c9e0*/  ISETP.GT.AND P3, PT, R14.reuse, 0x10, PT ;  /* 0x000000100e00780c */ /* 0x040fe40003f64270 */
[----:B------:R-:W-:Y:S02]  /*1c9f0*/  FSEL R161, R159, -INF , P4 ;  /* 0xff8000009fa17808 */ /* 0x000fe40002000000 */
[----:B------:R-:W-:Y:S01]  /*1ca00*/  FMNMX.FTZ R124, R157, R124, !PT ;  /* 0x0000007c9d7c7209 */ /* 0x000fe20007810000 */
[----:B------:R0:W-:Y:S01]  /*1ca10*/  MUFU.EX2 R159, R136 ;  /* 0x00000088009f7308 */ /* 0x0001e20000000800 */
[----:B------:R-:W-:-:S02]  /*1ca20*/  ISETP.GT.AND P4, PT, R14, 0x11, PT ;  /* 0x000000110e00780c */ /* 0x000fc40003f84270 */
[----:B------:R-:W-:Y:S02]  /*1ca30*/  FSEL R165, R162, -INF , P3 ;  /* 0xff800000a2a57808 */ /* 0x000fe40001800000 */
[----:B------:R-:W-:Y:S02]  /*1ca40*/  FMNMX.FTZ R128, R161, R124, !PT ;  /* 0x0000007ca1807209 */ /* 0x000fe40007810000 */
[C---:B------:R-:W-:Y:S01]  /*1ca50*/  ISETP.GT.AND P3, PT, R14.reuse, 0x18, PT ;  /* 0x000000180e00780c */ /* 0x040fe20003f64270 */
[----:B------:R1:W-:Y:S01]  /*1ca60*/  MUFU.EX2 R124, R177 ;  /* 0x000000b1007c7308 */ /* 0x0003e20000000800 */
        /* <DEDUP_REMOVED lines=12> */
[----:B0-----:R-:W-:Y:S02]  /*1cb30*/  FMNMX.FTZ R136, R167, R128, !PT ;  /* 0x00000080a7887209 */ /* 0x001fe40007810000 */
        /* <DEDUP_REMOVED lines=8> */
[C---:B------:R-:W-:Y:S02]  /*1cbc0*/  ISETP.GT.AND P3, PT, R14.reuse, 0x30, PT ;  /* 0x000000300e00780c */ /* 0x040fe40003f64270 */
[----:B------:R-:W-:Y:S02]  /*1cbd0*/  FSEL R143, R143, -INF , P4 ;  /* 0xff8000008f8f7808 */ /* 0x000fe40002000000 */
[----:B------:R-:W-:Y:S02]  /*1cbe0*/  FMNMX.FTZ R136, R173, R136, !PT ;  /* 0x00000088ad887209 */ /* 0x000fe40007810000 */
        /* <DEDUP_REMOVED lines=8> */
[----:B-1----:R-:W-:Y:S02]  /*1cc70*/  FSEL R177, R150, -INF , P3 ;  /* 0xff80000096b17808 */ /* 0x002fe40001800000 */
[----:B------:R-:W-:Y:S02]  /*1cc80*/  FMNMX.FTZ R138, R147, R138, !PT ;  /* 0x0000008a938a7209 */ /* 0x000fe40007810000 */
[----:B------:R-:W-:Y:S02]  /*1cc90*/  FSEL R151, R151, -INF , P4 ;  /* 0xff80000097977808 */ /* 0x000fe40002000000 */
[C---:B------:R-:W-:Y:S02]  /*1cca0*/  ISETP.GT.AND P3, PT, R14.reuse, 0x40, PT ;  /* 0x000000400e00780c */ /* 0x040fe40003f64270 */
[----:B------:R-:W-:Y:S02]  /*1ccb0*/  FMNMX.FTZ R138, R177, R138, !PT ;  /* 0x0000008ab18a7209 */ /* 0x000fe40007810000 */
[----:B------:R-:W-:-:S02]  /*1ccc0*/  ISETP.GT.AND P4, PT, R14, 0x41, PT ;  /* 0x000000410e00780c */ /* 0x000fc40003f84270 */
[----:B0-----:R-:W-:Y:S01]  /*1ccd0*/  FSEL R179, R122, -INF , P3 ;  /* 0xff8000007ab37808 */ /* 0x001fe20001800000 */
[----:B------:R-:W-:-:S01]  /*1cce0*/  FFMA.FTZ R122, R2, R183, -R13 ;  /* 0x000000b7027a7223 */ /* 0x000fc2000001080d */
[----:B------:R-:W-:Y:S02]  /*1ccf0*/  FMNMX.FTZ R138, R151, R138, !PT ;  /* 0x0000008a978a7209 */ /* 0x000fe40007810000 */
[C---:B------:R-:W-:Y:S02]  /*1cd00*/  ISETP.GT.AND P3, PT, R14.reuse, 0x48, PT ;  /* 0x000000480e00780c */ /* 0x040fe40003f64270 */
[----:B------:R-:W-:Y:S01]  /*1cd10*/  FSEL R123, R123, -INF , P4 ;  /* 0xff8000007b7b7808 */ /* 0x000fe20002000000 */
[----:B------:R-:W-:Y:S01]  /*1cd20*/  MUFU.EX2 R122, R122 ;  /* 0x0000007a007a7308 */ /* 0x000fe20000000800 */
[----:B------:R-:W-:Y:S02]  /*1cd30*/  FMNMX.FTZ R138, R179, R138, !PT ;  /* 0x0000008ab38a7209 */ /* 0x000fe40007810000 */
[----:B------:R-:W-:-:S02]  /*1cd40*/  ISETP.GT.AND P4, PT, R14, 0x49, PT ;  /* 0x000000490e00780c */ /* 0x000fc40003f84270 */
[----:B--2---:R-:W-:Y:S01]  /*1cd50*/  FSEL R181, R126, -INF , P3 ;  /* 0xff8000007eb57808 */ /* 0x004fe20001800000 */
[----:B------:R-:W-:Y:S01]  /*1cd60*/  FFMA.FTZ R126, R2, R185, -R13 ;  /* 0x000000b9027e7223 */ /* 0x000fe2000001080d */
[----:B------:R-:W-:Y:S02]  /*1cd70*/  FMNMX.FTZ R138, R123, R138, !PT ;  /* 0x0000008a7b8a7209 */ /* 0x000fe40007810000 */
[C---:B------:R-:W-:Y:S02]  /*1cd80*/  ISETP.GT.AND P3, PT, R14.reuse, 0x50, PT ;  /* 0x000000500e00780c */ /* 0x040fe40003f64270 */
[----:B------:R-:W-:Y:S01]  /*1cd90*/  FSEL R149, R127, -INF , P4 ;  /* 0xff8000007f957808 */ /* 0x000fe20002000000 */
[----:B------:R-:W-:Y:S01]  /*1cda0*/  MUFU.EX2 R126, R126 ;  /* 0x0000007e007e7308 */ /* 0x000fe20000000800 */
[----:B------:R-:W-:Y:S02]  /*1cdb0*/  FMNMX.FTZ R138, R181, R138, !PT ;  /* 0x0000008ab58a7209 */ /* 0x000fe40007810000 */
[----:B------:R-:W-:-:S02]  /*1cdc0*/  ISETP.GT.AND P4, PT, R14, 0x51, PT ;  /* 0x000000510e00780c */ /* 0x000fc40003f84270 */
[----:B------:R-:W-:Y:S01]  /*1cdd0*/  FSEL R183, R130, -INF , P3 ;  /* 0xff80000082b77808 */ /* 0x000fe20001800000 */
[--C-:B------:R-:W-:Y:S01]  /*1cde0*/  FFMA.FTZ R130, R2, R125, -R13.reuse ;  /* 0x0000007d02827223 */ /* 0x100fe2000001080d */
[----:B------:R-:W-:Y:S01]  /*1cdf0*/  FMNMX.FTZ R138, R149, R138, !PT ;  /* 0x0000008a958a7209 */ /* 0x000fe20007810000 */
[----:B------:R0:W-:Y:S01]  /*1ce00*/  MUFU.EX2 R127, R140 ;  /* 0x0000008c007f7308 */ /* 0x0001e20000000800 */
[C---:B------:R-:W-:Y:S02]  /*1ce10*/  ISETP.GT.AND P3, PT, R14.reuse, 0x58, PT ;  /* 0x000000580e00780c */ /* 0x040fe40003f64270 */
[----:B------:R-:W-:Y:S02]  /*1ce20*/  FSEL R131, R131, -INF , P4 ;  /* 0xff80000083837808 */ /* 0x000fe40002000000 */
[----:B------:R-:W-:Y:S02]  /*1ce30*/  FMNMX.FTZ R138, R183, R138, !PT ;  /* 0x0000008ab78a7209 */ /* 0x000fe40007810000 */
[----:B------:R-:W-:Y:S01]  /*1ce40*/  ISETP.GT.AND P4, PT, R14, 0x59, PT ;  /* 0x000000590e00780c */ /* 0x000fe20003f84270 */
[----:B------:R-:W-:Y:S01]  /*1ce50*/  MUFU.EX2 R130, R130 ;  /* 0x0000008200827308 */ /* 0x000fe20000000800 */
[----:B------:R-:W-:Y:S01]  /*1ce60*/  FSEL R185, R134, -INF , P3 ;  /* 0xff80000086b97808 */ /* 0x000fe20001800000 */
[----:B0-----:R-:W-:Y:S01]  /*1ce70*/  FFMA.FTZ R140, R2, R187, -R13 ;  /* 0x000000bb028c7223 */ /* 0x001fe2000001080d */
[----:B------:R-:W-:-:S02]  /*1ce80*/  FMNMX.FTZ R138, R131, R138, !PT ;  /* 0x0000008a838a7209 */ /* 0x000fc40007810000 */
[----:B------:R-:W-:Y:S02]  /*1ce90*/  FSEL R135, R135, -INF , P4 ;  /* 0xff80000087877808 */ /* 0x000fe40002000000 */
[C---:B------:R-:W-:Y:S02]  /*1cea0*/  ISETP.GT.AND P3, PT, R14.reuse, 0x60, PT ;  /* 0x000000600e00780c */ /* 0x040fe40003f64270 */
[----:B------:R-:W-:Y:S02]  /*1ceb0*/  FMNMX.FTZ R138, R185, R138, !PT ;  /* 0x0000008ab98a7209 */ /* 0x000fe40007810000 */
[----:B------:R-:W-:Y:S02]  /*1cec0*/  ISETP.GT.AND P4, PT, R14, 0x61, PT ;  /* 0x000000610e00780c */ /* 0x000fe40003f84270 */
[----:B------:R-:W-:Y:S02]  /*1ced0*/  FSEL R106, R106, -INF , P3 ;  /* 0xff8000006a6a7808 */ /* 0x000fe40001800000 */
[----:B------:R-:W-:-:S02]  /*1cee0*/  FMNMX.FTZ R138, R135, R138, !PT ;  /* 0x0000008a878a7209 */ /* 0x000fc40007810000 */
[----:B------:R-:W-:Y:S02]  /*1cef0*/  ISETP.GT.AND P3, PT, R14, 0x68, PT ;  /* 0x000000680e00780c */ /* 0x000fe40003f64270 */
[----:B------:R-:W-:Y:S02]  /*1cf00*/  FSEL R187, R107, -INF , P4 ;  /* 0xff8000006bbb7808 */ /* 0x000fe40002000000 */
[----:B------:R-:W-:Y:S01]  /*1cf10*/  FMNMX.FTZ R138, R106, R138, !PT ;  /* 0x0000008a6a8a7209 */ /* 0x000fe20007810000 */
[----:B------:R0:W-:Y:S01]  /*1cf20*/  MUFU.EX2 R107, R140 ;  /* 0x0000008c006b7308 */ /* 0x0001e20000000800 */
[----:B------:R-:W-:Y:S02]  /*1cf30*/  ISETP.GT.AND P4, PT, R14, 0x69, PT ;  /* 0x000000690e00780c */ /* 0x000fe40003f84270 */
[----:B------:R-:W-:Y:S02]  /*1cf40*/  FSEL R110, R110, -INF , P3 ;  /* 0xff8000006e6e7808 */ /* 0x000fe40001800000 */
[----:B------:R-:W-:Y:S01]  /*1cf50*/  FMNMX.FTZ R125, R187, R138, !PT ;  /* 0x0000008abb7d7209 */ /* 0x000fe20007810000 */
[----:B------:R-:W-:Y:S01]  /*1cf60*/  FFMA.FTZ R138, R2, R129, -R13 ;  /* 0x00000081028a7223 */ /* 0x000fe2000001080d */
[----:B------:R-:W-:-:S02]  /*1cf70*/  ISETP.GT.AND P3, PT, R14, 0x70, PT ;  /* 0x000000700e00780c */ /* 0x000fc40003f64270 */
[----:B------:R-:W-:Y:S01]  /*1cf80*/  FSEL R111, R111, -INF , P4 ;  /* 0xff8000006f6f7808 */ /* 0x000fe20002000000 */
[----:B0-----:R-:W-:-:S01]  /*1cf90*/  FFMA.FTZ R140, R2, R132, -R13 ;  /* 0x00000084028c7223 */ /* 0x001fc2000001080d */
[----:B------:R-:W-:Y:S01]  /*1cfa0*/  FMNMX.FTZ R134, R110, R125, !PT ;  /* 0x0000007d6e867209 */ /* 0x000fe20007810000 */
[----:B------:R-:W-:-:S01]  /*1cfb0*/  FFMA.FTZ R132, R2, R133, -R13 ;  /* 0x0000008502847223 */ /* 0x000fc2000001080d */
[----:B------:R-:W-:Y:S02]  /*1cfc0*/  ISETP.GT.AND P4, PT, R14, 0x71, PT ;  /* 0x000000710e00780c */ /* 0x000fe40003f84270 */
[----:B------:R-:W-:Y:S01]  /*1cfd0*/  FSEL R125, R114, -INF , P3 ;  /* 0xff800000727d7808 */ /* 0x000fe20001800000 */
[----:B------:R-:W-:Y:S01]  /*1cfe0*/  FFMA.FTZ R114, R2, R207, -R13 ;  /* 0x000000cf02727223 */ /* 0x000fe2000001080d */
        /* <DEDUP_REMOVED lines=9> */
[----:B------:R-:W-:-:S02]  /*1d080*/  FSEL R129, R119, -INF , P4 ;  /* 0xff80000077817808 */ /* 0x000fc40002000000 */
[C---:B------:R-:W-:Y:S01]  /*1d090*/  ISETP.GT.AND P3, PT, R14.reuse, 0x80, PT ;  /* 0x000000800e00780c */ /* 0x040fe20003f64270 */
[----:B------:R0:W-:Y:S01]  /*1d0a0*/  MUFU.EX2 R119, R138 ;  /* 0x0000008a00777308 */ /* 0x0001e20000000800 */
[----:B------:R-:W-:Y:S02]  /*1d0b0*/  FMNMX.FTZ R134, R207, R134, !PT ;  /* 0x00000086cf867209 */ /* 0x000fe40007810000 */
[----:B------:R-:W-:Y:S02]  /*1d0c0*/  ISETP.GT.AND P4, PT, R14, 0x81, PT ;  /* 0x000000810e00780c */ /* 0x000fe40003f84270 */
[----:B------:R-:W-:Y:S02]  /*1d0d0*/  FSEL R90, R90, -INF , P3 ;  /* 0xff8000005a5a7808 */ /* 0x000fe40001800000 */
[----:B------:R-:W-:Y:S02]  /*1d0e0*/  FMNMX.FTZ R134, R129, R134, !PT ;  /* 0x0000008681867209 */ /* 0x000fe40007810000 */
[----:B------:R-:W-:Y:S01]  /*1d0f0*/  ISETP.GT.AND P3, PT, R14, 0x88, PT ;  /* 0x000000880e00780c */ /* 0x000fe20003f64270 */
[----:B0-----:R-:W-:Y:S01]  /*1d100*/  FFMA.FTZ R138, R2, R105, -R13 ;  /* 0x00000069028a7223 */ /* 0x001fe2000001080d */
[----:B------:R-:W-:-:S02]  /*1d110*/  FSEL R118, R91, -INF , P4 ;  /* 0xff8000005b767808 */ /* 0x000fc40002000000 */
[----:B------:R-:W-:Y:S01]  /*1d120*/  FMNMX.FTZ R134, R90, R134, !PT ;  /* 0x000000865a867209 */ /* 0x000fe20007810000 */
[----:B------:R-:W-:Y:S01]  /*1d130*/  MUFU.EX2 R91, R140 ;  /* 0x0000008c005b7308 */ /* 0x000fe20000000800 */
[----:B------:R-:W-:Y:S02]  /*1d140*/  ISETP.GT.AND P4, PT, R14, 0x89, PT ;  /* 0x000000890e00780c */ /* 0x000fe40003f84270 */
[----:B------:R-:W-:Y:S02]  /*1d150*/  FSEL R94, R94, -INF , P3 ;  /* 0xff8000005e5e7808 */ /* 0x000fe40001800000 */
[----:B------:R-:W-:Y:S02]  /*1d160*/  FMNMX.FTZ R133, R118, R134, !PT ;  /* 0x0000008676857209 */ /* 0x000fe40007810000 */
[----:B------:R-:W-:Y:S02]  /*1d170*/  ISETP.GT.AND P3, PT, R14, 0x90, PT ;  /* 0x000000900e00780c */ /* 0x000fe40003f64270 */
[----:B------:R-:W-:-:S02]  /*1d180*/  FSEL R95, R95, -INF , P4 ;  /* 0xff8000005f5f7808 */ /* 0x000fc40002000000 */
[----:B------:R-:W-:Y:S02]  /*1d190*/  FMNMX.FTZ R134, R94, R133, !PT ;  /* 0x000000855e867209 */ /* 0x000fe40007810000 */
[----:B------:R-:W-:Y:S02]  /*1d1a0*/  ISETP.GT.AND P4, PT, R14, 0x91, PT ;  /* 0x000000910e00780c */ /* 0x000fe40003f84270 */
[----:B------:R-:W-:Y:S01]  /*1d1b0*/  FSEL R133, R98, -INF , P3 ;  /* 0xff80000062857808 */ /* 0x000fe20001800000 */
[----:B------:R-:W-:-:S01]  /*1d1c0*/  FFMA.FTZ R98, R2, R104, -R13 ;  /* 0x0000006802627223 */ /* 0x000fc2000001080d */
[----:B------:R-:W-:Y:S01]  /*1d1d0*/  FMNMX.FTZ R134, R95, R134, !PT ;  /* 0x000000865f867209 */ /* 0x000fe20007810000 */
[----:B------:R-:W-:-:S01]  /*1d1e0*/  FFMA.FTZ R104, R2, R108, -R13 ;  /* 0x0000006c02687223 */ /* 0x000fc2000001080d */
[----:B------:R-:W-:Y:S01]  /*1d1f0*/  ISETP.GT.AND P3, PT, R14, 0x98, PT ;  /* 0x000000980e00780c */ /* 0x000fe20003f64270 */
[----:B------:R-:W-:-:S01]  /*1d200*/  FFMA.FTZ R108, R2, R112, -R13 ;  /* 0x00000070026c7223 */ /* 0x000fc2000001080d */
[----:B------:R-:W-:Y:S01]  /*1d210*/  FSEL R99, R99, -INF , P4 ;  /* 0xff80000063637808 */ /* 0x000fe20002000000 */
[----:B------:R-:W-:-:S01]  /*1d220*/  FFMA.FTZ R112, R2, R116, -R13 ;  /* 0x0000007402707223 */ /* 0x000fc2000001080d */
[----:B------:R-:W-:Y:S01]  /*1d230*/  FMNMX.FTZ R134, R133, R134, !PT ;  /* 0x0000008685867209 */ /* 0x000fe20007810000 */
[----:B------:R-:W-:-:S01]  /*1d240*/  FFMA.FTZ R13, R2, R101, -R13 ;  /* 0x00000065020d7223 */ /* 0x000fc2000001080d */
[----:B------:R-:W-:Y:S01]  /*1d250*/  ISETP.GT.AND P4, PT, R14, 0x99, PT ;  /* 0x000000990e00780c */ /* 0x000fe20003f84270 */
[----:B------:R-:W-:Y:S01]  /*1d260*/  MUFU.EX2 R98, R98 ;  /* 0x0000006200627308 */ /* 0x000fe20000000800 */
[----:B------:R-:W-:-:S02]  /*1d270*/  FSEL R102, R102, -INF , P3 ;  /* 0xff80000066667808 */ /* 0x000fc40001800000 */
[----:B------:R-:W-:Y:S02]  /*1d280*/  FMNMX.FTZ R134, R99, R134, !PT ;  /* 0x0000008663867209 */ /* 0x000fe40007810000 */
[----:B------:R-:W-:Y:S02]  /*1d290*/  FSEL R105, R103, -INF , P4 ;  /* 0xff80000067697808 */ /* 0x000fe40002000000 */
[----:B------:R-:W-:Y:S01]  /*1d2a0*/  FMNMX.FTZ R134, R102, R134, !PT ;  /* 0x0000008666867209 */ /* 0x000fe20007810000 */
[----:B------:R0:W-:Y:S03]  /*1d2b0*/  MUFU.EX2 R103, R138 ;  /* 0x0000008a00677308 */ /* 0x0001e60000000800 */
[----:B------:R-:W-:-:S05]  /*1d2c0*/  FMNMX.FTZ R134, R105, R134, !PT ;  /* 0x0000008669867209 */ /* 0x000fca0007810000 */
[----:B------:R-:W1:Y:S01]  /*1d2d0*/  SHFL.BFLY PT, R14, R134, 0x2, 0x1f ;  /* 0x0c401f00860e7f89 */ /* 0x000e6200000e0000 */
[----:B------:R-:W-:Y:S08]  /*1d2e0*/  MUFU.EX2 R104, R104 ;  /* 0x0000006800687308 */ /* 0x000ff00000000800 */
[----:B------:R-:W-:Y:S08]  /*1d2f0*/  MUFU.EX2 R108, R108 ;  /* 0x0000006c006c7308 */ /* 0x000ff00000000800 */
[----:B------:R-:W-:Y:S01]  /*1d300*/  MUFU.EX2 R112, R112 ;  /* 0x0000007000707308 */ /* 0x000fe20000000800 */
[----:B-1----:R-:W-:-:S07]  /*1d310*/  FMNMX.FTZ R116, R134, R14, !PT ;  /* 0x0000000e86747209 */ /* 0x002fce0007810000 */
[----:B------:R-:W-:Y:S01]  /*1d320*/  MUFU.EX2 R13, R13 ;  /* 0x0000000d000d7308 */ /* 0x000fe20000000800 */
[----:B------:R-:W1:Y:S02]  /*1d330*/  SHFL.BFLY PT, R14, R116, 0x1, 0x1f ;  /* 0x0c201f00740e7f89 */ /* 0x000e6400000e0000 */
[----:B-1----:R-:W-:-:S04]  /*1d340*/  FMNMX.FTZ R14, R116, R14, !PT ;  /* 0x0000000e740e7209 */ /* 0x002fc80007810000 */
[----:B------:R-:W-:Y:S01]  /*1d350*/  FSETP.NEU.FTZ.AND P3, PT, R14, -INF , PT ;  /* 0xff8000000e00780b */ /* 0x000fe20003f7d000 */
[----:B------:R-:W-:-:S05]  /*1d360*/  FFMA.FTZ R116, R2, R14, -8 ;  /* 0xc100000002747423 */ /* 0x000fca000001000e */
[----:B------:R-:W-:-:S05]  /*1d370*/  FSEL R101, R116, RZ, P3 ;  /* 0x000000ff74657208 */ /* 0x000fca0001800000 */
[C-C-:B0-----:R-:W-:Y:S01]  /*1d380*/  FFMA.FTZ R138, R2.reuse, R165, -R101.reuse ;  /* 0x000000a5028a7223 */ /* 0x141fe20000010865 */
[----:B------:R-:W-:-:S01]  /*1d390*/  FFMA.FTZ R116, R2, R154, -R101 ;  /* 0x0000009a02747223 */ /* 0x000fc20000010865 */
[----:B------:R-:W-:Y:S01]  /*1d3a0*/  FSEL R165, R0, RZ, P2 ;  /* 0x000000ff00a57208 */ /* 0x000fe20001000000 */
[----:B------:R-:W-:-:S01]  /*1d3b0*/  FFMA.FTZ R155, R2, R155, -R101 ;  /* 0x0000009b029b7223 */ /* 0x000fc20000010865 */
[----:B------:R-:W-:Y:S01]  /*1d3c0*/  FSEL R154, R14, RZ, P3 ;  /* 0x000000ff0e9a7208 */ /* 0x000fe20001800000 */
[----:B------:R-:W-:-:S01]  /*1d3d0*/  FFMA.FTZ R134, R2, R157, -R101 ;  /* 0x0000009d02867223 */ /* 0x000fc20000010865 */
[----:B------:R-:W-:Y:S01]  /*1d3e0*/  FFMA.FTZ R157, R2, R161, -R101 ;  /* 0x000000a1029d7223 */ /* 0x000fe20000010865 */
[----:B------:R-:W-:-:S01]  /*1d3f0*/  FADD.FTZ R165, -R165, R8 ;  /* 0x00000008a5a57221 */ /* 0x000fc20000010100 */
[----:B------:R-:W-:Y:S01]  /*1d400*/  MUFU.EX2 R116, R116 ;  /* 0x0000007400747308 */ /* 0x000fe20000000800 */
[----:B------:R-:W-:-:S01]  /*1d410*/  FADD.FTZ R7, -R154, R7 ;  /* 0x000000079a077221 */ /* 0x000fc20000010100 */
[C-C-:B------:R-:W-:Y:S01]  /*1d420*/  FFMA.FTZ R161, R2.reuse, R163, -R101.reuse ;  /* 0x000000a302a17223 */ /* 0x140fe20000010865 */
[C---:B------:R-:W-:Y:S01]  /*1d430*/  FMUL.FTZ R152, R2.reuse, R165 ;  /* 0x000000a502987220 */ /* 0x040fe20000410000 */
[C-C-:B------:R-:W-:Y:S01]  /*1d440*/  FFMA.FTZ R140, R2.reuse, R169, -R101.reuse ;  /* 0x000000a9028c7223 */ /* 0x140fe20000010865 */
[C---:B------:R-:W-:Y:S01]  /*1d450*/  FMUL.FTZ R7, R2.reuse, R7 ;  /* 0x0000000702077220 */ /* 0x040fe20000410000 */
[C-C-:B------:R-:W-:Y:S01]  /*1d460*/  FFMA.FTZ R163, R2.reuse, R167, -R101.reuse ;  /* 0x000000a702a37223 */ /* 0x140fe20000010865 */
[----:B------:R-:W-:-:S01]  /*1d470*/  FFMA.FTZ R142, R2, R171, -R101 ;  /* 0x000000ab028e7223 */ /* 0x000fc20000010865 */
        /* <DEDUP_REMOVED lines=26> */
[----:B------:R-:W-:Y:S01]  /*1d620*/  ISETP.NE.AND P2, PT, R184, RZ, PT ;  /* 0x000000ffb800720c */ /* 0x000fe20003f45270 */
[----:B------:R-:W-:-:S01]  /*1d630*/  FFMA.FTZ R95, R2, R95, -R101 ;  /* 0x0000005f025f7223 */ /* 0x000fc20000010865 */
[----:B------:R-:W-:Y:S01]  /*1d640*/  FFMA.FTZ R133, R2, R133, -R101 ;  /* 0x0000008502857223 */ /* 0x000fe20000010865 */
[----:B------:R-:W-:-:S01]  /*1d650*/  FADD.FTZ R165, R12, R165 ;  /* 0x000000a50ca57221 */ /* 0x000fc20000010000 */
[----:B------:R-:W-:-:S02]  /*1d660*/  FFMA.FTZ R102, R2, R102, -R101 ;  /* 0x0000006602667223 */ /* 0x000fc40000010865 */
[----:B------:R-:W0:Y:S01]  /*1d670*/  MUFU.EX2 R157, R157 ;  /* 0x0000009d009d7308 */ /* 0x000e220000000800 */
[----:B-1----:R-:W-:-:S04]  /*1d680*/  FFMA.FTZ R4, R7, R3, R116 ;  /* 0x0000000307047223 */ /* 0x002fc80000010074 */
        /* <DEDUP_REMOVED lines=21> */
[----:B------:R-:W-:-:S03]  /*1d7e0*/  FFMA.FTZ R165, R2, R187, -R101 ;  /* 0x000000bb02a57223 */ /* 0x000fc60000010865 */
        /* <DEDUP_REMOVED lines=20> */
[----:B------:R-:W-:-:S06]  /*1d930*/  FFMA.FTZ R158, R2, R115, -R101 ;  /* 0x00000073029e7223 */ /* 0x000fcc0000010865 */
[----:B------:R-:W1:Y:S01]  /*1d940*/  MUFU.EX2 R150, R150 ;  /* 0x0000009600967308 */ /* 0x000e620000000800 */
[----:B--2---:R-:W-:-:S01]  /*1d950*/  FADD.FTZ R160, R148, R167 ;  /* 0x000000a794a07221 */ /* 0x004fc20000010000 */
[----:B------:R-:W-:-:S04]  /*1d960*/  FADD.FTZ R167, R107, R4 ;  /* 0x000000046ba77221 */ /* 0x000fc80000010000 */
[----:B------:R-:W-:Y:S02]  /*1d970*/  FADD.FTZ R167, R130, R167 ;  /* 0x000000a782a77221 */ /* 0x000fe40000010000 */
[----:B------:R-:W2:Y:S01]  /*1d980*/  MUFU.EX2 R123, R123 ;  /* 0x0000007b007b7308 */ /* 0x000ea20000000800 */
[----:B0-----:R-:W-:-:S07]  /*1d990*/  FADD.FTZ R115, R151, R160 ;  /* 0x000000a097737221 */ /* 0x001fce0000010000 */
[----:B------:R-:W0:Y:S01]  /*1d9a0*/  MUFU.EX2 R8, R8 ;  /* 0x0000000800087308 */ /* 0x000e220000000800 */
[----:B-1----:R-:W-:-:S01]  /*1d9b0*/  FADD.FTZ R160, R150, R115 ;  /* 0x0000007396a07221 */ /* 0x002fc20000010000 */
[----:B------:R-:W-:-:S06]  /*1d9c0*/  FFMA.FTZ R115, R2, R207, -R101 ;  /* 0x000000cf02737223 */ /* 0x000fcc0000010865 */
[----:B------:R-:W1:Y:S01]  /*1d9d0*/  MUFU.EX2 R149, R149 ;  /* 0x0000009500957308 */ /* 0x000e620000000800 */
[----:B--2---:R-:W-:-:S01]  /*1d9e0*/  FADD.FTZ R3, R123, R160 ;  /* 0x000000a07b037221 */ /* 0x004fc20000010000 */
[C-C-:B------:R-:W-:Y:S01]  /*1d9f0*/  FFMA.FTZ R160, R2.reuse, R129, -R101.reuse ;  /* 0x0000008102a07223 */ /* 0x140fe20000010865 */
[----:B------:R-:W-:-:S05]  /*1da00*/  FFMA.FTZ R129, R2, R118, -R101 ;  /* 0x0000007602817223 */ /* 0x000fca0000010865 */
        /* <DEDUP_REMOVED lines=18> */
[----:B0-----:R-:W-:-:S01]  /*1db30*/  FADD.FTZ R118, R106, R3 ;  /* 0x000000036a767221 */ /* 0x001fc20000010000 */
[----:B------:R-:W-:-:S04]  /*1db40*/  FADD.FTZ R3, R103, R4 ;  /* 0x0000000467037221 */ /* 0x000fc80000010000 */
[----:B------:R-:W-:Y:S02]  /*1db50*/  FADD.FTZ R4, R104, R3 ;  /* 0x0000000368047221 */ /* 0x000fe40000010000 */
[----:B------:R-:W0:Y:S01]  /*1db60*/  MUFU.EX2 R111, R111 ;  /* 0x0000006f006f7308 */ /* 0x000e220000000800 */
[----:B-1----:R-:W-:-:S01]  /*1db70*/  FADD.FTZ R167, R165, R118 ;  /* 0x00000076a5a77221 */ /* 0x002fc20000010000 */
[----:B------:R-:W-:-:S04]  /*1db80*/  FADD.FTZ R3, R109, R4 ;  /* 0x000000046d037221 */ /* 0x000fc80000010000 */
[----:B------:R-:W-:Y:S01]  /*1db90*/  FADD.FTZ R4, R108, R3 ;  /* 0x000000036c047221 */ /* 0x000fe20000010000 */
[----:B------:R-:W-:Y:S01]  /*1dba0*/  IADD3 R3, -R186, 0xb, RZ ;  /* 0x0000000bba037810 */ /* 0x000fe20007ffe1ff */
        /* <DEDUP_REMOVED lines=10> */
[C-C-:B------:R-:W-:Y:S01]  /*1dc50*/  FFMA.FTZ R118, R2.reuse, R99, -R101.reuse ;  /* 0x0000006302767223 */ /* 0x140fe20000010865 */
[----:B------:R-:W-:-:S05]  /*1dc60*/  FFMA.FTZ R101, R2, R105, -R101 ;  /* 0x0000006902657223 */ /* 0x000fca0000010865 */
[----:B------:R-:W1:Y:S01]  /*1dc70*/  MUFU.EX2 R160, R160 ;  /* 0x000000a000a07308 */ /* 0x000e620000000800 */
[----:B--2---:R-:W-:-:S07]  /*1dc80*/  FADD.FTZ R4, R158, R167 ;  /* 0x000000a79e047221 */ /* 0x004fce0000010000 */
[----:B------:R-:W2:Y:S01]  /*1dc90*/  MUFU.EX2 R90, R90 ;  /* 0x0000005a005a7308 */ /* 0x000ea20000000800 */
[----:B0-----:R-:W-:-:S01]  /*1dca0*/  FADD.FTZ R167, R115, R4 ;  /* 0x0000000473a77221 */ /* 0x001fc20000010000 */
[----:B------:R-:W-:-:S04]  /*1dcb0*/  @!P2 IMAD R4, R11, 0x8, R16 ;  /* 0x000000080b04a824 */ /* 0x000fc800078e0210 */
[----:B------:R-:W-:Y:S02]  /*1dcc0*/  @!P2 VIADD R4, R4, 0x29840 ;  /* 0x000298400404a836 */ /* 0x000fe40000000000 */
[----:B------:R-:W0:Y:S01]  /*1dcd0*/  MUFU.EX2 R129, R129 ;  /* 0x0000008100817308 */ /* 0x000e220000000800 */
[----:B-1----:R-:W-:-:S02]  /*1dce0*/  FADD.FTZ R167, R160, R167 ;  /* 0x000000a7a0a77221 */ /* 0x002fc40000010000 */
[----:B------:R-:W-:Y:S01]  /*1dcf0*/  @!P2 PRMT R4, RZ, 0x654, R4 ;  /* 0x00000654ff04a816 */ /* 0x000fe20000000004 */
[----:B------:R0:W-:Y:S06]  /*1dd00*/  BAR.ARV R3, 0x100 ;  /* 0x000400030000751d */ /* 0x0001ec0000002000 */
[----:B------:R-:W1:Y:S01]  /*1dd10*/  MUFU.EX2 R94, R94 ;  /* 0x0000005e005e7308 */ /* 0x000e620000000800 */
[----:B--2---:R-:W-:-:S01]  /*1dd20*/  FADD.FTZ R164, R90, R167 ;  /* 0x000000a75aa47221 */ /* 0x004fc20000010000 */
[----:B------:R2:W-:Y:S03]  /*1dd30*/  @!P2 SYNCS.ARRIVE.TRANS64.RED.A1T0 RZ, [R4+URZ], RZ ;  /* 0x000000ff04ffa9a7 */ /* 0x0005e6000810043f */
[----:B0-----:R-:W-:-:S03]  /*1dd40*/  FADD.FTZ R3, R129, R164 ;  /* 0x000000a481037221 */ /* 0x001fc60000010000 */
[----:B------:R-:W0:Y:S08]  /*1dd50*/  MUFU.EX2 R95, R95 ;  /* 0x0000005f005f7308 */ /* 0x000e300000000800 */
[----:B------:R3:W4:Y:S01]  /*1dd60*/  MUFU.EX2 R99, R133 ;  /* 0x0000008500637308 */ /* 0x0007220000000800 */
[----:B-1----:R-:W-:-:S07]  /*1dd70*/  FADD.FTZ R164, R94, R3 ;  /* 0x000000035ea47221 */ /* 0x002fce0000010000 */
[----:B------:R-:W1:Y:S01]  /*1dd80*/  MUFU.EX2 R118, R118 ;  /* 0x0000007600767308 */ /* 0x000e620000000800 */
[----:B---3--:R-:W-:-:S01]  /*1dd90*/  FADD.FTZ R133, R89, R162 ;  /* 0x000000a259857221 */ /* 0x008fc20000010000 */
[----:B0-----:R-:W-:-:S03]  /*1dda0*/  FADD.FTZ R164, R95, R164 ;  /* 0x000000a45fa47221 */ /* 0x001fc60000010000 */
[----:B------:R-:W-:-:S03]  /*1ddb0*/  FADD.FTZ R162, R92, R133 ;  /* 0x000000855ca27221 */ /* 0x000fc60000010000 */
[----:B------:R-:W0:Y:S01]  /*1ddc0*/  MUFU.EX2 R102, R102 ;  /* 0x0000006600667308 */ /* 0x000e220000000800 */
[----:B------:R-:W-:-:S04]  /*1ddd0*/  FADD.FTZ R3, R93, R162 ;  /* 0x000000a25d037221 */ /* 0x000fc80000010000 */
[----:B--2---:R-:W-:Y:S01]  /*1dde0*/  FADD.FTZ R4, R96, R3 ;  /* 0x0000000360047221 */ /* 0x004fe20000010000 */
[----:B----4-:R-:W-:-:S02]  /*1ddf0*/  FADD.FTZ R3, R99, R164 ;  /* 0x000000a463037221 */ /* 0x010fc40000010000 */
[----:B------:R-:W2:Y:S01]  /*1de00*/  MUFU.EX2 R101, R101 ;  /* 0x0000006500657308 */ /* 0x000ea20000000800 */
[----:B------:R-:W-:-:S01]  /*1de10*/  FADD.FTZ R105, R97, R4 ;  /* 0x0000000461697221 */ /* 0x000fc20000010000 */
[----:B-1----:R-:W-:-:S03]  /*1de20*/  FADD.FTZ R3, R118, R3 ;  /* 0x0000000376037221 */ /* 0x002fc60000010000 */
[----:B------:R-:W-:Y:S01]  /*1de30*/  FADD.FTZ R4, R100, R105 ;  /* 0x0000006964047221 */ /* 0x000fe20000010000 */
[----:B0-----:R-:W-:-:S03]  /*1de40*/  FADD.FTZ R162, R102, R3 ;  /* 0x0000000366a27221 */ /* 0x001fc60000010000 */
[----:B------:R-:W-:Y:S01]  /*1de50*/  FADD.FTZ R4, R13, R4 ;  /* 0x000000040d047221 */ /* 0x000fe20000010000 */
[----:B--2---:R-:W-:-:S01]  /*1de60*/  FADD.FTZ R3, R101, R162 ;  /* 0x000000a265037221 */ /* 0x004fc20000010000 */
[----:B------:R-:W-:Y:S06]  /*1de70*/  @!P1 BRA `(.L_x_2531) ;  /* 0x0000000000049947 */ /* 0x000fec0003800000 */
[----:B------:R-:W-:Y:S01]  /*1de80*/  BPT.TRAP 0x1 ;  /* 0x000000040000795c */ /* 0x000fe20000300000 */
.L_x_2531:
[----:B------:R-:W-:Y:S01]  /*1de90*/  F2FP.SATFINITE.E4M3.F32.PACK_AB_MERGE_C R8, R149, R8, RZ ;  /* 0x000000089508723e */ /* 0x000fe200048070ff */
[-C--:B------:R-:W-:Y:S01]  /*1dea0*/  FMUL.FTZ R26, R26, R7.reuse ;  /* 0x000000071a1a7220 */ /* 0x080fe20000410000 */
        /* <DEDUP_REMOVED lines=108> */
[----:B------:R-:W-:Y:S01]  /*1e570*/  IADD3 R9, R9, -0x1, RZ ;  /* 0xffffffff09097810 */ /* 0x000fe20007ffe0ff */
[----:B------:R-:W-:-:S02]  /*1e580*/  IMAD.MOV.U32 R7, RZ, RZ, R14 ;  /* 0x000000ffff077224 */ /* 0x000fc400078e000e */
[----:B0-----:R-:W-:Y:S02]  /*1e590*/  IMAD.MOV.U32 R8, RZ, RZ, R0 ;  /* 0x000000ffff087224 */ /* 0x001fe400078e0000 */
[----:B------:R-:W-:Y:S02]  /*1e5a0*/  IMAD.MOV.U32 R10, RZ, RZ, R190 ;  /* 0x000000ffff0a7224 */ /* 0x000fe400078e00be */
[----:B------:R-:W-:Y:S01]  /*1e5b0*/  IMAD.MOV.U32 R189, RZ, RZ, R11 ;  /* 0x000000ffffbd7224 */ /* 0x000fe200078e000b */
[----:B------:R-:W-:Y:S06]  /*1e5c0*/  @P2 BRA `(.L_x_2532) ;  /* 0xffffffc000b02947 */ /* 0x000fec000383ffff */
[----:B------:R-:W-:-:S07]  /*1e5d0*/  IMAD.MOV.U32 R189, RZ, RZ, R11 ;  /* 0x000000ffffbd7224 */ /* 0x000fce00078e000b */
.L_x_2521:
[----:B------:R-:W-:-:S13]  /*1e5e0*/  ISETP.GE.AND P0, PT, R9, RZ, PT ;  /* 0x000000ff0900720c */ /* 0x000fda0003f06270 */
[----:B------:R-:W-:Y:S05]  /*1e5f0*/  @!P0 BRA `(.L_x_2533) ;  /* 0x0000003000848947 */ /* 0x000fea0003800000 */
[----:B------:R-:W-:Y:S01]  /*1e600*/  MOV R6, R14 ;  /* 0x0000000e00067202 */ /* 0x000fe20000000f00 */
[----:B------:R-:W-:Y:S02]  /*1e610*/  IMAD.MOV.U32 R7, RZ, RZ, R0 ;  /* 0x000000ffff077224 */ /* 0x000fe400078e0000 */
[----:B------:R-:W-:Y:S02]  /*1e620*/  IMAD.MOV.U32 R8, RZ, RZ, R190 ;  /* 0x000000ffff087224 */ /* 0x000fe400078e00be */
[----:B------:R-:W-:-:S07]  /*1e630*/  IMAD.MOV.U32 R10, RZ, RZ, R189 ;  /* 0x000000ffff0a7224 */ /* 0x000fce00078e00bd */
.L_x_2544:
[----:B------:R-:W-:Y:S01]  /*1e640*/  ISETP.NE.AND P2, PT, R197, RZ, PT ;  /* 0x000000ffc500720c */ /* 0x000fe20003f45270 */
[----:B------:R-:W-:Y:S01]  /*1e650*/  VIADD R189, R10, 0x1 ;  /* 0x000000010abd7836 */ /* 0x000fe20000000000 */
[----:B------:R-:W-:Y:S05]  /*1e660*/  YIELD ;  /* 0x0000000000007946 */ /* 0x000fea0003800000 */
[----:B------:R-:W-:-:S04]  /*1e670*/  ISETP.NE.AND P0, PT, R189, 0x2, PT ;  /* 0x00000002bd00780c */ /* 0x000fc80003f05270 */
[----:B------:R-:W-:Y:S02]  /*1e680*/  SEL R11, RZ, 0x1, P0 ;  /* 0x00000001ff0b7807 */ /* 0x000fe40000000000 */
[----:B------:R-:W-:Y:S02]  /*1e690*/  SEL R189, R189, RZ, P0 ;  /* 0x000000ffbdbd7207 */ /* 0x000fe40000000000 */
[----:B------:R-:W-:Y:S01]  /*1e6a0*/  LOP3.LUT R190, R8, R11, RZ, 0x3c, !PT ;  /* 0x0000000b08be7212 */ /* 0x000fe200078e3cff */
[----:B------:R-:W-:Y:S06]  /*1e6b0*/  @P2 BRA `(.L_x_2534) ;  /* 0x0000000000302947 */ /* 0x000fec0003800000 */
[----:B------:R-:W-:Y:S05]  /*1e6c0*/  @!P1 BRA `(.L_x_2535) ;  /* 0x0000000000049947 */ /* 0x000fea0003800000 */
[----:B------:R-:W-:Y:S01]  /*1e6d0*/  BPT.TRAP 0x1 ;  /* 0x000000040000795c */ /* 0x000fe20000300000 */
.L_x_2535:
[----:B------:R-:W-:Y:S01]  /*1e6e0*/  IMAD R0, R189, 0x8, R16 ;  /* 0x00000008bd007824 */ /* 0x000fe200078e0210 */
[----:B------:R-:W-:-:S04]  /*1e6f0*/  SHF.L.U32 R11, R190, 0x1f, RZ ;  /* 0x0000001fbe0b7819 */ /* 0x000fc800000006ff */
[----:B------:R0:W1:Y:S01]  /*1e700*/  SYNCS.PHASECHK.TRANS64.TRYWAIT P0, [R0+URZ+0x29830], R11 ;  /* 0x0298300b000075a7 */ /* 0x000062000800017f */
[----:B------:R-:W-:Y:S05]  /*1e710*/  @!P1 BRA `(.L_x_2536) ;  /* 0x0000000000049947 */ /* 0x000fea0003800000 */
[----:B------:R-:W-:Y:S01]  /*1e720*/  BPT.TRAP 0x1 ;  /* 0x000000040000795c */ /* 0x000fe20000300000 */
.L_x_2536:
[----:B------:R-:W-:Y:S04]  /*1e730*/  BSSY B0, `(.L_x_2534) ;  /* 0x0000004000007945 */ /* 0x000fe80003800000 */
[----:B-1----:R-:W-:Y:S05]  /*1e740*/  @P0 BRA `(.L_x_2537) ;  /* 0x0000000000080947 */ /* 0x002fea0003800000 */
[----:B------:R-:W1:Y:S02]  /*1e750*/  SYNCS.PHASECHK.TRANS64.TRYWAIT P0, [R0+URZ+0x29830], R11 ;  /* 0x0298300b000075a7 */ /* 0x000e64000800017f */
[----:B-1----:R-:W-:Y:S05]  /*1e760*/  @!P0 BRA `(.L_x_2538) ;  /* 0x000000d800388947 */ /* 0x002fea0003800000 */
.L_x_2537:
[----:B------:R-:W-:Y:S05]  /*1e770*/  BSYNC B0 ;  /* 0x0000000000007941 */ /* 0x000fea0003800000 */
.L_x_2534:
        /* <DEDUP_REMOVED lines=13> */
[C---:B------:R-:W-:Y:S01]  /*1e850*/  R2UR UR47, R15.reuse ;  /* 0x000000000f2f72ca */ /* 0x040fe200000e0000 */
[C---:B------:R-:W-:Y:S01]  /*1e860*/  VIADD R20, R12.reuse, 0x100 ;  /* 0x000001000c147836 */ /* 0x040fe20000000000 */
[----:B------:R-:W-:Y:S01]  /*1e870*/  R2UR UR31, R15 ;  /* 0x000000000f1f72ca */ /* 0x000fe200000e0000 */
[----:B------:R-:W-:Y:S01]  /*1e880*/  IMAD.MOV.U32 R21, RZ, RZ, -0x7fffffe0 ;  /* 0x80000020ff157424 */ /* 0x000fe200078e00ff */
[----:B------:R-:W-:Y:S01]  /*1e890*/  UMOV UR28, UR24 ;  /* 0x00000018001c7c82 */ /* 0x000fe20008000000 */
[----:B------:R-:W-:Y:S01]  /*1e8a0*/  VIADD R14, R12, 0x180 ;  /* 0x000001800c0e7836 */ /* 0x000fe20000000000 */
[----:B------:R-:W-:Y:S01]  /*1e8b0*/  R2UR UR26, R20 ;  /* 0x00000000141a72ca */ /* 0x000fe200000e0000 */
[----:B------:R-:W-:Y:S01]  /*1e8c0*/  UMOV UR29, UR25 ;  /* 0x00000019001d7c82 */ /* 0x000fe20008000000 */
[----:B------:R-:W-:Y:S01]  /*1e8d0*/  R2UR UR27, R21 ;  /* 0x00000000151b72ca */ /* 0x000fe200000e0000 */
[----:B------:R-:W-:Y:S01]  /*1e8e0*/  IMAD.MOV.U32 R89, RZ, RZ, -0x7fffffe0 ;  /* 0x80000020ff597424 */ /* 0x000fe200078e00ff */
[----:B------:R-:W-:Y:S01]  /*1e8f0*/  R2UR UR30, R14 ;  /* 0x000000000e1e72ca */ /* 0x000fe200000e0000 */
[----:B------:R-:W-:Y:S01]  /*1e900*/  UMOV UR32, UR24 ;  /* 0x0000001800207c82 */ /* 0x000fe20008000000 */
[C---:B------:R-:W-:Y:S01]  /*1e910*/  IADD3 R88, R12.reuse, 0x200, RZ ;  /* 0x000002000c587810 */ /* 0x040fe20007ffe0ff */
[----:B------:R-:W-:Y:S01]  /*1e920*/  UMOV UR33, UR25 ;  /* 0x0000001900217c82 */ /* 0x000fe20008000000 */
[----:B------:R-:W-:Y:S01]  /*1e930*/  R2UR UR35, R89 ;  /* 0x00000000592372ca */ /* 0x000fe200000e0000 */
[C---:B------:R-:W-:Y:S01]  /*1e940*/  VIADD R20, R12.reuse, 0x2 ;  /* 0x000000020c147836 */ /* 0x040fe20000000000 */
[----:B0-----:R-:W-:Y:S01]  /*1e950*/  SHF.R.U32.HI R0, RZ, 0x7, R0 ;  /* 0x00000007ff007819 */ /* 0x001fe20000011600 */
[----:B------:R-:W-:Y:S01]  /*1e960*/  VIADD R14, R12, 0x102 ;  /* 0x000001020c0e7836 */ /* 0x000fe20000000000 */
[----:B------:R-:W-:Y:S01]  /*1e970*/  R2UR UR34, R88 ;  /* 0x00000000582272ca */ /* 0x000fe200000e0000 */
[----:B------:R-:W-:Y:S01]  /*1e980*/  IMAD.MOV.U32 R15, RZ, RZ, -0x7fffffe0 ;  /* 0x80000020ff0f7424 */ /* 0x000fe200078e00ff */
[----:B------:R-:W-:Y:S01]  /*1e990*/  IADD3 R0, R0, 0x8, RZ ;  /* 0x0000000800007810 */ /* 0x000fe20007ffe0ff */
[----:B------:R-:W-:Y:S01]  /*1e9a0*/  IMAD.MOV.U32 R13, RZ, RZ, -0x7fffffe0 ;  /* 0x80000020ff0d7424 */ /* 0x000fe200078e00ff */
[----:B------:R-:W-:Y:S01]  /*1e9b0*/  R2UR UR6, R20 ;  /* 0x00000000140672ca */ /* 0x000fe200000e0000 */
[----:B------:R-:W-:Y:S01]  /*1e9c0*/  VIADD R20, R12, 0x82 ;  /* 0x000000820c147836 */ /* 0x000fe20000000000 */
[----:B------:R-:W-:Y:S01]  /*1e9d0*/  R2UR UR7, R21 ;  /* 0x00000000150772ca */ /* 0x000fe200000e0000 */
[----:B------:R0:W-:Y:S01]  /*1e9e0*/  BAR.SYNC.DEFER_BLOCKING R0, 0x100 ;  /* 0x000400000000751d */ /* 0x0001e20000010000 */
[----:B------:R-:W-:-:S05]  /*1e9f0*/  MOV R21, 0x80000020 ;  /* 0x8000002000157802 */ /* 0x000fca0000000f00 */
        /* <DEDUP_REMOVED lines=224> */
.L_x_2540:
[----:B------:R-:W-:Y:S01]  /*1f800*/  SHF.L.U32 R0, R8, 0x1f, RZ ;  /* 0x0000001f08007819 */ /* 0x000fe200000006ff */
[----:B------:R-:W-:-:S04]  /*1f810*/  IMAD R11, R10, 0x8, R16 ;  /* 0x000000080a0b7824 */ /* 0x000fc800078e0210 */
[----:B------:R0:W1:Y:S01]  /*1f820*/  SYNCS.PHASECHK.TRANS64.TRYWAIT P0, [R11+URZ+0x29850], R0 ;  /* 0x029850000b0075a7 */ /* 0x000062000800017f */
[----:B------:R-:W-:Y:S05]  /*1f830*/  @!P1 BRA `(.L_x_2541) ;  /* 0x0000000000049947 */ /* 0x000fea0003800000 */
[----:B------:R-:W-:Y:S01]  /*1f840*/  BPT.TRAP 0x1 ;  /* 0x000000040000795c */ /* 0x000fe20000300000 */
.L_x_2541:
[----:B-1----:R-:W-:Y:S05]  /*1f850*/  @P0 BRA `(.L_x_2539) ;  /* 0x0000000000080947 */ /* 0x002fea0003800000 */
[----:B------:R-:W1:Y:S02]  /*1f860*/  SYNCS.PHASECHK.TRANS64.TRYWAIT P0, [R11+URZ+0x29850], R0 ;  /* 0x029850000b0075a7 */ /* 0x000e64000800017f */
[----:B-1----:R-:W-:Y:S05]  /*1f870*/  @!P0 BRA `(.L_x_2542) ;  /* 0x000000c800088947 */ /* 0x002fea0003800000 */
.L_x_2539:
[----:B01----:R-:W-:Y:S01]  /*1f880*/  VIADD R0, R16, 0x400 ;  /* 0x0000040010007836 */ /* 0x003fe20000000000 */
[----:B------:R-:W-:Y:S05]  /*1f890*/  WARPSYNC.ALL ;  /* 0x0000000000007948 */ /* 0x000fea0003800000 */
[----:B------:R-:W-:Y:S01]  /*1f8a0*/  SHF.R.U32.HI R0, RZ, 0x4, R0 ;  /* 0x00000004ff007819 */ /* 0x000fe20000011600 */
[----:B------:R-:W-:Y:S01]  /*1f8b0*/  WARPGROUP.ARRIVE ;  /* 0x00000000000079c5 */ /* 0x000fe20000000000 */
[----:B------:R-:W-:-:S05]  /*1f8c0*/  IMAD.MOV.U32 R15, RZ, RZ, -0x3ffffff0 ;  /* 0xc0000010ff0f7424 */ /* 0x000fca00078e00ff */
[----:B------:R-:W0:Y:S01]  /*1f8d0*/  S2R R204, SR_TID.X ;  /* 0x0000000000cc7919 */ /* 0x000e220000002100 */
[----:B------:R-:W-:-:S04]  /*1f8e0*/  LOP3.LUT R0, R0, 0x3fff, RZ, 0xc0, !PT ;  /* 0x00003fff00007812 */ /* 0x000fc800078ec0ff */
[----:B------:R-:W-:Y:S02]  /*1f8f0*/  LOP3.LUT R13, R0, 0x10000, RZ, 0xfc, !PT ;  /* 0x00010000000d7812 */ /* 0x000fe400078efcff */
[----:B------:R-:W-:-:S03]  /*1f900*/  FMNMX.FTZ R0, R152, R7, !PT ;  /* 0x0000000798007209 */ /* 0x000fc60007810000 */
[----:B------:R-:W-:Y:S01]  /*1f910*/  IMAD R12, R10, 0x500, R13 ;  /* 0x000005000a0c7824 */ /* 0x000fe200078e020d */
[----:B------:R-:W-:Y:S02]  /*1f920*/  MOV R13, 0xc0000010 ;  /* 0xc0000010000d7802 */ /* 0x000fe40000000f00 */
[----:B------:R-:W-:Y:S01]  /*1f930*/  FMNMX.FTZ R11, R153, R0, !PT ;  /* 0x00000000990b7209 */ /* 0x000fe20007810000 */
[C---:B------:R-:W-:Y:S01]  /*1f940*/  VIADD R14, R12.reuse, 0x100 ;  /* 0x000001000c0e7836 */ /* 0x040fe20000000000 */
[----:B------:R-:W-:Y:S02]  /*1f950*/  R2UR UR6, R12 ;  /* 0x000000000c0672ca */ /* 0x000fe400000e0000 */
[----:B------:R-:W-:Y:S02]  /*1f960*/  R2UR UR7, R13 ;  /* 0x000000000d0772ca */ /* 0x000fe400000e0000 */
[----:B------:R-:W-:Y:S02]  /*1f970*/  FMNMX.FTZ R0, R154, R6, !PT ;  /* 0x000000069a007209 */ /* 0x000fe40007810000 */
[----:B------:R-:W-:-:S02]  /*1f980*/  FMNMX.FTZ R8, R156, R11, !PT ;  /* 0x0000000b9c087209 */ /* 0x000fc40007810000 */
[----:B------:R-:W-:Y:S02]  /*1f990*/  FMNMX.FTZ R11, R155, R0, !PT ;  /* 0x000000009b0b7209 */ /* 0x000fe40007810000 */
[----:B------:R-:W-:Y:S02]  /*1f9a0*/  FMNMX.FTZ R13, R157, R8, !PT ;  /* 0x000000089d0d7209 */ /* 0x000fe40007810000 */
[----:B------:R-:W-:Y:S02]  /*1f9b0*/  FMNMX.FTZ R0, R158, R11, !PT ;  /* 0x0000000b9e007209 */ /* 0x000fe40007810000 */
[----:B------:R-:W-:Y:S01]  /*1f9c0*/  FMNMX.FTZ R8, R160, R13, !PT ;  /* 0x0000000da0087209 */ /* 0x000fe20007810000 */
[----:B------:R-:W-:Y:S01]  /*1f9d0*/  QGMMA.64x128x32.F32.E4M3.E4M3 R24, R184, gdesc[UR4], R24, gsb0 ;  /* 0x01e00004b8187df3 */ /* 0x000fe20008000818 */
[----:B------:R-:W-:Y:S01]  /*1f9e0*/  R2UR UR6, R14 ;  /* 0x000000000e0672ca */ /* 0x000fe200000e0000 */
[----:B------:R-:W-:Y:S01]  /*1f9f0*/  VIADD R14, R12, 0x200 ;  /* 0x000002000c0e7836 */ /* 0x000fe20000000000 */
[----:B------:R-:W-:Y:S01]  /*1fa00*/  R2UR UR7, R15 ;  /* 0x000000000f0772ca */ /* 0x000fe200000e0000 */
[----:B------:R-:W-:Y:S01]  /*1fa10*/  IMAD.MOV.U32 R15, RZ, RZ, -0x3ffffff0 ;  /* 0xc0000010ff0f7424 */ /* 0x000fe200078e00ff */
        /* <DEDUP_REMOVED lines=68> */
[----:B------:R-:W-:Y:S01]  /*1fe60*/  FMNMX.FTZ R11, R99, R0, !PT ;  /* 0x00000000630b7209 */ /* 0x000fe20007810000 */
[----:B------:R-:W-:Y:S02]  /*1fe70*/  WARPGROUP.DEPBAR.LE gsb0, 0x0 ;  /* 0x00008000000079c5 */ /* 0x000fe40000010000 */
[----:B------:R-:W-:Y:S01]  /*1fe80*/  WARPGROUP.ARRIVE ;  /* 0x00000000000079c5 */ /* 0x000fe20000000000 */
[----:B------:R-:W-:Y:S02]  /*1fe90*/  FMNMX.FTZ R0, R102, R11, !PT ;  /* 0x0000000b66007209 */ /* 0x000fe40007810000 */
[----:B------:R-:W-:Y:S02]  /*1fea0*/  FMNMX.FTZ R8, R101, R8, !PT ;  /* 0x0000000865087209 */ /* 0x000fe40007810000 */
[----:B------:R-:W-:Y:S01]  /*1feb0*/  FMNMX.FTZ R11, R103, R0, !PT ;  /* 0x00000000670b7209 */ /* 0x000fe20007810000 */
[----:B------:R-:W-:Y:S01]  /*1fec0*/  QGMMA.64x128x32.F32.E4M3.E4M3 R24, R180, gdesc[UR4], R24, gsb0 ;  /* 0x01e00004b4187df3 */ /* 0x000fe20008000818 */
[----:B------:R-:W-:Y:S01]  /*1fed0*/  R2UR UR6, R14 ;  /* 0x000000000e0672ca */ /* 0x000fe200000e0000 */
[----:B------:R-:W1:Y:S01]  /*1fee0*/  SHFL.BFLY PT, R13, R8, 0x2, 0x1f ;  /* 0x0c401f00080d7f89 */ /* 0x000e6200000e0000 */
[----:B------:R-:W-:Y:S01]  /*1fef0*/  R2UR UR7, R15 ;  /* 0x000000000f0772ca */ /* 0x000fe200000e0000 */
[C---:B------:R-:W-:Y:S01]  /*1ff00*/  VIADD R14, R12.reuse, 0x300 ;  /* 0x000003000c0e7836 */ /* 0x040fe20000000000 */
[----:B------:R-:W-:Y:S01]  /*1ff10*/  MOV R15, 0xc0000010 ;  /* 0xc0000010000f7802 */ /* 0x000fe20000000f00 */
[----:B------:R-:W2:Y:S01]  /*1ff20*/  SHFL.BFLY PT, R0, R11, 0x2, 0x1f ;  /* 0x0c401f000b007f89 */ /* 0x000ea200000e0000 */
[----:B------:R-:W-:Y:S01]  /*1ff30*/  VIADD R12, R12, 0x400 ;  /* 0x000004000c0c7836 */ /* 0x000fe20000000000 */
[----:B0-----:R-:W-:-:S02]  /*1ff40*/  LOP3.LUT R205, R204, 0x7f, RZ, 0xc0, !PT ;  /* 0x0000007fcccd7812 */ /* 0x001fc400078ec0ff */
[----:B------:R-:W0:Y:S02]  /*1ff50*/  S2R R204, SR_TID.X ;  /* 0x0000000000cc7919 */ /* 0x000e240000002100 */
[----:B------:R-:W-:Y:S02]  /*1ff60*/  ISETP.NE.AND P0, PT, R205, RZ, PT ;  /* 0x000000ffcd00720c */ /* 0x000fe40003f05270 */
[----:B-1----:R-:W-:-:S05]  /*1ff70*/  FMNMX.FTZ R20, R8, R13, !PT ;  /* 0x0000000d08147209 */ /* 0x002fca0007810000 */
[----:B------:R-:W1:Y:S01]  /*1ff80*/  SHFL.BFLY PT, R13, R20, 0x1, 0x1f ;  /* 0x0c201f00140d7f89 */ /* 0x000e6200000e0000 */
[----:B0-----:R-:W-:Y:S01]  /*1ff90*/  SHF.R.U32.HI R204, RZ, 0x7, R204 ;  /* 0x00000007ffcc7819 */ /* 0x001fe200000116cc */
[----:B------:R-:W-:Y:S02]  /*1ffa0*/  WARPGROUP.DEPBAR.LE gsb0, 0x0 ;  /* 0x00008000000079c5 */ /* 0x000fe40000010000 */
[----:B------:R-:W-:-:S06]  /*1ffb0*/  WARPGROUP.ARRIVE ;  /* 0x00000000000079c5 */ /* 0x000fcc0000000000 */
[----:B------:R-:W-:Y:S01]  /*1ffc0*/  QGMMA.64x128x32.F32.E4M3.E4M3 R24, R176, gdesc[UR4], R24, gsb0 ;  /* 0x01e00004b0187df3 */ /* 0x000fe20008000818 */
[----:B------:R-:W-:Y:S02]  /*1ffd0*/  R2UR UR6, R14 ;  /* 0x000000000e0672ca */ /* 0x000fe400000e0000 */
[----:B------:R-:W-:Y:S02]  /*1ffe0*/  R2UR UR7, R15 ;  /* 0x000000000f0772ca */ /* 0x000fe400000e0000 */
[----:B--2---:R-:W-:Y:S02]  /*1fff0*/  FMNMX.FTZ R15, R11, R0, !PT ;  /* 0x000000000b0f7209 */ /* 0x004fe40007810000 */
[----:B-1----:R-:W-:Y:S01]  /*20000*/  FMNMX.FTZ R0, R20, R13, !PT ;  /* 0x0000000d14007209 */ /* 0x002fe20007810000 */
[----:B------:R-:W-:Y:S02]  /*20010*/  IMAD.MOV.U32 R13, RZ, RZ, -0x3ffffff0 ;  /* 0xc0000010ff0d7424 */ /* 0x000fe400078e00ff */
[----:B------:R-:W0:Y:S02]  /*20020*/  SHFL.BFLY PT, R14, R15, 0x1, 0x1f ;  /* 0x0c201f000f0e7f89 */ /* 0x000e2400000e0000 */
[----:B------:R-:W-:-:S04]  /*20030*/  FADD.FTZ R7, -R0, R7 ;  /* 0x0000000700077221 */ /* 0x000fc80000010100 */
[----:B------:R-:W-:-:S06]  /*20040*/  FMUL.FTZ R7, R2, R7 ;  /* 0x0000000702077220 */ /* 0x000fcc0000410000 */
[----:B------:R-:W-:Y:S01]  /*20050*/  MUFU.EX2 R7, R7 ;  /* 0x0000000700077308 */ /* 0x000fe20000000800 */
[----:B0-----:R-:W-:-:S05]  /*20060*/  FMNMX.FTZ R14, R15, R14, !PT ;  /* 0x0000000e0f0e7209 */ /* 0x001fca0007810000 */
[----:B------:R-:W-:-:S04]  /*20070*/  FADD.FTZ R11, -R14, R6 ;  /* 0x000000060e0b7221 */ /* 0x000fc80000010100 */
[C---:B------:R-:W-:Y:S01]  /*20080*/  FMUL.FTZ R6, R2.reuse, R11 ;  /* 0x0000000b02067220 */ /* 0x040fe20000410000 */
[----:B------:R-:W-:-:S04]  /*20090*/  FFMA.FTZ R11, R2, R0, -8 ;  /* 0xc1000000020b7423 */ /* 0x000fc80000010000 */
        /* <DEDUP_REMOVED lines=37> */
[----:B------:R-:W-:-:S07]  /*202f0*/  IADD3 R164, -R204, 0xb, RZ ;  /* 0x0000000bcca47810 */ /* 0x000fce0007ffe1ff */
[----:B------:R-:W-:Y:S08]  /*20300*/  MUFU.EX2 R6, R6 ;  /* 0x0000000600067308 */ /* 0x000ff00000000800 */
[----:B------:R-:W-:Y:S01]  /*20310*/  MUFU.EX2 R15, R15 ;  /* 0x0000000f000f7308 */ /* 0x000fe20000000800 */
[----:B0-----:R-:W-:-:S07]  /*20320*/  FFMA.FTZ R4, R7, R4, R8 ;  /* 0x0000000407047223 */ /* 0x001fce0000010008 */
[----:B------:R-:W-:Y:S08]  /*20330*/  MUFU.EX2 R20, R20 ;  /* 0x0000001400147308 */ /* 0x000ff00000000800 */
[----:B------:R-:W-:Y:S08]  /*20340*/  MUFU.EX2 R21, R21 ;  /* 0x0000001500157308 */ /* 0x000ff00000000800 */
[----:B------:R-:W-:Y:S08]  /*20350*/  MUFU.EX2 R152, R152 ;  /* 0x0000009800987308 */ /* 0x000ff00000000800 */
[----:B------:R-:W-:Y:S08]  /*20360*/  MUFU.EX2 R136, R136 ;  /* 0x0000008800887308 */ /* 0x000ff00000000800 */
[----:B------:R-:W-:Y:S01]  /*20370*/  MUFU.EX2 R137, R137 ;  /* 0x0000008900897308 */ /* 0x000fe20000000800 */
[----:B------:R-:W-:-:S02]  /*20380*/  WARPGROUP.DEPBAR.LE gsb0, 0x0 ;  /* 0x00008000000079c5 */ /* 0x000fc40000010000 */
[----:B------:R-:W-:-:S05]  /*20390*/  WARPGROUP.ARRIVE ;  /* 0x00000000000079c5 */ /* 0x000fca0000000000 */
[----:B------:R-:W-:Y:S01]  /*203a0*/  MUFU.EX2 R140, R140 ;  /* 0x0000008c008c7308 */ /* 0x000fe20000000800 */
[----:B------:R-:W-:Y:S01]  /*203b0*/  QGMMA.64x128x32.F32.E4M3.E4M3 R24, R172, gdesc[UR4], R24, gsb0 ;  /* 0x01e00004ac187df3 */ /* 0x000fe20008000818 */
[----:B------:R-:W-:Y:S01]  /*203c0*/  R2UR UR7, R13 ;  /* 0x000000000d0772ca */ /* 0x000fe200000e0000 */
[--C-:B------:R-:W-:Y:S01]  /*203d0*/  FFMA.FTZ R13, R2, R153, -R11.reuse ;  /* 0x00000099020d7223 */ /* 0x100fe2000001080b */
[----:B------:R-:W-:Y:S01]  /*203e0*/  R2UR UR6, R12 ;  /* 0x000000000c0672ca */ /* 0x000fe200000e0000 */
[C-C-:B------:R-:W-:Y:S01]  /*203f0*/  FFMA.FTZ R12, R2.reuse, R156, -R11.reuse ;  /* 0x0000009c020c7223 */ /* 0x140fe2000001080b */
[----:B------:R-:W-:-:S01]  /*20400*/  FFMA.FTZ R153, R2, R165, -R11 ;  /* 0x000000a502997223 */ /* 0x000fc2000001080b */
[C---:B------:R-:W-:Y:S01]  /*20410*/  FFMA.FTZ R11, R2.reuse, R101, -R11 ;  /* 0x00000065020b7223 */ /* 0x040fe2000001080b */
[----:B------:R-:W-:-:S01]  /*20420*/  FFMA.FTZ R101, R2, R14, -8 ;  /* 0xc100000002657423 */ /* 0x000fc2000001000e */
[----:B------:R-:W0:Y:S01]  /*20430*/  MUFU.EX2 R13, R13 ;  /* 0x0000000d000d7308 */ /* 0x000e220000000800 */
[----:B------:R-:W-:-:S02]  /*20440*/  @!P0 IMAD R165, R189, 0x8, R16 ;  /* 0x00000008bda58824 */ /* 0x000fc400078e0210 */
[C-C-:B------:R-:W-:Y:S01]  /*20450*/  FFMA.FTZ R157, R2.reuse, R154, -R101.reuse ;  /* 0x0000009a029d7223 */ /* 0x140fe20000010865 */
[----:B------:R-:W-:-:S01]  /*20460*/  FFMA.FTZ R154, R2, R155, -R101 ;  /* 0x0000009b029a7223 */ /* 0x000fc20000010865 */
[C-C-:B------:R-:W-:Y:S01]  /*20470*/  FFMA.FTZ R155, R2.reuse, R158, -R101.reuse ;  /* 0x0000009e029b7223 */ /* 0x140fe20000010865 */
[----:B------:R-:W-:-:S01]  /*20480*/  FFMA.FTZ R156, R2, R159, -R101 ;  /* 0x0000009f029c7223 */ /* 0x000fc20000010865 */
[C-C-:B------:R-:W-:Y:S01]  /*20490*/  FFMA.FTZ R158, R2.reuse, R162, -R101.reuse ;  /* 0x000000a2029e7223 */ /* 0x140fe20000010865 */
        /* <DEDUP_REMOVED lines=20> */
[----:B------:R-:W-:Y:S01]  /*205e0*/  FFMA.FTZ R130, R2, R130, -R101 ;  /* 0x0000008202827223 */ /* 0x000fe20000010865 */
[----:B------:R-:W-:-:S01]  /*205f0*/  FADD.FTZ R163, R15, R162 ;  /* 0x000000a20fa37221 */ /* 0x000fc20000010000 */
        /* <DEDUP_REMOVED lines=20> */
[----:B------:R-:W-:Y:S01]  /*20740*/  FADD.FTZ R4, R20, R163 ;  /* 0x000000a314047221 */ /* 0x000fe20000010000 */
[----:B------:R-:W-:-:S01]  /*20750*/  FFMA.FTZ R95, R2, R95, -R101 ;  /* 0x0000005f025f7223 */ /* 0x000fc20000010865 */
[C-C-:B------:R-:W-:Y:S01]  /*20760*/  FFMA.FTZ R98, R2.reuse, R98, -R101.reuse ;  /* 0x0000006202627223 */ /* 0x140fe20000010865 */
[----:B------:R-:W-:-:S01]  /*20770*/  FFMA.FTZ R99, R2, R99, -R101 ;  /* 0x0000006302637223 */ /* 0x000fc20000010865 */
[C-C-:B------:R-:W-:Y:S01]  /*20780*/  FFMA.FTZ R102, R2.reuse, R102, -R101.reuse ;  /* 0x0000006602667223 */ /* 0x140fe20000010865 */
[----:B------:R-:W-:-:S01]  /*20790*/  FFMA.FTZ R101, R2, R103, -R101 ;  /* 0x0000006702657223 */ /* 0x000fc20000010865 */
[----:B------:R-:W1:Y:S01]  /*207a0*/  MUFU.EX2 R159, R159 ;  /* 0x0000009f009f7308 */ /* 0x000e620000000800 */
[----:B--2---:R-:W-:-:S07]  /*207b0*/  FADD.FTZ R3, R156, R3 ;  /* 0x000000039c037221 */ /* 0x004fce0000010000 */
        /* <DEDUP_REMOVED lines=25> */
[----:B------:R-:W-:Y:S01]  /*20950*/  WARPGROUP.ARRIVE ;  /* 0x00000000000079c5 */ /* 0x000fe20000000000 */
[----:B0-----:R-:W-:-:S05]  /*20960*/  FADD.FTZ R163, R143, R162 ;  /* 0x000000a28fa37221 */ /* 0x001fca0000010000 */
[----:B------:R-:W-:Y:S01]  /*20970*/  QGMMA.64x128x32.F32.E4M3.E4M3 R24, R168, gdesc[UR4], R24, gsb0 ;  /* 0x01e00004a8187df3 */ /* 0x000fe20008000818 */
        /* <DEDUP_REMOVED lines=83> */
[----:B------:R-:W-:-:S05]  /*20eb0*/  @!P0 VIADD R3, R165, 0x29840 ;  /* 0x00029840a5038836 */ /* 0x000fca0000000000 */
[----:B------:R-:W-:Y:S01]  /*20ec0*/  @!P0 PRMT R3, RZ, 0x654, R3 ;  /* 0x00000654ff038816 */ /* 0x000fe20000000003 */
[----:B------:R-:W2:Y:S01]  /*20ed0*/  MUFU.EX2 R91, R91 ;  /* 0x0000005b005b7308 */ /* 0x000ea20000000800 */
[----:B0-----:R-:W-:-:S01]  /*20ee0*/  FADD.FTZ R162, R90, R163 ;  /* 0x000000a35aa27221 */ /* 0x001fc20000010000 */
[----:B------:R0:W-:Y:S06]  /*20ef0*/  BAR.ARV R164, 0x100 ;  /* 0x000400a40000751d */ /* 0x0001ec0000002000 */
[----:B------:R-:W3:Y:S01]  /*20f00*/  MUFU.EX2 R92, R92 ;  /* 0x0000005c005c7308 */ /* 0x000ee20000000800 */
[----:B-1----:R-:W-:-:S01]  /*20f10*/  FADD.FTZ R163, R89, R4 ;  /* 0x0000000459a37221 */ /* 0x002fc20000010000 */
[----:B------:R1:W-:Y:S06]  /*20f20*/  @!P0 SYNCS.ARRIVE.TRANS64.RED.A1T0 RZ, [R3+URZ], RZ ;  /* 0x000000ff03ff89a7 */ /* 0x0003ec000810043f */
[----:B------:R-:W4:Y:S01]  /*20f30*/  MUFU.EX2 R94, R94 ;  /* 0x0000005e005e7308 */ /* 0x000f220000000800 */
[----:B--2---:R-:W-:-:S07]  /*20f40*/  FADD.FTZ R165, R91, R162 ;  /* 0x000000a25ba57221 */ /* 0x004fce0000010000 */
[----:B------:R-:W1:Y:S01]  /*20f50*/  MUFU.EX2 R93, R93 ;  /* 0x0000005d005d7308 */ /* 0x000e620000000800 */
[----:B---3--:R-:W-:-:S07]  /*20f60*/  FADD.FTZ R4, R92, R163 ;  /* 0x000000a35c047221 */ /* 0x008fce0000010000 */
[----:B------:R-:W2:Y:S01]  /*20f70*/  MUFU.EX2 R95, R95 ;  /* 0x0000005f005f7308 */ /* 0x000ea20000000800 */
[----:B----4-:R-:W-:-:S07]  /*20f80*/  FADD.FTZ R162, R94, R165 ;  /* 0x000000a55ea27221 */ /* 0x010fce0000010000 */
[----:B------:R-:W3:Y:S01]  /*20f90*/  MUFU.EX2 R96, R96 ;  /* 0x0000006000607308 */ /* 0x000ee20000000800 */
[----:B-1----:R-:W-:-:S07]  /*20fa0*/  FADD.FTZ R3, R93, R4 ;  /* 0x000000045d037221 */ /* 0x002fce0000010000 */
[----:B------:R-:W1:Y:S01]  /*20fb0*/  MUFU.EX2 R98, R98 ;  /* 0x0000006200627308 */ /* 0x000e620000000800 */
[----:B--2---:R-:W-:-:S07]  /*20fc0*/  FADD.FTZ R103, R95, R162 ;  /* 0x000000a25f677221 */ /* 0x004fce0000010000 */
[----:B------:R-:W2:Y:S01]  /*20fd0*/  MUFU.EX2 R97, R97 ;  /* 0x0000006100617308 */ /* 0x000ea20000000800 */
[----:B---3--:R-:W-:-:S07]  /*20fe0*/  FADD.FTZ R4, R96, R3 ;  /* 0x0000000360047221 */ /* 0x008fce0000010000 */
        /* <DEDUP_REMOVED lines=9> */
[----:B--2---:R-:W-:-:S01]  /*21080*/  FADD.FTZ R162, R102, R103 ;  /* 0x0000006766a27221 */ /* 0x004fc20000010000 */
[----:B---3--:R-:W-:-:S03]  /*21090*/  FADD.FTZ R4, R11, R4 ;  /* 0x000000040b047221 */ /* 0x008fc60000010000 */
[----:B-1----:R-:W-:Y:S01]  /*210a0*/  FADD.FTZ R3, R101, R162 ;  /* 0x000000a265037221 */ /* 0x002fe20000010000 */
[----:B0-----:R-:W-:Y:S06]  /*210b0*/  @!P1 BRA `(.L_x_2543) ;  /* 0x0000000000049947 */ /* 0x001fec0003800000 */
[----:B------:R-:W-:Y:S01]  /*210c0*/  BPT.TRAP 0x1 ;  /* 0x000000040000795c */ /* 0x000fe20000300000 */
.L_x_2543:
        /* <DEDUP_REMOVED lines=116> */
.L_x_2533:
[----:B------:R-:W-:Y:S05]  /*21810*/  WARPSYNC.ALL ;  /* 0x0000000000007948 */ /* 0x000fea0003800000 */
[----:B------:R-:W-:Y:S06]  /*21820*/  BAR.ARV 0x8, 0x180 ;  /* 0x0206000000007b1d */ /* 0x000fec0000002000 */
[----:B------:R-:W-:Y:S05]  /*21830*/  @!P1 BRA `(.L_x_2545) ;  /* 0x0000000000049947 */ /* 0x000fea0003800000 */
[----:B------:R-:W-:Y:S01]  /*21840*/  BPT.TRAP 0x1 ;  /* 0x000000040000795c */ /* 0x000fe20000300000 */
.L_x_2545:
[----:B------:R-:W-:Y:S01]  /*21850*/  IMAD R12, R189, 0x8, R16 ;  /* 0x00000008bd0c7824 */ /* 0x000fe200078e0210 */
[----:B------:R-:W-:-:S04]  /*21860*/  SHF.L.U32 R5, R190, 0x1f, RZ ;  /* 0x0000001fbe057819 */ /* 0x000fc800000006ff */
[----:B------:R0:W1:Y:S01]  /*21870*/  SYNCS.PHASECHK.TRANS64.TRYWAIT P0, [R12+URZ+0x29850], R5 ;  /* 0x029850050c0075a7 */ /* 0x000062000800017f */
[----:B------:R-:W-:Y:S05]  /*21880*/  @!P1 BRA `(.L_x_2546) ;  /* 0x0000000000049947 */ /* 0x000fea0003800000 */
[----:B------:R-:W-:Y:S01]  /*21890*/  BPT.TRAP 0x1 ;  /* 0x000000040000795c */ /* 0x000fe20000300000 */
.L_x_2546:
[----:B------:R-:W-:-:S05]  /*218a0*/  VIADD R16, R16, 0x400 ;  /* 0x0000040010107836 */ /* 0x000fca0000000000 */
[----:B------:R-:W-:-:S04]  /*218b0*/  SHF.R.U32.HI R16, RZ, 0x4, R16 ;  /* 0x00000004ff107819 */ /* 0x000fc80000011610 */
[----:B------:R-:W-:-:S04]  /*218c0*/  LOP3.LUT R16, R16, 0x3fff, RZ, 0xc0, !PT ;  /* 0x00003fff10107812 */ /* 0x000fc800078ec0ff */
[----:B------:R-:W-:Y:S01]  /*218d0*/  LOP3.LUT R16, R16, 0x10000, RZ, 0xfc, !PT ;  /* 0x0001000010107812 */ /* 0x000fe200078efcff */
[----:B-1----:R-:W-:Y:S06]  /*218e0*/  @P0 BRA `(.L_x_2547) ;  /* 0x0000000000080947 */ /* 0x002fec0003800000 */
[----:B------:R-:W1:Y:S02]  /*218f0*/  SYNCS.PHASECHK.TRANS64.TRYWAIT P0, [R12+URZ+0x29850], R5 ;  /* 0x029850050c0075a7 */ /* 0x000e64000800017f */
[----:B-1----:R-:W-:Y:S05]  /*21900*/  @!P0 BRA `(.L_x_2548) ;  /* 0x000000a400f88947 */ /* 0x002fea0003800000 */
.L_x_2547:
        /* <DEDUP_REMOVED lines=22> */
[----:B--2---:R-:W-:Y:S01]  /*21a70*/  @P0 IMAD R7, R7, R10, RZ ;  /* 0x0000000a07070224 */ /* 0x004fe200078e02ff */
[----:B------:R-:W-:-:S03]  /*21a80*/  @P0 IADD3 R9, R9, R5, RZ ;  /* 0x0000000509090210 */ /* 0x000fc60007ffe0ff */
[C---:B------:R-:W-:Y:S02]  /*21a90*/  @P0 IMAD R5, R206.reuse, R11, R7 ;  /* 0x0000000bce050224 */ /* 0x040fe400078e0207 */
[----:B------:R-:W-:-:S04]  /*21aa0*/  @P0 IMAD.WIDE.U32 R8, R206, R10, R8 ;  /* 0x0000000ace080225 */ /* 0x000fc800078e0008 */
[----:B------:R-:W-:Y:S01]  /*21ab0*/  @P0 IMAD.IADD R5, R9, 0x1, R5 ;  /* 0x0000000109050824 */ /* 0x000fe200078e0205 */
[----:B------:R-:W-:-:S04]  /*21ac0*/  @P0 LEA R10, P2, R8, UR4, 0x2 ;  /* 0x00000004080a0c11 */ /* 0x000fc8000f8410ff */
[----:B------:R-:W-:Y:S01]  /*21ad0*/  @P0 LEA.HI.X R11, R8, UR5, R5, 0x2, P2 ;  /* 0x00000005080b0c11 */ /* 0x000fe200090f1405 */
[----:B------:R-:W-:-:S06]  /*21ae0*/  IMAD.MOV.U32 R5, RZ, RZ, 0x3f800000 ;  /* 0x3f800000ff057424 */ /* 0x000fcc00078e00ff */
[----:B------:R0:W2:Y:S01]  /*21af0*/  @P0 LDG.E R5, desc[UR54][R10.64] ;  /* 0x000000360a050981 */ /* 0x0000a2000c1e1900 */
[----:B------:R-:W-:Y:S02]  /*21b00*/  WARPGROUP.DEPBAR.LE gsb0, 0x0 ;  /* 0x00008000000079c5 */ /* 0x000fe40000010000 */
[----:B------:R-:W-:-:S06]  /*21b10*/  WARPGROUP.ARRIVE ;  /* 0x00000000000079c5 */ /* 0x000fcc0000000000 */
[----:B------:R-:W-:Y:S01]  /*21b20*/  QGMMA.64x128x32.F32.E4M3.E4M3 R24, R180, gdesc[UR4], R24, gsb0 ;  /* 0x01e00004b4187df3 */ /* 0x000fe20008000818 */
[----:B------:R-:W-:Y:S02]  /*21b30*/  R2UR UR6, R20 ;  /* 0x00000000140672ca */ /* 0x000fe400000e0000 */
[----:B------:R-:W-:Y:S01]  /*21b40*/  R2UR UR7, R21 ;  /* 0x00000000150772ca */ /* 0x000fe200000e0000 */
[----:B------:R-:W-:Y:S01]  /*21b50*/  VIADD R8, R6, 0x300 ;  /* 0x0000030006087836 */ /* 0x000fe20000000000 */
[----:B------:R-:W-:Y:S01]  /*21b60*/  MOV R9, 0xc0000010 ;  /* 0xc000001000097802 */ /* 0x000fe20000000f00 */
[----:B------:R-:W-:Y:S02]  /*21b70*/  WARPGROUP.DEPBAR.LE gsb0, 0x0 ;  /* 0x00008000000079c5 */ /* 0x000fe40000010000 */
[----:B------:R-:W-:-:S08]  /*21b80*/  WARPGROUP.ARRIVE ;  /* 0x00000000000079c5 */ /* 0x000fd00000000000 */
        /* <DEDUP_REMOVED lines=14> */
[----:B------:R-:W0:Y:S04]  /*21c70*/  SHFL.BFLY PT, R6, R9, 0x1, 0x1f ;  /* 0x0c201f0009067f89 */ /* 0x000e2800000e0000 */
[----:B------:R-:W1:Y:S01]  /*21c80*/  SHFL.BFLY PT, R7, R8, 0x1, 0x1f ;  /* 0x0c201f0008077f89 */ /* 0x000e6200000e0000 */
        /* <DEDUP_REMOVED lines=17> */
[C---:B------:R-:W-:Y:S01]  /*21da0*/  @P2 FMUL.FTZ R3, R2.reuse, 0.69314718246459960938 ;  /* 0x3f31721802032820 */ /* 0x040fe20000410000 */
[----:B------:R-:W-:Y:S01]  /*21db0*/  @P3 FMUL.FTZ R2, R2, 0.69314718246459960938 ;  /* 0x3f31721802023820 */ /* 0x000fe20000410000 */
[----:B0-----:R-:W-:Y:S01]  /*21dc0*/  @P3 FMUL.FTZ R7, R7, 0.69314718246459960938 ;  /* 0x3f31721807073820 */ /* 0x001fe20000410000 */
[----:B------:R-:W-:Y:S01]  /*21dd0*/  MOV R89, 0xff800000 ;  /* 0xff80000000597802 */ /* 0x000fe20000000f00 */
[----:B------:R-:W-:-:S02]  /*21de0*/  IMAD.MOV.U32 R88, RZ, RZ, -0x800000 ;  /* 0xff800000ff587424 */ /* 0x000fc400078e00ff */
[----:B-1----:R-:W-:Y:S01]  /*21df0*/  @P2 FMUL.FTZ R6, R6, 0.69314718246459960938 ;  /* 0x3f31721806062820 */ /* 0x002fe20000410000 */
[----:B------:R-:W-:-:S01]  /*21e00*/  @P3 FFMA.FTZ R89, R2, R14, R7 ;  /* 0x0000000e02593223 */ /* 0x000fc20000010007 */
[----:B--2---:R-:W-:Y:S02]  /*21e10*/  FMUL.FTZ R4, R4, R5 ;  /* 0x0000000504047220 */ /* 0x004fe40000410000 */
[----:B------:R-:W-:-:S01]  /*21e20*/  @P2 FFMA.FTZ R88, R3, R0, R6 ;  /* 0x0000000003582223 */ /* 0x000fc20000010006 */
[----:B---3--:R-:W-:Y:S01]  /*21e30*/  FMUL.FTZ R2, R8, R5 ;  /* 0x0000000508027220 */ /* 0x008fe20000410000 */
[----:B------:R-:W-:Y:S02]  /*21e40*/  WARPGROUP.DEPBAR.LE gsb0, 0x0 ;  /* 0x00008000000079c5 */ /* 0x000fe40000010000 */
[----:B------:R-:W-:Y:S05]  /*21e50*/  @!P1 BRA `(.L_x_2549) ;  /* 0x0000000000049947 */ /* 0x000fea0003800000 */
[----:B------:R-:W-:Y:S01]  /*21e60*/  BPT.TRAP 0x1 ;  /* 0x000000040000795c */ /* 0x000fe20000300000 */
.L_x_2549:
        /* <DEDUP_REMOVED lines=75> */
.L_x_2481:
        /* <DEDUP_REMOVED lines=15> */
[----:B------:R-:W-:-:S04]  /*22410*/  IADD3 R2, P0, R0, UR4, RZ ;  /* 0x0000000400027c10 */ /* 0x000fc8000ff1e0ff */
[----:B------:R-:W-:-:S05]  /*22420*/  IADD3.X R3, RZ, UR5, RZ, P0, !PT ;  /* 0x00000005ff037c10 */ /* 0x000fca00087fe4ff */
        /* <DEDUP_REMOVED lines=26> */
[----:B------:R-:W-:-:S02]  /*225d0*/  F2FP.BF16.F32.PACK_AB R30, R61, R24 ;  /* 0x000000183d1e723e */ /* 0x000fc400000010ff */
[----:B--2---:R-:W-:Y:S02]  /*225e0*/  LOP3.LUT P0, R2, R51, 0x3, RZ, 0xc0, !PT ;  /* 0x0000000333027812 */ /* 0x004fe4000780c0ff */
[----:B------:R-:W-:Y:S02]  /*225f0*/  F2FP.BF16.F32.PACK_AB R94, R94, R95 ;  /* 0x0000005f5e5e723e */ /* 0x000fe400000010ff */
[----:B------:R-:W-:Y:S02]  /*22600*/  F2FP.BF16.F32.PACK_AB R93, R92, R93 ;  /* 0x0000005d5c5d723e */ /* 0x000fe400000010ff */
[----:B------:R-:W-:Y:S02]  /*22610*/  ISETP.EQ.OR P0, PT, R2, 0x3, !P0 ;  /* 0x000000030200780c */ /* 0x000fe40004702670 */
        /* <DEDUP_REMOVED lines=84> */
[----:B------:R-:W3:Y:S01]  /*22b60*/  SHFL.IDX PT, R31, R31, R2, 0x1c1f ;  /* 0x001c1f021f1f7589 */ /* 0x000ee200000e0000 */
[----:B------:R-:W-:-:S02]  /*22b70*/  SEL R59, R54, R65, P0 ;  /* 0x00000041363b7207 */ /* 0x000fc40000000000 */
[----:B------:R-:W-:Y:S01]  /*22b80*/  SEL R61, R65, R54, P0 ;  /* 0x00000036413d7207 */ /* 0x000fe20000000000 */
[----:B------:R-:W-:Y:S01]  /*22b90*/  SHFL.IDX PT, R34, R33, R0, 0x1c1f ;  /* 0x001c1f0021227589 */ /* 0x000fe200000e0000 */
[----:B------:R-:W-:Y:S02]  /*22ba0*/  SEL R43, R50, R43, P0 ;  /* 0x0000002b322b7207 */ /* 0x000fe40000000000 */
[----:B------:R-:W-:Y:S01]  /*22bb0*/  SEL R63, R62, R67, P0 ;  /* 0x000000433e3f7207 */ /* 0x000fe20000000000 */
[----:B------:R-:W4:Y:S01]  /*22bc0*/  SHFL.IDX PT, R35, R35, R2, 0x1c1f ;  /* 0x001c1f0223237589 */ /* 0x000f2200000e0000 */
        /* <DEDUP_REMOVED lines=19> */
[----:B------:R-:W-:Y:S01]  /*22d00*/  SEL R4, R6, R3, P0 ;  /* 0x0000000306047207 */ /* 0x000fe20000000000 */
[----:B------:R-:W-:Y:S01]  /*22d10*/  SHFL.IDX PT, R51, R51, R0, 0x1c1f ;  /* 0x001c1f0033337589 */ /* 0x000fe200000e0000 */
[----:B-1----:R-:W-:-:S02]  /*22d20*/  SEL R36, R38, R39, P0 ;  /* 0x0000002726247207 */ /* 0x002fc40000000000 */
        /* <DEDUP_REMOVED lines=39> */
.L_x_2762:
[----:B------:R-:W-:Y:S05]  /*22fa0*/  WARPSYNC.ALL ;  /* 0x0000000000007948 */ /* 0x000fea0003800000 */
[----:B------:R-:W-:Y:S01]  /*22fb0*/  BAR.SYNC.DEFER_BLOCKING 0x1, 0x100 ;  /* 0x0044000000007b1d */ /* 0x000fe20000010000 */
[----:B-1----:R-:W-:Y:S02]  /*22fc0*/  SEL R41, R75, R60, P0 ;  /* 0x0000003c4b297207 */ /* 0x002fe40000000000 */
[----:B------:R-:W-:-:S03]  /*22fd0*/  SEL R43, R60, R75, P0 ;  /* 0x0000004b3c2b7207 */ /* 0x000fc60000000000 */
[----:B------:R-:W-:Y:S02]  /*22fe0*/  ULDC.64 UR4, c[0x0][0xc00] ;  /* 0x0003000000047ab9 */ /* 0x000fe40000000a00 */
[----:B------:R-:W0:Y:S01]  /*22ff0*/  LDC R51, c[0x0][0xbe8] ;  /* 0x0002fa00ff337b82 */ /* 0x000e220000000800 */
[----:B------:R-:W-:Y:S02]  /*23000*/  ISETP.NE.U32.AND P1, PT, RZ, UR4, PT ;  /* 0x00000004ff007c0c */ /* 0x000fe4000bf25070 */
[----:B------:R-:W-:Y:S02]  /*23010*/  IADD3 R2, P2, R218, UR4, RZ ;  /* 0x00000004da027c10 */ /* 0x000fe4000ff5e0ff */
[----:B------:R-:W-:Y:S02]  /*23020*/  ISETP.NE.AND.EX P1, PT, RZ, UR5, PT, P1 ;  /* 0x00000005ff007c0c */ /* 0x000fe4000bf25310 */
[----:B------:R-:W-:Y:S01]  /*23030*/  IADD3.X R3, R219, UR5, RZ, P2, !PT ;  /* 0x00000005db037c10 */ /* 0x000fe200097fe4ff */
[----:B------:R-:W-:-:S02]  /*23040*/  ULDC.64 UR4, c[0x0][0xc08] ;  /* 0x0003020000047ab9 */ /* 0x000fc40000000a00 */
[----:B------:R-:W-:Y:S01]  /*23050*/  ISETP.NE.U32.AND P0, PT, RZ, UR4, PT ;  /* 0x00000004ff007c0c */ /* 0x000fe2000bf05070 */
[----:B------:R-:W-:Y:S04]  /*23060*/  STSM.16.M88.4 [R79], R4 ;  /* 0x000000044f007844 */ /* 0x000fe80000000200 */
        /* <DEDUP_REMOVED lines=11> */
[----:B------:R-:W-:Y:S01]  /*23120*/  IMAD.U32 R0, RZ, RZ, UR4 ;  /* 0x00000004ff007e24 */ /* 0x000fe2000f8e00ff */
[----:B------:R-:W-:Y:S01]  /*23130*/  @P0 IADD3.X R219, R219, UR5, RZ, P3, !PT ;  /* 0x00000005dbdb0c10 */ /* 0x000fe20009ffe4ff */
[----:B------:R2:W5:Y:S01]  /*23140*/  @P1 LDG.E R49, desc[UR54][R2.64] ;  /* 0x0000003602311981 */ /* 0x000562000c1e1900 */
[----:B0-----:R-:W-:Y:S01]  /*23150*/  ISETP.NE.AND P2, PT, R51, 0x1, PT ;  /* 0x000000013300780c */ /* 0x001fe20003f45270 */
[----:B-1----:R-:W-:Y:S02]  /*23160*/  IMAD.IADD R13, R211, 0x1, R203 ;  /* 0x00000001d30d7824 */ /* 0x002fe400078e02cb */
[----:B------:R2:W5:Y:S10]  /*23170*/  @P0 LDG.E R0, desc[UR54][R218.64] ;  /* 0x00000036da000981 */ /* 0x000574000c1e1900 */
[----:B------:R-:W0:Y:S08]  /*23180*/  @P2 LDC R4, c[0x0][0xbec] ;  /* 0x0002fb00ff042b82 */ /* 0x000e300000000800 */
[----:B------:R-:W1:Y:S01]  /*23190*/  @P2 LDC R5, c[0x0][0xbf0] ;  /* 0x0002fc00ff052b82 */ /* 0x000e620000000800 */
[----:B--2---:R-:W-:Y:S05]  /*231a0*/  @P0 BRA `(.L_x_2553) ;  /* 0x0000000000100947 */ /* 0x004fea0003800000 */
[----:B------:R-:W-:Y:S05]  /*231b0*/  @!P1 BRA `(.L_x_2553) ;  /* 0x00000000000c9947 */ /* 0x000fea0003800000 */
[----:B------:R-:W2:Y:S04]  /*231c0*/  LDG.E R7, desc[UR54][R2.64] ;  /* 0x0000003602077981 */ /* 0x000ea8000c1e1900 */
[----:B-----5:R-:W2:Y:S02]  /*231d0*/  LDG.E R0, desc[UR54][R2.64+0x4] ;  /* 0x0000043602007981 */ /* 0x020ea4000c1e1900 */
[----:B--2---:R-:W-:-:S07]  /*231e0*/  IMAD.IADD R0, R0, 0x1, -R7 ;  /* 0x0000000100007824 */ /* 0x004fce00078e0a07 */
.L_x_2553:
[----:B------:R-:W2:Y:S01]  /*231f0*/  LDL R10, [R1+0x4] ;  /* 0x00000400010a7983 */ /* 0x000ea20000100800 */
[----:B0-----:R-:W-:Y:S01]  /*23200*/  @P2 IMAD.HI.U32 R2, R13, R4, RZ ;  /* 0x000000040d022227 */ /* 0x001fe200078e00ff */
[----:B------:R-:W-:Y:S01]  /*23210*/  SHF.R.S32.HI R48, RZ, 0x1f, R217 ;  /* 0x0000001fff307819 */ /* 0x000fe200000114d9 */
[----:B------:R-:W-:Y:S01]  /*23220*/  ULDC.64 UR4, c[0x0][0xb90] ;  /* 0x0002e40000047ab9 */ /* 0x000fe20000000a00 */
[----:B------:R-:W-:Y:S01]  /*23230*/  MOV R7, R13 ;  /* 0x0000000d00077202 */ /* 0x000fe20000000f00 */
[----:B------:R-:W-:Y:S01]  /*23240*/  IMAD R11, R224, 0x40, R208 ;  /* 0x00000040e00b7824 */ /* 0x000fe200078e02d0 */
[--C-:B-----5:R-:W-:Y:S01]  /*23250*/  SHF.R.S32.HI R3, RZ, 0x1f, R49.reuse ;  /* 0x0000001fff037819 */ /* 0x120fe20000011431 */
[----:B------:R-:W-:Y:S01]  /*23260*/  IMAD R6, R48, UR4, RZ ;  /* 0x0000000430067c24 */ /* 0x000fe2000f8e02ff */
[----:B-1----:R-:W-:Y:S01]  /*23270*/  @P2 SHF.R.U32.HI R7, RZ, R5, R2 ;  /* 0x00000005ff072219 */ /* 0x002fe20000011602 */
[----:B------:R-:W-:Y:S01]  /*23280*/  IMAD.MOV.U32 R2, RZ, RZ, R49 ;  /* 0x000000ffff027224 */ /* 0x000fe200078e0031 */
        /* <DEDUP_REMOVED lines=27> */
[----:B------:R-:W-:Y:S02]  /*23440*/  IADD3.X R9, RZ, R47, RZ, P0, !PT ;  /* 0x0000002fff097210 */ /* 0x000fe400007fe4ff */
[----:B------:R-:W-:Y:S01]  /*23450*/  IMAD.IADD R5, R5, 0x1, R11 ;  /* 0x0000000105057824 */ /* 0x000fe200078e020b */
[----:B------:R-:W-:Y:S02]  /*23460*/  LEA R2, P1, R4, UR4, 0x2 ;  /* 0x0000000404027c11 */ /* 0x000fe4000f8210ff */
        /* <DEDUP_REMOVED lines=13> */
[----:B------:R-:W3:Y:S01]  /*23540*/  SHFL.IDX PT, R45, R4, 0x1, 0x1c1f ;  /* 0x003c1f00042d7f89 */ /* 0x000ee200000e0000 */
[----:B------:R-:W-:Y:S01]  /*23550*/  LOP3.LUT R24, R24, R25, RZ, 0x3c, !PT ;  /* 0x0000001918187212 */ /* 0x000fe200078e3cff */
[--C-:B------:R-:W-:Y:S01]  /*23560*/  IMAD.X R25, RZ, RZ, R47.reuse, P1 ;  /* 0x000000ffff197224 */ /* 0x100fe200008e062f */
[----:B------:R-:W-:Y:S01]  /*23570*/  LOP3.LUT R12, R13, 0x380, RZ, 0xc0, !PT ;  /* 0x000003800d0c7812 */ /* 0x000fe200078ec0ff */
[----:B------:R-:W-:Y:S01]  /*23580*/  IMAD.X R41, RZ, RZ, R47, P3 ;  /* 0x000000ffff297224 */ /* 0x000fe200018e062f */
[----:B------:R-:W-:-:S02]  /*23590*/  LOP3.LUT R8, R7, 0x380, RZ, 0xc0, !PT ;  /* 0x0000038007087812 */ /* 0x000fc400078ec0ff */
[----:B------:R-:W-:Y:S02]  /*235a0*/  SHF.R.U64 R12, R12, 0x3, RZ ;  /* 0x000000030c0c7819 */ /* 0x000fe400000012ff */
[----:B------:R-:W-:Y:S02]  /*235b0*/  IADD3 R33, P5, R46, 0x5000, RZ ;  /* 0x000050002e217810 */ /* 0x000fe40007fbe0ff */
[----:B------:R-:W-:Y:S01]  /*235c0*/  LOP3.LUT R12, R12, R13, RZ, 0x3c, !PT ;  /* 0x0000000d0c0c7212 */ /* 0x000fe200078e3cff */
[----:B------:R-:W-:Y:S01]  /*235d0*/  IMAD.X R13, RZ, RZ, R47, P4 ;  /* 0x000000ffff0d7224 */ /* 0x000fe200020e062f */
[----:B------:R-:W-:Y:S02]  /*235e0*/  IADD3 R37, P4, R46, 0x6000, RZ ;  /* 0x000060002e257810 */ /* 0x000fe40007f9e0ff */
[----:B------:R-:W-:Y:S02]  /*235f0*/  SHF.R.U64 R8, R8, 0x3, RZ ;  /* 0x0000000308087819 */ /* 0x000fe400000012ff */
[----:B------:R-:W-:-:S02]  /*23600*/  LOP3.LUT R32, R33, 0x380, RZ, 0xc0, !PT ;  /* 0x0000038021207812 */ /* 0x000fc400078ec0ff */
[----:B------:R-:W-:Y:S02]  /*23610*/  LOP3.LUT R36, R37, 0x380, RZ, 0xc0, !PT ;  /* 0x0000038025247812 */ /* 0x000fe400078ec0ff */
[----:B------:R-:W-:Y:S02]  /*23620*/  LOP3.LUT R8, R8, R7, RZ, 0x3c, !PT ;  /* 0x0000000708087212 */ /* 0x000fe400078e3cff */
[----:B------:R-:W-:Y:S02]  /*23630*/  LOP3.LUT R7, R46, 0x380, RZ, 0xc0, !PT ;  /* 0x000003802e077812 */ /* 0x000fe400078ec0ff */
[----:B------:R-:W-:Y:S02]  /*23640*/  SHF.R.U64 R32, R32, 0x3, RZ ;  /* 0x0000000320207819 */ /* 0x000fe400000012ff */
[----:B------:R-:W-:Y:S02]  /*23650*/  SHF.R.U64 R36, R36, 0x3, RZ ;  /* 0x0000000324247819 */ /* 0x000fe400000012ff */
[----:B------:R-:W-:-:S02]  /*23660*/  SHF.R.U64 R7, R7, 0x3, RZ ;  /* 0x0000000307077819 */ /* 0x000fc400000012ff */
[----:B------:R-:W-:Y:S02]  /*23670*/  LOP3.LUT R32, R32, R33, RZ, 0x3c, !PT ;  /* 0x0000002120207212 */ /* 0x000fe400078e3cff */
[----:B------:R-:W-:Y:S01]  /*23680*/  LOP3.LUT R36, R36, R37, RZ, 0x3c, !PT ;  /* 0x0000002524247212 */ /* 0x000fe200078e3cff */
[----:B------:R-:W-:Y:S01]  /*23690*/  IMAD.X R37, RZ, RZ, R47, P4 ;  /* 0x000000ffff257224 */ /* 0x000fe200020e062f */
[----:B------:R-:W-:Y:S02]  /*236a0*/  IADD3.X R33, RZ, R47, RZ, P5, !PT ;  /* 0x0000002fff217210 */ /* 0x000fe40002ffe4ff */
[----:B------:R-:W-:Y:S01]  /*236b0*/  LOP3.LUT R46, R7, R46, RZ, 0x3c, !PT ;  /* 0x0000002e072e7212 */ /* 0x000fe200078e3cff */
[----:B------:R-:W-:Y:S01]  /*236c0*/  BSSY B1, `(.L_x_2554) ;  /* 0x0000054000017945 */ /* 0x000fe20003800000 */
[----:B------:R-:W-:Y:S02]  /*236d0*/  SHF.R.S32.HI R50, RZ, 0x1f, R215 ;  /* 0x0000001fff327819 */ /* 0x000fe400000114d7 */
[----:B------:R-:W-:Y:S01]  /*236e0*/  SHF.R.S32.HI R52, RZ, 0x1f, R208 ;  /* 0x0000001fff347819 */ /* 0x000fe200000114d0 */
[----:B--2---:R-:W-:-:S04]  /*236f0*/  IMAD.IADD R6, R10, 0x1, R203 ;  /* 0x000000010a067824 */ /* 0x004fc800078e02cb */
[C---:B------:R-:W-:Y:S01]  /*23700*/  VIADD R0, R6.reuse, 0x8 ;  /* 0x0000000806007836 */ /* 0x040fe20000000000 */
[----:B------:R-:W-:-:S04]  /*23710*/  ISETP.GE.OR P1, PT, R6, R55, P0 ;  /* 0x000000370600720c */ /* 0x000fc80000726670 */
[----:B------:R-:W-:Y:S02]  /*23720*/  ISETP.GE.OR P0, PT, R0, R55, P0 ;  /* 0x000000370000720c */ /* 0x000fe40000706670 */
[----:B------:R-:W-:-:S04]  /*23730*/  LOP3.LUT R0, R5, 0x380, RZ, 0xc0, !PT ;  /* 0x0000038005007812 */ /* 0x000fc800078ec0ff */
[----:B------:R-:W-:-:S03]  /*23740*/  SHF.R.U64 R0, R0, 0x3, RZ ;  /* 0x0000000300007819 */ /* 0x000fc600000012ff */
[----:B-1----:R-:W-:Y:S01]  /*23750*/  @!P1 ST.E desc[UR54][R20.64], R88 ;  /* 0x0000005814009985 */ /* 0x002fe2000c101936 */
[----:B------:R-:W-:-:S03]  /*23760*/  LOP3.LUT R40, R0, R5, RZ, 0x3c, !PT ;  /* 0x0000000500287212 */ /* 0x000fc600078e3cff */
[----:B---3--:R1:W-:Y:S01]  /*23770*/  @!P0 ST.E desc[UR54][R44.64], R89 ;  /* 0x000000592c008985 */ /* 0x0083e2000c101936 */
[----:B------:R-:W-:Y:S02]  /*23780*/  IMAD R0, R3, UR4, RZ ;  /* 0x0000000403007c24 */ /* 0x000fe4000f8e02ff */
[C---:B------:R-:W-:Y:S01]  /*23790*/  IMAD.WIDE.U32 R2, R49.reuse, UR4, RZ ;  /* 0x0000000431027c25 */ /* 0x040fe2000f8e00ff */
[----:B------:R2:W5:Y:S01]  /*237a0*/  LD.E.128 R4, desc[UR54][R46.64] ;  /* 0x000000362e047980 */ /* 0x000562000c101d00 */
[----:B-1----:R-:W1:Y:S02]  /*237b0*/  @P2 LDC R45, c[0x0][0xbf0] ;  /* 0x0002fc00ff2d2b82 */ /* 0x002e640000000800 */
[----:B------:R-:W-:Y:S01]  /*237c0*/  IMAD R21, R49, UR5, R0 ;  /* 0x0000000531157c24 */ /* 0x000fe2000f8e0200 */
[----:B------:R-:W-:Y:S01]  /*237d0*/  ULDC.64 UR4, c[0x0][0xae8] ;  /* 0x0002ba0000047ab9 */ /* 0x000fe20000000a00 */
[----:B------:R-:W-:Y:S01]  /*237e0*/  IMAD R0, R216, 0x20, R224 ;  /* 0x00000020d8007824 */ /* 0x000fe200078e02e0 */
[----:B------:R-:W5:Y:S01]  /*237f0*/  LD.E.128 R8, desc[UR54][R8.64] ;  /* 0x0000003608087980 */ /* 0x000f62000c101d00 */
[----:B------:R-:W-:-:S02]  /*23800*/  IMAD.IADD R3, R3, 0x1, R21 ;  /* 0x0000000103037824 */ /* 0x000fc400078e0215 */
[----:B------:R-:W-:Y:S01]  /*23810*/  IMAD R20, R48, UR4, RZ ;  /* 0x0000000430147c24 */ /* 0x000fe2000f8e02ff */
[----:B------:R-:W5:Y:S01]  /*23820*/  LD.E.128 R12, desc[UR54][R12.64] ;  /* 0x000000360c0c7980 */ /* 0x000f62000c101d00 */
[----:B------:R-:W-:Y:S02]  /*23830*/  IMAD.IADD R44, R203, 0x1, R0 ;  /* 0x00000001cb2c7824 */ /* 0x000fe400078e0200 */
[C---:B------:R-:W-:Y:S01]  /*23840*/  IMAD R21, R217.reuse, UR5, R20 ;  /* 0x00000005d9157c24 */ /* 0x040fe2000f8e0214 */
[----:B------:R-:W5:Y:S01]  /*23850*/  LD.E.128 R24, desc[UR54][R24.64] ;  /* 0x0000003618187980 */ /* 0x000f62000c101d00 */
[----:B------:R-:W-:Y:S01]  /*23860*/  IMAD.WIDE.U32 R2, R217, UR4, R2 ;  /* 0x00000004d9027c25 */ /* 0x000fe2000f8e0002 */
[----:B------:R-:W-:Y:S02]  /*23870*/  ULDC.64 UR4, c[0x0][0xaf0] ;  /* 0x0002bc0000047ab9 */ /* 0x000fe40000000a00 */
[----:B------:R-:W5:Y:S01]  /*23880*/  LD.E.128 R28, desc[UR54][R28.64] ;  /* 0x000000361c1c7980 */ /* 0x000f62000c101d00 */
[----:B0-----:R-:W-:Y:S01]  /*23890*/  @P2 IMAD.HI.U32 R0, R44, R57, RZ ;  /* 0x000000392c002227 */ /* 0x001fe200078e00ff */
[----:B------:R-:W-:-:S02]  /*238a0*/  IADD3 R3, R3, R21, RZ ;  /* 0x0000001503037210 */ /* 0x000fc40007ffe0ff */
[----:B------:R-:W5:Y:S01]  /*238b0*/  LD.E.128 R32, desc[UR54][R32.64] ;  /* 0x0000003620207980 */ /* 0x000f62000c101d00 */
[----:B------:R-:W-:Y:S02]  /*238c0*/  IMAD.MOV.U32 R21, RZ, RZ, R44 ;  /* 0x000000ffff157224 */ /* 0x000fe400078e002c */
[----:B------:R-:W-:Y:S01]  /*238d0*/  IMAD R20, R220, UR4, RZ ;  /* 0x00000004dc147c24 */ /* 0x000fe2000f8e02ff */
[----:B-1----:R-:W-:Y:S01]  /*238e0*/  @P2 SHF.R.U32.HI R21, RZ, R45, R0 ;  /* 0x0000002dff152219 */ /* 0x002fe20000011600 */
[C---:B------:R-:W-:Y:S01]  /*238f0*/  IMAD.WIDE.U32 R2, R53.reuse, UR4, R2 ;  /* 0x0000000435027c25 */ /* 0x040fe2000f8e0002 */
[----:B------:R-:W5:Y:S02]  /*23900*/  LD.E.128 R36, desc[UR54][R36.64] ;  /* 0x0000003624247980 */ /* 0x000f64000c101d00 */
[--C-:B------:R-:W-:Y:S01]  /*23910*/  SHF.R.S32.HI R0, RZ, 0x1f, R21.reuse ;  /* 0x0000001fff007819 */ /* 0x100fe20000011415 */
[----:B------:R-:W-:Y:S01]  /*23920*/  IMAD R45, R53, UR5, R20 ;  /* 0x00000005352d7c24 */ /* 0x000fe2000f8e0214 */
[----:B------:R-:W-:Y:S01]  /*23930*/  ULDC.64 UR4, c[0x0][0xae0] ;  /* 0x0002b80000047ab9 */ /* 0x000fe20000000a00 */
[----:B------:R-:W-:Y:S01]  /*23940*/  IMAD.MOV R20, RZ, RZ, -R21 ;  /* 0x000000ffff147224 */ /* 0x000fe200078e0a15 */
[----:B------:R-:W5:Y:S01]  /*23950*/  LD.E.128 R40, desc[UR54][R40.64] ;  /* 0x0000003628287980 */ /* 0x000f62000c101d00 */
[----:B------:R-:W-:-:S02]  /*23960*/  IMAD.IADD R3, R3, 0x1, R45 ;  /* 0x0000000103037824 */ /* 0x000fc400078e022d */
[----:B------:R-:W-:Y:S01]  /*23970*/  IMAD R0, R0, UR4, RZ ;  /* 0x0000000400007c24 */ /* 0x000fe2000f8e02ff */
[----:B------:R-:W-:Y:S01]  /*23980*/  @!PT LDS RZ, [RZ] ;  /* 0x00000000fffff984 */ /* 0x000fe20000000800 */
[----:B------:R-:W-:Y:S01]  /*23990*/  @!PT LDS RZ, [RZ] ;  /* 0x00000000fffff984 */ /* 0x000fe20000000800 */
[----:B------:R-:W-:Y:S01]  /*239a0*/  @!PT LDS RZ, [RZ] ;  /* 0x00000000fffff984 */ /* 0x000fe20000000800 */
[----:B------:R-:W-:Y:S01]  /*239b0*/  @!PT LDS RZ, [RZ] ;  /* 0x00000000fffff984 */ /* 0x000fe20000000800 */
[----:B------:R0:W-:Y:S06]  /*239c0*/  MEMBAR.ALL.CTA ;  /* 0x0000000000007992 */ /* 0x0001ec0000008000 */
[----:B0-----:R-:W0:Y:S01]  /*239d0*/  FENCE.VIEW.ASYNC.S ;  /* 0x00000000000073c6 */ /* 0x001e220000000000 */
[----:B------:R-:W-:Y:S02]  /*239e0*/  IMAD R45, R51, R20, R44 ;  /* 0x00000014332d7224 */ /* 0x000fe400078e022c */
[----:B--2---:R-:W-:-:S02]  /*239f0*/  IMAD R47, R21, UR5, R0 ;  /* 0x00000005152f7c24 */ /* 0x004fc4000f8e0200 */
[----:B------:R-:W-:Y:S01]  /*23a00*/  IMAD.WIDE.U32 R2, R21, UR4, R2 ;  /* 0x0000000415027c25 */ /* 0x000fe2000f8e0002 */
[----:B------:R-:W-:Y:S01]  /*23a10*/  SHF.R.S32.HI R0, RZ, 0x1f, R45 ;  /* 0x0000001fff007819 */ /* 0x000fe2000001142d */
[----:B------:R-:W-:Y:S02]  /*23a20*/  ULDC.64 UR4, c[0x0][0xad8] ;  /* 0x0002b60000047ab9 */ /* 0x000fe40000000a00 */
[----:B------:R-:W-:Y:S02]  /*23a30*/  IMAD.IADD R46, R224, 0x1, R203 ;  /* 0x00000001e02e7824 */ /* 0x000fe400078e02cb */
[----:B------:R-:W-:Y:S02]  /*23a40*/  IMAD.IADD R3, R3, 0x1, R47 ;  /* 0x0000000103037824 */ /* 0x000fe400078e022f */
[----:B------:R-:W-:Y:S01]  /*23a50*/  IMAD R20, R0, UR4, RZ ;  /* 0x0000000400147c24 */ /* 0x000fe2000f8e02ff */
[C---:B------:R-:W-:Y:S01]  /*23a60*/  IADD3 R0, R46.reuse, 0x20, RZ ;  /* 0x000000202e007810 */ /* 0x040fe20007ffe0ff */
[----:B------:R-:W-:Y:S01]  /*23a70*/  IMAD.WIDE.U32 R2, R45, UR4, R2 ;  /* 0x000000042d027c25 */ /* 0x000fe2000f8e0002 */
[----:B------:R-:W-:-:S02]  /*23a80*/  ISETP.GE.AND P2, PT, R46, R55, PT ;  /* 0x000000372e00720c */ /* 0x000fc40003f46270 */
[----:B------:R-:W-:Y:S01]  /*23a90*/  ISETP.GE.AND P0, PT, R0, R55, PT ;  /* 0x000000370000720c */ /* 0x000fe20003f06270 */
[----:B------:R-:W-:Y:S01]  /*23aa0*/  IMAD R21, R45, UR5, R20 ;  /* 0x000000052d157c24 */ /* 0x000fe2000f8e0214 */
[----:B------:R-:W-:Y:S01]  /*23ab0*/  ULDC.64 UR4, c[0x0][0xa80] ;  /* 0x0002a00000047ab9 */ /* 0x000fe20000000a00 */
[----:B------:R-:W-:Y:S01]  /*23ac0*/  VIADD R0, R16, 0x29820 ;  /* 0x0002982010007836 */ /* 0x000fe20000000000 */
[----:B------:R-:W-:Y:S01]  /*23ad0*/  LEA R44, P3, R2, UR4, 0x1 ;  /* 0x00000004022c7c11 */ /* 0x000fe2000f8608ff */
[----:B------:R-:W-:Y:S02]  /*23ae0*/  IMAD.IADD R3, R3, 0x1, R21 ;  /* 0x0000000103037824 */ /* 0x000fe400078e0215 */
[----:B------:R-:W-:Y:S01]  /*23af0*/  VIADD R20, R46, 0x40 ;  /* 0x000000402e147836 */ /* 0x000fe20000000000 */
[----:B------:R-:W-:Y:S02]  /*23b00*/  PRMT R0, RZ, 0x654, R0 ;  /* 0x00000654ff007816 */ /* 0x000fe40000000000 */
[----:B------:R-:W-:-:S02]  /*23b10*/  LEA.HI.X R45, R2, UR5, R3, 0x1, P3 ;  /* 0x00000005022d7c11 */ /* 0x000fc400098f0c03 */
        /* <DEDUP_REMOVED lines=14> */
.L_x_2555:
[----:B------:R-:W-:Y:S05]  /*23c00*/  BSYNC B1 ;  /* 0x0000000000017941 */ /* 0x000fea0003800000 */
.L_x_2554:
        /* <DEDUP_REMOVED lines=13> */
.L_x_2557:
[----:B------:R-:W-:Y:S05]  /*23ce0*/  BSYNC B1 ;  /* 0x0000000000017941 */ /* 0x000fea0003800000 */
.L_x_2556:
        /* <DEDUP_REMOVED lines=13> */
.L_x_2559:
[----:B------:R-:W-:Y:S05]  /*23dc0*/  BSYNC B1 ;  /* 0x0000000000017941 */ /* 0x000fea0003800000 */
.L_x_2558:
        /* <DEDUP_REMOVED lines=16> */
.L_x_2551:
[----:B------:R-:W-:Y:S01]  /*23ed0*/  ULDC.64 UR4, c[0x0][0xc00] ;  /* 0x0003000000047ab9 */ /* 0x000fe20000000a00 */
[----:B------:R-:W-:Y:S01]  /*23ee0*/  IMAD.MOV.U32 R0, RZ, RZ, RZ ;  /* 0x000000ffff007224 */ /* 0x000fe200078e00ff */
[----:B------:R-:W-:Y:S01]  /*23ef0*/  ISETP.NE.U32.AND P0, PT, RZ, UR4, PT ;  /* 0x00000004ff007c0c */ /* 0x000fe2000bf05070 */
[----:B------:R-:W2:Y:S01]  /*23f00*/  LDC R21, c[0x0][0xbe8] ;  /* 0x0002fa00ff157b82 */ /* 0x000ea20000000800 */
[----:B------:R-:W-:Y:S02]  /*23f10*/  IADD3 R2, P1, R218, UR4, RZ ;  /* 0x00000004da027c10 */ /* 0x000fe4000ff3e0ff */
[----:B------:R-:W-:Y:S02]  /*23f20*/  ISETP.NE.AND.EX P0, PT, RZ, UR5, PT, P0 ;  /* 0x00000005ff007c0c */ /* 0x000fe4000bf05300 */
[----:B------:R-:W-:Y:S01]  /*23f30*/  IADD3.X R3, R219, UR5, RZ, P1, !PT ;  /* 0x00000005db037c10 */ /* 0x000fe20008ffe4ff */
[----:B------:R-:W-:Y:S02]  /*23f40*/  ULDC.64 UR4, c[0x0][0xc08] ;  /* 0x0003020000047ab9 */ /* 0x000fe40000000a00 */
[----:B------:R-:W-:-:S04]  /*23f50*/  ISETP.NE.U32.AND P1, PT, RZ, UR4, PT ;  /* 0x00000004ff007c0c */ /* 0x000fc8000bf25070 */
[----:B------:R-:W-:-:S04]  /*23f60*/  ISETP.NE.AND.EX P1, PT, RZ, UR5, PT, P1 ;  /* 0x00000005ff007c0c */ /* 0x000fc8000bf25310 */
[----:B------:R3:W5:Y:S01]  /*23f70*/  @P0 LDG.E R0, desc[UR54][R2.64] ;  /* 0x0000003602000981 */ /* 0x000762000c1e1900 */
[----:B------:R-:W4:Y:S08]  /*23f80*/  S2R R4, SR_TID.X ;  /* 0x0000000000047919 */ /* 0x000f300000002100 */
[----:B------:R-:W-:Y:S01]  /*23f90*/  @P1 IADD3 R218, P2, R218, UR4, RZ ;  /* 0x00000004dada1c10 */ /* 0x000fe2000ff5e0ff */
[----:B------:R-:W-:-:S02]  /*23fa0*/  ULDC UR4, c[0x0][0xa88] ;  /* 0x0002a20000047ab9 */ /* 0x000fc40000000800 */
[----:B------:R-:W-:Y:S02]  /*23fb0*/  MOV R6, UR4 ;  /* 0x0000000400067c02 */ /* 0x000fe40008000f00 */
        /* <DEDUP_REMOVED lines=12> */
.L_x_2561:
        /* <DEDUP_REMOVED lines=9> */
[----:B---3--:R-:W-:-:S04]  /*24110*/  IADD3 R9, R203, -0x80, R3 ;  /* 0xffffff80cb097810 */ /* 0x008fc80007ffe003 */
        /* <DEDUP_REMOVED lines=9> */
[----:B------:R-:W3:Y:S01]  /*241b0*/  @P0 LDC R4, c[0x0][0xbec] ;  /* 0x0002fb00ff040b82 */ /* 0x000ee20000000800 */
[----:B------:R-:W-:Y:S01]  /*241c0*/  IMAD R7, R217, UR5, R8 ;  /* 0x00000005d9077c24 */ /* 0x000fe2000f8e0208 */
[----:B------:R-:W-:-:S04]  /*241d0*/  ULDC.64 UR4, c[0x0][0xb98] ;  /* 0x0002e60000047ab9 */ /* 0x000fc80000000a00 */
[----:B------:R-:W-:Y:S02]  /*241e0*/  IADD3 R3, R3, R7, RZ ;  /* 0x0000000703037210 */ /* 0x000fe40007ffe0ff */
[----:B------:R-:W5:Y:S01]  /*241f0*/  @P0 LDC R15, c[0x0][0xbf0] ;  /* 0x0002fc00ff0f0b82 */ /* 0x000f620000000800 */
[----:B------:R-:W-:-:S04]  /*24200*/  IMAD.WIDE.U32 R2, R13, UR4, R2 ;  /* 0x000000040d027c25 */ /* 0x000fc8000f8e0002 */
[----:B---3--:R-:W-:-:S05]  /*24210*/  @P0 IMAD.HI.U32 R4, R9, R4, RZ ;  /* 0x0000000409040227 */ /* 0x008fca00078e00ff */
[----:B-----5:R-:W-:Y:S01]  /*24220*/  @P0 SHF.R.U32.HI R5, RZ, R15, R4 ;  /* 0x0000000fff050219 */ /* 0x020fe20000011604 */
        /* <DEDUP_REMOVED lines=18> */
.L_x_2563:
[----:B------:R-:W-:Y:S05]  /*24350*/  BSYNC B1 ;  /* 0x0000000000017941 */ /* 0x000fea0003800000 */
.L_x_2562:
[----:B------:R-:W-:Y:S02]  /*24360*/  ULDC.64 UR4, c[0x0][0xaa0] ;  /* 0x0002a80000047ab9 */ /* 0x000fe40000000a00 */
[----:B---3--:R-:W-:-:S04]  /*24370*/  IMAD R3, R11, UR4, RZ ;  /* 0x000000040b037c24 */ /* 0x008fc8000f8e02ff */
[C---:B------:R-:W-:Y:S02]  /*24380*/  IMAD R5, R0.reuse, UR5, R3 ;  /* 0x0000000500057c24 */ /* 0x040fe4000f8e0203 */
[----:B------:R-:W-:Y:S01]  /*24390*/  IMAD.WIDE.U32 R2, R0, UR4, RZ ;  /* 0x0000000400027c25 */ /* 0x000fe2000f8e00ff */
[----:B------:R-:W-:-:S03]  /*243a0*/  ULDC.64 UR4, c[0x0][0xae8] ;  /* 0x0002ba0000047ab9 */ /* 0x000fc60000000a00 */
[----:B------:R-:W-:Y:S02]  /*243b0*/  IMAD R0, R216, 0x20, R224 ;  /* 0x00000020d8007824 */ /* 0x000fe400078e02e0 */
[----:B------:R-:W-:Y:S02]  /*243c0*/  IMAD.IADD R3, R3, 0x1, R5 ;  /* 0x0000000103037824 */ /* 0x000fe400078e0205 */
[----:B------:R-:W-:Y:S01]  /*243d0*/  IMAD R4, R10, UR4, RZ ;  /* 0x000000040a047c24 */ /* 0x000fe2000f8e02ff */
[----:B------:R-:W-:Y:S01]  /*243e0*/  IADD3 R9, R203, R0, RZ ;  /* 0x00000000cb097210 */ /* 0x000fe20007ffe0ff */
[----:B------:R-:W-:-:S04]  /*243f0*/  IMAD.WIDE.U32 R2, R217, UR4, R2 ;  /* 0x00000004d9027c25 */ /* 0x000fc8000f8e0002 */
[----:B--2---:R-:W-:-:S04]  /*24400*/  @P2 IMAD.HI.U32 R0, R9, R14, RZ ;  /* 0x0000000e09002227 */ /* 0x004fc800078e00ff */
[----:B------:R-:W-:Y:S01]  /*24410*/  IMAD R7, R217, UR5, R4 ;  /* 0x00000005d9077c24 */ /* 0x000fe2000f8e0204 */
[----:B------:R-:W-:Y:S01]  /*24420*/  ULDC.64 UR4, c[0x0][0xaf0] ;  /* 0x0002bc0000047ab9 */ /* 0x000fe20000000a00 */
[----:B------:R-:W-:Y:S01]  /*24430*/  IMAD.MOV.U32 R5, RZ, RZ, R9 ;  /* 0x000000ffff057224 */ /* 0x000fe200078e0009 */
[----:B----4-:R-:W-:Y:S01]  /*24440*/  @P2 SHF.R.U32.HI R5, RZ, R25, R0 ;  /* 0x00000019ff052219 */ /* 0x010fe20000011600 */
        /* <DEDUP_REMOVED lines=20> */
[----:B------:R-:W-:Y:S01]  /*24590*/  UMOV UR4, 0xffffffff ;  /* 0xffffffff00047882 */ /* 0x000fe20000000000 */
[----:B------:R-:W-:-:S04]  /*245a0*/  IADD3 R3, R5, R3, RZ ;  /* 0x0000000305037210 */ /* 0x000fc80007ffe0ff */
[----:B------:R-:W-:Y:S01]  /*245b0*/  LEA.HI.X R3, R4, UR5, R3, 0x1, P0 ;  /* 0x0000000504037c11 */ /* 0x000fe200080f0c03 */
[----:B------:R-:W-:Y:S06]  /*245c0*/  BRA.DIV UR4, `(.L_x_2564) ;  /* 0x0000008a04d87947 */ /* 0x000fec000b800000 */
[----:B------:R2:W3:Y:S04]  /*245d0*/  SHFL.IDX PT, R0, R3, RZ, 0x181f ;  /* 0x00181fff03007589 */ /* 0x0004e800000e0000 */
[----:B------:R2:W4:Y:S02]  /*245e0*/  SHFL.IDX PT, R14, R2, RZ, 0x181f ;  /* 0x00181fff020e7589 */ /* 0x00052400000e0000 */
.L_x_2765:
        /* <DEDUP_REMOVED lines=16> */
.L_x_2566:
[----:B------:R-:W-:Y:S05]  /*246f0*/  BSYNC B1 ;  /* 0x0000000000017941 */ /* 0x000fea0003800000 */
.L_x_2565:
[----:B------:R-:W-:-:S03]  /*24700*/  UMOV UR4, 0xffffffff ;  /* 0xffffffff00047882 */ /* 0x000fc60000000000 */
[----:B------:R-:W-:Y:S05]  /*24710*/  BRA.DIV UR4, `(.L_x_2567) ;  /* 0x0000008a04b87947 */ /* 0x000fea000b800000 */
[----:B---3--:R3:W0:Y:S04]  /*24720*/  SHFL.IDX PT, R0, R3, 0x1, 0x181f ;  /* 0x00381f0003007f89 */ /* 0x00862800000e0000 */
[----:B----4-:R3:W4:Y:S02]  /*24730*/  SHFL.IDX PT, R14, R2, 0x1, 0x181f ;  /* 0x00381f00020e7f89 */ /* 0x01072400000e0000 */
.L_x_2769:
        /* <DEDUP_REMOVED lines=15> */
.L_x_2569:
[----:B------:R-:W-:Y:S05]  /*24830*/  BSYNC B1 ;  /* 0x0000000000017941 */ /* 0x000fea0003800000 */
.L_x_2568:
[----:B------:R-:W-:-:S03]  /*24840*/  UMOV UR4, 0xffffffff ;  /* 0xffffffff00047882 */ /* 0x000fc60000000000 */
[----:B------:R-:W-:Y:S05]  /*24850*/  BRA.DIV UR4, `(.L_x_2570) ;  /* 0x0000008a04b07947 */ /* 0x000fea000b800000 */
[----:B0-----:R0:W0:Y:S04]  /*24860*/  SHFL.IDX PT, R0, R3, 0x2, 0x181f ;  /* 0x00581f0003007f89 */ /* 0x00102800000e0000 */
[----:B----4-:R4:W0:Y:S02]  /*24870*/  SHFL.IDX PT, R14, R2, 0x2, 0x181f ;  /* 0x00581f00020e7f89 */ /* 0x01082400000e0000 */
.L_x_2773:
        /* <DEDUP_REMOVED lines=15> */
.L_x_2572:
[----:B------:R-:W-:Y:S05]  /*24970*/  BSYNC B1 ;  /* 0x0000000000017941 */ /* 0x000fea0003800000 */
.L_x_2571:
[----:B------:R-:W-:-:S03]  /*24980*/  UMOV UR4, 0xffffffff ;  /* 0xffffffff00047882 */ /* 0x000fc60000000000 */
[----:B------:R-:W-:Y:S05]  /*24990*/  BRA.DIV UR4, `(.L_x_2573) ;  /* 0x0000008a04a87947 */ /* 0x000fea000b800000 */
[----:B0-----:R0:W0:Y:S04]  /*249a0*/  SHFL.IDX PT, R0, R3, 0x3, 0x181f ;  /* 0x00781f0003007f89 */ /* 0x00102800000e0000 */
[----:B------:R0:W0:Y:S02]  /*249b0*/  SHFL.IDX PT, R14, R2, 0x3, 0x181f ;  /* 0x00781f00020e7f89 */ /* 0x00002400000e0000 */
.L_x_2777:
        /* <DEDUP_REMOVED lines=14> */
.L_x_2560:
[----:B------:R-:W-:Y:S05]  /*24aa0*/  BSYNC B0 ;  /* 0x0000000000007941 */ /* 0x000fea0003800000 */
.L_x_2550:
[----:B------:R-:W-:Y:S02]  /*24ab0*/  ULDC UR4, c[0x0][0xc3c] ;  /* 0x00030f0000047ab9 */ /* 0x000fe40000000800 */
[----:B-1----:R-:W-:-:S13]  /*24ac0*/  ISETP.GE.AND P0, PT, R207, UR4, PT ;  /* 0x00000004cf007c0c */ /* 0x002fda000bf06270 */
[----:B------:R-:W-:Y:S05]  /*24ad0*/  @!P0 BRA `(.L_x_2574) ;  /* 0xfffffdc800608947 */ /* 0x000fea000383ffff */
[----:B------:R-:W-:Y:S05]  /*24ae0*/  BRA `(.L_x_2371) ;  /* 0x0000006c00947947 */ /* 0x000fea0003800000 */
.L_x_2369:
        /* <DEDUP_REMOVED lines=18> */
.L_x_2575:
        /* <DEDUP_REMOVED lines=33> */
[----:B0-----:R-:W-:-:S05]  /*24e20*/  IMAD R6, R6, UR5, RZ ;  /* 0x0000000506067c24 */ /* 0x001fca000f8e02ff */
[----:B--2---:R-:W-:Y:S02]  /*24e30*/  ISETP.GT.AND P6, PT, R6, UR6, PT ;  /* 0x0000000606007c0c */ /* 0x004fe4000bfc4270 */
[----:B------:R-:W-:-:S11]  /*24e40*/  MOV R3, R6 ;  /* 0x0000000600037202 */ /* 0x000fd60000000f00 */
[----:B------:R-:W-:Y:S05]  /*24e50*/  @P6 BRA `(.L_x_2577) ;  /* 0x00000000009c6947 */ /* 0x000fea0003800000 */
[----:B------:R-:W0:Y:S01]  /*24e60*/  LDC R5, c[0x0][0xc3c] ;  /* 0x00030f00ff057b82 */ /* 0x000e220000000800 */
[----:B------:R-:W-:Y:S01]  /*24e70*/  IMAD.MOV.U32 R6, RZ, RZ, R3 ;  /* 0x000000ffff067224 */ /* 0x000fe200078e0003 */
[----:B------:R-:W-:Y:S01]  /*24e80*/  UMOV UR4, URZ ;  /* 0x0000003f00047c82 */ /* 0x000fe20008000000 */
[----:B------:R-:W-:Y:S01]  /*24e90*/  ULDC UR7, c[0x0][0xc3c] ;  /* 0x00030f0000077ab9 */ /* 0x000fe20000000800 */
[----:B------:R-:W-:-:S05]  /*24ea0*/  ULDC UR5, c[0x0][0xc38] ;  /* 0x00030e0000057ab9 */ /* 0x000fca0000000800 */
.L_x_2581:
        /* <DEDUP_REMOVED lines=12> */
.L_x_2580:
[----:B------:R-:W-:Y:S05]  /*24f70*/  BSYNC B0 ;  /* 0x0000000000007941 */ /* 0x000fea0003800000 */
.L_x_2579:
[----:B0----5:R-:W0:Y:S02]  /*24f80*/  SHFL.UP PT, R2, R4, 0x1, RZ ;  /* 0x0420000004027989 */ /* 0x021e2400000e00ff */
        /* <DEDUP_REMOVED lines=20> */
.L_x_2577:
[----:B------:R-:W-:-:S05]  /*250d0*/  IADD3 R6, -R3, R6, RZ ;  /* 0x0000000603067210 */ /* 0x000fca0007ffe1ff */
        /* <DEDUP_REMOVED lines=19> */
.L_x_2582:
[----:B-12---:R-:W-:Y:S02]  /*25210*/  IMAD.MOV R5, RZ, RZ, -R3 ;  /* 0x000000ffff057224 */ /* 0x006fe400078e0a03 */
[----:B---3--:R-:W-:Y:S01]  /*25220*/  IMAD R16, R16, UR5, R6 ;  /* 0x0000000510107c24 */ /* 0x008fe2000f8e0206 */
[----:B------:R-:W-:Y:S01]  /*25230*/  IABS R6, R8 ;  /* 0x0000000800067213 */ /* 0x000fe20000000000 */
[----:B------:R-:W-:Y:S02]  /*25240*/  IMAD R5, R5, R10, RZ ;  /* 0x0000000a05057224 */ /* 0x000fe400078e02ff */
[----:B------:R-:W-:Y:S01]  /*25250*/  IMAD.MOV.U32 R2, RZ, RZ, RZ ;  /* 0x000000ffff027224 */ /* 0x000fe200078e00ff */
[----:B------:R-:W-:-:S03]  /*25260*/  IADD3 R6, RZ, -R6, RZ ;  /* 0x80000006ff067210 */ /* 0x000fc60007ffe0ff */
        /* <DEDUP_REMOVED lines=25> */
[----:B-1----:R-:W-:-:S06]  /*25400*/  IADD3 R3, R10, 0xffffffe, RZ ;  /* 0x0ffffffe0a037810 */ /* 0x002fcc0007ffe0ff */
        /* <DEDUP_REMOVED lines=12> */
[----:B------:R-:W-:Y:S01]  /*254d0*/  @!P1 IMAD.IADD R8, R8, 0x1, -R7 ;  /* 0x0000000108089824 */ /* 0x000fe200078e0a07 */
[----:B------:R-:W-:Y:S02]  /*254e0*/  @!P1 IADD3 R2, R2, 0x1, RZ ;  /* 0x0000000102029810 */ /* 0x000fe40007ffe0ff */
        /* <DEDUP_REMOVED lines=10> */
.L_x_2578:
[----:B------:R-:W-:Y:S01]  /*25590*/  MOV R17, RZ ;  /* 0x000000ff00117202 */ /* 0x000fe20000000f00 */
[----:B------:R-:W-:Y:S02]  /*255a0*/  IMAD.U32 R16, RZ, RZ, UR6 ;  /* 0x00000006ff107e24 */ /* 0x000fe4000f8e00ff */
[----:B------:R-:W-:-:S07]  /*255b0*/  IMAD.MOV.U32 R18, RZ, RZ, RZ ;  /* 0x000000ffff127224 */ /* 0x000fce00078e00ff */
.L_x_2583:
[----:B------:R-:W-:-:S13]  /*255c0*/  ISETP.NE.AND P0, PT, R0, RZ, PT ;  /* 0x000000ff0000720c */ /* 0x000fda0003f05270 */
[----:B------:R-:W1:Y:S01]  /*255d0*/  @!P0 S2R R3, SR_CgaCtaId ;  /* 0x0000000000038919 */ /* 0x000e620000008800 */
[----:B------:R-:W-:-:S04]  /*255e0*/  @!P0 MOV R0, 0x400 ;  /* 0x0000040000008802 */ /* 0x000fc80000000f00 */
[----:B-1----:R-:W-:-:S05]  /*255f0*/  @!P0 LEA R0, R3, R0, 0x18 ;  /* 0x0000000003008211 */ /* 0x002fca00078ec0ff */
[----:B------:R1:W-:Y:S01]  /*25600*/  @!P0 STS.128 [R0+0x298d0], R16 ;  /* 0x0298d01000008388 */ /* 0x0003e20000000c00 */
[----:B------:R-:W-:Y:S06]  /*25610*/  BAR.ARV 0x5, 0x180 ;  /* 0x0146000000007b1d */ /* 0x000fec0000002000 */
.L_x_2576:
        /* <DEDUP_REMOVED lines=24> */
[----:B------:R-:W-:Y:S01]  /*257a0*/  IMAD.SHL.U32 R8, R11, 0x4, RZ ;  /* 0x000000040b087824 */ /* 0x000fe200078e00ff */
[----:B------:R-:W-:-:S02]  /*257b0*/  LOP3.LUT R6, R6, 0x30, R3, 0xf8, !PT ;  /* 0x0000003006067812 */ /* 0x000fc400078ef803 */
[----:B------:R-:W-:Y:S02]  /*257c0*/  SHF.L.U32 R3, R11, 0x4, RZ ;  /* 0x000000040b037819 */ /* 0x000fe400000006ff */
[----:B------:R-:W-:Y:S02]  /*257d0*/  LOP3.LUT R7, R0, 0x600, RZ, 0xc0, !PT ;  /* 0x0000060000077812 */ /* 0x000fe400078ec0ff */
        /* <DEDUP_REMOVED lines=21> */
[----:B------:R-:W-:Y:S01]  /*25930*/  IMAD.MOV.U32 R3, RZ, RZ, 0x1 ;  /* 0x00000001ff037424 */ /* 0x000fe200078e00ff */
[----:B------:R-:W-:Y:S01]  /*25940*/  IADD3 R2, R5, R0, RZ ;  /* 0x0000000005027210 */ /* 0x000fe20007ffe0ff */
[----:B------:R-:W-:-:S04]  /*25950*/  IMAD.MOV.U32 R0, RZ, RZ, 0x1 ;  /* 0x00000001ff007424 */ /* 0x000fc800078e00ff */
        /* <DEDUP_REMOVED lines=8> */
.L_x_2694:
[----:B0-2---:R-:W0:Y:S02]  /*259e0*/  LDC.64 R2, c[0x0][0xc88] ;  /* 0x00032200ff027b82 */ /* 0x005e240000000a00 */
[----:B0-----:R-:W-:-:S05]  /*259f0*/  IMAD.WIDE R2, R19, 0x4, R2 ;  /* 0x0000000413027825 */ /* 0x001fca00078e0202 */
[----:B------:R-:W2:Y:S01]  /*25a00*/  LDG.E R13, desc[UR54][R2.64] ;  /* 0x00000036020d7981 */ /* 0x000ea2000c1e1900 */
[----:B------:R-:W-:Y:S05]  /*25a10*/  YIELD ;  /* 0x0000000000007946 */ /* 0x000fea0003800000 */
[----:B------:R-:W-:Y:S01]  /*25a20*/  ULDC.64 UR4, c[0x0][0xa28] ;  /* 0x00028a0000047ab9 */ /* 0x000fe20000000a00 */
[----:B---3--:R-:W-:Y:S01]  /*25a30*/  IMAD.MOV.U32 R0, RZ, RZ, RZ ;  /* 0x000000ffff007224 */ /* 0x008fe200078e00ff */
        /* <DEDUP_REMOVED lines=14> */
[----:B-1----:R1:W5:Y:S01]  /*25b20*/  @P0 LDG.E R0, desc[UR54][R2.64] ;  /* 0x0000003602000981 */ /* 0x002362000c1e1900 */
[----:B------:R-:W-:Y:S01]  /*25b30*/  ISETP.NE.AND.EX P2, PT, RZ, UR5, PT, P2 ;  /* 0x00000005ff007c0c */ /* 0x000fe2000bf45320 */
[----:B------:R-:W-:Y:S01]  /*25b40*/  IMAD.MOV.U32 R12, RZ, RZ, RZ ;  /* 0x000000ffff0c7224 */ /* 0x000fe200078e00ff */
[----:B------:R-:W-:Y:S01]  /*25b50*/  ISETP.NE.U32.AND P3, PT, RZ, UR10, PT ;  /* 0x0000000aff007c0c */ /* 0x000fe2000bf65070 */
[----:B------:R2:W-:Y:S01]  /*25b60*/  STL [R1], R10 ;  /* 0x0000000a01007387 */ /* 0x0005e20000100800 */
[----:B------:R-:W-:-:S02]  /*25b70*/  IADD3 R8, P5, R10, UR6, RZ ;  /* 0x000000060a087c10 */ /* 0x000fc4000ffbe0ff */
[C---:B0-----:R-:W-:Y:S01]  /*25b80*/  IADD3 R4, P4, R10.reuse, UR4, RZ ;  /* 0x000000040a047c10 */ /* 0x041fe2000ff9e0ff */
[----:B------:R-:W-:Y:S01]  /*25b90*/  STL [R1+0x20], R15 ;  /* 0x0000200f01007387 */ /* 0x000fe20000100800 */
[----:B------:R-:W-:Y:S02]  /*25ba0*/  ISETP.NE.AND.EX P3, PT, RZ, UR11, PT, P3 ;  /* 0x0000000bff007c0c */ /* 0x000fe4000bf65330 */
[----:B-1----:R-:W-:Y:S02]  /*25bb0*/  CS2R R2, SRZ ;  /* 0x0000000000027805 */ /* 0x002fe4000001ff00 */
[C---:B------:R-:W-:Y:S02]  /*25bc0*/  IADD3.X R5, R15.reuse, UR5, RZ, P4, !PT ;  /* 0x000000050f057c10 */ /* 0x040fe4000a7fe4ff */
[----:B------:R-:W-:Y:S02]  /*25bd0*/  IADD3 R6, P4, R10, UR8, RZ ;  /* 0x000000080a067c10 */ /* 0x000fe4000ff9e0ff */
[----:B------:R-:W-:Y:S01]  /*25be0*/  ISETP.NE.U32.AND P0, PT, RZ, UR6, PT ;  /* 0x00000006ff007c0c */ /* 0x000fe2000bf05070 */
[----:B------:R-:W3:Y:S01]  /*25bf0*/  @P2 LDG.E R2, desc[UR54][R4.64] ;  /* 0x0000003604022981 */ /* 0x000ee2000c1e1900 */
[----:B------:R-:W-:Y:S01]  /*25c00*/  IADD3.X R7, R15, UR9, RZ, P4, !PT ;  /* 0x000000090f077c10 */ /* 0x000fe2000a7fe4ff */
[----:B------:R-:W-:Y:S01]  /*25c10*/  ULDC UR4, c[0x0][0x288] ;  /* 0x0000a20000047ab9 */ /* 0x000fe20000000800 */
[----:B------:R-:W-:-:S02]  /*25c20*/  ISETP.NE.U32.AND P1, PT, RZ, UR8, PT ;  /* 0x00000008ff007c0c */ /* 0x000fc4000bf25070 */
[----:B------:R-:W-:Y:S02]  /*25c30*/  ISETP.NE.AND.EX P0, PT, RZ, UR7, PT, P0 ;  /* 0x00000007ff007c0c */ /* 0x000fe4000bf05300 */
[----:B--2---:R-:W-:Y:S02]  /*25c40*/  @P3 IADD3 R10, P4, R10, UR10, RZ ;  /* 0x0000000a0a0a3c10 */ /* 0x004fe4000ff9e0ff */
[----:B------:R-:W-:Y:S02]  /*25c50*/  ISETP.NE.AND.EX P1, PT, RZ, UR9, PT, P1 ;  /* 0x00000009ff007c0c */ /* 0x000fe4000bf25310 */
[C---:B------:R-:W-:Y:S02]  /*25c60*/  @P3 IADD3.X R11, R15.reuse, UR11, RZ, P4, !PT ;  /* 0x0000000b0f0b3c10 */ /* 0x040fe4000a7fe4ff */
[----:B------:R-:W-:-:S05]  /*25c70*/  IADD3.X R9, R15, UR7, RZ, P5, !PT ;  /* 0x000000070f097c10 */ /* 0x000fca000affe4ff */
[----:B------:R0:W5:Y:S04]  /*25c80*/  @P0 LDG.E R12, desc[UR54][R8.64] ;  /* 0x00000036080c0981 */ /* 0x000168000c1e1900 */
[----:B------:R0:W5:Y:S04]  /*25c90*/  @P1 LDG.E R3, desc[UR54][R6.64] ;  /* 0x0000003606031981 */ /* 0x000168000c1e1900 */
[----:B---3--:R1:W-:Y:S02]  /*25ca0*/  STL [R1+0x3c], R2 ;  /* 0x00003c0201007387 */ /* 0x0083e40000100800 */
[----:B-1----:R-:W-:Y:S01]  /*25cb0*/  MOV R2, UR4 ;  /* 0x0000000400027c02 */ /* 0x002fe20008000f00 */
[----:B------:R-:W-:-:S05]  /*25cc0*/  ULDC.64 UR4, c[0x0][0x418] ;  /* 0x0001060000047ab9 */ /* 0x000fca0000000a00 */
[----:B------:R-:W2:Y:S01]  /*25cd0*/  @P3 LDG.E R2, desc[UR54][R10.64] ;  /* 0x000000360a023981 */ /* 0x000ea2000c1e1900 */
[----:B------:R-:W-:-:S03]  /*25ce0*/  UISETP.NE.U32.AND UP0, UPT, UR4, URZ, UPT ;  /* 0x0000003f0400728c */ /* 0x000fc6000bf05070 */
[----:B------:R-:W-:Y:S01]  /*25cf0*/  ULDC UR4, c[0x0][0x424] ;  /* 0x0001090000047ab9 */ /* 0x000fe20000000800 */
[----:B------:R-:W-:-:S03]  /*25d00*/  UISETP.NE.AND.EX UP0, UPT, UR5, URZ, UPT, UP0 ;  /* 0x0000003f0500728c */ /* 0x000fc6000bf05300 */
[----:B------:R-:W-:Y:S01]  /*25d10*/  ULDC UR5, c[0x0][0x2f0] ;  /* 0x0000bc0000057ab9 */ /* 0x000fe20000000800 */
[----:B------:R-:W-:Y:S01]  /*25d20*/  USEL UR4, UR4, 0x1, UP0 ;  /* 0x0000000104047887 */ /* 0x000fe20008000000 */
[----:B--2---:R1:W-:Y:S04]  /*25d30*/  STL [R1+0x40], R2 ;  /* 0x0000400201007387 */ /* 0x0043e80000100800 */
[----:B------:R0:W5:Y:S01]  /*25d40*/  LDL R14, [R1+0x40] ;  /* 0x00004000010e7983 */ /* 0x0001620000100800 */
[----:B------:R-:W-:-:S03]  /*25d50*/  UIMAD UR4, UR4, UR5, URZ ;  /* 0x00000005040472a4 */ /* 0x000fc6000f8e023f */
[----:B------:R-:W-:Y:S02]  /*25d60*/  ULDC UR5, c[0x0][0x348] ;  /* 0x0000d20000057ab9 */ /* 0x000fe40000000800 */
[----:B-1----:R-:W-:Y:S02]  /*25d70*/  IMAD.U32 R2, RZ, RZ, UR5 ;  /* 0x00000005ff027e24 */ /* 0x002fe4000f8e00ff */
[----:B------:R-:W-:Y:S01]  /*25d80*/  IMAD.U32 R10, RZ, RZ, UR4 ;  /* 0x00000004ff0a7e24 */ /* 0x000fe2000f8e00ff */
[----:B0-----:R-:W-:Y:S06]  /*25d90*/  @P3 BRA `(.L_x_2585) ;  /* 0x0000000000143947 */ /* 0x001fec0003800000 */
[----:B------:R-:W-:Y:S05]  /*25da0*/  @!P2 BRA `(.L_x_2585) ;  /* 0x000000000010a947 */ /* 0x000fea0003800000 */
[----:B------:R-:W2:Y:S04]  /*25db0*/  LDG.E R11, desc[UR54][R4.64] ;  /* 0x00000036040b7981 */ /* 0x000ea8000c1e1900 */
[----:B------:R-:W2:Y:S02]  /*25dc0*/  LDG.E R4, desc[UR54][R4.64+0x4] ;  /* 0x0000043604047981 */ /* 0x000ea4000c1e1900 */
[----:B--2--5:R-:W-:-:S05]  /*25dd0*/  IMAD.IADD R14, R4, 0x1, -R11 ;  /* 0x00000001040e7824 */ /* 0x024fca00078e0a0b */
[----:B------:R0:W-:Y:S02]  /*25de0*/  STL [R1+0x40], R14 ;  /* 0x0000400e01007387 */ /* 0x0001e40000100800 */
.L_x_2585:
[----:B-----5:R-:W-:Y:S01]  /*25df0*/  IMAD.IADD R4, R12, 0x1, R0 ;  /* 0x000000010c047824 */ /* 0x020fe200078e0200 */
[----:B------:R-:W-:Y:S01]  /*25e00*/  ULDC.64 UR4, c[0x0][0xa20] ;  /* 0x0002880000047ab9 */ /* 0x000fe20000000a00 */
[----:B------:R1:W-:Y:S01]  /*25e10*/  STL [R1+0x1c], R13 ;  /* 0x00001c0d01007387 */ /* 0x0003e20000100800 */
[----:B------:R-:W-:-:S03]  /*25e20*/  ISETP.NE.U32.AND P2, PT, RZ, UR4, PT ;  /* 0x00000004ff007c0c */ /* 0x000fc6000bf45070 */
[----:B------:R1:W-:Y:S01]  /*25e30*/  STL [R1+0x24], R4 ;  /* 0x0000240401007387 */ /* 0x0003e20000100800 */
[----:B------:R-:W-:-:S13]  /*25e40*/  ISETP.NE.AND.EX P2, PT, RZ, UR5, PT, P2 ;  /* 0x00000005ff007c0c */ /* 0x000fda000bf45320 */
[----:B-1----:R-:W-:Y:S05]  /*25e50*/  @!P2 BRA `(.L_x_2586) ;  /* 0x000000000014a947 */ /* 0x002fea0003800000 */
[----:B------:R-:W2:Y:S02]  /*25e60*/  LDL R4, [R1] ;  /* 0x0000000001047983 */ /* 0x000ea40000100800 */
[----:B--2---:R-:W-:-:S04]  /*25e70*/  IADD3 R10, P0, R4, UR4, RZ ;  /* 0x00000004040a7c10 */ /* 0x004fc8000ff1e0ff */
[----:B------:R-:W-:-:S05]  /*25e80*/  IADD3.X R11, R15, UR5, RZ, P0, !PT ;  /* 0x000000050f0b7c10 */ /* 0x000fca00087fe4ff */
[----:B------:R1:W5:Y:S01]  /*25e90*/  LDG.E R10, desc[UR54][R10.64] ;  /* 0x000000360a0a7981 */ /* 0x000362000c1e1900 */
[----:B------:R-:W-:Y:S05]  /*25ea0*/  BRA `(.L_x_2587) ;  /* 0x0000000000107947 */ /* 0x000fea0003800000 */
.L_x_2586:
[----:B------:R-:W-:Y:S05]  /*25eb0*/  @!P0 BRA `(.L_x_2587) ;  /* 0x00000000000c8947 */ /* 0x000fea0003800000 */
[----:B------:R-:W2:Y:S04]  /*25ec0*/  LDG.E R10, desc[UR54][R8.64] ;  /* 0x00000036080a7981 */ /* 0x000ea8000c1e1900 */
[----:B------:R-:W2:Y:S02]  /*25ed0*/  LDG.E R8, desc[UR54][R8.64+0x4] ;  /* 0x0000043608087981 */ /* 0x000ea4000c1e1900 */
[----:B--2---:R-:W-:-:S07]  /*25ee0*/  IMAD.IADD R10, R8, 0x1, -R10 ;  /* 0x00000001080a7824 */ /* 0x004fce00078e0a0a */
.L_x_2587:
[----:B------:R-:W2:Y:S01]  /*25ef0*/  @P1 LDG.E R4, desc[UR54][R6.64] ;  /* 0x0000003606041981 */ /* 0x000ea2000c1e1900 */
[----:B------:R-:W3:Y:S01]  /*25f00*/  LDC R5, c[0x0][0x448] ;  /* 0x00011200ff057b82 */ /* 0x000ee20000000800 */
[----:B-----5:R-:W-:Y:S02]  /*25f10*/  IADD3 R0, -R0, R10, RZ ;  /* 0x0000000a00007210 */ /* 0x020fe40007ffe1ff */
[----:B------:R4:W2:Y:S01]  /*25f20*/  @P1 LDG.E R6, desc[UR54][R6.64+0x4] ;  /* 0x0000043606061981 */ /* 0x0008a2000c1e1900 */
[----:B---3--:R-:W-:-:S13]  /*25f30*/  ISETP.NE.AND P0, PT, R5, 0x1, PT ;  /* 0x000000010500780c */ /* 0x008fda0003f05270 */
[----:B----4-:R-:W3:Y:S01]  /*25f40*/  @P0 LDC R7, c[0x0][0x450] ;  /* 0x00011400ff070b82 */ /* 0x010ee20000000800 */
[----:B------:R-:W-:Y:S01]  /*25f50*/  BSSY B0, `(.L_x_2588) ;  /* 0x000013c000007945 */ /* 0x000fe20003800000 */
[----:B--2---:R-:W-:-:S06]  /*25f60*/  @P1 IMAD.IADD R2, R6, 0x1, -R4 ;  /* 0x0000000106021824 */ /* 0x004fcc00078e0a04 */
[----:B------:R-:W2:Y:S01]  /*25f70*/  @P0 LDC R6, c[0x0][0x44c] ;  /* 0x00011300ff060b82 */ /* 0x000ea20000000800 */
[----:B------:R-:W-:-:S04]  /*25f80*/  IMAD.SHL.U32 R4, R17, 0x80, RZ ;  /* 0x0000008011047824 */ /* 0x000fc800078e00ff */
[----:B------:R-:W-:-:S04]  /*25f90*/  VIADD R4, R4, 0x7f ;  /* 0x0000007f04047836 */ /* 0x000fc80000000000 */
[----:B------:R-:W-:Y:S02]  /*25fa0*/  IMAD.MOV.U32 R5, RZ, RZ, R4 ;  /* 0x000000ffff057224 */ /* 0x000fe400078e0004 */
[----:B--2---:R-:W-:-:S04]  /*25fb0*/  @P0 IMAD.HI.U32 R6, R4, R6, RZ ;  /* 0x0000000604060227 */ /* 0x004fc800078e00ff */
[----:B------:R-:W-:Y:S01]  /*25fc0*/  IMAD.IADD R4, R0, 0x1, R2 ;  /* 0x0000000100047824 */ /* 0x000fe200078e0202 */
[----:B---3--:R-:W-:-:S04]  /*25fd0*/  @P0 SHF.R.U32.HI R5, RZ, R7, R6 ;  /* 0x00000007ff050219 */ /* 0x008fc80000011606 */
[C---:B------:R-:W-:Y:S02]  /*25fe0*/  IADD3 R6, R4.reuse, 0x9f, RZ ;  /* 0x0000009f04067810 */ /* 0x040fe40007ffe0ff */
        /* <DEDUP_REMOVED lines=8> */
[----:B------:R-:W-:-:S05]  /*26070*/  VIMNMX R4, R20, R4, PT ;  /* 0x0000000414047248 */ /* 0x000fca0003fe0100 */
[--C-:B------:R-:W-:Y:S02]  /*26080*/  IMAD R4, R4, 0xa0, -R0.reuse ;  /* 0x000000a004047824 */ /* 0x100fe400078e0a00 */
[----:B------:R-:W-:-:S03]  /*26090*/  IMAD.MOV R0, RZ, RZ, -R0 ;  /* 0x000000ffff007224 */ /* 0x000fc600078e0a00 */
[----:B------:R-:W-:Y:S02]  /*260a0*/  VIMNMX R2, R4, R2, PT ;  /* 0x0000000204027248 */ /* 0x000fe40003fe0100 */
[----:B------:R-:W-:-:S04]  /*260b0*/  VIMNMX R0, RZ, R0, !PT ;  /* 0x00000000ff007248 */ /* 0x000fc80007fe0100 */
[----:B------:R-:W-:Y:S01]  /*260c0*/  ISETP.GT.AND P0, PT, R2, R0, PT ;  /* 0x000000000200720c */ /* 0x000fe20003f04270 */
[----:B------:R-:W-:-:S12]  /*260d0*/  IMAD.WIDE.U32 R6, R0, -0x33333333, RZ ;  /* 0xcccccccd00067825 */ /* 0x000fd800078e00ff */
[----:B------:R-:W-:Y:S01]  /*260e0*/  @P0 VIADD R4, R2, 0x9f ;  /* 0x0000009f02040836 */ /* 0x000fe20000000000 */
[----:B------:R-:W-:-:S03]  /*260f0*/  SHF.R.U32.HI R2, RZ, 0x7, R7 ;  /* 0x00000007ff027819 */ /* 0x000fc60000011607 */
[----:B------:R-:W-:-:S05]  /*26100*/  @P0 IMAD.HI R0, R4, 0x66666667, RZ ;  /* 0x6666666704000827 */ /* 0x000fca00078e02ff */
[----:B------:R-:W-:Y:S01]  /*26110*/  @P0 SHF.R.U32.HI R4, RZ, 0x1f, R0 ;  /* 0x0000001fff040819 */ /* 0x000fe20000011600 */
[----:B------:R-:W-:-:S03]  /*26120*/  IMAD.MOV.U32 R8, RZ, RZ, R2 ;  /* 0x000000ffff087224 */ /* 0x000fc600078e0002 */
[----:B------:R-:W-:-:S04]  /*26130*/  @P0 LEA.HI.SX32 R8, R0, R4, 0x1a ;  /* 0x0000000400080211 */ /* 0x000fc800078fd2ff */
[----:B------:R-:W-:Y:S02]  /*26140*/  ISETP.GT.AND P2, PT, R8, R2, PT ;  /* 0x000000020800720c */ /* 0x000fe40003f44270 */
[----:B------:R-:W-:-:S11]  /*26150*/  PLOP3.LUT P0, PT, PT, PT, PT, 0x80, 0x0 ;  /* 0x000000000000781c */ /* 0x000fd60003f0f070 */
[----:B------:R-:W-:Y:S05]  /*26160*/  @!P2 BRA `(.L_x_2589) ;  /* 0x000000100068a947 */ /* 0x000fea0003800000 */
[----:B------:R-:W-:Y:S01]  /*26170*/  UMOV UR4, 0xffffffff ;  /* 0xffffffff00047882 */ /* 0x000fe20000000000 */
[----:B------:R-:W-:Y:S02]  /*26180*/  SEL R0, R13, RZ, !P1 ;  /* 0x000000ff0d007207 */ /* 0x000fe40004800000 */
[----:B------:R-:W-:Y:S05]  /*26190*/  BRA.DIV UR4, `(.L_x_2590) ;  /* 0x0000007204f07947 */ /* 0x000fea000b800000 */
[----:B------:R-:W2:Y:S02]  /*261a0*/  S2R R4, SR_TID.X ;  /* 0x0000000000047919 */ /* 0x000ea40000002100 */
[----:B--2---:R-:W-:-:S04]  /*261b0*/  SHF.R.U32.HI R4, RZ, 0x5, R4 ;  /* 0x00000005ff047819 */ /* 0x004fc80000011604 */
[----:B------:R-:W-:-:S05]  /*261c0*/  LOP3.LUT R4, R4, 0x3, RZ, 0xc0, !PT ;  /* 0x0000000304047812 */ /* 0x000fca00078ec0ff */
[----:B0-----:R0:W2:Y:S02]  /*261d0*/  SHFL.IDX PT, R14, R4, RZ, 0x1f ;  /* 0x00001fff040e7589 */ /* 0x0010a400000e0000 */
.L_x_2780:
[----:B--2---:R-:W-:Y:S02]  /*261e0*/  ISETP.NE.AND P0, PT, R14, RZ, PT ;  /* 0x000000ff0e00720c */ /* 0x004fe40003f05270 */
[----:B------:R-:W-:-:S11]  /*261f0*/  PLOP3.LUT P6, PT, PT, PT, PT, 0x8, 0x0 ;  /* 0x000000000000781c */ /* 0x000fd60003fce170 */
[----:B------:R-:W-:Y:S05]  /*26200*/  @P0 BRA `(.L_x_2591) ;  /* 0x00000000000c0947 */ /* 0x000fea0003800000 */
[----:B------:R-:W-:-:S03]  /*26210*/  UMOV UR4, 0xffffffff ;  /* 0xffffffff00047882 */ /* 0x000fc60000000000 */
[----:B------:R-:W-:Y:S05]  /*26220*/  BRA.DIV UR4, `(.L_x_2592) ;  /* 0x0000007604007947 */ /* 0x000fea000b800000 */
[----:B------:R-:W-:-:S13]  /*26230*/  ELECT P6, URZ, PT ;  /* 0x00000000003f782f */ /* 0x000fda00038c0000 */
.L_x_2591:
        /* <DEDUP_REMOVED lines=10> */
.L_x_2783:
[----:B------:R-:W-:Y:S05]  /*262e0*/  BSYNC B1 ;  /* 0x0000000000017941 */ /* 0x000fea0003800000 */
.L_x_2593:
        /* <DEDUP_REMOVED lines=14> */
.L_x_2784:
[----:B------:R-:W-:Y:S05]  /*263d0*/  BSYNC B2 ;  /* 0x0000000000027941 */ /* 0x000fea0003800000 */
.L_x_2597:
        /* <DEDUP_REMOVED lines=9> */
.L_x_2600:
[----:B------:R-:W-:Y:S05]  /*26470*/  BSYNC B2 ;  /* 0x0000000000027941 */ /* 0x000fea0003800000 */
.L_x_2599:
[----:B------:R-:W2:Y:S04]  /*26480*/  LDL R6, [R1+0x4] ;  /* 0x0000040001067983 */ /* 0x000ea80000100800 */
[----:B------:R-:W2:Y:S01]  /*26490*/  LDL R4, [R1+0xc] ;  /* 0x00000c0001047983 */ /* 0x000ea20000100800 */
[----:B-1----:R-:W-:Y:S01]  /*264a0*/  IMAD.MOV.U32 R11, RZ, RZ, RZ ;  /* 0x000000ffff0b7224 */ /* 0x002fe200078e00ff */
        /* <DEDUP_REMOVED lines=8> */
[----:B--2---:R-:W-:Y:S01]  /*26530*/  IMAD R9, R4, 0x7800, R6 ;  /* 0x0000780004097824 */ /* 0x004fe200078e0206 */
[----:B------:R-:W-:-:S03]  /*26540*/  IADD3 R4, R7, 0x29890, RZ ;  /* 0x0002989007047810 */ /* 0x000fc60007ffe0ff */
[----:B------:R-:W-:-:S07]  /*26550*/  VIADD R6, R9, 0x1a400 ;  /* 0x0001a40009067836 */ /* 0x000fce0000000000 */
.L_x_2601:
        /* <DEDUP_REMOVED lines=15> */
.L_x_2602:
        /* <DEDUP_REMOVED lines=15> */
.L_x_2603:
        /* <DEDUP_REMOVED lines=13> */
.L_x_2785:
[----:B------:R-:W-:Y:S05]  /*26810*/  BSYNC B2 ;  /* 0x0000000000027941 */ /* 0x000fea0003800000 */
.L_x_2604:
        /* <DEDUP_REMOVED lines=11> */
.L_x_2607:
[----:B------:R-:W-:Y:S05]  /*268d0*/  BSYNC B2 ;  /* 0x0000000000027941 */ /* 0x000fea0003800000 */
.L_x_2606:
        /* <DEDUP_REMOVED lines=11> */
.L_x_2608:
        /* <DEDUP_REMOVED lines=10> */
.L_x_2596:
[----:B------:R-:W-:Y:S05]  /*26a30*/  BSYNC B1 ;  /* 0x0000000000017941 */ /* 0x000fea0003800000 */
.L_x_2595:
[----:B------:R-:W0:Y:S04]  /*26a40*/  LDL.LU R9, [R1+0xc] ;  /* 0x00000c0001097983 */ /* 0x000e280000300800 */
[----:B------:R-:W2:Y:S01]  /*26a50*/  LDL.LU R6, [R1+0x18] ;  /* 0x0000180001067983 */ /* 0x000ea20000300800 */
[----:B------:R-:W-:Y:S01]  /*26a60*/  PLOP3.LUT P0, PT, PT, PT, PT, 0x8, 0x0 ;  /* 0x000000000000781c */ /* 0x000fe20003f0e170 */
[----:B0-----:R-:W-:Y:S02]  /*26a70*/  VIADD R4, R9, 0x1 ;  /* 0x0000000109047836 */ /* 0x001fe40000000000 */
        /* <DEDUP_REMOVED lines=9> */
.L_x_2623:
[----:B------:R-:W-:Y:S05]  /*26b10*/  YIELD ;  /* 0x0000000000007946 */ /* 0x000fea0003800000 */
[----:B------:R-:W-:Y:S04]  /*26b20*/  BSSY B1, `(.L_x_2609) ;  /* 0x0000072000017945 */ /* 0x000fe80003800000 */
[----:B---3--:R-:W-:Y:S05]  /*26b30*/  @!P6 BRA `(.L_x_2610) ;  /* 0x0000000400c0e947 */ /* 0x008fea0003800000 */
[----:B------:R-:W3:Y:S04]  /*26b40*/  LDL R7, [R1+0x4] ;  /* 0x0000040001077983 */ /* 0x000ee80000100800 */
[----:B--2---:R-:W3:Y:S04]  /*26b50*/  LDL R6, [R1+0xc] ;  /* 0x00000c0001067983 */ /* 0x004ee80000100800 */
[----:B------:R-:W2:Y:S01]  /*26b60*/  LDL R5, [R1+0x18] ;  /* 0x0000180001057983 */ /* 0x000ea20000100800 */
[----:B------:R-:W0:Y:S01]  /*26b70*/  S2R R4, SR_TID.X ;  /* 0x0000000000047919 */ /* 0x000e220000002100 */
[----:B------:R-:W-:Y:S01]  /*26b80*/  BSSY B2, `(.L_x_2611) ;  /* 0x0000007000027945 */ /* 0x000fe20003800000 */
[----:B0-----:R-:W-:-:S04]  /*26b90*/  LOP3.LUT R4, R4, 0x7f, RZ, 0xc0, !PT ;  /* 0x0000007f04047812 */ /* 0x001fc800078ec0ff */
[----:B------:R-:W-:Y:S01]  /*26ba0*/  ISETP.NE.AND P2, PT, R4, RZ, PT ;  /* 0x000000ff0400720c */ /* 0x000fe20003f45270 */
[----:B---3--:R-:W-:Y:S01]  /*26bb0*/  IMAD R8, R6, 0x8, R7 ;  /* 0x0000000806087824 */ /* 0x008fe200078e0207 */
[----:B--2---:R-:W-:-:S04]  /*26bc0*/  SHF.L.U32 R7, R5, 0x1f, RZ ;  /* 0x0000001f05077819 */ /* 0x004fc800000006ff */
[----:B------:R-:W0:Y:S02]  /*26bd0*/  SYNCS.PHASECHK.TRANS64.TRYWAIT P1, [R8+URZ+0x298a0], R7 ;  /* 0x0298a007080075a7 */ /* 0x000e24000802017f */
[----:B0-----:R-:W-:Y:S05]  /*26be0*/  @!P1 BRA `(.L_x_2612) ;  /* 0x0000006800f09947 */ /* 0x001fea0003800000 */
.L_x_2786:
[----:B------:R-:W-:Y:S05]  /*26bf0*/  BSYNC B2 ;  /* 0x0000000000027941 */ /* 0x000fea0003800000 */
.L_x_2611:
[----:B------:R-:W-:Y:S04]  /*26c00*/  BSSY B2, `(.L_x_2613) ;  /* 0x0000009000027945 */ /* 0x000fe80003800000 */
[----:B------:R-:W-:Y:S05]  /*26c10*/  @P2 BRA `(.L_x_2614) ;  /* 0x00000000001c2947 */ /* 0x000fea0003800000 */
[----:B------:R-:W2:Y:S02]  /*26c20*/  S2R R4, SR_TID.X ;  /* 0x0000000000047919 */ /* 0x000ea40000002100 */
[----:B--2---:R-:W-:Y:S02]  /*26c30*/  LOP3.LUT R5, R4, 0x1f, RZ, 0xc0, !PT ;  /* 0x0000001f04057812 */ /* 0x004fe400078ec0ff */
[----:B------:R-:W-:Y:S02]  /*26c40*/  MOV R4, 0x7800 ;  /* 0x0000780000047802 */ /* 0x000fe40000000f00 */
[----:B------:R-:W-:Y:S02]  /*26c50*/  ISETP.NE.AND P1, PT, R5, RZ, PT ;  /* 0x000000ff0500720c */ /* 0x000fe40003f25270 */
[----:B------:R2:W-:Y:S11]  /*26c60*/  SYNCS.ARRIVE.TRANS64 RZ, [R8+URZ+0x29890], R4 ;  /* 0x0298900408ff79a7 */ /* 0x0005f6000800003f */
[----:B--2---:R-:W-:Y:S05]  /*26c70*/  @!P1 BRA `(.L_x_2614) ;  /* 0x0000000000049947 */ /* 0x004fea0003800000 */
[----:B------:R-:W-:Y:S01]  /*26c80*/  BPT.TRAP 0x1 ;  /* 0x000000040000795c */ /* 0x000fe20000300000 */
.L_x_2614:
[----:B------:R-:W-:Y:S05]  /*26c90*/  BSYNC B2 ;  /* 0x0000000000027941 */ /* 0x000fea0003800000 */
.L_x_2613:
[----:B------:R-:W2:Y:S04]  /*26ca0*/  LDL R5, [R1+0x4] ;  /* 0x0000040001057983 */ /* 0x000ea80000100800 */
[----:B------:R-:W2:Y:S01]  /*26cb0*/  LDL R4, [R1+0xc] ;  /* 0x00000c0001047983 */ /* 0x000ea20000100800 */
[----:B-1----:R-:W-:Y:S01]  /*26cc0*/  IMAD.MOV.U32 R11, RZ, RZ, RZ ;  /* 0x000000ffff0b7224 */ /* 0x002fe200078e00ff */
        /* <DEDUP_REMOVED lines=10> */
.L_x_2615:
        /* <DEDUP_REMOVED lines=15> */
.L_x_2616:
        /* <DEDUP_REMOVED lines=15> */
.L_x_2617:
        /* <DEDUP_REMOVED lines=13> */
.L_x_2787:
[----:B------:R-:W-:Y:S05]  /*27020*/  BSYNC B2 ;  /* 0x0000000000027941 */ /* 0x000fea0003800000 */
.L_x_2618:
        /* <DEDUP_REMOVED lines=11> */
.L_x_2621:
[----:B------:R-:W-:Y:S05]  /*270e0*/  BSYNC B2 ;  /* 0x0000000000027941 */ /* 0x000fea0003800000 */
.L_x_2620:
        /* <DEDUP_REMOVED lines=11> */
.L_x_2622:
        /* <DEDUP_REMOVED lines=10> */
.L_x_2610:
[----:B------:R-:W-:Y:S05]  /*27240*/  BSYNC B1 ;  /* 0x0000000000017941 */ /* 0x000fea0003800000 */
.L_x_2609:
[----:B------:R-:W3:Y:S04]  /*27250*/  LDL.LU R7, [R1+0xc] ;  /* 0x00000c0001077983 */ /* 0x000ee80000300800 */
[----:B--2---:R-:W2:Y:S01]  /*27260*/  LDL.LU R6, [R1+0x18] ;  /* 0x0000180001067983 */ /* 0x004ea20000300800 */
[C---:B------:R-:W-:Y:S02]  /*27270*/  ISETP.GT.AND P2, PT, R9.reuse, R2, PT ;  /* 0x000000020900720c */ /* 0x040fe40003f44270 */
[----:B------:R-:W-:Y:S01]  /*27280*/  IADD3 R9, R9, -0x1, RZ ;  /* 0xffffffff09097810 */ /* 0x000fe20007ffe0ff */
[----:B---3--:R-:W-:-:S05]  /*27290*/  VIADD R4, R7, 0x1 ;  /* 0x0000000107047836 */ /* 0x008fca0000000000 */
[----:B------:R-:W-:-:S04]  /*272a0*/  ISETP.NE.AND P1, PT, R4, 0x2, PT ;  /* 0x000000020400780c */ /* 0x000fc80003f25270 */
[----:B------:R-:W-:Y:S02]  /*272b0*/  SEL R5, RZ, 0x1, P1 ;  /* 0x00000001ff057807 */ /* 0x000fe40000800000 */
[----:B------:R-:W-:Y:S02]  /*272c0*/  SEL R4, R4, RZ, P1 ;  /* 0x000000ff04047207 */ /* 0x000fe40000800000 */
[----:B--2---:R-:W-:-:S05]  /*272d0*/  LOP3.LUT R6, R6, R5, RZ, 0x3c, !PT ;  /* 0x0000000506067212 */ /* 0x004fca00078e3cff */
[----:B------:R3:W-:Y:S04]  /*272e0*/  STL [R1+0x18], R6 ;  /* 0x0000180601007387 */ /* 0x0007e80000100800 */
[----:B------:R3:W-:Y:S01]  /*272f0*/  STL [R1+0xc], R4 ;  /* 0x00000c0401007387 */ /* 0x0007e20000100800 */
[----:B------:R-:W-:Y:S05]  /*27300*/  @P2 BRA `(.L_x_2623) ;  /* 0xfffffff800002947 */ /* 0x000fea000383ffff */
.L_x_2589:
[----:B------:R-:W-:Y:S05]  /*27310*/  BSYNC B0 ;  /* 0x0000000000007941 */ /* 0x000fea0003800000 */
.L_x_2588:
[----:B------:R-:W4:Y:S01]  /*27320*/  LDC R0, c[0x0][0x448] ;  /* 0x00011200ff007b82 */ /* 0x000f220000000800 */
[----:B------:R-:W-:Y:S07]  /*27330*/  @!P0 WARPSYNC.ALL ;  /* 0x0000000000008948 */ /* 0x000fee0003800000 */
[----:B------:R-:W-:Y:S01]  /*27340*/  @!P0 BAR.SYNC.DEFER_BLOCKING 0xc, 0x180 ;  /* 0x0306000000008b1d */ /* 0x000fe20000010000 */
[----:B----4-:R-:W-:Y:S02]  /*27350*/  ISETP.NE.AND P1, PT, R0, 0x1, PT ;  /* 0x000000010000780c */ /* 0x010fe40003f25270 */
[----:B------:R-:W-:-:S11]  /*27360*/  LEA R0, R17, 0x7f, 0x7 ;  /* 0x0000007f11007811 */ /* 0x000fd600078e38ff */
[----:B------:R-:W4:Y:S08]  /*27370*/  @P1 LDC R2, c[0x0][0x44c] ;  /* 0x00011300ff021b82 */ /* 0x000f300000000800 */
[----:B------:R-:W5:Y:S01]  /*27380*/  @P1 LDC R3, c[0x0][0x450] ;  /* 0x00011400ff031b82 */ /* 0x000f620000000800 */
[----:B----4-:R-:W-:-:S05]  /*27390*/  @P1 IMAD.HI.U32 R2, R0, R2, RZ ;  /* 0x0000000200021227 */ /* 0x010fca00078e00ff */
[----:B-----5:R-:W-:-:S05]  /*273a0*/  @P1 SHF.R.U32.HI R0, RZ, R3, R2 ;  /* 0x00000003ff001219 */ /* 0x020fca0000011602 */
[----:B------:R-:W-:-:S04]  /*273b0*/  IMAD.IADD R0, R21, 0x1, R0 ;  /* 0x0000000115007824 */ /* 0x000fc800078e0200 */
[----:B------:R-:W-:-:S05]  /*273c0*/  IMAD.HI R0, R0, 0x66666667, RZ ;  /* 0x6666666700007827 */ /* 0x000fca00078e02ff */
[----:B------:R-:W-:-:S04]  /*273d0*/  SHF.R.U32.HI R2, RZ, 0x1f, R0 ;  /* 0x0000001fff027819 */ /* 0x000fc80000011600 */
[----:B------:R-:W-:-:S04]  /*273e0*/  LEA.HI.SX32 R0, R0, R2, 0x1a ;  /* 0x0000000200007211 */ /* 0x000fc800078fd2ff */
[----:B--23--:R-:W-:-:S04]  /*273f0*/  VIMNMX R4, R20, R0, PT ;  /* 0x0000000014047248 */ /* 0x00cfc80003fe0100 */
[----:B------:R-:W-:Y:S01]  /*27400*/  ISETP.GT.AND P0, PT, R4, RZ, PT ;  /* 0x000000ff0400720c */ /* 0x000fe20003f04270 */
[----:B------:R2:W-:-:S12]  /*27410*/  STL [R1+0x38], R4 ;  /* 0x0000380401007387 */ /* 0x0005d80000100800 */
[----:B--2---:R-:W-:Y:S05]  /*27420*/  @P0 BRA `(.L_x_2624) ;  /* 0x0000000000440947 */ /* 0x004fea0003800000 */
[----:B------:R-:W2:Y:S02]  /*27430*/  S2R R4, SR_TID.X ;  /* 0x0000000000047919 */ /* 0x000ea40000002100 */
[----:B--2---:R-:W-:-:S04]  /*27440*/  LOP3.LUT R4, R4, 0x7f, RZ, 0xc0, !PT ;  /* 0x0000007f04047812 */ /* 0x004fc800078ec0ff */
[----:B------:R-:W-:-:S13]  /*27450*/  ISETP.NE.AND P0, PT, R4, RZ, PT ;  /* 0x000000ff0400720c */ /* 0x000fda0003f05270 */
[----:B------:R-:W-:Y:S05]  /*27460*/  @P0 BRA `(.L_x_2625) ;  /* 0x0000003400100947 */ /* 0x000fea0003800000 */
[----:B------:R-:W2:Y:S01]  /*27470*/  S2R R2, SR_LANEID ;  /* 0x0000000000027919 */ /* 0x000ea20000000000 */
[----:B------:R-:W-:Y:S01]  /*27480*/  VOTEU.ANY UR4, UPT, PT ;  /* 0x0000000000047886 */ /* 0x000fe200038e0100 */
[----:B------:R-:W3:Y:S01]  /*27490*/  LDC.64 R4, c[0x0][0xc60] ;  /* 0x00031800ff047b82 */ /* 0x000ee20000000a00 */
[----:B------:R-:W2:Y:S02]  /*274a0*/  FLO.U32 R0, UR4 ;  /* 0x0000000400007d00 */ /* 0x000ea400080e0000 */
[----:B--2---:R-:W-:-:S06]  /*274b0*/  ISETP.EQ.U32.AND P0, PT, R0, R2, PT ;  /* 0x000000020000720c */ /* 0x004fcc0003f02070 */
[----:B------:R-:W3:Y:S07]  /*274c0*/  POPC R2, UR4 ;  /* 0x0000000400027d09 */ /* 0x000eee0008000000 */
[----:B---3--:R-:W2:Y:S04]  /*274d0*/  @P0 ATOMG.E.ADD.STRONG.GPU PT, R2, desc[UR54][R4.64], R2 ;  /* 0x00000002040209a8 */ /* 0x008ea800081ee1f6 */
[----:B--2---:R2:W3:Y:S02]  /*274e0*/  SHFL.IDX PT, R2, R2, R0, 0x1f ;  /* 0x00001f0002027589 */ /* 0x0044e400000e0000 */
[----:B--2---:R-:W2:Y:S02]  /*274f0*/  S2R R0, SR_LTMASK ;  /* 0x0000000000007919 */ /* 0x004ea40000003900 */
[----:B--2---:R-:W-:-:S06]  /*27500*/  LOP3.LUT R0, R0, UR4, RZ, 0xc0, !PT ;  /* 0x0000000400007c12 */ /* 0x004fcc000f8ec0ff */
[----:B------:R-:W3:Y:S02]  /*27510*/  POPC R0, R0 ;  /* 0x0000000000007309 */ /* 0x000ee40000000000 */
[----:B---3--:R-:W-:Y:S01]  /*27520*/  IADD3 R16, R2, UR38, R0 ;  /* 0x0000002602107c10 */ /* 0x008fe2000fffe000 */
[----:B------:R-:W-:Y:S06]  /*27530*/  BRA `(.L_x_2625) ;  /* 0x0000003000dc7947 */ /* 0x000fec0003800000 */
.L_x_2624:
        /* <DEDUP_REMOVED lines=9> */
[----:B------:R-:W-:Y:S01]  /*275d0*/  IMAD.U32 R4, RZ, RZ, UR6 ;  /* 0x00000006ff047e24 */ /* 0x000fe2000f8e00ff */
[----:B------:R-:W-:Y:S01]  /*275e0*/  MOV R7, UR9 ;  /* 0x0000000900077c02 */ /* 0x000fe20008000f00 */
[----:B------:R-:W2:Y:S01]  /*275f0*/  LDC.64 R2, c[0x4][R2] ;  /* 0x0100000002027b82 */ /* 0x000ea20000000a00 */
[----:B------:R-:W-:Y:S02]  /*27600*/  IMAD.U32 R5, RZ, RZ, UR7 ;  /* 0x00000007ff057e24 */ /* 0x000fe4000f8e00ff */
[----:B------:R-:W-:Y:S02]  /*27610*/  IMAD.U32 R6, RZ, RZ, UR8 ;  /* 0x00000008ff067e24 */ /* 0x000fe4000f8e00ff */
[----:B------:R-:W-:-:S02]  /*27620*/  IMAD.U32 R10, RZ, RZ, UR4 ;  /* 0x00000004ff0a7e24 */ /* 0x000fc4000f8e00ff */
[----:B-1----:R-:W-:Y:S02]  /*27630*/  IMAD.U32 R11, RZ, RZ, UR5 ;  /* 0x00000005ff0b7e24 */ /* 0x002fe4000f8e00ff */
[----:B------:R-:W-:Y:S02]  /*27640*/  IMAD.MOV.U32 R8, RZ, RZ, 0x70 ;  /* 0x00000070ff087424 */ /* 0x000fe400078e00ff */
[----:B------:R-:W-:Y:S02]  /*27650*/  IMAD.MOV.U32 R12, RZ, RZ, 0x1 ;  /* 0x00000001ff0c7424 */ /* 0x000fe400078e00ff */
[----:B------:R-:W-:-:S07]  /*27660*/  IMAD.MOV.U32 R13, RZ, RZ, RZ ;  /* 0x000000ffff0d7224 */ /* 0x000fce00078e00ff */
[----:B------:R-:W-:-:S07]  /*27670*/  LEPC R20, `(.L_x_2627) ;  /* 0x000000001014794e */ /* 0x000fce0000000000 */
[----:B0-2---:R-:W-:Y:S05]  /*27680*/  CALL.ABS.NOINC R2 ;  /* 0x0000000002007343 */ /* 0x005fea0003c00000 */
.L_x_2627:
[----:B------:R-:W-:Y:S05]  /*27690*/  BSYNC B6 ;  /* 0x0000000000067941 */ /* 0x000fea0003800000 */
.L_x_2626:
[----:B------:R-:W2:Y:S04]  /*276a0*/  LDL R0, [R1+0x4] ;  /* 0x0000040001007983 */ /* 0x000ea80000100800 */
[----:B------:R-:W3:Y:S01]  /*276b0*/  LDL.LU R2, [R1+0x10] ;  /* 0x0000100001027983 */ /* 0x000ee20000300800 */
[----:B------:R-:W-:Y:S01]  /*276c0*/  BSSY B6, `(.L_x_2628) ;  /* 0x0000017000067945 */ /* 0x000fe20003800000 */
[----:B--2---:R-:W-:-:S04]  /*276d0*/  IADD3 R0, R0, 0xa400, RZ ;  /* 0x0000a40000007810 */ /* 0x004fc80007ffe0ff */
[----:B------:R-:W-:Y:S02]  /*276e0*/  LOP3.LUT P0, RZ, R0, 0x3ff, RZ, 0xc0, !PT ;  /* 0x000003ff00ff7812 */ /* 0x000fe4000780c0ff */
[----:B---3--:R-:W-:-:S11]  /*276f0*/  LOP3.LUT R2, R2, 0xfffffffe, RZ, 0xc0, !PT ;  /* 0xfffffffe02027812 */ /* 0x008fd600078ec0ff */
[----:B------:R-:W-:-:S05]  /*27700*/  @P0 LOP3.LUT R2, R2, 0x1, RZ, 0xfc, !PT ;  /* 0x0000000102020812 */ /* 0x000fca00078efcff */
[----:B------:R2:W-:Y:S01]  /*27710*/  STL [R1+0x10], R2 ;  /* 0x0000100201007387 */ /* 0x0005e20000100800 */
[----:B------:R-:W-:Y:S05]  /*27720*/  @!P0 BRA `(.L_x_2629) ;  /* 0x0000000000408947 */ /* 0x000fea0003800000 */
[----:B--2---:R-:W-:Y:S01]  /*27730*/  MOV R2, 0x0 ;  /* 0x0000000000027802 */ /* 0x004fe20000000f00 */
[----:B------:R-:W-:Y:S01]  /*27740*/  ULDC.64 UR6, c[0x4][0xa0] ;  /* 0x0100280000067ab9 */ /* 0x000fe20000000a00 */
[----:B------:R-:W-:Y:S01]  /*27750*/  ULDC.64 UR8, c[0x4][0xa8] ;  /* 0x01002a0000087ab9 */ /* 0x000fe20000000a00 */
[----:B------:R-:W-:Y:S01]  /*27760*/  ULDC.64 UR4, c[0x4][0x10] ;  /* 0x0100040000047ab9 */ /* 0x000fe20000000a00 */
[----:B------:R-:W-:Y:S01]  /*27770*/  IMAD.U32 R4, RZ, RZ, UR6 ;  /* 0x00000006ff047e24 */ /* 0x000fe2000f8e00ff */
[----:B-1----:R-:W-:Y:S01]  /*27780*/  MOV R11, UR5 ;  /* 0x00000005000b7c02 */ /* 0x002fe20008000f00 */
[----:B------:R-:W1:Y:S01]  /*27790*/  LDC.64 R2, c[0x4][R2] ;  /* 0x0100000002027b82 */ /* 0x000e620000000a00 */
[----:B------:R-:W-:Y:S02]  /*277a0*/  IMAD.U32 R5, RZ, RZ, UR7 ;  /* 0x00000007ff057e24 */ /* 0x000fe4000f8e00ff */
[----:B------:R-:W-:Y:S02]  /*277b0*/  IMAD.U32 R6, RZ, RZ, UR8 ;  /* 0x00000008ff067e24 */ /* 0x000fe4000f8e00ff */
[----:B------:R-:W-:-:S02]  /*277c0*/  IMAD.U32 R7, RZ, RZ, UR9 ;  /* 0x00000009ff077e24 */ /* 0x000fc4000f8e00ff */
[----:B------:R-:W-:Y:S02]  /*277d0*/  IMAD.U32 R10, RZ, RZ, UR4 ;  /* 0x00000004ff0a7e24 */ /* 0x000fe4000f8e00ff */
[----:B------:R-:W-:Y:S02]  /*277e0*/  IMAD.MOV.U32 R8, RZ, RZ, 0x70 ;  /* 0x00000070ff087424 */ /* 0x000fe400078e00ff */
[----:B------:R-:W-:Y:S02]  /*277f0*/  IMAD.MOV.U32 R12, RZ, RZ, 0x1 ;  /* 0x00000001ff0c7424 */ /* 0x000fe400078e00ff */
[----:B------:R-:W-:-:S07]  /*27800*/  IMAD.MOV.U32 R13, RZ, RZ, RZ ;  /* 0x000000ffff0d7224 */ /* 0x000fce00078e00ff */
[----:B------:R-:W-:-:S07]  /*27810*/  LEPC R20, `(.L_x_2629) ;  /* 0x000000001014794e */ /* 0x000fce0000000000 */
[----:B01----:R-:W-:Y:S05]  /*27820*/  CALL.ABS.NOINC R2 ;  /* 0x0000000002007343 */ /* 0x003fea0003c00000 */
.L_x_2629:
[----:B------:R-:W-:Y:S05]  /*27830*/  BSYNC B6 ;  /* 0x0000000000067941 */ /* 0x000fea0003800000 */
.L_x_2628:
[----:B--2---:R-:W2:Y:S01]  /*27840*/  LDL R2, [R1+0x4] ;  /* 0x0000040001027983 */ /* 0x004ea20000100800 */
        /* <DEDUP_REMOVED lines=11> */
[----:B------:R-:W-:Y:S01]  /*27900*/  IMAD.U32 R6, RZ, RZ, UR8 ;  /* 0x00000008ff067e24 */ /* 0x000fe2000f8e00ff */
[----:B------:R-:W-:Y:S01]  /*27910*/  MOV R12, 0x1 ;  /* 0x00000001000c7802 */ /* 0x000fe20000000f00 */
[----:B------:R-:W-:Y:S02]  /*27920*/  IMAD.U32 R7, RZ, RZ, UR9 ;  /* 0x00000009ff077e24 */ /* 0x000fe4000f8e00ff */
[----:B------:R-:W-:-:S02]  /*27930*/  IMAD.U32 R10, RZ, RZ, UR4 ;  /* 0x00000004ff0a7e24 */ /* 0x000fc4000f8e00ff */
[----:B-1----:R-:W-:Y:S02]  /*27940*/  IMAD.U32 R11, RZ, RZ, UR5 ;  /* 0x00000005ff0b7e24 */ /* 0x002fe4000f8e00ff */
[----:B------:R-:W-:Y:S02]  /*27950*/  IMAD.MOV.U32 R8, RZ, RZ, 0x70 ;  /* 0x00000070ff087424 */ /* 0x000fe400078e00ff */
[----:B------:R-:W-:-:S07]  /*27960*/  IMAD.MOV.U32 R13, RZ, RZ, RZ ;  /* 0x000000ffff0d7224 */ /* 0x000fce00078e00ff */
[----:B------:R-:W-:-:S07]  /*27970*/  LEPC R20, `(.L_x_2631) ;  /* 0x000000001014794e */ /* 0x000fce0000000000 */
[----:B0-2---:R-:W-:Y:S05]  /*27980*/  CALL.ABS.NOINC R2 ;  /* 0x0000000002007343 */ /* 0x005fea0003c00000 */
.L_x_2631:
[----:B------:R-:W-:Y:S05]  /*27990*/  BSYNC B6 ;  /* 0x0000000000067941 */ /* 0x000fea0003800000 */
.L_x_2630:
        /* <DEDUP_REMOVED lines=20> */
.L_x_2633:
[----:B------:R-:W-:Y:S05]  /*27ae0*/  BSYNC B6 ;  /* 0x0000000000067941 */ /* 0x000fea0003800000 */
.L_x_2632:
        /* <DEDUP_REMOVED lines=9> */
[----:B----4-:R2:W3:Y:S02]  /*27b80*/  @P0 LDG.E R8, desc[UR54][R2.64] ;  /* 0x0000003602080981 */ /* 0x0104e4000c1e1900 */
[----:B--2---:R-:W2:Y:S01]  /*27b90*/  LDC.64 R2, c[0x0][0x418] ;  /* 0x00010600ff027b82 */ /* 0x004ea20000000a00 */
[----:B---3--:R-:W-:Y:S01]  /*27ba0*/  SHF.R.S32.HI R9, RZ, 0x1f, R8 ;  /* 0x0000001fff097819 */ /* 0x008fe20000011408 */
[----:B------:R3:W-:Y:S01]  /*27bb0*/  @P0 STL [R1+0x1c], R8 ;  /* 0x00001c0801000387 */ /* 0x0007e20000100800 */
[----:B--2---:R-:W-:Y:S01]  /*27bc0*/  LOP3.LUT P0, RZ, R2, UR4, RZ, 0xfc, !PT ;  /* 0x0000000402ff7c12 */ /* 0x004fe2000f80fcff */
[----:B------:R-:W-:Y:S02]  /*27bd0*/  UMOV UR4, 0xffffffff ;  /* 0xffffffff00047882 */ /* 0x000fe40000000000 */
[----:B------:R3:W-:Y:S01]  /*27be0*/  STL [R1+0x20], R9 ;  /* 0x0000200901007387 */ /* 0x0007e20000100800 */
[----:B------:R-:W-:-:S04]  /*27bf0*/  LOP3.LUT P0, RZ, R3, UR5, RZ, 0xfc, P0 ;  /* 0x0000000503ff7c12 */ /* 0x000fc8000800fcff */
[----:B------:R-:W-:Y:S01]  /*27c00*/  SEL R0, R8, RZ, !P0 ;  /* 0x000000ff08007207 */ /* 0x000fe20004000000 */
[----:B------:R-:W-:Y:S08]  /*27c10*/  BRA.DIV UR4, `(.L_x_2634) ;  /* 0x0000005e040c7947 */ /* 0x000ff0000b800000 */
[----:B------:R-:W2:Y:S02]  /*27c20*/  S2R R4, SR_TID.X ;  /* 0x0000000000047919 */ /* 0x000ea40000002100 */
[----:B--2---:R-:W-:-:S04]  /*27c30*/  SHF.R.U32.HI R4, RZ, 0x5, R4 ;  /* 0x00000005ff047819 */ /* 0x004fc80000011604 */
[----:B------:R-:W-:-:S05]  /*27c40*/  LOP3.LUT R4, R4, 0x3, RZ, 0xc0, !PT ;  /* 0x0000000304047812 */ /* 0x000fca00078ec0ff */
[----:B0-----:R0:W2:Y:S02]  /*27c50*/  SHFL.IDX PT, R14, R4, RZ, 0x1f ;  /* 0x00001fff040e7589 */ /* 0x0010a400000e0000 */
.L_x_2790:
[----:B0-----:R-:W4:Y:S01]  /*27c60*/  LDL.LU R4, [R1+0x10] ;  /* 0x0000100001047983 */ /* 0x001f220000300800 */
[----:B------:R-:W-:Y:S02]  /*27c70*/  PLOP3.LUT P1, PT, PT, PT, PT, 0x8, 0x0 ;  /* 0x000000000000781c */ /* 0x000fe40003f2e170 */
[----:B--2---:R-:W-:Y:S01]  /*27c80*/  ISETP.NE.AND P0, PT, R14, RZ, PT ;  /* 0x000000ff0e00720c */ /* 0x004fe20003f05270 */
[----:B------:R0:W-:Y:S01]  /*27c90*/  STL [R1], R0 ;  /* 0x0000000001007387 */ /* 0x0001e20000100800 */
[----:B----4-:R-:W-:-:S09]  /*27ca0*/  LOP3.LUT R4, R4, 0xfffffffe, RZ, 0xc0, !PT ;  /* 0xfffffffe04047812 */ /* 0x010fd200078ec0ff */
[----:B------:R-:W-:-:S05]  /*27cb0*/  @P1 LOP3.LUT R4, R4, 0x1, RZ, 0xfc, !PT ;  /* 0x0000000104041812 */ /* 0x000fca00078efcff */
[----:B------:R0:W-:Y:S01]  /*27cc0*/  STL [R1+0x10], R4 ;  /* 0x0000100401007387 */ /* 0x0001e20000100800 */
[----:B------:R-:W-:Y:S05]  /*27cd0*/  @P0 BRA `(.L_x_2635) ;  /* 0x0000000400b00947 */ /* 0x000fea0003800000 */
[----:B------:R-:W-:-:S03]  /*27ce0*/  UMOV UR4, 0xffffffff ;  /* 0xffffffff00047882 */ /* 0x000fc60000000000 */
[----:B------:R-:W-:Y:S05]  /*27cf0*/  BRA.DIV UR4, `(.L_x_2636) ;  /* 0x0000005e04087947 */ /* 0x000fea000b800000 */
[----:B------:R-:W-:-:S13]  /*27d00*/  ELECT P6, URZ, PT ;  /* 0x00000000003f782f */ /* 0x000fda00038c0000 */
.L_x_2793:
        /* <DEDUP_REMOVED lines=10> */
[----:B0-----:R-:W-:Y:S01]  /*27db0*/  @P0 IMAD.HI.U32 R6, R0, R4, RZ ;  /* 0x0000000400060227 */ /* 0x001fe200078e00ff */
[----:B------:R-:W-:-:S04]  /*27dc0*/  MOV R4, R0 ;  /* 0x0000000000047202 */ /* 0x000fc80000000f00 */
        /* <DEDUP_REMOVED lines=12> */
.L_x_2637:
[----:B---3--:R-:W2:Y:S04]  /*27e90*/  LDL R9, [R1+0x4] ;  /* 0x0000040001097983 */ /* 0x008ea80000100800 */
        /* <DEDUP_REMOVED lines=9> */
.L_x_2794:
        /* <DEDUP_REMOVED lines=8> */
.L_x_2639:
        /* <DEDUP_REMOVED lines=19> */
[----:B------:R-:W3:Y:S02]  /*280e0*/  SYNCS.PHASECHK.TRANS64.TRYWAIT P0, [R2+URZ+0x29840], R3 ;  /* 0x02984003020075a7 */ /* 0x000ee4000800017f */
[----:B--23--:R-:W-:Y:S05]  /*280f0*/  @!P0 BRA `(.L_x_2640) ;  /* 0x00000058003c8947 */ /* 0x00cfea0003800000 */
.L_x_2795:
        /* <DEDUP_REMOVED lines=8> */
.L_x_2641:
[----:B------:R-:W3:Y:S04]  /*28180*/  LDL R6, [R1+0x4] ;  /* 0x0000040001067983 */ /* 0x000ee80000100800 */
[----:B------:R-:W3:Y:S04]  /*28190*/  LDL R5, [R1+0x8] ;  /* 0x0000080001057983 */ /* 0x000ee80000100800 */
[----:B------:R-:W4:Y:S04]  /*281a0*/  LDL R4, [R1] ;  /* 0x0000000001047983 */ /* 0x000f280000100800 */
[----:B0-2---:R-:W2:Y:S01]  /*281b0*/  LDL.LU R3, [R1+0x10] ;  /* 0x0000100001037983 */ /* 0x005ea20000300800 */
        /* <DEDUP_REMOVED lines=11> */
[----:B---3--:R-:W-:Y:S01]  /*28270*/  IMAD R0, R5, 0x7800, R6 ;  /* 0x0000780005007824 */ /* 0x008fe200078e0206 */
[----:B----4-:R-:W-:-:S04]  /*28280*/  R2UR UR13, R4 ;  /* 0x00000000040d72ca */ /* 0x010fc800000e0000 */
[----:B------:R-:W-:Y:S02]  /*28290*/  R2UR UR8, R0 ;  /* 0x00000000000872ca */ /* 0x000fe400000e0000 */
[----:B--2---:R-:W-:-:S04]  /*282a0*/  LOP3.LUT R3, R3, 0xfffffffe, RZ, 0xc0, !PT ;  /* 0xfffffffe03037812 */ /* 0x004fc800078ec0ff */
        /* <DEDUP_REMOVED lines=15> */
.L_x_2635:
[----:B------:R-:W2:Y:S04]  /*283a0*/  LDL R2, [R1+0x4] ;  /* 0x0000040001027983 */ /* 0x000ea80000100800 */
[----:B------:R-:W4:Y:S04]  /*283b0*/  LDL.LU R3, [R1+0x3c] ;  /* 0x00003c0001037983 */ /* 0x000f280000300800 */
[----:B------:R-:W5:Y:S04]  /*283c0*/  LDL.LU R5, [R1+0x30] ;  /* 0x0000300001057983 */ /* 0x000f680000300800 */
[----:B0-----:R-:W3:Y:S01]  /*283d0*/  LDL.LU R4, [R1+0x50] ;  /* 0x0000500001047983 */ /* 0x001ee20000300800 */
[----:B------:R-:W-:Y:S05]  /*283e0*/  WARPSYNC.ALL ;  /* 0x0000000000007948 */ /* 0x000fea0003800000 */
[----:B------:R-:W-:Y:S01]  /*283f0*/  ULDC.64 UR4, c[0x0][0x298] ;  /* 0x0000a60000047ab9 */ /* 0x000fe20000000a00 */
[----:B------:R-:W-:Y:S01]  /*28400*/  ULDC.64 UR6, c[0x0][0xa00] ;  /* 0x0002800000067ab9 */ /* 0x000fe20000000a00 */
[----:B------:R-:W-:Y:S01]  /*28410*/  BSSY B6, `(.L_x_2642) ;  /* 0x0000024000067945 */ /* 0x000fe20003800000 */
[----:B------:R-:W-:Y:S01]  /*28420*/  BAR.SYNC.DEFER_BLOCKING 0x8, 0x180 ;  /* 0x0206000000007b1d */ /* 0x000fe20000010000 */
[----:B------:R-:W-:-:S04]  /*28430*/  ISETP.NE.U32.AND P0, PT, RZ, UR6, PT ;  /* 0x00000006ff007c0c */ /* 0x000fc8000bf05070 */
[----:B------:R-:W-:Y:S02]  /*28440*/  ISETP.NE.AND.EX P0, PT, RZ, UR7, PT, P0 ;  /* 0x00000007ff007c0c */ /* 0x000fe4000bf05300 */
[----:B--2---:R-:W-:Y:S02]  /*28450*/  IADD3 R2, R2, 0x14400, RZ ;  /* 0x0001440002027810 */ /* 0x004fe40007ffe0ff */
[----:B----4-:R-:W-:Y:S02]  /*28460*/  SHF.R.S32.HI R0, RZ, 0x1f, R3 ;  /* 0x0000001fff007819 */ /* 0x010fe40000011403 */
[----:B------:R-:W-:Y:S02]  /*28470*/  LOP3.LUT P1, RZ, R2, 0x1bf, RZ, 0xc0, !PT ;  /* 0x000001bf02ff7812 */ /* 0x000fe4000782c0ff */
[----:B-----5:R-:W-:Y:S01]  /*28480*/  SEL R5, R5, RZ, !P0 ;  /* 0x000000ff05057207 */ /* 0x020fe20004000000 */
[----:B------:R-:W-:Y:S01]  /*28490*/  IMAD R0, R0, UR4, RZ ;  /* 0x0000000400007c24 */ /* 0x000fe2000f8e02ff */
[----:B---3--:R-:W-:-:S03]  /*284a0*/  SEL R4, R4, RZ, !P0 ;  /* 0x000000ff04047207 */ /* 0x008fc60004000000 */
        /* <DEDUP_REMOVED lines=25> */
[----:B0-----:R-:W-:Y:S05]  /*28640*/  CALL.ABS.NOINC R2 ;  /* 0x0000000002007343 */ /* 0x001fea0003c00000 */
.L_x_2643:
[----:B------:R-:W-:Y:S05]  /*28650*/  BSYNC B6 ;  /* 0x0000000000067941 */ /* 0x000fea0003800000 */
.L_x_2642:
[----:B--2---:R-:W2:Y:S01]  /*28660*/  LDL.LU R5, [R1+0x3c] ;  /* 0x00003c0001057983 */ /* 0x004ea20000300800 */
[----:B------:R-:W-:Y:S01]  /*28670*/  ULDC.64 UR4, c[0x0][0x2d8] ;  /* 0x0000b60000047ab9 */ /* 0x000fe20000000a00 */
[----:B------:R-:W0:Y:S01]  /*28680*/  LDC R8, c[0x0][0x448] ;  /* 0x00011200ff087b82 */ /* 0x000e220000000800 */
[----:B------:R-:W-:Y:S01]  /*28690*/  ULDC.64 UR6, c[0x0][0x280] ;  /* 0x0000a00000067ab9 */ /* 0x000fe20000000a00 */
[----:B------:R-:W2:Y:S04]  /*286a0*/  LDL.LU.64 R2, [R1+0x48] ;  /* 0x0000480001027983 */ /* 0x000ea80000300a00 */
[----:B------:R-:W3:Y:S04]  /*286b0*/  LDL.LU R0, [R1+0x50] ;  /* 0x0000500001007983 */ /* 0x000ee80000300800 */
[----:B------:R-:W4:Y:S04]  /*286c0*/  LDL.LU R6, [R1+0x58] ;  /* 0x0000580001067983 */ /* 0x000f280000300800 */
[----:B------:R-:W4:Y:S01]  /*286d0*/  LDL.LU R4, [R1+0x30] ;  /* 0x0000300001047983 */ /* 0x000f220000300800 */
[----:B------:R-:W1:Y:S01]  /*286e0*/  S2R R9, SR_TID.X ;  /* 0x0000000000097919 */ /* 0x000e620000002100 */
[----:B0-----:R-:W-:Y:S01]  /*286f0*/  ISETP.NE.AND P0, PT, R8, 0x1, PT ;  /* 0x000000010800780c */ /* 0x001fe20003f05270 */
[----:B-1----:R-:W-:-:S05]  /*28700*/  IMAD.SHL.U32 R9, R9, 0x10, RZ ;  /* 0x0000001009097824 */ /* 0x002fca00078e00ff */
[----:B------:R-:W-:-:S04]  /*28710*/  LOP3.LUT R9, R9, 0x30, RZ, 0xc0, !PT ;  /* 0x0000003009097812 */ /* 0x000fc800078ec0ff */
[C---:B------:R-:W-:Y:S02]  /*28720*/  LOP3.LUT R11, R9.reuse, 0x40, RZ, 0xfc, !PT ;  /* 0x00000040090b7812 */ /* 0x040fe400078efcff */
[----:B------:R-:W-:Y:S01]  /*28730*/  LOP3.LUT R9, R9, 0x80, RZ, 0xfc, !PT ;  /* 0x0000008009097812 */ /* 0x000fe200078efcff */
[----:B--2---:R-:W-:Y:S02]  /*28740*/  IMAD.MOV.U32 R3, RZ, RZ, R5 ;  /* 0x000000ffff037224 */ /* 0x004fe400078e0005 */
[----:B------:R-:W0:Y:S01]  /*28750*/  S2R R5, SR_TID.X ;  /* 0x0000000000057919 */ /* 0x000e220000002100 */
[----:B---3--:R-:W-:Y:S02]  /*28760*/  IMAD R0, R0, UR4, RZ ;  /* 0x0000000400007c24 */ /* 0x008fe4000f8e02ff */
[----:B------:R-:W-:-:S04]  /*28770*/  IMAD.WIDE.U32 R2, R18, UR4, R2 ;  /* 0x0000000412027c25 */ /* 0x000fc8000f8e0002 */
[----:B------:R-:W-:Y:S01]  /*28780*/  IMAD R0, R18, UR5, R0 ;  /* 0x0000000512007c24 */ /* 0x000fe2000f8e0200 */
[----:B------:R-:W-:-:S04]  /*28790*/  ULDC.64 UR4, c[0x0][0x2e0] ;  /* 0x0000b80000047ab9 */ /* 0x000fc80000000a00 */
[----:B------:R-:W-:Y:S01]  /*287a0*/  IADD3 R3, R3, R0, RZ ;  /* 0x0000000003037210 */ /* 0x000fe20007ffe0ff */
[----:B----4-:R-:W-:Y:S02]  /*287b0*/  IMAD R0, R6, UR4, RZ ;  /* 0x0000000406007c24 */ /* 0x010fe4000f8e02ff */
[----:B------:R-:W1:Y:S02]  /*287c0*/  @P0 LDC R6, c[0x0][0x450] ;  /* 0x00011400ff060b82 */ /* 0x000e640000000800 */
[C---:B------:R-:W-:Y:S02]  /*287d0*/  IMAD R0, R4.reuse, UR5, R0 ;  /* 0x0000000504007c24 */ /* 0x040fe4000f8e0200 */
[----:B------:R-:W-:Y:S01]  /*287e0*/  IMAD.WIDE.U32 R2, R4, UR4, R2 ;  /* 0x0000000404027c25 */ /* 0x000fe2000f8e0002 */
[----:B------:R-:W-:Y:S01]  /*287f0*/  ULDC.64 UR4, c[0x0][0x2d0] ;  /* 0x0000b40000047ab9 */ /* 0x000fe20000000a00 */
[----:B------:R-:W2:Y:S02]  /*28800*/  S2R R4, SR_TID.X ;  /* 0x0000000000047919 */ /* 0x000ea40000002100 */
[----:B------:R-:W-:Y:S01]  /*28810*/  IMAD.IADD R3, R3, 0x1, R0 ;  /* 0x0000000103037824 */ /* 0x000fe200078e0200 */
[----:B0-----:R-:W-:-:S04]  /*28820*/  LOP3.LUT R5, R5, 0x7f, RZ, 0xc0, !PT ;  /* 0x0000007f05057812 */ /* 0x001fc800078ec0ff */
[----:B------:R-:W-:Y:S01]  /*28830*/  SHF.R.U32.HI R5, RZ, 0x2, R5 ;  /* 0x00000002ff057819 */ /* 0x000fe20000011605 */
[----:B--2---:R-:W-:-:S05]  /*28840*/  IMAD.SHL.U32 R4, R4, 0x20, RZ ;  /* 0x0000002004047824 */ /* 0x004fca00078e00ff */
[----:B------:R-:W-:Y:S02]  /*28850*/  LOP3.LUT R4, R5, 0x60, R4, 0xf8, !PT ;  /* 0x0000006005047812 */ /* 0x000fe400078ef804 */
[----:B------:R-:W0:Y:S03]  /*28860*/  @P0 LDC R5, c[0x0][0x44c] ;  /* 0x00011300ff050b82 */ /* 0x000e260000000800 */
[----:B------:R-:W-:-:S04]  /*28870*/  IMAD R4, R17, 0x80, R4 ;  /* 0x0000008011047824 */ /* 0x000fc800078e0204 */
        /* <DEDUP_REMOVED lines=9> */
[----:B------:R-:W-:Y:S01]  /*28910*/  ULDC.64 UR4, c[0x0][0x2c8] ;  /* 0x0000b20000047ab9 */ /* 0x000fe20000000a00 */
[----:B------:R-:W0:Y:S03]  /*28920*/  S2R R5, SR_TID.X ;  /* 0x0000000000057919 */ /* 0x000e260000002100 */
[----:B------:R-:W-:Y:S02]  /*28930*/  IADD3 R3, R3, R0, RZ ;  /* 0x0000000003037210 */ /* 0x000fe40007ffe0ff */
        /* <DEDUP_REMOVED lines=8> */
[----:B------:R-:W-:Y:S01]  /*289c0*/  ISETP.GE.AND P1, PT, R11, UR4, PT ;  /* 0x000000040b007c0c */ /* 0x000fe2000bf26270 */
[----:B0-----:R-:W-:-:S05]  /*289d0*/  IMAD.SHL.U32 R10, R5, 0x10, RZ ;  /* 0x00000010050a7824 */ /* 0x001fca00078e00ff */
[----:B------:R-:W-:-:S04]  /*289e0*/  LOP3.LUT R10, R10, 0x30, RZ, 0xc0, !PT ;  /* 0x000000300a0a7812 */ /* 0x000fc800078ec0ff */
[----:B------:R-:W-:Y:S01]  /*289f0*/  ISETP.GE.AND P0, PT, R10, UR4, PT ;  /* 0x000000040a007c0c */ /* 0x000fe2000bf06270 */
[----:B------:R-:W-:Y:S01]  /*28a00*/  UMOV UR4, 0xffffffff ;  /* 0xffffffff00047882 */ /* 0x000fe20000000000 */
[----:B------:R-:W-:Y:S02]  /*28a10*/  IADD3.X R2, R7, UR7, R2, P3, !PT ;  /* 0x0000000707027c10 */ /* 0x000fe40009ffe402 */
[----:B-1----:R-:W-:Y:S09]  /*28a20*/  BRA.DIV UR4, `(.L_x_2644) ;  /* 0x0000005204047947 */ /* 0x002ff2000b800000 */
[----:B------:R-:W0:Y:S02]  /*28a30*/  S2R R5, SR_TID.X ;  /* 0x0000000000057919 */ /* 0x000e240000002100 */
[----:B0-----:R-:W-:Y:S02]  /*28a40*/  LOP3.LUT R6, R5, 0x7f, RZ, 0xc0, !PT ;  /* 0x0000007f05067812 */ /* 0x001fe400078ec0ff */
[----:B------:R-:W2:Y:S02]  /*28a50*/  LDL.LU R5, [R1+0x40] ;  /* 0x0000400001057983 */ /* 0x000ea40000300800 */
[----:B------:R-:W-:Y:S02]  /*28a60*/  SHF.R.U32.HI R6, RZ, 0x2, R6 ;  /* 0x00000002ff067819 */ /* 0x000fe40000011606 */
[----:B------:R-:W-:Y:S03]  /*28a70*/  SHFL.IDX PT, R4, R2, RZ, 0x1c1f ;  /* 0x001c1fff02047589 */ /* 0x000fe600000e0000 */
[----:B------:R-:W-:-:S02]  /*28a80*/  IMAD R17, R17, 0x80, R6 ;  /* 0x0000008011117824 */ /* 0x000fc400078e0206 */
[----:B------:R-:W-:Y:S01]  /*28a90*/  SHFL.IDX PT, R6, R2, 0x1, 0x1c1f ;  /* 0x003c1f0002067f89 */ /* 0x000fe200000e0000 */
[----:B--2---:R-:W-:-:S03]  /*28aa0*/  IMAD R0, R5, R8, RZ ;  /* 0x0000000805007224 */ /* 0x004fc600078e02ff */
[----:B------:R-:W0:Y:S02]  /*28ab0*/  SHFL.IDX PT, R5, R3, RZ, 0x1c1f ;  /* 0x001c1fff03057589 */ /* 0x000e2400000e0000 */
[----:B------:R-:W-:-:S13]  /*28ac0*/  ISETP.GE.AND P4, PT, R17, R0, PT ;  /* 0x000000001100720c */ /* 0x000fda0003f86270 */
[----:B0-----:R-:W-:-:S05]  /*28ad0*/  @!P4 IADD3 R5, P3, R10, R5, RZ ;  /* 0x000000050a05c210 */ /* 0x001fca0007f7e0ff */
[----:B------:R-:W-:-:S05]  /*28ae0*/  @!P4 IMAD.X R4, RZ, RZ, R4, P3 ;  /* 0x000000ffff04c224 */ /* 0x000fca00018e0604 */
[----:B------:R-:W-:-:S04]  /*28af0*/  @!P4 LOP3.LUT R5, R5, R4, RZ, 0x3c, !PT ;  /* 0x000000040505c212 */ /* 0x000fc800078e3cff */
[----:B------:R-:W-:-:S04]  /*28b00*/  @!P4 LOP3.LUT R4, R5, R4, RZ, 0x3c, !PT ;  /* 0x000000040504c212 */ /* 0x000fc800078e3cff */
[----:B------:R-:W-:-:S05]  /*28b10*/  @!P4 LOP3.LUT R5, R5, R4, RZ, 0x3c, !PT ;  /* 0x000000040505c212 */ /* 0x000fca00078e3cff */
[----:B-----5:R-:W-:Y:S04]  /*28b20*/  @!P4 LDGSTS.E.BYPASS.LTC128B.128 [R9+0x14400], desc[UR54][R4.64], !P0 ;  /* 0x144000000409cfae */ /* 0x020fe8000c101d76 */
[----:B------:R-:W-:Y:S04]  /*28b30*/  @!P4 LDGSTS.E.BYPASS.LTC128B.128 [R9+0x16400], desc[UR54][R4.64+0x40], !P1 ;  /* 0x164000400409cfae */ /* 0x000fe8000c901d76 */
[----:B------:R0:W-:Y:S02]  /*28b40*/  @!P4 LDGSTS.E.BYPASS.LTC128B.128 [R9+0x18400], desc[UR54][R4.64+0x80], !P2 ;  /* 0x184000800409cfae */ /* 0x0001e4000d101d76 */
[----:B0-----:R-:W-:-:S05]  /*28b50*/  VIADD R4, R17, 0x20 ;  /* 0x0000002011047836 */ /* 0x001fca0000000000 */
[----:B------:R-:W-:Y:S02]  /*28b60*/  ISETP.GE.AND P3, PT, R4, R0, PT ;  /* 0x000000000400720c */ /* 0x000fe40003f66270 */
[----:B------:R-:W0:Y:S11]  /*28b70*/  SHFL.IDX PT, R4, R3, 0x1, 0x1c1f ;  /* 0x003c1f0003047f89 */ /* 0x000e3600000e0000 */
[----:B0-----:R-:W-:-:S04]  /*28b80*/  @!P3 IADD3 R5, P4, R10, R4, RZ ;  /* 0x000000040a05b210 */ /* 0x001fc80007f9e0ff */
[----:B------:R-:W-:Y:S02]  /*28b90*/  @!P3 IADD3.X R4, RZ, R6, RZ, P4, !PT ;  /* 0x00000006ff04b210 */ /* 0x000fe400027fe4ff */
[----:B------:R-:W-:Y:S02]  /*28ba0*/  SHFL.IDX PT, R6, R2, 0x2, 0x1c1f ;  /* 0x005c1f0002067f89 */ /* 0x000fe400000e0000 */
[----:B------:R-:W-:-:S04]  /*28bb0*/  @!P3 LOP3.LUT R5, R5, R4, RZ, 0x3c, !PT ;  /* 0x000000040505b212 */ /* 0x000fc800078e3cff */
[----:B------:R-:W-:-:S04]  /*28bc0*/  @!P3 LOP3.LUT R4, R5, R4, RZ, 0x3c, !PT ;  /* 0x000000040504b212 */ /* 0x000fc800078e3cff */
[----:B------:R-:W-:-:S05]  /*28bd0*/  @!P3 LOP3.LUT R5, R5, R4, RZ, 0x3c, !PT ;  /* 0x000000040505b212 */ /* 0x000fca00078e3cff */
[----:B------:R-:W-:Y:S04]  /*28be0*/  @!P3 LDGSTS.E.BYPASS.LTC128B.128 [R9+0x14c00], desc[UR54][R4.64], !P0 ;  /* 0x14c000000409bfae */ /* 0x000fe8000c101d76 */
[----:B------:R-:W-:Y:S04]  /*28bf0*/  @!P3 LDGSTS.E.BYPASS.LTC128B.128 [R9+0x16c00], desc[UR54][R4.64+0x40], !P1 ;  /* 0x16c000400409bfae */ /* 0x000fe8000c901d76 */
[----:B------:R0:W-:Y:S02]  /*28c00*/  @!P3 LDGSTS.E.BYPASS.LTC128B.128 [R9+0x18c00], desc[UR54][R4.64+0x80], !P2 ;  /* 0x18c000800409bfae */ /* 0x0001e4000d101d76 */
[----:B0-----:R-:W-:-:S05]  /*28c10*/  VIADD R4, R17, 0x40 ;  /* 0x0000004011047836 */ /* 0x001fca0000000000 */
[----:B------:R-:W-:Y:S02]  /*28c20*/  ISETP.GE.AND P3, PT, R4, R0, PT ;  /* 0x000000000400720c */ /* 0x000fe40003f66270 */
[----:B------:R-:W0:Y:S04]  /*28c30*/  SHFL.IDX PT, R4, R3, 0x2, 0x1c1f ;  /* 0x005c1f0003047f89 */ /* 0x000e2800000e0000 */
[----:B------:R-:W1:Y:S07]  /*28c40*/  SHFL.IDX PT, R3, R3, 0x3, 0x1c1f ;  /* 0x007c1f0003037f89 */ /* 0x000e6e00000e0000 */
[----:B0-----:R-:W-:-:S05]  /*28c50*/  @!P3 IADD3 R5, P4, R10, R4, RZ ;  /* 0x000000040a05b210 */ /* 0x001fca0007f9e0ff */
[----:B------:R-:W-:-:S05]  /*28c60*/  @!P3 IMAD.X R4, RZ, RZ, R6, P4 ;  /* 0x000000ffff04b224 */ /* 0x000fca00020e0606 */
[----:B------:R-:W-:-:S04]  /*28c70*/  @!P3 LOP3.LUT R5, R5, R4, RZ, 0x3c, !PT ;  /* 0x000000040505b212 */ /* 0x000fc800078e3cff */
[----:B------:R-:W-:-:S04]  /*28c80*/  @!P3 LOP3.LUT R4, R5, R4, RZ, 0x3c, !PT ;  /* 0x000000040504b212 */ /* 0x000fc800078e3cff */
[----:B------:R-:W-:-:S05]  /*28c90*/  @!P3 LOP3.LUT R5, R5, R4, RZ, 0x3c, !PT ;  /* 0x000000040505b212 */ /* 0x000fca00078e3cff */
[----:B------:R-:W-:Y:S04]  /*28ca0*/  @!P3 LDGSTS.E.BYPASS.LTC128B.128 [R9+0x15400], desc[UR54][R4.64], !P0 ;  /* 0x154000000409bfae */ /* 0x000fe8000c101d76 */
[----:B------:R-:W-:Y:S04]  /*28cb0*/  @!P3 LDGSTS.E.BYPASS.LTC128B.128 [R9+0x17400], desc[UR54][R4.64+0x40], !P1 ;  /* 0x174000400409bfae */ /* 0x000fe8000c901d76 */
[----:B------:R0:W-:Y:S04]  /*28cc0*/  @!P3 LDGSTS.E.BYPASS.LTC128B.128 [R9+0x19400], desc[UR54][R4.64+0x80], !P2 ;  /* 0x194000800409bfae */ /* 0x0001e8000d101d76 */
[----:B01----:R0:W2:Y:S02]  /*28cd0*/  SHFL.IDX PT, R4, R2, 0x3, 0x1c1f ;  /* 0x007c1f0002047f89 */ /* 0x0030a400000e0000 */
.L_x_2804:
[----:B------:R-:W-:Y:S01]  /*28ce0*/  VIADD R17, R17, 0x60 ;  /* 0x0000006011117836 */ /* 0x000fe20000000000 */
[----:B------:R-:W-:Y:S04]  /*28cf0*/  BSSY B0, `(.L_x_2645) ;  /* 0x000000b000007945 */ /* 0x000fe80003800000 */
[----:B------:R-:W-:-:S13]  /*28d00*/  ISETP.GE.AND P3, PT, R17, R0, PT ;  /* 0x000000001100720c */ /* 0x000fda0003f66270 */
[----:B------:R-:W-:Y:S05]  /*28d10*/  @P3 BRA `(.L_x_2646) ;  /* 0x0000000000203947 */ /* 0x000fea0003800000 */
[----:B0-----:R-:W-:-:S05]  /*28d20*/  IADD3 R2, P3, R10, R3, RZ ;  /* 0x000000030a027210 */ /* 0x001fca0007f7e0ff */
[----:B--2---:R-:W-:-:S05]  /*28d30*/  IMAD.X R3, RZ, RZ, R4, P3 ;  /* 0x000000ffff037224 */ /* 0x004fca00018e0604 */
[----:B------:R-:W-:Y:S01]  /*28d40*/  @!PT LDS RZ, [RZ] ;  /* 0x00000000fffff984 */ /* 0x000fe20000000800 */
[----:B------:R-:W-:Y:S01]  /*28d50*/  @!PT LDS RZ, [RZ] ;  /* 0x00000000fffff984 */ /* 0x000fe20000000800 */
[----:B------:R-:W-:Y:S01]  /*28d60*/  @!PT LDS RZ, [RZ] ;  /* 0x00000000fffff984 */ /* 0x000fe20000000800 */
[----:B------:R1:W-:Y:S04]  /*28d70*/  LDGSTS.E.BYPASS.LTC128B.128 [R9+0x15c00], desc[UR54][R2.64], !P0 ;  /* 0x15c0000002097fae */ /* 0x0003e8000c101d76 */
[----:B------:R1:W-:Y:S04]  /*28d80*/  LDGSTS.E.BYPASS.LTC128B.128 [R9+0x17c00], desc[UR54][R2.64+0x40], !P1 ;  /* 0x17c0004002097fae */ /* 0x0003e8000c901d76 */
[----:B------:R1:W-:Y:S02]  /*28d90*/  LDGSTS.E.BYPASS.LTC128B.128 [R9+0x19c00], desc[UR54][R2.64+0x80], !P2 ;  /* 0x19c0008002097fae */ /* 0x0003e4000d101d76 */
.L_x_2646:
[----:B------:R-:W-:Y:S05]  /*28da0*/  BSYNC B0 ;  /* 0x0000000000007941 */ /* 0x000fea0003800000 */
.L_x_2645:
[----:B-1----:R1:W5:Y:S01]  /*28db0*/  LDL R9, [R1+0x4] ;  /* 0x0000040001097983 */ /* 0x0023620000100800 */
[----:B------:R-:W-:Y:S01]  /*28dc0*/  PLOP3.LUT P0, PT, PT, PT, PT, 0x80, 0x0 ;  /* 0x000000000000781c */ /* 0x000fe20003f0f070 */
[----:B------:R-:W-:-:S12]  /*28dd0*/  NOP ;  /* 0x0000000000007918 */ /* 0x000fd80000000000 */
.L_x_2647:
[----:B0-----:R-:W3:Y:S01]  /*28de0*/  LDL R2, [R1+0x4] ;  /* 0x0000040001027983 */ /* 0x001ee20000100800 */
[----:B------:R-:W-:Y:S02]  /*28df0*/  PLOP3.LUT P1, PT, P1, P0, PT, 0xa2, 0x0 ;  /* 0x000000000000781c */ /* 0x000fe40000f21472 */
[----:B---3--:R-:W-:-:S08]  /*28e00*/  @P0 R2UR P1, UR4, R2 ;  /* 0x00000000020402ca */ /* 0x008fd00000020000 */
[----:B------:R-:W-:-:S05]  /*28e10*/  @P0 PLOP3.LUT P0, PT, P1, PT, PT, 0x80, 0x0 ;  /* 0x000000000000081c */ /* 0x000fca0000f0f070 */
[----:B------:R-:W-:Y:S01]  /*28e20*/  @!P1 SYNCS.ARRIVE.TRANS64.RED.A0T1 RZ, [UR4+0x29800], RZ ;  /* 0x029800ffffff99a7 */ /* 0x000fe20008200404 */
[----:B------:R-:W-:Y:S07]  /*28e30*/  @!P1 ARRIVES.LDGSTSBAR.64.TRANSCNT [UR4+0x29800] ;  /* 0x02980000ff0099b0 */ /* 0x000fee0008000a84 */
[----:B------:R-:W-:Y:S05]  /*28e40*/  @P0 BRA.U.ANY `(.L_x_2647) ;  /* 0xfffffffd00e40947 */ /* 0x000fea000393ffff */
[----:B------:R-:W3:Y:S02]  /*28e50*/  LDL.LU R3, [R1+0x54] ;  /* 0x0000540001037983 */ /* 0x000ee40000300800 */
[----:B---3--:R-:W-:-:S05]  /*28e60*/  VIADD R3, R3, 0x1 ;  /* 0x0000000103037836 */ /* 0x008fca0000000000 */
[----:B------:R0:W-:Y:S01]  /*28e70*/  STL [R1+0x54], R3 ;  /* 0x0000540301007387 */ /* 0x0001e20000100800 */
[----:B------:R-:W-:-:S04]  /*28e80*/  LEA.HI R0, R3, R3, RZ, 0x1 ;  /* 0x0000000303007211 */ /* 0x000fc800078f08ff */
[----:B------:R-:W-:-:S04]  /*28e90*/  LOP3.LUT R0, R0, 0xfffffffe, RZ, 0xc0, !PT ;  /* 0xfffffffe00007812 */ /* 0x000fc800078ec0ff */
[----:B------:R-:W-:-:S04]  /*28ea0*/  IADD3 R0, R3, -R0, RZ ;  /* 0x8000000003007210 */ /* 0x000fc80007ffe0ff */
[----:B------:R-:W-:Y:S01]  /*28eb0*/  SHF.L.U32 R0, R0, 0x1f, RZ ;  /* 0x0000001f00007819 */ /* 0x000fe200000006ff */
[----:B------:R-:W-:Y:S01]  /*28ec0*/  NOP ;  /* 0x0000000000007918 */ /* 0x000fe20000000000 */
[----:B------:R0:W-:Y:S01]  /*28ed0*/  SYNCS.ARRIVE.TRANS64.A1T0 RZ, [R2+URZ+0x29800], RZ ;  /* 0x029800ff02ff79a7 */ /* 0x0001e2000810003f */
[----:B------:R-:W-:Y:S01]  /*28ee0*/  BSSY B0, `(.L_x_2648) ;  /* 0x0000003000007945 */ /* 0x000fe20003800000 */
[----:B------:R-:W3:Y:S03]  /*28ef0*/  SYNCS.PHASECHK.TRANS64.TRYWAIT P0, [R2+URZ+0x29820], R0 ;  /* 0x02982000020075a7 */ /* 0x000ee6000800017f */
[----:B0--3--:R-:W-:Y:S05]  /*28f00*/  @!P0 BRA `(.L_x_2649) ;  /* 0x00000050004c8947 */ /* 0x009fea0003800000 */
.L_x_2805:
[----:B------:R-:W-:Y:S05]  /*28f10*/  BSYNC B0 ;  /* 0x0000000000007941 */ /* 0x000fea0003800000 */
.L_x_2648:
[----:B0-----:R-:W3:Y:S02]  /*28f20*/  LDL R2, [R1+0x38] ;  /* 0x0000380001027983 */ /* 0x001ee40000100800 */
[----:B---3--:R-:W-:-:S13]  /*28f30*/  ISETP.GE.AND P0, PT, R2, 0x2, PT ;  /* 0x000000020200780c */ /* 0x008fda0003f06270 */
[----:B------:R-:W-:Y:S05]  /*28f40*/  @!P0 BRA `(.L_x_2650) ;  /* 0x0000001000388947 */ /* 0x000fea0003800000 */
[----:B------:R0:W5:Y:S01]  /*28f50*/  LDL.LU R0, [R1+0x8] ;  /* 0x0000080001007983 */ /* 0x0001620000300800 */
[----:B------:R-:W-:-:S03]  /*28f60*/  VIADD R2, R2, 0xfffffffe ;  /* 0xfffffffe02027836 */ /* 0x000fc60000000000 */
[----:B------:R0:W5:Y:S04]  /*28f70*/  LDL.LU R3, [R1+0x14] ;  /* 0x0000140001037983 */ /* 0x0001680000300800 */
.L_x_2672:
[----:B--2---:R-:W2:Y:S01]  /*28f80*/  LDL R4, [R1+0x10] ;  /* 0x0000100001047983 */ /* 0x004ea20000100800 */
[----:B-----5:R-:W-:Y:S01]  /*28f90*/  VIADD R5, R0, 0x1 ;  /* 0x0000000100057836 */ /* 0x020fe20000000000 */
[----:B------:R-:W-:Y:S05]  /*28fa0*/  YIELD ;  /* 0x0000000000007946 */ /* 0x000fea0003800000 */
[C---:B------:R-:W-:Y:S01]  /*28fb0*/  ISETP.NE.AND P0, PT, R5.reuse, 0x2, PT ;  /* 0x000000020500780c */ /* 0x040fe20003f05270 */
[----:B------:R-:W-:Y:S03]  /*28fc0*/  BSSY B0, `(.L_x_2651) ;  /* 0x0000094000007945 */ /* 0x000fe60003800000 */
[----:B---3--:R-:W-:-:S02]  /*28fd0*/  SEL R10, R5, RZ, P0 ;  /* 0x000000ff050a7207 */ /* 0x008fc40000000000 */
        /* <DEDUP_REMOVED lines=14> */
[----:B------:R-:W5:Y:S01]  /*290c0*/  LDL R11, [R1+0x1c] ;  /* 0x00001c00010b7983 */ /* 0x000f620000100800 */
        /* <DEDUP_REMOVED lines=9> */
[C---:B-----5:R-:W-:Y:S02]  /*29160*/  IMAD R6, R11.reuse, UR7, R6 ;  /* 0x000000070b067c24 */ /* 0x060fe4000f8e0206 */
[----:B------:R-:W-:-:S05]  /*29170*/  IMAD.WIDE.U32 R4, R11, UR6, R4 ;  /* 0x000000060b047c25 */ /* 0x000fca000f8e0004 */
[----:B------:R-:W-:Y:S02]  /*29180*/  IADD3 R5, R6, R5, RZ ;  /* 0x0000000506057210 */ /* 0x000fe40007ffe0ff */
[----:B------:R-:W-:-:S04]  /*29190*/  LEA R6, P0, R4, UR4, 0x2 ;  /* 0x0000000404067c11 */ /* 0x000fc8000f8010ff */
[----:B------:R-:W-:-:S05]  /*291a0*/  LEA.HI.X R7, R4, UR5, R5, 0x2, P0 ;  /* 0x0000000504077c11 */ /* 0x000fca00080f1405 */
[----:B------:R-:W3:Y:S04]  /*291b0*/  LDG.E R4, desc[UR54][R6.64] ;  /* 0x0000003606047981 */ /* 0x000ee8000c1e1900 */
[----:B---3--:R3:W-:Y:S02]  /*291c0*/  STL [R1], R4 ;  /* 0x0000000401007387 */ /* 0x0087e40000100800 */
.L_x_2653:
[----:B---3--:R-:W3:Y:S01]  /*291d0*/  LDL R4, [R1+0x4] ;  /* 0x0000040001047983 */ /* 0x008ee20000100800 */
[----:B------:R-:W4:Y:S02]  /*291e0*/  S2R R5, SR_TID.X ;  /* 0x0000000000057919 */ /* 0x000f240000002100 */
[----:B----4-:R-:W-:Y:S01]  /*291f0*/  LOP3.LUT R6, R5, 0x7f, RZ, 0xc0, !PT ;  /* 0x0000007f05067812 */ /* 0x010fe200078ec0ff */
[----:B------:R-:W-:Y:S03]  /*29200*/  BSSY B1, `(.L_x_2654) ;  /* 0x0000006000017945 */ /* 0x000fe60003800000 */
[----:B------:R-:W-:Y:S01]  /*29210*/  ISETP.NE.AND P1, PT, R6, RZ, PT ;  /* 0x000000ff0600720c */ /* 0x000fe20003f25270 */
[----:B---3--:R-:W-:Y:S01]  /*29220*/  IMAD R5, R10, 0x8, R4 ;  /* 0x000000080a057824 */ /* 0x008fe200078e0204 */
[----:B------:R-:W-:-:S04]  /*29230*/  SHF.L.U32 R4, R9, 0x1f, RZ ;  /* 0x0000001f09047819 */ /* 0x000fc800000006ff */
[----:B------:R-:W3:Y:S02]  /*29240*/  SYNCS.PHASECHK.TRANS64.TRYWAIT P0, [R5+URZ+0x29880], R4 ;  /* 0x02988004050075a7 */ /* 0x000ee4000800017f */
[----:B---3--:R-:W-:Y:S05]  /*29250*/  @!P0 BRA `(.L_x_2655) ;  /* 0x0000004c00908947 */ /* 0x008fea0003800000 */
.L_x_2806:
[----:B------:R-:W-:Y:S05]  /*29260*/  BSYNC B1 ;  /* 0x0000000000017941 */ /* 0x000fea0003800000 */
.L_x_2654:
        /* <DEDUP_REMOVED lines=9> */
.L_x_2657:
[----:B------:R-:W-:Y:S05]  /*29300*/  BSYNC B1 ;  /* 0x0000000000017941 */ /* 0x000fea0003800000 */
.L_x_2656:
[----:B--2---:R-:W2:Y:S04]  /*29310*/  LDL R9, [R1+0x4] ;  /* 0x0000040001097983 */ /* 0x004ea80000100800 */
[----:B------:R-:W2:Y:S04]  /*29320*/  LDL R7, [R1+0x8] ;  /* 0x0000080001077983 */ /* 0x000ea80000100800 */
[----:B------:R-:W4:Y:S01]  /*29330*/  LDL R6, [R1+0x24] ;  /* 0x0000240001067983 */ /* 0x000f220000100800 */
[----:B------:R-:W-:Y:S01]  /*29340*/  IMAD.MOV.U32 R10, RZ, RZ, RZ ;  /* 0x000000ffff0a7224 */ /* 0x000fe200078e00ff */
[----:B------:R-:W-:Y:S01]  /*29350*/  UIADD3 UR4, UP0, UR40, 0x470, URZ ;  /* 0x0000047028047890 */ /* 0x000fe2000ff1e03f */
[----:B------:R-:W-:Y:S01]  /*29360*/  PLOP3.LUT P0, PT, PT, PT, PT, 0x80, 0x0 ;  /* 0x000000000000781c */ /* 0x000fe20003f0f070 */
[----:B------:R-:W-:Y:S01]  /*29370*/  UMOV UR6, 0x0 ;  /* 0x0000000000067882 */ /* 0x000fe20000000000 */
[----:B------:R-:W-:Y:S01]  /*29380*/  UMOV UR7, 0x14f00000 ;  /* 0x14f0000000077882 */ /* 0x000fe20000000000 */
[----:B------:R-:W-:Y:S01]  /*29390*/  R2UR UR10, R10 ;  /* 0x000000000a0a72ca */ /* 0x000fe200000e0000 */
[----:B------:R-:W-:Y:S01]  /*293a0*/  UIADD3.X UR5, URZ, UR41, URZ, UP0, !UPT ;  /* 0x000000293f057290 */ /* 0x000fe200087fe43f */
[----:B--2---:R-:W-:-:S02]  /*293b0*/  IMAD R7, R7, 0x5000, R9 ;  /* 0x0000500007077824 */ /* 0x004fc400078e0209 */
[----:B----4-:R-:W-:Y:S02]  /*293c0*/  IMAD R6, R8, 0xa0, R6 ;  /* 0x000000a008067824 */ /* 0x010fe400078e0206 */
[----:B------:R-:W-:Y:S02]  /*293d0*/  VIADD R7, R7, 0xa400 ;  /* 0x0000a40007077836 */ /* 0x000fe40000000000 */
[----:B------:R-:W-:-:S07]  /*293e0*/  VIADD R8, R5, 0x29870 ;  /* 0x0002987005087836 */ /* 0x000fce0000000000 */
.L_x_2658:
        /* <DEDUP_REMOVED lines=11> */
[----:B------:R-:W2:Y:S01]  /*294a0*/  SYNCS.PHASECHK.TRANS64.TRYWAIT P0, [R5+URZ+0x29840], R4 ;  /* 0x02984004050075a7 */ /* 0x000ea2000800017f */
[----:B------:R-:W-:Y:S04]  /*294b0*/  BSSY B1, `(.L_x_2659) ;  /* 0x0000002000017945 */ /* 0x000fe80003800000 */
[----:B--2---:R-:W-:Y:S05]  /*294c0*/  @!P0 BRA `(.L_x_2660) ;  /* 0x0000004c00088947 */ /* 0x004fea0003800000 */
.L_x_2807:
[----:B------:R-:W-:Y:S05]  /*294d0*/  BSYNC B1 ;  /* 0x0000000000017941 */ /* 0x000fea0003800000 */
.L_x_2659:
[----:B------:R-:W-:Y:S01]  /*294e0*/  BSSY B1, `(.L_x_2661) ;  /* 0x000000b000017945 */ /* 0x000fe20003800000 */
[----:B------:R-:W-:Y:S01]  /*294f0*/  MOV R8, 0x0 ;  /* 0x0000000000087802 */ /* 0x000fe20000000f00 */
[----:B------:R-:W-:Y:S02]  /*29500*/  IMAD.MOV.U32 R9, RZ, RZ, 0x14f00000 ;  /* 0x14f00000ff097424 */ /* 0x000fe400078e00ff */
[----:B------:R-:W-:Y:S05]  /*29510*/  @P1 BRA `(.L_x_2662) ;  /* 0x00000000001c1947 */ /* 0x000fea0003800000 */
[----:B------:R-:W4:Y:S01]  /*29520*/  S2R R7, SR_TID.X ;  /* 0x0000000000077919 */ /* 0x000f220000002100 */
[----:B--23--:R-:W-:-:S04]  /*29530*/  IMAD.MOV.U32 R4, RZ, RZ, 0x7800 ;  /* 0x00007800ff047424 */ /* 0x00cfc800078e00ff */
[----:B------:R2:W-:Y:S01]  /*29540*/  SYNCS.ARRIVE.TRANS64 RZ, [R5+URZ+0x29830], R4 ;  /* 0x0298300405ff79a7 */ /* 0x0005e2000800003f */
[----:B----4-:R-:W-:-:S04]  /*29550*/  LOP3.LUT R7, R7, 0x1f, RZ, 0xc0, !PT ;  /* 0x0000001f07077812 */ /* 0x010fc800078ec0ff */
[----:B------:R-:W-:-:S13]  /*29560*/  ISETP.NE.AND P0, PT, R7, RZ, PT ;  /* 0x000000ff0700720c */ /* 0x000fda0003f05270 */
[----:B--2---:R-:W-:Y:S05]  /*29570*/  @!P0 BRA `(.L_x_2662) ;  /* 0x0000000000048947 */ /* 0x004fea0003800000 */
[----:B------:R-:W-:Y:S01]  /*29580*/  BPT.TRAP 0x1 ;  /* 0x000000040000795c */ /* 0x000fe20000300000 */
.L_x_2662:
[----:B------:R-:W-:Y:S05]  /*29590*/  BSYNC B1 ;  /* 0x0000000000017941 */ /* 0x000fea0003800000 */
.L_x_2661:
[----:B------:R-:W4:Y:S04]  /*295a0*/  LDL R7, [R1+0x4] ;  /* 0x0000040001077983 */ /* 0x000f280000100800 */
[----:B--23--:R-:W4:Y:S01]  /*295b0*/  LDL R4, [R1+0x8] ;  /* 0x0000080001047983 */ /* 0x00cf220000100800 */
[----:B------:R-:W-:Y:S01]  /*295c0*/  R2UR UR10, R10 ;  /* 0x000000000a0a72ca */ /* 0x000fe200000e0000 */
[----:B------:R-:W-:Y:S01]  /*295d0*/  UIADD3 UR4, UP0, UR40, 0x370, URZ ;  /* 0x0000037028047890 */ /* 0x000fe2000ff1e03f */
[----:B------:R-:W-:Y:S01]  /*295e0*/  R2UR UR6, R8 ;  /* 0x00000000080672ca */ /* 0x000fe200000e0000 */
[----:B------:R-:W-:Y:S01]  /*295f0*/  VIADD R5, R5, 0x29830 ;  /* 0x0002983005057836 */ /* 0x000fe20000000000 */
[----:B------:R-:W-:Y:S01]  /*29600*/  R2UR UR7, R9 ;  /* 0x00000000090772ca */ /* 0x000fe200000e0000 */
[----:B------:R-:W-:Y:S01]  /*29610*/  UIADD3.X UR5, URZ, UR41, URZ, UP0, !UPT ;  /* 0x000000293f057290 */ /* 0x000fe200087fe43f */
[----:B------:R-:W-:Y:S01]  /*29620*/  PLOP3.LUT P0, PT, PT, PT, PT, 0x80, 0x0 ;  /* 0x000000000000781c */ /* 0x000fe20003f0f070 */
[----:B----4-:R-:W-:-:S04]  /*29630*/  IMAD R4, R4, 0x7800, R7 ;  /* 0x0000780004047824 */ /* 0x010fc800078e0207 */
[----:B------:R-:W-:-:S08]  /*29640*/  VIADD R7, R4, 0x1a400 ;  /* 0x0001a40004077836 */ /* 0x000fd00000000000 */
.L_x_2663:
        /* <DEDUP_REMOVED lines=11> */
[----:B------:R-:W-:Y:S01]  /*29700*/  R2UR UR6, R8 ;  /* 0x00000000080672ca */ /* 0x000fe200000e0000 */
[----:B------:R-:W-:Y:S01]  /*29710*/  VIADD R7, R4, 0x1cc00 ;  /* 0x0001cc0004077836 */ /* 0x000fe20000000000 */
[----:B------:R-:W-:Y:S01]  /*29720*/  R2UR UR7, R9 ;  /* 0x00000000090772ca */ /* 0x000fe200000e0000 */
[----:B------:R-:W-:Y:S01]  /*29730*/  UMOV UR10, 0x40 ;  /* 0x00000040000a7882 */ /* 0x000fe20000000000 */
[----:B------:R-:W-:-:S13]  /*29740*/  PLOP3.LUT P0, PT, PT, PT, PT, 0x80, 0x0 ;  /* 0x000000000000781c */ /* 0x000fda0003f0f070 */
.L_x_2664:
        /* <DEDUP_REMOVED lines=12> */
[----:B------:R-:W-:Y:S01]  /*29810*/  UMOV UR10, 0x80 ;  /* 0x00000080000a7882 */ /* 0x000fe20000000000 */
[----:B------:R-:W-:Y:S02]  /*29820*/  R2UR UR7, R9 ;  /* 0x00000000090772ca */ /* 0x000fe400000e0000 */
[----:B------:R-:W-:Y:S02]  /*29830*/  PLOP3.LUT P0, PT, PT, PT, PT, 0x80, 0x0 ;  /* 0x000000000000781c */ /* 0x000fe40003f0f070 */
[----:B------:R-:W-:-:S11]  /*29840*/  IADD3 R4, R4, 0x1f400, RZ ;  /* 0x0001f40004047810 */ /* 0x000fd60007ffe0ff */
.L_x_2665:
        /* <DEDUP_REMOVED lines=10> */
[----:B---3--:R-:W-:Y:S05]  /*298f0*/  @P0 BRA.U.ANY `(.L_x_2665) ;  /* 0xfffffffd00d40947 */ /* 0x008fea000393ffff */
.L_x_2652:
[----:B------:R-:W-:Y:S05]  /*29900*/  BSYNC B0 ;  /* 0x0000000000007941 */ /* 0x000fea0003800000 */
.L_x_2651:
[----:B------:R-:W-:-:S06]  /*29910*/  UISETP.NE.AND UP0, UPT, UR37, 0x3, UPT ;  /* 0x000000032500788c */ /* 0x000fcc000bf05270 */
[----:B------:R-:W-:-:S13]  /*29920*/  PLOP3.LUT P0, PT, PT, PT, UP0, 0x80, 0x0 ;  /* 0x000000000000781c */ /* 0x000fda0003f0f008 */
[----:B------:R-:W-:Y:S05]  /*29930*/  @!P0 BRA `(.L_x_2666) ;  /* 0x0000000000048947 */ /* 0x000fea0003800000 */
[----:B------:R-:W-:Y:S01]  /*29940*/  BPT.TRAP 0x1 ;  /* 0x000000040000795c */ /* 0x000fe20000300000 */
.L_x_2666:
        /* <DEDUP_REMOVED lines=9> */
.L_x_2808:
[----:B------:R-:W-:Y:S05]  /*299e0*/  BSYNC B0 ;  /* 0x0000000000007941 */ /* 0x000fea0003800000 */
.L_x_2667:
[----:B------:R-:W-:Y:S05]  /*299f0*/  @!P1 BRA `(.L_x_2669) ;  /* 0x0000000000049947 */ /* 0x000fea0003800000 */
[----:B------:R-:W-:Y:S01]  /*29a00*/  BPT.TRAP 0x1 ;  /* 0x000000040000795c */ /* 0x000fe20000300000 */
.L_x_2669:
[----:B------:R-:W-:Y:S01]  /*29a10*/  SHF.L.U32 R3, R3, 0x1f, RZ ;  /* 0x0000001f03037819 */ /* 0x000fe200000006ff */
[----:B------:R-:W-:-:S03]  /*29a20*/  IMAD R12, R0, 0x5000, RZ ;  /* 0x00005000000c7824 */ /* 0x000fc600078e02ff */
[----:B------:R-:W4:Y:S02]  /*29a30*/  SYNCS.PHASECHK.TRANS64.TRYWAIT P0, [R17+URZ+0x29860], R3 ;  /* 0x02986003110075a7 */ /* 0x000f24000800017f */
[----:B----4-:R-:W-:Y:S05]  /*29a40*/  @!P0 BRA `(.L_x_2670) ;  /* 0x0000004400d08947 */ /* 0x010fea0003800000 */
.L_x_2809:
[----:B------:R-:W5:Y:S04]  /*29a50*/  LDL R0, [R1+0x2c] ;  /* 0x00002c0001007983 */ /* 0x000f680000100800 */
[----:B------:R-:W3:Y:S04]  /*29a60*/  LDL R13, [R1+0x4] ;  /* 0x00000400010d7983 */ /* 0x000ee80000100800 */
[----:B------:R-:W4:Y:S01]  /*29a70*/  LDL R14, [R1+0x28] ;  /* 0x00002800010e7983 */ /* 0x000f220000100800 */
[----:B--2---:R-:W2:Y:S01]  /*29a80*/  S2R R9, SR_TID.X ;  /* 0x0000000000097919 */ /* 0x004ea20000002100 */
[----:B------:R-:W-:Y:S05]  /*29a90*/  WARPSYNC.ALL ;  /* 0x0000000000007948 */ /* 0x000fea0003800000 */
[----:B------:R-:W-:Y:S01]  /*29aa0*/  IMAD.MOV.U32 R15, RZ, RZ, 0x40 ;  /* 0x00000040ff0f7424 */ /* 0x000fe200078e00ff */
[----:B--2---:R-:W-:-:S04]  /*29ab0*/  LOP3.LUT P0, RZ, R9, 0x4, RZ, 0xc0, !PT ;  /* 0x0000000409ff7812 */ /* 0x004fc8000780c0ff */
[----:B------:R-:W-:Y:S02]  /*29ac0*/  SEL R15, R15, 0xffffffc0, !P0 ;  /* 0xffffffc00f0f7807 */ /* 0x000fe40004000000 */
[----:B-----5:R-:W-:-:S05]  /*29ad0*/  LOP3.LUT R0, R12, R0, RZ, 0xfc, !PT ;  /* 0x000000000c007212 */ /* 0x020fca00078efcff */
[----:B---3--:R-:W-:-:S05]  /*29ae0*/  IMAD.IADD R0, R13, 0x1, R0 ;  /* 0x000000010d007824 */ /* 0x008fca00078e0200 */
[----:B------:R-:W2:Y:S01]  /*29af0*/  LDSM.16.MT88.4 R4, [R0+0xa400] ;  /* 0x00a400000004783b */ /* 0x000ea20000004200 */
[----:B----4-:R-:W-:Y:S01]  /*29b00*/  IMAD.IADD R3, R15, 0x1, R0 ;  /* 0x000000010f037824 */ /* 0x010fe200078e0200 */
[----:B------:R-:W-:Y:S02]  /*29b10*/  LOP3.LUT R20, R12, R14, RZ, 0xfc, !PT ;  /* 0x0000000e0c147212 */ /* 0x000fe400078efcff */
[C-C-:B--2---:R-:W-:Y:S02]  /*29b20*/  PRMT R8, R4.reuse, 0x6420, R5.reuse ;  /* 0x0000642004087816 */ /* 0x144fe40000000005 */
[----:B------:R-:W-:Y:S02]  /*29b30*/  PRMT R9, R4, 0x7531, R5 ;  /* 0x0000753104097816 */ /* 0x000fe40000000005 */
[C-C-:B------:R-:W-:Y:S02]  /*29b40*/  PRMT R10, R6.reuse, 0x6420, R7.reuse ;  /* 0x00006420060a7816 */ /* 0x140fe40000000007 */
[----:B------:R-:W-:-:S02]  /*29b50*/  PRMT R11, R6, 0x7531, R7 ;  /* 0x00007531060b7816 */ /* 0x000fc40000000007 */
[----:B------:R-:W2:Y:S01]  /*29b60*/  LDSM.16.MT88.4 R4, [R3+0xa400] ;  /* 0x00a400000304783b */ /* 0x000ea20000004200 */
[----:B------:R-:W-:-:S05]  /*29b70*/  IADD3 R20, R13, R20, RZ ;  /* 0x000000140d147210 */ /* 0x000fca0007ffe0ff */
[----:B------:R2:W-:Y:S02]  /*29b80*/  STSM.16.M88.4 [R20+0x400], R8 ;  /* 0x0004000814007844 */ /* 0x0005e40000000200 */
[C-C-:B--2---:R-:W-:Y:S02]  /*29b90*/  PRMT R8, R4.reuse, 0x6420, R5.reuse ;  /* 0x0000642004087816 */ /* 0x144fe40000000005 */
[----:B------:R-:W-:Y:S02]  /*29ba0*/  PRMT R9, R4, 0x7531, R5 ;  /* 0x0000753104097816 */ /* 0x000fe40000000005 */
[C-C-:B------:R-:W-:Y:S02]  /*29bb0*/  PRMT R10, R6.reuse, 0x6420, R7.reuse ;  /* 0x00006420060a7816 */ /* 0x140fe40000000007 */
[----:B------:R-:W-:-:S05]  /*29bc0*/  PRMT R11, R6, 0x7531, R7 ;  /* 0x00007531060b7816 */ /* 0x000fca0000000007 */
[----:B------:R-:W-:Y:S04]  /*29bd0*/  STSM.16.M88.4 [R20+0xc00], R8 ;  /* 0x000c000814007844 */ /* 0x000fe80000000200 */
[----:B------:R-:W2:Y:S02]  /*29be0*/  LDSM.16.MT88.4 R4, [R0+0xb400] ;  /* 0x00b400000004783b */ /* 0x000ea40000004200 */
[C-C-:B--2---:R-:W-:Y:S02]  /*29bf0*/  PRMT R12, R4.reuse, 0x6420, R5.reuse ;  /* 0x00006420040c7816 */ /* 0x144fe40000000005 */
[----:B------:R-:W-:Y:S02]  /*29c00*/  PRMT R13, R4, 0x7531, R5 ;  /* 0x00007531040d7816 */ /* 0x000fe40000000005 */
[----:B------:R-:W-:-:S02]  /*29c10*/  PRMT R14, R6, 0x6420, R7 ;  /* 0x00006420060e7816 */ /* 0x000fc40000000007 */
[----:B------:R-:W-:Y:S02]  /*29c20*/  PRMT R15, R6, 0x7531, R7 ;  /* 0x00007531060f7816 */ /* 0x000fe40000000007 */
[----:B------:R-:W2:Y:S04]  /*29c30*/  LDSM.16.MT88.4 R4, [R3+0xb400] ;  /* 0x00b400000304783b */ /* 0x000ea80000004200 */
[----:B------:R-:W-:Y:S01]  /*29c40*/  STSM.16.M88.4 [R20+0x1400], R12 ;  /* 0x0014000c14007844 */ /* 0x000fe20000000200 */
[C-C-:B--2---:R-:W-:Y:S02]  /*29c50*/  PRMT R8, R4.reuse, 0x6420, R5.reuse ;  /* 0x0000642004087816 */ /* 0x144fe40000000005 */
[----:B------:R-:W-:Y:S02]  /*29c60*/  PRMT R9, R4, 0x7531, R5 ;  /* 0x0000753104097816 */ /* 0x000fe40000000005 */
[----:B------:R-:W-:-:S02]  /*29c70*/  PRMT R10, R6, 0x6420, R7 ;  /* 0x00006420060a7816 */ /* 0x000fc40000000007 */
        /* <DEDUP_REMOVED lines=32> */
[----:B------:R3:W-:Y:S01]  /*29e80*/  STSM.16.M88.4 [R20+0x4400], R12 ;  /* 0x0044000c14007844 */ /* 0x0007e20000000200 */
[C-C-:B--2---:R-:W-:Y:S02]  /*29e90*/  PRMT R8, R4.reuse, 0x6420, R5.reuse ;  /* 0x0000642004087816 */ /* 0x144fe40000000005 */
        /* <DEDUP_REMOVED lines=12> */
.L_x_2671:
[----:B------:R-:W4:Y:S01]  /*29f60*/  S2R R0, SR_TID.X ;  /* 0x0000000000007919 */ /* 0x000f220000002100 */
[----:B--2---:R2:W-:Y:S01]  /*29f70*/  SYNCS.ARRIVE.TRANS64.A1T0 RZ, [R17+URZ+0x29850], RZ ;  /* 0x029850ff11ff79a7 */ /* 0x0045e2000810003f */
[----:B------:R0:W5:Y:S01]  /*29f80*/  LDL R3, [R1+0x14] ;  /* 0x0000140001037983 */ /* 0x0001620000100800 */
[----:B----4-:R-:W-:Y:S01]  /*29f90*/  LOP3.LUT R0, R0, 0x7f, RZ, 0xc0, !PT ;  /* 0x0000007f00007812 */ /* 0x010fe200078ec0ff */
[----:B------:R-:W-:Y:S03]  /*29fa0*/  BAR.SYNC.DEFER_BLOCKING 0x2, 0x80 ;  /* 0x0082000000007b1d */ /* 0x000fe60000010000 */
[----:B------:R-:W-:-:S03]  /*29fb0*/  ISETP.NE.AND P0, PT, R0, RZ, PT ;  /* 0x000000ff0000720c */ /* 0x000fc60003f05270 */
[----:B------:R0:W5:Y:S10]  /*29fc0*/  LDL R0, [R1+0x8] ;  /* 0x0000080001007983 */ /* 0x0001740000100800 */
[----:B--2---:R-:W-:-:S05]  /*29fd0*/  @!P0 VIADD R17, R17, 0x29880 ;  /* 0x0002988011118836 */ /* 0x004fca0000000000 */
[----:B------:R-:W-:-:S04]  /*29fe0*/  @!P0 PRMT R17, RZ, 0x654, R17 ;  /* 0x00000654ff118816 */ /* 0x000fc80000000011 */
[----:B------:R0:W-:Y:S01]  /*29ff0*/  @!P0 SYNCS.ARRIVE.TRANS64.RED.A1T0 RZ, [R17+URZ], RZ ;  /* 0x000000ff11ff89a7 */ /* 0x0001e2000810043f */
[C---:B------:R-:W-:Y:S01]  /*2a000*/  ISETP.GT.AND P0, PT, R2.reuse, RZ, PT ;  /* 0x000000ff0200720c */ /* 0x040fe20003f04270 */
[----:B------:R-:W-:-:S12]  /*2a010*/  VIADD R2, R2, 0xffffffff ;  /* 0xffffffff02027836 */ /* 0x000fd80000000000 */
[----:B0-----:R-:W-:Y:S05]  /*2a020*/  @P0 BRA `(.L_x_2672) ;  /* 0xffffffec00d40947 */ /* 0x001fea000383ffff */
.L_x_2650:
[----:B--2---:R-:W0:Y:S01]  /*2a030*/  S2R R4, SR_TID.X ;  /* 0x0000000000047919 */ /* 0x004e220000002100 */
[----:B------:R-:W-:Y:S01]  /*2a040*/  BSSY B0, `(.L_x_2673) ;  /* 0x0000010000007945 */ /* 0x000fe20003800000 */
[----:B0-----:R-:W-:-:S04]  /*2a050*/  LOP3.LUT R4, R4, 0x7f, RZ, 0xc0, !PT ;  /* 0x0000007f04047812 */ /* 0x001fc800078ec0ff */
[----:B------:R-:W-:-:S13]  /*2a060*/  ISETP.NE.AND P0, PT, R4, RZ, PT ;  /* 0x000000ff0400720c */ /* 0x000fda0003f05270 */
[----:B------:R-:W-:Y:S05]  /*2a070*/  @P0 BRA `(.L_x_2674) ;  /* 0x0000000000300947 */ /* 0x000fea0003800000 */
[----:B------:R-:W0:Y:S01]  /*2a080*/  S2R R2, SR_LANEID ;  /* 0x0000000000027919 */ /* 0x000e220000000000 */
[----:B------:R-:W-:Y:S01]  /*2a090*/  VOTEU.ANY UR4, UPT, PT ;  /* 0x0000000000047886 */ /* 0x000fe200038e0100 */
[----:B------:R-:W2:Y:S01]  /*2a0a0*/  LDC.64 R4, c[0x0][0xc60] ;  /* 0x00031800ff047b82 */ /* 0x000ea20000000a00 */
[----:B-----5:R-:W0:Y:S02]  /*2a0b0*/  FLO.U32 R0, UR4 ;  /* 0x0000000400007d00 */ /* 0x020e2400080e0000 */
[----:B0-----:R-:W-:-:S06]  /*2a0c0*/  ISETP.EQ.U32.AND P1, PT, R0, R2, PT ;  /* 0x000000020000720c */ /* 0x001fcc0003f22070 */
[----:B------:R-:W2:Y:S07]  /*2a0d0*/  POPC R2, UR4 ;  /* 0x0000000400027d09 */ /* 0x000eae0008000000 */
[----:B--2---:R-:W2:Y:S04]  /*2a0e0*/  @P1 ATOMG.E.ADD.STRONG.GPU PT, R2, desc[UR54][R4.64], R2 ;  /* 0x00000002040219a8 */ /* 0x004ea800081ee1f6 */
[----:B--2---:R0:W2:Y:S02]  /*2a0f0*/  SHFL.IDX PT, R2, R2, R0, 0x1f ;  /* 0x00001f0002027589 */ /* 0x0040a400000e0000 */
[----:B0-----:R-:W0:Y:S02]  /*2a100*/  S2R R0, SR_LTMASK ;  /* 0x0000000000007919 */ /* 0x001e240000003900 */
[----:B0-----:R-:W-:-:S06]  /*2a110*/  LOP3.LUT R0, R0, UR4, RZ, 0xc0, !PT ;  /* 0x0000000400007c12 */ /* 0x001fcc000f8ec0ff */
[----:B------:R-:W2:Y:S02]  /*2a120*/  POPC R0, R0 ;  /* 0x0000000000007309 */ /* 0x000ea40000000000 */
[----:B--2---:R-:W-:-:S07]  /*2a130*/  IADD3 R16, R2, UR38, R0 ;  /* 0x0000002602107c10 */ /* 0x004fce000fffe000 */
.L_x_2674:
[----:B------:R-:W-:Y:S05]  /*2a140*/  BSYNC B0 ;  /* 0x0000000000007941 */ /* 0x000fea0003800000 */
.L_x_2673:
[----:B------:R-:W-:-:S06]  /*2a150*/  UISETP.NE.AND UP0, UPT, UR37, 0x3, UPT ;  /* 0x000000032500788c */ /* 0x000fcc000bf05270 */
[----:B------:R-:W-:-:S13]  /*2a160*/  PLOP3.LUT P1, PT, PT, PT, UP0, 0x80, 0x0 ;  /* 0x000000000000781c */ /* 0x000fda0003f2f008 */
[----:B------:R-:W-:Y:S05]  /*2a170*/  @!P1 BRA `(.L_x_2675) ;  /* 0x0000000000049947 */ /* 0x000fea0003800000 */
[----:B------:R-:W-:Y:S01]  /*2a180*/  BPT.TRAP 0x1 ;  /* 0x000000040000795c */ /* 0x000fe20000300000 */
.L_x_2675:
[----:B------:R-:W2:Y:S04]  /*2a190*/  LDL R4, [R1+0x14] ;  /* 0x0000140001047983 */ /* 0x000ea80000100800 */
[----:B-----5:R-:W4:Y:S04]  /*2a1a0*/  LDL R3, [R1+0x4] ;  /* 0x0000040001037983 */ /* 0x020f280000100800 */
[----:B------:R-:W4:Y:S01]  /*2a1b0*/  LDL R2, [R1+0x8] ;  /* 0x0000080001027983 */ /* 0x000f220000100800 */
[----:B------:R-:W-:Y:S01]  /*2a1c0*/  IMAD.U32 R0, RZ, RZ, UR39 ;  /* 0x00000027ff007e24 */ /* 0x000fe2000f8e00ff */
[----:B------:R-:W-:Y:S04]  /*2a1d0*/  BSSY B0, `(.L_x_2676) ;  /* 0x0000007000007945 */ /* 0x000fe80003800000 */
[----:B------:R-:W-:-:S02]  /*2a1e0*/  ISETP.NE.AND P2, PT, R0, 0x3, PT ;  /* 0x000000030000780c */ /* 0x000fc40003f45270 */
[----:B--2---:R-:W-:-:S04]  /*2a1f0*/  LOP3.LUT R0, R4, 0x1, RZ, 0x3c, !PT ;  /* 0x0000000104007812 */ /* 0x004fc800078e3cff */
[----:B------:R-:W-:Y:S01]  /*2a200*/  SHF.L.U32 R0, R0, 0x1f, RZ ;  /* 0x0000001f00007819 */ /* 0x000fe200000006ff */
[----:B----4-:R-:W-:-:S04]  /*2a210*/  IMAD R17, R2, 0x8, R3 ;  /* 0x0000000802117824 */ /* 0x010fc800078e0203 */
[----:B------:R-:W0:Y:S02]  /*2a220*/  SYNCS.PHASECHK.TRANS64.TRYWAIT P1, [R17+URZ+0x29870], R0 ;  /* 0x02987000110075a7 */ /* 0x000e24000802017f */
[----:B0-----:R-:W-:Y:S05]  /*2a230*/  @!P1 BRA `(.L_x_2677) ;  /* 0x0000003c00e89947 */ /* 0x001fea0003800000 */
.L_x_2810:
[----:B------:R-:W-:Y:S05]  /*2a240*/  BSYNC B0 ;  /* 0x0000000000007941 */ /* 0x000fea0003800000 */
.L_x_2676:
[----:B------:R-:W-:Y:S05]  /*2a250*/  @!P2 BRA `(.L_x_2678) ;  /* 0x000000000004a947 */ /* 0x000fea0003800000 */
[----:B------:R-:W-:Y:S01]  /*2a260*/  BPT.TRAP 0x1 ;  /* 0x000000040000795c */ /* 0x000fe20000300000 */
.L_x_2678:
[----:B0-----:R-:W2:Y:S02]  /*2a270*/  LDL R0, [R1+0x14] ;  /* 0x0000140001007983 */ /* 0x001ea40000100800 */
[----:B--2---:R-:W-:-:S04]  /*2a280*/  SHF.L.U32 R0, R0, 0x1f, RZ ;  /* 0x0000001f00007819 */ /* 0x004fc800000006ff */
[----:B------:R-:W0:Y:S02]  /*2a290*/  SYNCS.PHASECHK.TRANS64.TRYWAIT P1, [R17+URZ+0x29860], R0 ;  /* 0x02986000110075a7 */ /* 0x000e24000802017f */
[----:B0-----:R-:W-:Y:S05]  /*2a2a0*/  @!P1 BRA `(.L_x_2679) ;  /* 0x0000003c00e09947 */ /* 0x001fea0003800000 */
.L_x_2811:
[----:B------:R-:W0:Y:S04]  /*2a2b0*/  LDL R18, [R1+0x8] ;  /* 0x0000080001127983 */ /* 0x000e280000100800 */
[----:B------:R-:W2:Y:S04]  /*2a2c0*/  LDL R2, [R1+0x2c] ;  /* 0x00002c0001027983 */ /* 0x000ea80000100800 */
[----:B---3--:R-:W3:Y:S04]  /*2a2d0*/  LDL R12, [R1+0x4] ;  /* 0x00000400010c7983 */ /* 0x008ee80000100800 */
[----:B------:R-:W4:Y:S01]  /*2a2e0*/  LDL R13, [R1+0x28] ;  /* 0x00002800010d7983 */ /* 0x000f220000100800 */
[----:B------:R-:W5:Y:S01]  /*2a2f0*/  S2R R3, SR_TID.X ;  /* 0x0000000000037919 */ /* 0x000f620000002100 */
[----:B------:R-:W-:Y:S05]  /*2a300*/  WARPSYNC.ALL ;  /* 0x0000000000007948 */ /* 0x000fea0003800000 */
[----:B-----5:R-:W-:-:S02]  /*2a310*/  LOP3.LUT P1, RZ, R3, 0x4, RZ, 0xc0, !PT ;  /* 0x0000000403ff7812 */ /* 0x020fc4000782c0ff */
[----:B------:R-:W-:-:S04]  /*2a320*/  MOV R3, 0x40 ;  /* 0x0000004000037802 */ /* 0x000fc80000000f00 */
[----:B------:R-:W-:Y:S01]  /*2a330*/  SEL R3, R3, 0xffffffc0, !P1 ;  /* 0xffffffc003037807 */ /* 0x000fe20004800000 */
[----:B0-----:R-:W-:-:S05]  /*2a340*/  IMAD R0, R18, 0x5000, RZ ;  /* 0x0000500012007824 */ /* 0x001fca00078e02ff */
[----:B--2---:R-:W-:-:S05]  /*2a350*/  LOP3.LUT R2, R0, R2, RZ, 0xfc, !PT ;  /* 0x0000000200027212 */ /* 0x004fca00078efcff */
[----:B---3--:R-:W-:-:S05]  /*2a360*/  IMAD.IADD R2, R12, 0x1, R2 ;  /* 0x000000010c027824 */ /* 0x008fca00078e0202 */
[----:B------:R-:W0:Y:S01]  /*2a370*/  LDSM.16.MT88.4 R4, [R2+0xa400] ;  /* 0x00a400000204783b */ /* 0x000e220000004200 */
[----:B------:R-:W-:Y:S01]  /*2a380*/  IMAD.IADD R3, R3, 0x1, R2 ;  /* 0x0000000103037824 */ /* 0x000fe200078e0202 */
[----:B----4-:R-:W-:Y:S02]  /*2a390*/  LOP3.LUT R0, R0, R13, RZ, 0xfc, !PT ;  /* 0x0000000d00007212 */ /* 0x010fe400078efcff */
        /* <DEDUP_REMOVED lines=68> */
.L_x_2680:
[----:B------:R-:W3:Y:S01]  /*2a7e0*/  LDL.LU R3, [R1+0x14] ;  /* 0x0000140001037983 */ /* 0x000ee20000300800 */
[----:B0-----:R0:W-:Y:S01]  /*2a7f0*/  SYNCS.ARRIVE.TRANS64.A1T0 RZ, [R17+URZ+0x29850], RZ ;  /* 0x029850ff11ff79a7 */ /* 0x0011e2000810003f */
[----:B--2---:R-:W-:Y:S02]  /*2a800*/  VIADD R0, R18, 0x1 ;  /* 0x0000000112007836 */ /* 0x004fe40000000000 */
        /* <DEDUP_REMOVED lines=10> */
.L_x_2625:
[----:B0-----:R-:W2:Y:S02]  /*2a8b0*/  LDL R0, [R1+0x10] ;  /* 0x0000100001007983 */ /* 0x001ea40000100800 */
[----:B--2---:R-:W-:-:S13]  /*2a8c0*/  LOP3.LUT P0, RZ, R0, 0x2, RZ, 0xc0, !PT ;  /* 0x0000000200ff7812 */ /* 0x004fda000780c0ff */
[----:B------:R-:W-:Y:S05]  /*2a8d0*/  @!P0 BRA `(.L_x_2681) ;  /* 0x0000000000288947 */ /* 0x000fea0003800000 */
[----:B------:R-:W-:Y:S05]  /*2a8e0*/  WARPSYNC.ALL ;  /* 0x0000000000007948 */ /* 0x000fea0003800000 */
[----:B------:R-:W0:Y:S08]  /*2a8f0*/  S2UR UR5, SR_CgaCtaId ;  /* 0x00000000000579c3 */ /* 0x000e300000008800 */
[----:B------:R-:W-:Y:S06]  /*2a900*/  BAR.SYNC.DEFER_BLOCKING 0x5, 0x180 ;  /* 0x0146000000007b1d */ /* 0x000fec0000010000 */
[----:B------:R-:W-:-:S02]  /*2a910*/  UMOV UR4, 0x400 ;  /* 0x0000040000047882 */ /* 0x000fc40000000000 */
[----:B0-----:R-:W-:-:S06]  /*2a920*/  ULEA UR4, UR5, UR4, 0x18 ;  /* 0x0000000405047291 */ /* 0x001fcc000f8ec03f */
[----:B------:R-:W-:-:S05]  /*2a930*/  IMAD.U32 R0, RZ, RZ, UR4 ;  /* 0x00000004ff007e24 */ /* 0x000fca000f8e00ff */
[----:B------:R3:W4:Y:S04]  /*2a940*/  LDS.128 R16, [R0+0x298d0] ;  /* 0x0298d00000107984 */ /* 0x0007280000000c00 */
[----:B------:R3:W-:Y:S01]  /*2a950*/  STL [R1+0x4], R0 ;  /* 0x0000040001007387 */ /* 0x0007e20000100800 */
[----:B------:R-:W-:Y:S06]  /*2a960*/  BAR.ARV 0x4, 0x180 ;  /* 0x0106000000007b1d */ /* 0x000fec0000002000 */
[----:B------:R-:W-:Y:S05]  /*2a970*/  BRA `(.L_x_2682) ;  /* 0x0000000800dc7947 */ /* 0x000fea0003800000 */
.L_x_2681:
[----:B------:R-:W0:Y:S01]  /*2a980*/  S2R R0, SR_TID.X ;  /* 0x0000000000007919 */ /* 0x000e220000002100 */
[----:B------:R-:W-:Y:S01]  /*2a990*/  UMOV UR4, 0xffffffff ;  /* 0xffffffff00047882 */ /* 0x000fe20000000000 */
[----:B0-----:R-:W-:-:S04]  /*2a9a0*/  LOP3.LUT R7, R0, 0x1f, RZ, 0xc0, !PT ;  /* 0x0000001f00077812 */ /* 0x001fc800078ec0ff */
[----:B------:R-:W-:Y:S01]  /*2a9b0*/  ISETP.NE.AND P0, PT, R7, 0x1f, PT ;  /* 0x0000001f0700780c */ /* 0x000fe20003f05270 */
[----:B------:R-:W-:-:S12]  /*2a9c0*/  BRA.DIV UR4, `(.L_x_2683) ;  /* 0x0000003a042c7947 */ /* 0x000fd8000b800000 */
[----:B------:R-:W-:Y:S01]  /*2a9d0*/  IADD3 R0, R19, R7, RZ ;  /* 0x0000000713007210 */ /* 0x000fe20007ffe0ff */
[----:B------:R-:W-:-:S03]  /*2a9e0*/  ULDC UR4, c[0x0][0xc3c] ;  /* 0x00030f0000047ab9 */ /* 0x000fc60000000800 */
[----:B------:R-:W-:-:S13]  /*2a9f0*/  ISETP.GE.OR P1, PT, R0, UR4, !P0 ;  /* 0x0000000400007c0c */ /* 0x000fda000c726670 */
[----:B------:R-:W0:Y:S02]  /*2aa00*/  @!P1 LDC.64 R2, c[0x0][0xc80] ;  /* 0x00032000ff029b82 */ /* 0x000e240000000a00 */
[----:B0-----:R-:W-:-:S06]  /*2aa10*/  @!P1 IMAD.WIDE R2, R0, 0x4, R2 ;  /* 0x0000000400029825 */ /* 0x001fcc00078e0202 */
[----:B------:R0:W2:Y:S01]  /*2aa20*/  @!P1 LDG.E R3, desc[UR54][R2.64] ;  /* 0x0000003602039981 */ /* 0x0000a2000c1e1900 */
[C---:B------:R-:W-:Y:S02]  /*2aa30*/  ISETP.GE.U32.AND P2, PT, R7.reuse, 0x2, PT ;  /* 0x000000020700780c */ /* 0x040fe40003f46070 */
[C---:B------:R-:W-:Y:S01]  /*2aa40*/  ISETP.GE.U32.AND P3, PT, R7.reuse, 0x4, PT ;  /* 0x000000040700780c */ /* 0x040fe20003f66070 */
[----:B------:R-:W-:Y:S01]  /*2aa50*/  SHFL.IDX PT, R0, R16, RZ, 0x1f ;  /* 0x00001fff10007589 */ /* 0x000fe200000e0000 */
[C---:B------:R-:W-:Y:S02]  /*2aa60*/  ISETP.GE.U32.AND P4, PT, R7.reuse, 0x8, PT ;  /* 0x000000080700780c */ /* 0x040fe40003f86070 */
[C---:B------:R-:W-:Y:S01]  /*2aa70*/  ISETP.GE.U32.AND P5, PT, R7.reuse, 0x10, PT ;  /* 0x000000100700780c */ /* 0x040fe20003fa6070 */
[----:B------:R-:W-:Y:S01]  /*2aa80*/  SHFL.IDX PT, R5, R16, 0x1, 0x1f ;  /* 0x00201f0010057f89 */ /* 0x000fe200000e0000 */
[----:B0-----:R-:W-:Y:S02]  /*2aa90*/  IMAD.MOV.U32 R2, RZ, RZ, RZ ;  /* 0x000000ffff027224 */ /* 0x001fe400078e00ff */
[----:B--2---:R-:W-:Y:S01]  /*2aaa0*/  @!P1 IMAD.MOV.U32 R2, RZ, RZ, R3 ;  /* 0x000000ffff029224 */ /* 0x004fe200078e0003 */
[----:B------:R-:W-:-:S04]  /*2aab0*/  ISETP.NE.AND P1, PT, R7, RZ, PT ;  /* 0x000000ff0700720c */ /* 0x000fc80003f25270 */
        /* <DEDUP_REMOVED lines=15> */
[----:B------:R0:W2:Y:S02]  /*2abb0*/  SHFL.IDX PT, R8, R6, 0x1f, 0x1f ;  /* 0x03e01f0006087f89 */ /* 0x0000a400000e0000 */
.L_x_2821:
[----:B------:R-:W-:Y:S02]  /*2abc0*/  ULDC UR4, c[0x0][0xc38] ;  /* 0x00030e0000047ab9 */ /* 0x000fe40000000800 */
[----:B------:R-:W-:-:S04]  /*2abd0*/  IMAD.U32 R4, RZ, RZ, UR4 ;  /* 0x00000004ff047e24 */ /* 0x000fc8000f8e00ff */
[----:B--2---:R-:W-:-:S04]  /*2abe0*/  IMAD R8, R8, R4, RZ ;  /* 0x0000000408087224 */ /* 0x004fc800078e02ff */
[----:B------:R-:W-:-:S05]  /*2abf0*/  IMAD.IADD R5, R5, 0x1, R8 ;  /* 0x0000000105057824 */ /* 0x000fca00078e0208 */
[----:B------:R-:W-:-:S13]  /*2ac00*/  ISETP.GT.AND P6, PT, R5, R0, PT ;  /* 0x000000000500720c */ /* 0x000fda0003fc4270 */
[----:B------:R-:W-:Y:S05]  /*2ac10*/  @P6 BRA `(.L_x_2684) ;  /* 0x00000000009c6947 */ /* 0x000fea0003800000 */
.L_x_2689:
        /* <DEDUP_REMOVED lines=8> */
[----:B------:R-:W-:Y:S02]  /*2aca0*/  ISETP.GE.OR P6, PT, R4, R2, !P0 ;  /* 0x000000020400720c */ /* 0x000fe400047c6670 */
[----:B------:R-:W-:-:S11]  /*2acb0*/  MOV R2, RZ ;  /* 0x000000ff00027202 */ /* 0x000fd60000000f00 */
[----:B------:R-:W-:Y:S05]  /*2acc0*/  @P6 BRA `(.L_x_2687) ;  /* 0x00000000000c6947 */ /* 0x000fea0003800000 */
[----:B------:R-:W2:Y:S02]  /*2acd0*/  LDC.64 R2, c[0x0][0xc80] ;  /* 0x00032000ff027b82 */ /* 0x000ea40000000a00 */
[----:B--2---:R-:W-:-:S06]  /*2ace0*/  IMAD.WIDE R2, R4, 0x4, R2 ;  /* 0x0000000404027825 */ /* 0x004fcc00078e0202 */
[----:B------:R2:W5:Y:S02]  /*2acf0*/  LDG.E R2, desc[UR54][R2.64] ;  /* 0x0000003602027981 */ /* 0x000564000c1e1900 */
.L_x_2687:
[----:B------:R-:W-:Y:S05]  /*2ad00*/  BSYNC B0 ;  /* 0x0000000000007941 */ /* 0x000fea0003800000 */
.L_x_2686:
        /* <DEDUP_REMOVED lines=16> */
[----:B0-----:R-:W-:-:S05]  /*2ae10*/  IMAD.IADD R6, R3, 0x1, R4 ;  /* 0x0000000103067824 */ /* 0x001fca00078e0204 */
[----:B------:R0:W2:Y:S02]  /*2ae20*/  SHFL.IDX PT, R8, R6, 0x1f, 0x1f ;  /* 0x03e01f0006087f89 */ /* 0x0000a400000e0000 */
.L_x_2829:
[----:B------:R-:W-:Y:S02]  /*2ae30*/  ULDC UR4, c[0x0][0xc38] ;  /* 0x00030e0000047ab9 */ /* 0x000fe40000000800 */
[----:B------:R-:W-:-:S05]  /*2ae40*/  MOV R4, UR4 ;  /* 0x0000000400047c02 */ /* 0x000fca0008000f00 */
[----:B--2---:R-:W-:-:S04]  /*2ae50*/  IMAD R8, R8, R4, RZ ;  /* 0x0000000408087224 */ /* 0x004fc800078e02ff */
[----:B------:R-:W-:-:S05]  /*2ae60*/  IMAD.IADD R5, R8, 0x1, R5 ;  /* 0x0000000108057824 */ /* 0x000fca00078e0205 */
[----:B------:R-:W-:-:S13]  /*2ae70*/  ISETP.GT.AND P6, PT, R5, R0, PT ;  /* 0x000000000500720c */ /* 0x000fda0003fc4270 */
[----:B------:R-:W-:Y:S05]  /*2ae80*/  @!P6 BRA `(.L_x_2689) ;  /* 0xfffffffc0064e947 */ /* 0x000fea000383ffff */
.L_x_2684:
        /* <DEDUP_REMOVED lines=8> */
.L_x_2833:
[----:B------:R-:W-:Y:S01]  /*2af10*/  ISETP.NE.AND P0, PT, R3, RZ, PT ;  /* 0x000000ff0300720c */ /* 0x000fe20003f05270 */
[----:B------:R-:W-:-:S12]  /*2af20*/  IMAD.MOV.U32 R16, RZ, RZ, RZ ;  /* 0x000000ffff107224 */ /* 0x000fd800078e00ff */
[----:B------:R-:W-:Y:S05]  /*2af30*/  @!P0 BRA `(.L_x_2691) ;  /* 0x0000000000148947 */ /* 0x000fea0003800000 */
[----:B------:R-:W-:Y:S01]  /*2af40*/  UMOV UR4, 0xffffffff ;  /* 0xffffffff00047882 */ /* 0x000fe20000000000 */
[----:B------:R-:W-:Y:S02]  /*2af50*/  VIADD R12, R5, 0xffffffff ;  /* 0xffffffff050c7836 */ /* 0x000fe40000000000 */
[----:B------:R-:W-:Y:S05]  /*2af60*/  BRA.DIV UR4, `(.L_x_2692) ;  /* 0x0000003e04207947 */ /* 0x000fea000b800000 */
[----:B0-----:R0:W4:Y:S02]  /*2af70*/  SHFL.IDX PT, R6, R6, R12, 0x1f ;  /* 0x00001f0c06067589 */ /* 0x00112400000e0000 */
.L_x_2836:
[----:B----4-:R-:W-:-:S07]  /*2af80*/  IMAD.MOV.U32 R16, RZ, RZ, R6 ;  /* 0x000000ffff107224 */ /* 0x010fce00078e0006 */
.L_x_2691:
[----:B0-----:R-:W0:Y:S01]  /*2af90*/  LDC.64 R6, c[0x0][0xc90] ;  /* 0x00032400ff067b82 */ /* 0x001e220000000a00 */
[----:B------:R-:W-:-:S05]  /*2afa0*/  IADD3 R19, R5, R19, RZ ;  /* 0x0000001305137210 */ /* 0x000fca0007ffe0ff */
[----:B0-----:R-:W-:-:S06]  /*2afb0*/  IMAD.WIDE R6, R19, 0x4, R6 ;  /* 0x0000000413067825 */ /* 0x001fcc00078e0206 */
[----:B------:R-:W2:Y:S01]  /*2afc0*/  LDG.E R6, desc[UR54][R6.64] ;  /* 0x0000003606067981 */ /* 0x000ea2000c1e1900 */
[----:B------:R-:W-:-:S04]  /*2afd0*/  IMAD R16, R16, R4, R8 ;  /* 0x0000000410107224 */ /* 0x000fc800078e0208 */
[----:B------:R-:W-:Y:S02]  /*2afe0*/  IMAD.IADD R0, R0, 0x1, -R16 ;  /* 0x0000000100007824 */ /* 0x000fe400078e0a10 */
[----:B--23--:R-:W-:-:S05]  /*2aff0*/  IMAD R5, R17, R6, RZ ;  /* 0x0000000611057224 */ /* 0x00cfca00078e02ff */
[----:B------:R-:W-:-:S04]  /*2b000*/  IABS R7, R5 ;  /* 0x0000000500077213 */ /* 0x000fc80000000000 */
        /* <DEDUP_REMOVED lines=30> */
[----:B------:R-:W0:Y:S08]  /*2b1f0*/  I2F.RP R3, R6 ;  /* 0x0000000600037306 */ /* 0x000e300000209400 */
[----:B0-----:R-:W0:Y:S02]  /*2b200*/  MUFU.RCP R3, R3 ;  /* 0x0000000300037308 */ /* 0x001e240000001000 */
[----:B0-----:R-:W-:-:S06]  /*2b210*/  IADD3 R3, R3, 0xffffffe, RZ ;  /* 0x0ffffffe03037810 */ /* 0x001fcc0007ffe0ff */
        /* <DEDUP_REMOVED lines=11> */
[----:B------:R-:W-:Y:S01]  /*2b2d0*/  @!P1 IMAD.IADD R3, R3, 0x1, -R6 ;  /* 0x0000000103039824 */ /* 0x000fe200078e0a06 */
[----:B------:R-:W-:Y:S02]  /*2b2e0*/  @!P1 IADD3 R2, R2, 0x1, RZ ;  /* 0x0000000102029810 */ /* 0x000fe40007ffe0ff */
        /* <DEDUP_REMOVED lines=13> */
.L_x_2685:
[----:B------:R-:W-:Y:S01]  /*2b3c0*/  UMOV UR4, URZ ;  /* 0x0000003f00047c82 */ /* 0x000fe20008000000 */
[----:B------:R-:W-:Y:S01]  /*2b3d0*/  UMOV UR5, URZ ;  /* 0x0000003f00057c82 */ /* 0x000fe20008000000 */
[----:B------:R-:W-:Y:S01]  /*2b3e0*/  ULDC UR6, c[0x0][0xc3c] ;  /* 0x00030f0000067ab9 */ /* 0x000fe20000000800 */
[----:B------:R-:W-:Y:S01]  /*2b3f0*/  MOV R16, R0 ;  /* 0x0000000000107202 */ /* 0x000fe20000000f00 */
[----:B------:R-:W-:Y:S02]  /*2b400*/  IMAD.U32 R17, RZ, RZ, UR4 ;  /* 0x00000004ff117e24 */ /* 0x000fe4000f8e00ff */
[----:B------:R-:W-:Y:S02]  /*2b410*/  IMAD.U32 R18, RZ, RZ, UR5 ;  /* 0x00000005ff127e24 */ /* 0x000fe4000f8e00ff */
[----:B------:R-:W-:-:S07]  /*2b420*/  IMAD.U32 R19, RZ, RZ, UR6 ;  /* 0x00000006ff137e24 */ /* 0x000fce000f8e00ff */
.L_x_2693:
        /* <DEDUP_REMOVED lines=12> */
.L_x_2682:
[----:B------:R-:W-:Y:S02]  /*2b4f0*/  ULDC UR4, c[0x0][0xc3c] ;  /* 0x00030f0000047ab9 */ /* 0x000fe40000000800 */
[----:B----4-:R-:W-:-:S13]  /*2b500*/  ISETP.GE.AND P0, PT, R19, UR4, PT ;  /* 0x0000000413007c0c */ /* 0x010fda000bf06270 */
[----:B------:R-:W-:Y:S05]  /*2b510*/  @!P0 BRA `(.L_x_2694) ;  /* 0xffffffa400308947 */ /* 0x000fea000383ffff */
[----:B------:R-:W-:Y:S05]  /*2b520*/  BSYNC B7 ;  /* 0x0000000000077941 */ /* 0x000fea0003800000 */
.L_x_2584:
        /* <DEDUP_REMOVED lines=12> */
.L_x_2837:
[----:B------:R-:W-:Y:S05]  /*2b5f0*/  BSYNC B0 ;  /* 0x0000000000007941 */ /* 0x000fea0003800000 */
.L_x_2695:
[----:B------:R-:W-:-:S03]  /*2b600*/  UMOV UR4, 0xffffffff ;  /* 0xffffffff00047882 */ /* 0x000fc60000000000 */
[----:B------:R-:W-:Y:S05]  /*2b610*/  BRA.DIV UR4, `(.L_x_2697) ;  /* 0x0000003604b07947 */ /* 0x000fea000b800000 */
[----:B------:R-:W2:Y:S02]  /*2b620*/  S2R R2, SR_TID.X ;  /* 0x0000000000027919 */ /* 0x000ea40000002100 */
[----:B--2---:R-:W-:-:S04]  /*2b630*/  SHF.R.U32.HI R2, RZ, 0x5, R2 ;  /* 0x00000005ff027819 */ /* 0x004fc80000011602 */
[----:B------:R-:W-:-:S05]  /*2b640*/  LOP3.LUT R2, R2, 0x3, RZ, 0xc0, !PT ;  /* 0x0000000302027812 */ /* 0x000fca00078ec0ff */
[----:B------:R2:W3:Y:S02]  /*2b650*/  SHFL.IDX PT, R14, R2, RZ, 0x1f ;  /* 0x00001fff020e7589 */ /* 0x0004e400000e0000 */
.L_x_2840:
[----:B---3--:R-:W-:-:S13]  /*2b660*/  ISETP.NE.AND P0, PT, R14, RZ, PT ;  /* 0x000000ff0e00720c */ /* 0x008fda0003f05270 */
[----:B------:R-:W-:Y:S05]  /*2b670*/  @P0 BRA `(.L_x_2371) ;  /* 0x0000000000b00947 */ /* 0x000fea0003800000 */
[----:B------:R-:W-:-:S03]  /*2b680*/  UMOV UR4, 0xffffffff ;  /* 0xffffffff00047882 */ /* 0x000fc60000000000 */
[----:B------:R-:W-:Y:S05]  /*2b690*/  BRA.DIV UR4, `(.L_x_2698) ;  /* 0x0000003604c47947 */ /* 0x000fea000b800000 */
[----:B------:R-:W-:-:S13]  /*2b6a0*/  ELECT P6, URZ, PT ;  /* 0x00000000003f782f */ /* 0x000fda00038c0000 */
.L_x_2843:
[----:B------:R-:W-:Y:S05]  /*2b6b0*/  @!P6 BRA `(.L_x_2371) ;  /* 0x0000000000a0e947 */ /* 0x000fea0003800000 */
[----:B------:R-:W-:-:S06]  /*2b6c0*/  ULOP3.LUT UR4, UR36, 0x2, URZ, 0xfc, !UPT ;  /* 0x0000000224047892 */ /* 0x000fcc000f8efc3f */
[----:B--2---:R-:W-:-:S04]  /*2b6d0*/  MOV R2, UR4 ;  /* 0x0000000400027c02 */ /* 0x004fc80008000f00 */
[----:B------:R-:W-:-:S13]  /*2b6e0*/  ISETP.NE.AND P0, PT, R2, 0x3, PT ;  /* 0x000000030200780c */ /* 0x000fda0003f05270 */
[----:B------:R-:W-:Y:S05]  /*2b6f0*/  @!P0 BRA `(.L_x_2699) ;  /* 0x0000000000048947 */ /* 0x000fea0003800000 */
[----:B------:R-:W-:Y:S01]  /*2b700*/  BPT.TRAP 0x1 ;  /* 0x000000040000795c */ /* 0x000fe20000300000 */
.L_x_2699:
[----:B0-----:R-:W2:Y:S04]  /*2b710*/  LDL R3, [R1+0x8] ;  /* 0x0000080001037983 */ /* 0x001ea80000100800 */
[----:B------:R-:W3:Y:S01]  /*2b720*/  LDL.LU R7, [R1+0x14] ;  /* 0x0000140001077983 */ /* 0x000ee20000300800 */
[----:B------:R-:W-:-:S04]  /*2b730*/  VIADD R2, R0, 0x29840 ;  /* 0x0002984000027836 */ /* 0x000fc80000000000 */
[C---:B--2---:R-:W-:Y:S02]  /*2b740*/  IMAD R6, R3.reuse, 0x8, R2 ;  /* 0x0000000803067824 */ /* 0x044fe400078e0202 */
        /* <DEDUP_REMOVED lines=10> */
.L_x_2844:
[----:B------:R-:W2:Y:S02]  /*2b7f0*/  SYNCS.PHASECHK.TRANS64.TRYWAIT P1, [R7+URZ], R2 ;  /* 0x00000002070075a7 */ /* 0x000ea4000802017f */
[----:B--2---:R-:W-:Y:S05]  /*2b800*/  @!P1 BRA `(.L_x_2701) ;  /* 0x00000034009c9947 */ /* 0x004fea0003800000 */
.L_x_2845:
[----:B------:R-:W-:Y:S05]  /*2b810*/  @!P0 BRA `(.L_x_2702) ;  /* 0x0000000000048947 */ /* 0x000fea0003800000 */
[----:B------:R-:W-:Y:S01]  /*2b820*/  BPT.TRAP 0x1 ;  /* 0x000000040000795c */ /* 0x000fe20000300000 */
.L_x_2702:
[----:B------:R-:W3:Y:S02]  /*2b830*/  LDL.LU R4, [R1+0x8] ;  /* 0x0000080001047983 */ /* 0x000ee40000300800 */
[----:B---3--:R-:W-:-:S04]  /*2b840*/  IMAD R4, R4, 0x8, R0 ;  /* 0x0000000804047824 */ /* 0x008fc800078e0200 */
[----:B------:R-:W3:Y:S02]  /*2b850*/  SYNCS.PHASECHK.TRANS64.TRYWAIT P1, [R4+URZ+0x29860], R5 ;  /* 0x02986005040075a7 */ /* 0x000ee4000802017f */
[----:B---3--:R-:W-:Y:S05]  /*2b860*/  @!P1 BRA `(.L_x_2703) ;  /* 0x0000003400989947 */ /* 0x008fea0003800000 */
.L_x_2846:
[----:B------:R-:W-:Y:S05]  /*2b870*/  @!P0 BRA `(.L_x_2704) ;  /* 0x0000000000048947 */ /* 0x000fea0003800000 */
[----:B------:R-:W-:Y:S01]  /*2b880*/  BPT.TRAP 0x1 ;  /* 0x000000040000795c */ /* 0x000fe20000300000 */
.L_x_2704:
[----:B------:R-:W-:-:S04]  /*2b890*/  LEA R3, R3, R0, 0x3 ;  /* 0x0000000003037211 */ /* 0x000fc800078e18ff */
[----:B------:R-:W4:Y:S02]  /*2b8a0*/  SYNCS.PHASECHK.TRANS64.TRYWAIT P1, [R3+URZ+0x29860], R2 ;  /* 0x02986002030075a7 */ /* 0x000f24000802017f */
[----:B----4-:R-:W-:Y:S05]  /*2b8b0*/  @!P1 BRA `(.L_x_2705) ;  /* 0x0000003400989947 */ /* 0x010fea0003800000 */
.L_x_2847:
[----:B------:R-:W-:Y:S05]  /*2b8c0*/  @!P0 BRA `(.L_x_2706) ;  /* 0x0000000000048947 */ /* 0x000fea0003800000 */
[----:B------:R-:W-:Y:S01]  /*2b8d0*/  BPT.TRAP 0x1 ;  /* 0x000000040000795c */ /* 0x000fe20000300000 */
.L_x_2706:
[----:B------:R-:W5:Y:S02]  /*2b8e0*/  SYNCS.PHASECHK.TRANS64.TRYWAIT P0, [R4+URZ+0x29880], R5 ;  /* 0x02988005040075a7 */ /* 0x000f64000800017f */
[----:B-----5:R-:W-:Y:S05]  /*2b8f0*/  @!P0 BRA `(.L_x_2707) ;  /* 0x00000034009c8947 */ /* 0x020fea0003800000 */
.L_x_2708:
[----:B------:R0:W0:Y:S02]  /*2b900*/  SYNCS.PHASECHK.TRANS64.TRYWAIT P0, [R3+URZ+0x29880], R2 ;  /* 0x02988002030075a7 */ /* 0x000024000800017f */
[----:B0-----:R-:W-:Y:S05]  /*2b910*/  @!P0 NANOSLEEP.SYNCS 0x989680 ;  /* 0x009896800000895d */ /* 0x001fea0003900000 */
[----:B------:R-:W0:Y:S02]  /*2b920*/  @!P0 SYNCS.PHASECHK.TRANS64 P0, [R3+URZ+0x29880], R2 ;  /* 0x02988002030085a7 */ /* 0x000e24000800007f */
[----:B0-----:R-:W-:Y:S05]  /*2b930*/  @!P0 BRA `(.L_x_2708) ;  /* 0xfffffffc00f08947 */ /* 0x001fea000383ffff */
.L_x_2371:
[----:B------:R-:W-:Y:S05]  /*2b940*/  BSYNC B8 ;  /* 0x0000000000087941 */ /* 0x000fea0003800000 */
.L_x_2368:
[----:B------:R-:W-:Y:S05]  /*2b950*/  EXIT ;  /* 0x000000000000794d */ /* 0x000fea0003800000 */
.L_x_2389:
[----:B---3--:R3:W4:Y:S02]  /*2b960*/  SYNCS.PHASECHK.TRANS64.TRYWAIT P5, [R97+URZ+0x29890], R98 ;  /* 0x02989062610075a7 */ /* 0x00872400080a017f */
[----:B----4-:R-:W-:Y:S05]  /*2b970*/  @!P5 NANOSLEEP.SYNCS 0x989680 ;  /* 0x009896800000d95d */ /* 0x010fea0003900000 */
[----:B------:R-:W4:Y:S02]  /*2b980*/  @!P5 SYNCS.PHASECHK.TRANS64 P5, [R97+URZ+0x29890], R98 ;  /* 0x029890626100d5a7 */ /* 0x000f2400080a007f */
[----:B----4-:R-:W-:Y:S05]  /*2b990*/  @!P5 BRA `(.L_x_2389) ;  /* 0xfffffffc00f0d947 */ /* 0x010fea000383ffff */
[----:B------:R-:W-:Y:S05]  /*2b9a0*/  BRA `(.L_x_2709) ;  /* 0xfffffd7c00007947 */ /* 0x000fea000383ffff */
.L_x_2443:
[----:B--2---:R2:W4:Y:S02]  /*2b9b0*/  SYNCS.PHASECHK.TRANS64.TRYWAIT P5, [R97+URZ+0x29890], R98 ;  /* 0x02989062610075a7 */ /* 0x00452400080a017f */
[----:B----4-:R-:W-:Y:S05]  /*2b9c0*/  @!P5 NANOSLEEP.SYNCS 0x989680 ;  /* 0x009896800000d95d */ /* 0x010fea0003900000 */
[----:B------:R-:W4:Y:S02]  /*2b9d0*/  @!P5 SYNCS.PHASECHK.TRANS64 P5, [R97+URZ+0x29890], R98 ;  /* 0x029890626100d5a7 */ /* 0x000f2400080a007f */
[----:B----4-:R-:W-:Y:S05]  /*2b9e0*/  @!P5 BRA `(.L_x_2443) ;  /* 0xfffffffc00f0d947 */ /* 0x010fea000383ffff */
[----:B------:R-:W-:Y:S05]  /*2b9f0*/  BRA `(.L_x_2710) ;  /* 0xfffffdd800447947 */ /* 0x000fea000383ffff */
.L_x_2468:
[----:B-1----:R1:W2:Y:S02]  /*2ba00*/  SYNCS.PHASECHK.TRANS64.TRYWAIT P2, [R97+URZ+0x29890], R98 ;  /* 0x02989062610075a7 */ /* 0x0022a4000804017f */
[----:B--2---:R-:W-:Y:S05]  /*2ba10*/  @!P2 NANOSLEEP.SYNCS 0x989680 ;  /* 0x009896800000a95d */ /* 0x004fea0003900000 */
[----:B------:R-:W2:Y:S02]  /*2ba20*/  @!P2 SYNCS.PHASECHK.TRANS64 P2, [R97+URZ+0x29890], R98 ;  /* 0x029890626100a5a7 */ /* 0x000ea4000804007f */
[----:B--2---:R-:W-:Y:S05]  /*2ba30*/  @!P2 BRA `(.L_x_2468) ;  /* 0xfffffffc00f0a947 */ /* 0x004fea000383ffff */
[----:B------:R-:W-:Y:S05]  /*2ba40*/  BRA `(.L_x_2711) ;  /* 0xfffffe3400f47947 */ /* 0x000fea000383ffff */
.L_x_2474:
[----:B-1----:R1:W2:Y:S02]  /*2ba50*/  SYNCS.PHASECHK.TRANS64.TRYWAIT P1, [R97+URZ+0x298b0], R98 ;  /* 0x0298b062610075a7 */ /* 0x0022a4000802017f */
[----:B--2---:R-:W-:Y:S05]  /*2ba60*/  @!P1 NANOSLEEP.SYNCS 0x989680 ;  /* 0x009896800000995d */ /* 0x004fea0003900000 */
[----:B------:R-:W2:Y:S02]  /*2ba70*/  @!P1 SYNCS.PHASECHK.TRANS64 P1, [R97+URZ+0x298b0], R98 ;  /* 0x0298b062610095a7 */ /* 0x000ea4000802007f */
[----:B--2---:R-:W-:Y:S05]  /*2ba80*/  @!P1 BRA `(.L_x_2474) ;  /* 0xfffffffc00f09947 */ /* 0x004fea000383ffff */
[----:B------:R-:W-:Y:S05]  /*2ba90*/  BRA `(.L_x_2712) ;  /* 0xfffffe3800f47947 */ /* 0x000fea000383ffff */
.L_x_2482:
[----:B------:R-:W-:Y:S01]  /*2baa0*/  BSSY B0, `(.L_x_2713) ;  /* 0x0000008000007945 */ /* 0x000fe20003800000 */
[----:B------:R-:W-:Y:S02]  /*2bab0*/  IMAD.MOV.U32 R13, RZ, RZ, R237 ;  /* 0x000000ffff0d7224 */ /* 0x000fe400078e00ed */
[----:B------:R-:W-:Y:S02]  /*2bac0*/  IMAD.MOV.U32 R12, RZ, RZ, RZ ;  /* 0x000000ffff0c7224 */ /* 0x000fe400078e00ff */
[----:B------:R-:W-:Y:S02]  /*2bad0*/  IMAD.MOV.U32 R11, RZ, RZ, 0x1f ;  /* 0x0000001fff0b7424 */ /* 0x000fe400078e00ff */
[----:B------:R-:W-:-:S07]  /*2bae0*/  IMAD.MOV.U32 R15, RZ, RZ, -0x1 ;  /* 0xffffffffff0f7424 */ /* 0x000fce00078e00ff */
[----:B-----5:R-:W-:Y:S05]  /*2baf0*/  WARPSYNC.COLLECTIVE R15, `(.L_x_2714) ;  /* 0x000000000f087348 */ /* 0x020fea0003c00000 */
[----:B------:R0:W1:Y:S02]  /*2bb00*/  SHFL.IDX P6, R14, R13, R12, R11 ;  /* 0x0000000c0d0e7389 */ /* 0x00006400000c000b */
[----:B01---5:R-:W-:Y:S01]  /*2bb10*/  ENDCOLLECTIVE ;  /* 0x000000000000791b */ /* 0x023fe20003800000 */
.L_x_2714:
[----:B------:R-:W-:Y:S05]  /*2bb20*/  BSYNC B0 ;  /* 0x0000000000007941 */ /* 0x000fea0003800000 */
.L_x_2713:
[----:B------:R-:W-:Y:S01]  /*2bb30*/  IMAD.MOV.U32 R197, RZ, RZ, R14 ;  /* 0x000000ffffc57224 */ /* 0x000fe200078e000e */
[----:B------:R-:W-:Y:S06]  /*2bb40*/  BRA `(.L_x_2715) ;  /* 0xfffffe4400787947 */ /* 0x000fec000383ffff */
.L_x_2492:
[----:B------:R-:W-:Y:S01]  /*2bb50*/  BSSY B1, `(.L_x_2716) ;  /* 0x0000007000017945 */ /* 0x000fe20003800000 */
[----:B------:R-:W-:Y:S01]  /*2bb60*/  MOV R12, RZ ;  /* 0x000000ff000c7202 */ /* 0x000fe20000000f00 */
[----:B------:R-:W-:Y:S02]  /*2bb70*/  IMAD.MOV.U32 R11, RZ, RZ, 0x1e1f ;  /* 0x00001e1fff0b7424 */ /* 0x000fe400078e00ff */
[----:B------:R-:W-:-:S07]  /*2bb80*/  IMAD.MOV.U32 R15, RZ, RZ, -0x1 ;  /* 0xffffffffff0f7424 */ /* 0x000fce00078e00ff */
[----:B0-----:R-:W-:Y:S05]  /*2bb90*/  WARPSYNC.COLLECTIVE R15, `(.L_x_2717) ;  /* 0x000000000f087348 */ /* 0x001fea0003c00000 */
[----:B------:R1:W2:Y:S02]  /*2bba0*/  SHFL.IDX P6, R14, R13, R12, R11 ;  /* 0x0000000c0d0e7389 */ /* 0x0002a400000c000b */
[----:B012---:R-:W-:Y:S01]  /*2bbb0*/  ENDCOLLECTIVE ;  /* 0x000000000000791b */ /* 0x007fe20003800000 */
.L_x_2717:
[----:B------:R-:W-:Y:S05]  /*2bbc0*/  BSYNC B1 ;  /* 0x0000000000017941 */ /* 0x000fea0003800000 */
.L_x_2716:
[----:B------:R-:W-:Y:S01]  /*2bbd0*/  IMAD.MOV.U32 R13, RZ, RZ, R3 ;  /* 0x000000ffff0d7224 */ /* 0x000fe200078e0003 */
[----:B------:R-:W-:Y:S01]  /*2bbe0*/  MOV R11, 0x1e1f ;  /* 0x00001e1f000b7802 */ /* 0x000fe20000000f00 */
[----:B------:R-:W-:Y:S02]  /*2bbf0*/  IMAD.MOV.U32 R12, RZ, RZ, RZ ;  /* 0x000000ffff0c7224 */ /* 0x000fe400078e00ff */
[----:B------:R-:W-:Y:S02]  /*2bc00*/  IMAD.MOV.U32 R15, RZ, RZ, -0x1 ;  /* 0xffffffffff0f7424 */ /* 0x000fe400078e00ff */
[----:B------:R-:W-:-:S07]  /*2bc10*/  IMAD.MOV.U32 R0, RZ, RZ, R14 ;  /* 0x000000ffff007224 */ /* 0x000fce00078e000e */
[----:B------:R-:W-:Y:S05]  /*2bc20*/  WARPSYNC.COLLECTIVE R15, `(.L_x_2718) ;  /* 0x000000000f087348 */ /* 0x000fea0003c00000 */
[----:B------:R0:W1:Y:S02]  /*2bc30*/  SHFL.IDX P6, R14, R13, R12, R11 ;  /* 0x0000000c0d0e7389 */ /* 0x00006400000c000b */
[----:B01----:R-:W-:Y:S01]  /*2bc40*/  ENDCOLLECTIVE ;  /* 0x000000000000791b */ /* 0x003fe20003800000 */
.L_x_2718:
[----:B------:R-:W-:Y:S02]  /*2bc50*/  IMAD.MOV.U32 R13, RZ, RZ, R4 ;  /* 0x000000ffff0d7224 */ /* 0x000fe400078e0004 */
[----:B------:R-:W-:-:S07]  /*2bc60*/  IMAD.MOV.U32 R3, RZ, RZ, R14 ;  /* 0x000000ffff037224 */ /* 0x000fce00078e000e */
[----:B------:R-:W-:Y:S05]  /*2bc70*/  WARPSYNC.COLLECTIVE R15, `(.L_x_2719) ;  /* 0x000000000f087348 */ /* 0x000fea0003c00000 */
[----:B------:R0:W1:Y:S02]  /*2bc80*/  SHFL.IDX P6, R14, R13, R12, R11 ;  /* 0x0000000c0d0e7389 */ /* 0x00006400000c000b */
[----:B01----:R-:W-:Y:S01]  /*2bc90*/  ENDCOLLECTIVE ;  /* 0x000000000000791b */ /* 0x003fe20003800000 */
.L_x_2719:
[----:B------:R-:W-:Y:S02]  /*2bca0*/  IMAD.MOV.U32 R13, RZ, RZ, R5 ;  /* 0x000000ffff0d7224 */ /* 0x000fe400078e0005 */
[----:B------:R-:W-:-:S07]  /*2bcb0*/  IMAD.MOV.U32 R4, RZ, RZ, R14 ;  /* 0x000000ffff047224 */ /* 0x000fce00078e000e */
[----:B------:R-:W-:Y:S05]  /*2bcc0*/  WARPSYNC.COLLECTIVE R15, `(.L_x_2720) ;  /* 0x000000000f087348 */ /* 0x000fea0003c00000 */
[----:B------:R0:W1:Y:S02]  /*2bcd0*/  SHFL.IDX P6, R14, R13, R12, R11 ;  /* 0x0000000c0d0e7389 */ /* 0x00006400000c000b */
[----:B01----:R-:W-:Y:S01]  /*2bce0*/  ENDCOLLECTIVE ;  /* 0x000000000000791b */ /* 0x003fe20003800000 */
.L_x_2720:
[----:B------:R-:W-:Y:S05]  /*2bcf0*/  BRA `(.L_x_2721) ;  /* 0xfffffe4800c87947 */ /* 0x000fea000383ffff */
.L_x_2496:
[----:B---3--:R3:W0:Y:S02]  /*2bd00*/  SYNCS.PHASECHK.TRANS64.TRYWAIT P0, [R16+URZ+0x29800], R5 ;  /* 0x02980005100075a7 */ /* 0x008624000800017f */
[----:B0-----:R-:W-:Y:S05]  /*2bd10*/  @!P0 NANOSLEEP.SYNCS 0x989680 ;  /* 0x009896800000895d */ /* 0x001fea0003900000 */
[----:B------:R-:W0:Y:S02]  /*2bd20*/  @!P0 SYNCS.PHASECHK.TRANS64 P0, [R16+URZ+0x29800], R5 ;  /* 0x02980005100085a7 */ /* 0x000e24000800007f */
[----:B0-----:R-:W-:Y:S05]  /*2bd30*/  @!P0 BRA `(.L_x_2496) ;  /* 0xfffffffc00f08947 */ /* 0x001fea000383ffff */
[----:B------:R-:W-:Y:S05]  /*2bd40*/  BRA `(.L_x_2722) ;  /* 0xfffffe5000007947 */ /* 0x000fea000383ffff */
.L_x_2508:
[----:B------:R-:W-:Y:S01]  /*2bd50*/  BSSY B1, `(.L_x_2723) ;  /* 0x0000007000017945 */ /* 0x000fe20003800000 */
[----:B------:R-:W-:Y:S01]  /*2bd60*/  MOV R12, RZ ;  /* 0x000000ff000c7202 */ /* 0x000fe20000000f00 */
[----:B------:R-:W-:Y:S02]  /*2bd70*/  IMAD.MOV.U32 R11, RZ, RZ, 0x1e1f ;  /* 0x00001e1fff0b7424 */ /* 0x000fe400078e00ff */
[----:B------:R-:W-:-:S07]  /*2bd80*/  IMAD.MOV.U32 R15, RZ, RZ, -0x1 ;  /* 0xffffffffff0f7424 */ /* 0x000fce00078e00ff */
[----:B0-----:R-:W-:Y:S05]  /*2bd90*/  WARPSYNC.COLLECTIVE R15, `(.L_x_2724) ;  /* 0x000000000f087348 */ /* 0x001fea0003c00000 */
[----:B------:R1:W2:Y:S02]  /*2bda0*/  SHFL.IDX P6, R14, R13, R12, R11 ;  /* 0x0000000c0d0e7389 */ /* 0x0002a400000c000b */
[----:B012---:R-:W-:Y:S01]  /*2bdb0*/  ENDCOLLECTIVE ;  /* 0x000000000000791b */ /* 0x007fe20003800000 */
.L_x_2724:
[----:B------:R-:W-:Y:S05]  /*2bdc0*/  BSYNC B1 ;  /* 0x0000000000017941 */ /* 0x000fea0003800000 */
.L_x_2723:
        /* <DEDUP_REMOVED lines=8> */
.L_x_2725:
[----:B------:R-:W-:Y:S02]  /*2be50*/  IMAD.MOV.U32 R13, RZ, RZ, R20 ;  /* 0x000000ffff0d7224 */ /* 0x000fe400078e0014 */
[----:B------:R-:W-:-:S07]  /*2be60*/  IMAD.MOV.U32 R3, RZ, RZ, R14 ;  /* 0x000000ffff037224 */ /* 0x000fce00078e000e */
[----:B------:R-:W-:Y:S05]  /*2be70*/  WARPSYNC.COLLECTIVE R15, `(.L_x_2726) ;  /* 0x000000000f087348 */ /* 0x000fea0003c00000 */
[----:B------:R0:W1:Y:S02]  /*2be80*/  SHFL.IDX P6, R14, R13, R12, R11 ;  /* 0x0000000c0d0e7389 */ /* 0x00006400000c000b */
[----:B01----:R-:W-:Y:S01]  /*2be90*/  ENDCOLLECTIVE ;  /* 0x000000000000791b */ /* 0x003fe20003800000 */
.L_x_2726:
[----:B------:R-:W-:Y:S02]  /*2bea0*/  IMAD.MOV.U32 R13, RZ, RZ, R21 ;  /* 0x000000ffff0d7224 */ /* 0x000fe400078e0015 */
[----:B------:R-:W-:-:S07]  /*2beb0*/  IMAD.MOV.U32 R20, RZ, RZ, R14 ;  /* 0x000000ffff147224 */ /* 0x000fce00078e000e */
[----:B------:R-:W-:Y:S05]  /*2bec0*/  WARPSYNC.COLLECTIVE R15, `(.L_x_2727) ;  /* 0x000000000f087348 */ /* 0x000fea0003c00000 */
[----:B------:R0:W1:Y:S02]  /*2bed0*/  SHFL.IDX P6, R14, R13, R12, R11 ;  /* 0x0000000c0d0e7389 */ /* 0x00006400000c000b */
[----:B01----:R-:W-:Y:S01]  /*2bee0*/  ENDCOLLECTIVE ;  /* 0x000000000000791b */ /* 0x003fe20003800000 */
.L_x_2727:
[----:B------:R-:W-:Y:S01]  /*2bef0*/  MOV R21, R14 ;  /* 0x0000000e00157202 */ /* 0x000fe20000000f00 */
[----:B------:R-:W-:Y:S06]  /*2bf00*/  BRA `(.L_x_2728) ;  /* 0xfffffe7c00bc7947 */ /* 0x000fec000383ffff */
.L_x_2512:
[----:B0-----:R0:W3:Y:S02]  /*2bf10*/  SYNCS.PHASECHK.TRANS64.TRYWAIT P0, [R16+URZ+0x29800], R21 ;  /* 0x02980015100075a7 */ /* 0x0010e4000800017f */
[----:B---3--:R-:W-:Y:S05]  /*2bf20*/  @!P0 NANOSLEEP.SYNCS 0x989680 ;  /* 0x009896800000895d */ /* 0x008fea0003900000 */
[----:B------:R-:W3:Y:S02]  /*2bf30*/  @!P0 SYNCS.PHASECHK.TRANS64 P0, [R16+URZ+0x29800], R21 ;  /* 0x02980015100085a7 */ /* 0x000ee4000800007f */
[----:B---3--:R-:W-:Y:S05]  /*2bf40*/  @!P0 BRA `(.L_x_2512) ;  /* 0xfffffffc00f08947 */ /* 0x008fea000383ffff */
[----:B------:R-:W-:Y:S05]  /*2bf50*/  BRA `(.L_x_2729) ;  /* 0xfffffe8000b87947 */ /* 0x000fea000383ffff */
.L_x_2520:
[----:B-1----:R1:W2:Y:S02]  /*2bf60*/  SYNCS.PHASECHK.TRANS64.TRYWAIT P0, [R3+URZ+0x29830], R0 ;  /* 0x02983000030075a7 */ /* 0x0022a4000800017f */
[----:B--2---:R-:W-:Y:S05]  /*2bf70*/  @!P0 NANOSLEEP.SYNCS 0x989680 ;  /* 0x009896800000895d */ /* 0x004fea0003900000 */
[----:B------:R-:W2:Y:S02]  /*2bf80*/  @!P0 SYNCS.PHASECHK.TRANS64 P0, [R3+URZ+0x29830], R0 ;  /* 0x02983000030085a7 */ /* 0x000ea4000800007f */
[----:B--2---:R-:W-:Y:S05]  /*2bf90*/  @!P0 BRA `(.L_x_2520) ;  /* 0xfffffffc00f08947 */ /* 0x004fea000383ffff */
[----:B------:R-:W-:Y:S05]  /*2bfa0*/  BRA `(.L_x_2519) ;  /* 0xfffffeb000e87947 */ /* 0x000fea000383ffff */
.L_x_2526:
[----:B-1----:R1:W2:Y:S02]  /*2bfb0*/  SYNCS.PHASECHK.TRANS64.TRYWAIT P3, [R11+URZ+0x29830], R0 ;  /* 0x029830000b0075a7 */ /* 0x0022a4000806017f */
[----:B--2---:R-:W-:Y:S05]  /*2bfc0*/  @!P3 NANOSLEEP.SYNCS 0x989680 ;  /* 0x009896800000b95d */ /* 0x004fea0003900000 */
[----:B------:R-:W2:Y:S02]  /*2bfd0*/  @!P3 SYNCS.PHASECHK.TRANS64 P3, [R11+URZ+0x29830], R0 ;  /* 0x029830000b00b5a7 */ /* 0x000ea4000806007f */
[----:B--2---:R-:W-:Y:S05]  /*2bfe0*/  @!P3 BRA `(.L_x_2526) ;  /* 0xfffffffc00f0b947 */ /* 0x004fea000383ffff */
[----:B------:R-:W-:Y:S05]  /*2bff0*/  BRA `(.L_x_2525) ;  /* 0xfffffee800747947 */ /* 0x000fea000383ffff */
.L_x_2530:
[----:B-1----:R1:W2:Y:S02]  /*2c000*/  SYNCS.PHASECHK.TRANS64.TRYWAIT P2, [R10+URZ+0x29850], R0 ;  /* 0x029850000a0075a7 */ /* 0x0022a4000804017f */
[----:B--2---:R-:W-:Y:S05]  /*2c010*/  @!P2 NANOSLEEP.SYNCS 0x989680 ;  /* 0x009896800000a95d */ /* 0x004fea0003900000 */
[----:B------:R-:W2:Y:S02]  /*2c020*/  @!P2 SYNCS.PHASECHK.TRANS64 P2, [R10+URZ+0x29850], R0 ;  /* 0x029850000a00a5a7 */ /* 0x000ea4000804007f */
[----:B--2---:R-:W-:Y:S05]  /*2c030*/  @!P2 BRA `(.L_x_2530) ;  /* 0xfffffffc00f0a947 */ /* 0x004fea000383ffff */
[----:B------:R-:W-:Y:S05]  /*2c040*/  BRA `(.L_x_2527) ;  /* 0xfffffef800b07947 */ /* 0x000fea000383ffff */
.L_x_2538:
[----:B-1----:R1:W2:Y:S02]  /*2c050*/  SYNCS.PHASECHK.TRANS64.TRYWAIT P0, [R0+URZ+0x29830], R11 ;  /* 0x0298300b000075a7 */ /* 0x0022a4000800017f */
[----:B--2---:R-:W-:Y:S05]  /*2c060*/  @!P0 NANOSLEEP.SYNCS 0x989680 ;  /* 0x009896800000895d */ /* 0x004fea0003900000 */
[----:B------:R-:W2:Y:S02]  /*2c070*/  @!P0 SYNCS.PHASECHK.TRANS64 P0, [R0+URZ+0x29830], R11 ;  /* 0x0298300b000085a7 */ /* 0x000ea4000800007f */
[----:B--2---:R-:W-:Y:S05]  /*2c080*/  @!P0 BRA `(.L_x_2538) ;  /* 0xfffffffc00f08947 */ /* 0x004fea000383ffff */
[----:B------:R-:W-:Y:S05]  /*2c090*/  BRA `(.L_x_2537) ;  /* 0xffffff2400b47947 */ /* 0x000fea000383ffff */
.L_x_2542:
[----:B-1----:R1:W2:Y:S02]  /*2c0a0*/  SYNCS.PHASECHK.TRANS64.TRYWAIT P0, [R11+URZ+0x29850], R0 ;  /* 0x029850000b0075a7 */ /* 0x0022a4000800017f */
[----:B--2---:R-:W-:Y:S05]  /*2c0b0*/  @!P0 NANOSLEEP.SYNCS 0x989680 ;  /* 0x009896800000895d */ /* 0x004fea0003900000 */
[----:B------:R-:W2:Y:S02]  /*2c0c0*/  @!P0 SYNCS.PHASECHK.TRANS64 P0, [R11+URZ+0x29850], R0 ;  /* 0x029850000b0085a7 */ /* 0x000ea4000800007f */
[----:B--2---:R-:W-:Y:S05]  /*2c0d0*/  @!P0 BRA `(.L_x_2542) ;  /* 0xfffffffc00f08947 */ /* 0x004fea000383ffff */
[----:B------:R-:W-:Y:S05]  /*2c0e0*/  BRA `(.L_x_2539) ;  /* 0xffffff3400e47947 */ /* 0x000fea000383ffff */
.L_x_2548:
[----:B-1----:R1:W2:Y:S02]  /*2c0f0*/  SYNCS.PHASECHK.TRANS64.TRYWAIT P0, [R12+URZ+0x29850], R5 ;  /* 0x029850050c0075a7 */ /* 0x0022a4000800017f */
[----:B--2---:R-:W-:Y:S05]  /*2c100*/  @!P0 NANOSLEEP.SYNCS 0x989680 ;  /* 0x009896800000895d */ /* 0x004fea0003900000 */
[----:B------:R-:W2:Y:S02]  /*2c110*/  @!P0 SYNCS.PHASECHK.TRANS64 P0, [R12+URZ+0x29850], R5 ;  /* 0x029850050c0085a7 */ /* 0x000ea4000800007f */
[----:B--2---:R-:W-:Y:S05]  /*2c120*/  @!P0 BRA `(.L_x_2548) ;  /* 0xfffffffc00f08947 */ /* 0x004fea000383ffff */
[----:B------:R-:W-:Y:S05]  /*2c130*/  BRA `(.L_x_2547) ;  /* 0xffffff5400f47947 */ /* 0x000fea000383ffff */
.L_x_2552:
        /* <DEDUP_REMOVED lines=10> */
.L_x_2730:
        /* <DEDUP_REMOVED lines=18> */
.L_x_2731:
        /* <DEDUP_REMOVED lines=19> */
.L_x_2732:
        /* <DEDUP_REMOVED lines=9> */
.L_x_2733:
[----:B------:R-:W-:Y:S02]  /*2c4c0*/  IMAD.MOV.U32 R13, RZ, RZ, R9 ;  /* 0x000000ffff0d7224 */ /* 0x000fe400078e0009 */
[----:B------:R-:W-:Y:S02]  /*2c4d0*/  IMAD.MOV.U32 R12, RZ, RZ, R0 ;  /* 0x000000ffff0c7224 */ /* 0x000fe400078e0000 */
[----:B------:R-:W-:-:S07]  /*2c4e0*/  IMAD.MOV.U32 R7, RZ, RZ, R14 ;  /* 0x000000ffff077224 */ /* 0x000fce00078e000e */
[----:B------:R-:W-:Y:S05]  /*2c4f0*/  WARPSYNC.COLLECTIVE R15, `(.L_x_2734) ;  /* 0x000000000f087348 */ /* 0x000fea0003c00000 */
[----:B------:R0:W1:Y:S02]  /*2c500*/  SHFL.IDX P6, R14, R13, R12, R11 ;  /* 0x0000000c0d0e7389 */ /* 0x00006400000c000b */
[----:B01----:R-:W-:Y:S01]  /*2c510*/  ENDCOLLECTIVE ;  /* 0x000000000000791b */ /* 0x003fe20003800000 */
.L_x_2734:
        /* <DEDUP_REMOVED lines=8> */
.L_x_2735:
[----:B------:R-:W-:Y:S02]  /*2c5a0*/  IMAD.MOV.U32 R13, RZ, RZ, R25 ;  /* 0x000000ffff0d7224 */ /* 0x000fe400078e0019 */
[----:B------:R-:W-:Y:S02]  /*2c5b0*/  IMAD.MOV.U32 R12, RZ, RZ, R0 ;  /* 0x000000ffff0c7224 */ /* 0x000fe400078e0000 */
[----:B------:R-:W-:-:S07]  /*2c5c0*/  IMAD.MOV.U32 R20, RZ, RZ, R14 ;  /* 0x000000ffff147224 */ /* 0x000fce00078e000e */
[----:B------:R-:W-:Y:S05]  /*2c5d0*/  WARPSYNC.COLLECTIVE R15, `(.L_x_2736) ;  /* 0x000000000f087348 */ /* 0x000fea0003c00000 */
[----:B------:R0:W1:Y:S02]  /*2c5e0*/  SHFL.IDX P6, R14, R13, R12, R11 ;  /* 0x0000000c0d0e7389 */ /* 0x00006400000c000b */
[----:B01----:R-:W-:Y:S01]  /*2c5f0*/  ENDCOLLECTIVE ;  /* 0x000000000000791b */ /* 0x003fe20003800000 */
.L_x_2736:
[----:B------:R-:W-:Y:S01]  /*2c600*/  IMAD.MOV.U32 R13, RZ, RZ, R27 ;  /* 0x000000ffff0d7224 */ /* 0x000fe200078e001b */
[----:B------:R-:W-:Y:S01]  /*2c610*/  MOV R12, R2 ;  /* 0x00000002000c7202 */ /* 0x000fe20000000f00 */
[----:B------:R-:W-:-:S07]  /*2c620*/  IMAD.MOV.U32 R26, RZ, RZ, R14 ;  /* 0x000000ffff1a7224 */ /* 0x000fce00078e000e */
[----:B------:R-:W-:Y:S05]  /*2c630*/  WARPSYNC.COLLECTIVE R15, `(.L_x_2737) ;  /* 0x000000000f087348 */ /* 0x000fea0003c00000 */
[----:B------:R0:W1:Y:S02]  /*2c640*/  SHFL.IDX P6, R14, R13, R12, R11 ;  /* 0x0000000c0d0e7389 */ /* 0x00006400000c000b */
[----:B01----:R-:W-:Y:S01]  /*2c650*/  ENDCOLLECTIVE ;  /* 0x000000000000791b */ /* 0x003fe20003800000 */
.L_x_2737:
[----:B------:R-:W-:Y:S02]  /*2c660*/  IMAD.MOV.U32 R13, RZ, RZ, R29 ;  /* 0x000000ffff0d7224 */ /* 0x000fe400078e001d */
[----:B------:R-:W-:Y:S02]  /*2c670*/  IMAD.MOV.U32 R12, RZ, RZ, R0 ;  /* 0x000000ffff0c7224 */ /* 0x000fe400078e0000 */
[----:B------:R-:W-:-:S07]  /*2c680*/  IMAD.MOV.U32 R27, RZ, RZ, R14 ;  /* 0x000000ffff1b7224 */ /* 0x000fce00078e000e */
[----:B------:R-:W-:Y:S05]  /*2c690*/  WARPSYNC.COLLECTIVE R15, `(.L_x_2738) ;  /* 0x000000000f087348 */ /* 0x000fea0003c00000 */
[----:B------:R0:W1:Y:S02]  /*2c6a0*/  SHFL.IDX P6, R14, R13, R12, R11 ;  /* 0x0000000c0d0e7389 */ /* 0x00006400000c000b */
[----:B01----:R-:W-:Y:S01]  /*2c6b0*/  ENDCOLLECTIVE ;  /* 0x000000000000791b */ /* 0x003fe20003800000 */
.L_x_2738:
        /* <DEDUP_REMOVED lines=8> */
.L_x_2739:
[----:B------:R-:W-:Y:S02]  /*2c740*/  IMAD.MOV.U32 R13, RZ, RZ, R33 ;  /* 0x000000ffff0d7224 */ /* 0x000fe400078e0021 */
[----:B------:R-:W-:Y:S02]  /*2c750*/  IMAD.MOV.U32 R12, RZ, RZ, R0 ;  /* 0x000000ffff0c7224 */ /* 0x000fe400078e0000 */
[----:B------:R-:W-:-:S07]  /*2c760*/  IMAD.MOV.U32 R31, RZ, RZ, R14 ;  /* 0x000000ffff1f7224 */ /* 0x000fce00078e000e */
[----:B------:R-:W-:Y:S05]  /*2c770*/  WARPSYNC.COLLECTIVE R15, `(.L_x_2740) ;  /* 0x000000000f087348 */ /* 0x000fea0003c00000 */
[----:B------:R0:W1:Y:S02]  /*2c780*/  SHFL.IDX P6, R14, R13, R12, R11 ;  /* 0x0000000c0d0e7389 */ /* 0x00006400000c000b */
[----:B01----:R-:W-:Y:S01]  /*2c790*/  ENDCOLLECTIVE ;  /* 0x000000000000791b */ /* 0x003fe20003800000 */
.L_x_2740:
        /* <DEDUP_REMOVED lines=8> */
.L_x_2741:
[----:B------:R-:W-:Y:S02]  /*2c820*/  IMAD.MOV.U32 R13, RZ, RZ, R37 ;  /* 0x000000ffff0d7224 */ /* 0x000fe400078e0025 */
[----:B------:R-:W-:Y:S02]  /*2c830*/  IMAD.MOV.U32 R12, RZ, RZ, R0 ;  /* 0x000000ffff0c7224 */ /* 0x000fe400078e0000 */
[----:B------:R-:W-:-:S07]  /*2c840*/  IMAD.MOV.U32 R35, RZ, RZ, R14 ;  /* 0x000000ffff237224 */ /* 0x000fce00078e000e */
[----:B------:R-:W-:Y:S05]  /*2c850*/  WARPSYNC.COLLECTIVE R15, `(.L_x_2742) ;  /* 0x000000000f087348 */ /* 0x000fea0003c00000 */
[----:B------:R0:W1:Y:S02]  /*2c860*/  SHFL.IDX P6, R14, R13, R12, R11 ;  /* 0x0000000c0d0e7389 */ /* 0x00006400000c000b */
[----:B01----:R-:W-:Y:S01]  /*2c870*/  ENDCOLLECTIVE ;  /* 0x000000000000791b */ /* 0x003fe20003800000 */
.L_x_2742:
        /* <DEDUP_REMOVED lines=8> */
.L_x_2743:
[----:B------:R-:W-:Y:S02]  /*2c900*/  IMAD.MOV.U32 R13, RZ, RZ, R41 ;  /* 0x000000ffff0d7224 */ /* 0x000fe400078e0029 */
[----:B------:R-:W-:Y:S02]  /*2c910*/  IMAD.MOV.U32 R12, RZ, RZ, R0 ;  /* 0x000000ffff0c7224 */ /* 0x000fe400078e0000 */
[----:B------:R-:W-:-:S07]  /*2c920*/  IMAD.MOV.U32 R39, RZ, RZ, R14 ;  /* 0x000000ffff277224 */ /* 0x000fce00078e000e */
[----:B------:R-:W-:Y:S05]  /*2c930*/  WARPSYNC.COLLECTIVE R15, `(.L_x_2744) ;  /* 0x000000000f087348 */ /* 0x000fea0003c00000 */
[----:B------:R0:W1:Y:S02]  /*2c940*/  SHFL.IDX P6, R14, R13, R12, R11 ;  /* 0x0000000c0d0e7389 */ /* 0x00006400000c000b */
[----:B01----:R-:W-:Y:S01]  /*2c950*/  ENDCOLLECTIVE ;  /* 0x000000000000791b */ /* 0x003fe20003800000 */
.L_x_2744:
        /* <DEDUP_REMOVED lines=8> */
.L_x_2745:
[----:B------:R-:W-:Y:S02]  /*2c9e0*/  IMAD.MOV.U32 R13, RZ, RZ, R45 ;  /* 0x000000ffff0d7224 */ /* 0x000fe400078e002d */
[----:B------:R-:W-:Y:S02]  /*2c9f0*/  IMAD.MOV.U32 R12, RZ, RZ, R0 ;  /* 0x000000ffff0c7224 */ /* 0x000fe400078e0000 */
[----:B------:R-:W-:-:S07]  /*2ca00*/  IMAD.MOV.U32 R43, RZ, RZ, R14 ;  /* 0x000000ffff2b7224 */ /* 0x000fce00078e000e */
[----:B------:R-:W-:Y:S05]  /*2ca10*/  WARPSYNC.COLLECTIVE R15, `(.L_x_2746) ;  /* 0x000000000f087348 */ /* 0x000fea0003c00000 */
[----:B------:R0:W1:Y:S02]  /*2ca20*/  SHFL.IDX P6, R14, R13, R12, R11 ;  /* 0x0000000c0d0e7389 */ /* 0x00006400000c000b */
[----:B01----:R-:W-:Y:S01]  /*2ca30*/  ENDCOLLECTIVE ;  /* 0x000000000000791b */ /* 0x003fe20003800000 */
.L_x_2746:
[----:B------:R-:W-:Y:S02]  /*2ca40*/  SEL R40, R42, R43, P0 ;  /* 0x0000002b2a287207 */ /* 0x000fe40000000000 */
[----:B------:R-:W-:Y:S01]  /*2ca50*/  SEL R42, R43, R42, P0 ;  /* 0x0000002a2b2a7207 */ /* 0x000fe20000000000 */
[----:B------:R-:W-:Y:S01]  /*2ca60*/  IMAD.MOV.U32 R13, RZ, RZ, R49 ;  /* 0x000000ffff0d7224 */ /* 0x000fe200078e0031 */
[----:B------:R-:W-:Y:S01]  /*2ca70*/  MOV R12, R2 ;  /* 0x00000002000c7202 */ /* 0x000fe20000000f00 */
[----:B------:R-:W-:Y:S02]  /*2ca80*/  IMAD.MOV.U32 R49, RZ, RZ, RZ ;  /* 0x000000ffff317224 */ /* 0x000fe400078e00ff */
[----:B------:R-:W-:-:S07]  /*2ca90*/  IMAD.MOV.U32 R45, RZ, RZ, R14 ;  /* 0x000000ffff2d7224 */ /* 0x000fce00078e000e */
[----:B------:R-:W-:Y:S05]  /*2caa0*/  WARPSYNC.COLLECTIVE R15, `(.L_x_2747) ;  /* 0x000000000f087348 */ /* 0x000fea0003c00000 */
[----:B------:R0:W1:Y:S02]  /*2cab0*/  SHFL.IDX P6, R14, R13, R12, R11 ;  /* 0x0000000c0d0e7389 */ /* 0x00006400000c000b */
[----:B01----:R-:W-:Y:S01]  /*2cac0*/  ENDCOLLECTIVE ;  /* 0x000000000000791b */ /* 0x003fe20003800000 */
.L_x_2747:
[----:B------:R-:W-:Y:S02]  /*2cad0*/  IMAD.MOV.U32 R13, RZ, RZ, R51 ;  /* 0x000000ffff0d7224 */ /* 0x000fe400078e0033 */
[----:B------:R-:W-:Y:S02]  /*2cae0*/  IMAD.MOV.U32 R12, RZ, RZ, R0 ;  /* 0x000000ffff0c7224 */ /* 0x000fe400078e0000 */
[----:B------:R-:W-:-:S07]  /*2caf0*/  IMAD.MOV.U32 R44, RZ, RZ, R14 ;  /* 0x000000ffff2c7224 */ /* 0x000fce00078e000e */
[----:B------:R-:W-:Y:S05]  /*2cb00*/  WARPSYNC.COLLECTIVE R15, `(.L_x_2748) ;  /* 0x000000000f087348 */ /* 0x000fea0003c00000 */
[----:B------:R0:W1:Y:S02]  /*2cb10*/  SHFL.IDX P6, R14, R13, R12, R11 ;  /* 0x0000000c0d0e7389 */ /* 0x00006400000c000b */
[----:B01----:R-:W-:Y:S01]  /*2cb20*/  ENDCOLLECTIVE ;  /* 0x000000000000791b */ /* 0x003fe20003800000 */
.L_x_2748:
        /* <DEDUP_REMOVED lines=8> */
.L_x_2749:
[----:B------:R-:W-:Y:S02]  /*2cbb0*/  IMAD.MOV.U32 R13, RZ, RZ, R55 ;  /* 0x000000ffff0d7224 */ /* 0x000fe400078e0037 */
[----:B------:R-:W-:Y:S02]  /*2cbc0*/  IMAD.MOV.U32 R12, RZ, RZ, R0 ;  /* 0x000000ffff0c7224 */ /* 0x000fe400078e0000 */
[----:B------:R-:W-:-:S07]  /*2cbd0*/  IMAD.MOV.U32 R48, RZ, RZ, R14 ;  /* 0x000000ffff307224 */ /* 0x000fce00078e000e */
[----:B------:R-:W-:Y:S05]  /*2cbe0*/  WARPSYNC.COLLECTIVE R15, `(.L_x_2750) ;  /* 0x000000000f087348 */ /* 0x000fea0003c00000 */
[----:B------:R0:W1:Y:S02]  /*2cbf0*/  SHFL.IDX P6, R14, R13, R12, R11 ;  /* 0x0000000c0d0e7389 */ /* 0x00006400000c000b */
[----:B01----:R-:W-:Y:S01]  /*2cc00*/  ENDCOLLECTIVE ;  /* 0x000000000000791b */ /* 0x003fe20003800000 */
.L_x_2750:
[----:B------:R-:W-:Y:S01]  /*2cc10*/  IMAD.MOV.U32 R13, RZ, RZ, R57 ;  /* 0x000000ffff0d7224 */ /* 0x000fe200078e0039 */
[----:B------:R-:W-:Y:S01]  /*2cc20*/  MOV R12, R2 ;  /* 0x00000002000c7202 */ /* 0x000fe20000000f00 */
[----:B------:R-:W-:-:S07]  /*2cc30*/  IMAD.MOV.U32 R55, RZ, RZ, R14 ;  /* 0x000000ffff377224 */ /* 0x000fce00078e000e */
[----:B------:R-:W-:Y:S05]  /*2cc40*/  WARPSYNC.COLLECTIVE R15, `(.L_x_2751) ;  /* 0x000000000f087348 */ /* 0x000fea0003c00000 */
[----:B------:R0:W1:Y:S02]  /*2cc50*/  SHFL.IDX P6, R14, R13, R12, R11 ;  /* 0x0000000c0d0e7389 */ /* 0x00006400000c000b */
[----:B01----:R-:W-:Y:S01]  /*2cc60*/  ENDCOLLECTIVE ;  /* 0x000000000000791b */ /* 0x003fe20003800000 */
.L_x_2751:
[----:B------:R-:W-:Y:S02]  /*2cc70*/  IMAD.MOV.U32 R13, RZ, RZ, R59 ;  /* 0x000000ffff0d7224 */ /* 0x000fe400078e003b */
[----:B------:R-:W-:Y:S02]  /*2cc80*/  IMAD.MOV.U32 R12, RZ, RZ, R0 ;  /* 0x000000ffff0c7224 */ /* 0x000fe400078e0000 */
[----:B------:R-:W-:-:S07]  /*2cc90*/  IMAD.MOV.U32 R50, RZ, RZ, R14 ;  /* 0x000000ffff327224 */ /* 0x000fce00078e000e */
[----:B------:R-:W-:Y:S05]  /*2cca0*/  WARPSYNC.COLLECTIVE R15, `(.L_x_2752) ;  /* 0x000000000f087348 */ /* 0x000fea0003c00000 */
[----:B------:R0:W1:Y:S02]  /*2ccb0*/  SHFL.IDX P6, R14, R13, R12, R11 ;  /* 0x0000000c0d0e7389 */ /* 0x00006400000c000b */
[----:B01----:R-:W-:Y:S01]  /*2ccc0*/  ENDCOLLECTIVE ;  /* 0x000000000000791b */ /* 0x003fe20003800000 */
.L_x_2752:
[----:B------:R-:W-:Y:S01]  /*2ccd0*/  IMAD.MOV.U32 R13, RZ, RZ, R61 ;  /* 0x000000ffff0d7224 */ /* 0x000fe200078e003d */
[----:B------:R-:W-:Y:S01]  /*2cce0*/  MOV R12, R2 ;  /* 0x00000002000c7202 */ /* 0x000fe20000000f00 */
[----:B------:R-:W-:-:S07]  /*2ccf0*/  IMAD.MOV.U32 R59, RZ, RZ, R14 ;  /* 0x000000ffff3b7224 */ /* 0x000fce00078e000e */
[----:B------:R-:W-:Y:S05]  /*2cd00*/  WARPSYNC.COLLECTIVE R15, `(.L_x_2753) ;  /* 0x000000000f087348 */ /* 0x000fea0003c00000 */
[----:B------:R0:W1:Y:S02]  /*2cd10*/  SHFL.IDX P6, R14, R13, R12, R11 ;  /* 0x0000000c0d0e7389 */ /* 0x00006400000c000b */
[----:B01----:R-:W-:Y:S01]  /*2cd20*/  ENDCOLLECTIVE ;  /* 0x000000000000791b */ /* 0x003fe20003800000 */
.L_x_2753:
[----:B------:R-:W-:Y:S02]  /*2cd30*/  IMAD.MOV.U32 R13, RZ, RZ, R63 ;  /* 0x000000ffff0d7224 */ /* 0x000fe400078e003f */
[----:B------:R-:W-:Y:S02]  /*2cd40*/  IMAD.MOV.U32 R12, RZ, RZ, R0 ;  /* 0x000000ffff0c7224 */ /* 0x000fe400078e0000 */
[----:B------:R-:W-:-:S07]  /*2cd50*/  IMAD.MOV.U32 R52, RZ, RZ, R14 ;  /* 0x000000ffff347224 */ /* 0x000fce00078e000e */
[----:B------:R-:W-:Y:S05]  /*2cd60*/  WARPSYNC.COLLECTIVE R15, `(.L_x_2754) ;  /* 0x000000000f087348 */ /* 0x000fea0003c00000 */
[----:B------:R0:W1:Y:S02]  /*2cd70*/  SHFL.IDX P6, R14, R13, R12, R11 ;  /* 0x0000000c0d0e7389 */ /* 0x00006400000c000b */
[----:B01----:R-:W-:Y:S01]  /*2cd80*/  ENDCOLLECTIVE ;  /* 0x000000000000791b */ /* 0x003fe20003800000 */
.L_x_2754:
        /* <DEDUP_REMOVED lines=8> */
.L_x_2755:
[----:B------:R-:W-:Y:S02]  /*2ce10*/  IMAD.MOV.U32 R13, RZ, RZ, R67 ;  /* 0x000000ffff0d7224 */ /* 0x000fe400078e0043 */
[----:B------:R-:W-:Y:S02]  /*2ce20*/  IMAD.MOV.U32 R12, RZ, RZ, R0 ;  /* 0x000000ffff0c7224 */ /* 0x000fe400078e0000 */
[----:B------:R-:W-:-:S07]  /*2ce30*/  IMAD.MOV.U32 R54, RZ, RZ, R14 ;  /* 0x000000ffff367224 */ /* 0x000fce00078e000e */
[----:B------:R-:W-:Y:S05]  /*2ce40*/  WARPSYNC.COLLECTIVE R15, `(.L_x_2756) ;  /* 0x000000000f087348 */ /* 0x000fea0003c00000 */
[----:B------:R0:W1:Y:S02]  /*2ce50*/  SHFL.IDX P6, R14, R13, R12, R11 ;  /* 0x0000000c0d0e7389 */ /* 0x00006400000c000b */
[----:B01----:R-:W-:Y:S01]  /*2ce60*/  ENDCOLLECTIVE ;  /* 0x000000000000791b */ /* 0x003fe20003800000 */
.L_x_2756:
        /* <DEDUP_REMOVED lines=8> */
.L_x_2757:
[----:B------:R-:W-:Y:S02]  /*2cef0*/  IMAD.MOV.U32 R13, RZ, RZ, R71 ;  /* 0x000000ffff0d7224 */ /* 0x000fe400078e0047 */
[----:B------:R-:W-:Y:S02]  /*2cf00*/  IMAD.MOV.U32 R12, RZ, RZ, R0 ;  /* 0x000000ffff0c7224 */ /* 0x000fe400078e0000 */
[----:B------:R-:W-:-:S07]  /*2cf10*/  IMAD.MOV.U32 R56, RZ, RZ, R14 ;  /* 0x000000ffff387224 */ /* 0x000fce00078e000e */
[----:B------:R-:W-:Y:S05]  /*2cf20*/  WARPSYNC.COLLECTIVE R15, `(.L_x_2758) ;  /* 0x000000000f087348 */ /* 0x000fea0003c00000 */
[----:B------:R0:W1:Y:S02]  /*2cf30*/  SHFL.IDX P6, R14, R13, R12, R11 ;  /* 0x0000000c0d0e7389 */ /* 0x00006400000c000b */
[----:B01----:R-:W-:Y:S01]  /*2cf40*/  ENDCOLLECTIVE ;  /* 0x000000000000791b */ /* 0x003fe20003800000 */
.L_x_2758:
        /* <DEDUP_REMOVED lines=8> */
.L_x_2759:
[----:B------:R-:W-:Y:S02]  /*2cfd0*/  IMAD.MOV.U32 R13, RZ, RZ, R75 ;  /* 0x000000ffff0d7224 */ /* 0x000fe400078e004b */
[----:B------:R-:W-:Y:S02]  /*2cfe0*/  IMAD.MOV.U32 R12, RZ, RZ, R0 ;  /* 0x000000ffff0c7224 */ /* 0x000fe400078e0000 */
[----:B------:R-:W-:-:S07]  /*2cff0*/  IMAD.MOV.U32 R58, RZ, RZ, R14 ;  /* 0x000000ffff3a7224 */ /* 0x000fce00078e000e */
[----:B------:R-:W-:Y:S05]  /*2d000*/  WARPSYNC.COLLECTIVE R15, `(.L_x_2760) ;  /* 0x000000000f087348 */ /* 0x000fea0003c00000 */
[----:B------:R0:W1:Y:S02]  /*2d010*/  SHFL.IDX P6, R14, R13, R12, R11 ;  /* 0x0000000c0d0e7389 */ /* 0x00006400000c000b */
[----:B01----:R-:W-:Y:S01]  /*2d020*/  ENDCOLLECTIVE ;  /* 0x000000000000791b */ /* 0x003fe20003800000 */
.L_x_2760:
        /* <DEDUP_REMOVED lines=8> */
.L_x_2761:
        /* <DEDUP_REMOVED lines=8> */
.L_x_2564:
[----:B------:R-:W-:Y:S01]  /*2d130*/  IMAD.MOV.U32 R13, RZ, RZ, R3 ;  /* 0x000000ffff0d7224 */ /* 0x000fe200078e0003 */
[----:B------:R-:W-:Y:S01]  /*2d140*/  MOV R15, 0xffffffff ;  /* 0xffffffff000f7802 */ /* 0x000fe20000000f00 */
[----:B------:R-:W-:Y:S02]  /*2d150*/  IMAD.MOV.U32 R12, RZ, RZ, RZ ;  /* 0x000000ffff0c7224 */ /* 0x000fe400078e00ff */
[----:B------:R-:W-:-:S07]  /*2d160*/  IMAD.MOV.U32 R11, RZ, RZ, 0x181f ;  /* 0x0000181fff0b7424 */ /* 0x000fce00078e00ff */
[----:B01----:R-:W-:Y:S05]  /*2d170*/  WARPSYNC.COLLECTIVE R15, `(.L_x_2763) ;  /* 0x000000000f087348 */ /* 0x003fea0003c00000 */
[----:B------:R2:W3:Y:S02]  /*2d180*/  SHFL.IDX P6, R14, R13, R12, R11 ;  /* 0x0000000c0d0e7389 */ /* 0x0004e400000c000b */
[----:B0123--:R-:W-:Y:S01]  /*2d190*/  ENDCOLLECTIVE ;  /* 0x000000000000791b */ /* 0x00ffe20003800000 */
.L_x_2763:
[----:B------:R-:W-:Y:S02]  /*2d1a0*/  IMAD.MOV.U32 R13, RZ, RZ, R2 ;  /* 0x000000ffff0d7224 */ /* 0x000fe400078e0002 */
[----:B------:R-:W-:-:S07]  /*2d1b0*/  IMAD.MOV.U32 R0, RZ, RZ, R14 ;  /* 0x000000ffff007224 */ /* 0x000fce00078e000e */
[----:B------:R-:W-:Y:S05]  /*2d1c0*/  WARPSYNC.COLLECTIVE R15, `(.L_x_2764) ;  /* 0x000000000f087348 */ /* 0x000fea0003c00000 */
[----:B------:R0:W1:Y:S02]  /*2d1d0*/  SHFL.IDX P6, R14, R13, R12, R11 ;  /* 0x0000000c0d0e7389 */ /* 0x00006400000c000b */
[----:B01----:R-:W-:Y:S01]  /*2d1e0*/  ENDCOLLECTIVE ;  /* 0x000000000000791b */ /* 0x003fe20003800000 */
.L_x_2764:
[----:B------:R-:W-:Y:S05]  /*2d1f0*/  BRA `(.L_x_2765) ;  /* 0xffffff7000fc7947 */ /* 0x000fea000383ffff */
.L_x_2567:
        /* <DEDUP_REMOVED lines=8> */
.L_x_2767:
[----:B------:R-:W-:Y:S05]  /*2d280*/  BSYNC B1 ;  /* 0x0000000000017941 */ /* 0x000fea0003800000 */
.L_x_2766:
        /* <DEDUP_REMOVED lines=8> */
.L_x_2768:
[----:B------:R-:W-:Y:S05]  /*2d310*/  BRA `(.L_x_2769) ;  /* 0xffffff7400087947 */ /* 0x000fea000383ffff */
.L_x_2570:
[----:B------:R-:W-:Y:S01]  /*2d320*/  BSSY B1, `(.L_x_2770) ;  /* 0x0000008000017945 */ /* 0x000fe20003800000 */
[----:B------:R-:W-:Y:S01]  /*2d330*/  MOV R13, R3 ;  /* 0x00000003000d7202 */ /* 0x000fe20000000f00 */
[----:B------:R-:W-:Y:S02]  /*2d340*/  IMAD.MOV.U32 R12, RZ, RZ, 0x2 ;  /* 0x00000002ff0c7424 */ /* 0x000fe400078e00ff */
[----:B------:R-:W-:Y:S02]  /*2d350*/  IMAD.MOV.U32 R11, RZ, RZ, 0x181f ;  /* 0x0000181fff0b7424 */ /* 0x000fe400078e00ff */
[----:B0-----:R-:W-:-:S07]  /*2d360*/  IMAD.MOV.U32 R15, RZ, RZ, -0x1 ;  /* 0xffffffffff0f7424 */ /* 0x001fce00078e00ff */
[----:B-1234-:R-:W-:Y:S05]  /*2d370*/  WARPSYNC.COLLECTIVE R15, `(.L_x_2771) ;  /* 0x000000000f087348 */ /* 0x01efea0003c00000 */
[----:B----4-:R0:W4:Y:S02]  /*2d380*/  SHFL.IDX P6, R14, R13, R12, R11 ;  /* 0x0000000c0d0e7389 */ /* 0x01012400000c000b */
[----:B01234-:R-:W-:Y:S01]  /*2d390*/  ENDCOLLECTIVE ;  /* 0x000000000000791b */ /* 0x01ffe20003800000 */
.L_x_2771:
[----:B------:R-:W-:Y:S05]  /*2d3a0*/  BSYNC B1 ;  /* 0x0000000000017941 */ /* 0x000fea0003800000 */
.L_x_2770:
        /* <DEDUP_REMOVED lines=8> */
.L_x_2772:
[----:B------:R-:W-:Y:S05]  /*2d430*/  BRA `(.L_x_2773) ;  /* 0xffffff7400107947 */ /* 0x000fea000383ffff */
.L_x_2573:
[----:B------:R-:W-:Y:S01]  /*2d440*/  BSSY B1, `(.L_x_2774) ;  /* 0x0000008000017945 */ /* 0x000fe20003800000 */
[----:B------:R-:W-:Y:S01]  /*2d450*/  IMAD.MOV.U32 R13, RZ, RZ, R3 ;  /* 0x000000ffff0d7224 */ /* 0x000fe200078e0003 */
[----:B0-----:R-:W-:Y:S01]  /*2d460*/  MOV R15, 0xffffffff ;  /* 0xffffffff000f7802 */ /* 0x001fe20000000f00 */
[----:B------:R-:W-:Y:S02]  /*2d470*/  IMAD.MOV.U32 R12, RZ, RZ, 0x3 ;  /* 0x00000003ff0c7424 */ /* 0x000fe400078e00ff */
[----:B------:R-:W-:-:S07]  /*2d480*/  IMAD.MOV.U32 R11, RZ, RZ, 0x181f ;  /* 0x0000181fff0b7424 */ /* 0x000fce00078e00ff */
[----:B-1234-:R-:W-:Y:S05]  /*2d490*/  WARPSYNC.COLLECTIVE R15, `(.L_x_2775) ;  /* 0x000000000f087348 */ /* 0x01efea0003c00000 */
[----:B------:R0:W0:Y:S02]  /*2d4a0*/  SHFL.IDX P6, R14, R13, R12, R11 ;  /* 0x0000000c0d0e7389 */ /* 0x00002400000c000b */
[----:B01234-:R-:W-:Y:S01]  /*2d4b0*/  ENDCOLLECTIVE ;  /* 0x000000000000791b */ /* 0x01ffe20003800000 */
.L_x_2775:
[----:B------:R-:W-:Y:S05]  /*2d4c0*/  BSYNC B1 ;  /* 0x0000000000017941 */ /* 0x000fea0003800000 */
.L_x_2774:
        /* <DEDUP_REMOVED lines=8> */
.L_x_2776:
[----:B------:R-:W-:Y:S05]  /*2d550*/  BRA `(.L_x_2777) ;  /* 0xffffff7400187947 */ /* 0x000fea000383ffff */
.L_x_2590:
[----:B------:R-:W2:Y:S01]  /*2d560*/  S2R R9, SR_TID.X ;  /* 0x0000000000097919 */ /* 0x000ea20000002100 */
[----:B------:R-:W-:Y:S01]  /*2d570*/  BSSY B1, `(.L_x_2778) ;  /* 0x000000a000017945 */ /* 0x000fe20003800000 */
[----:B------:R-:W-:Y:S02]  /*2d580*/  IMAD.MOV.U32 R12, RZ, RZ, RZ ;  /* 0x000000ffff0c7224 */ /* 0x000fe400078e00ff */
[----:B-1----:R-:W-:Y:S02]  /*2d590*/  IMAD.MOV.U32 R11, RZ, RZ, 0x1f ;  /* 0x0000001fff0b7424 */ /* 0x002fe400078e00ff */
[----:B------:R-:W-:Y:S01]  /*2d5a0*/  IMAD.MOV.U32 R15, RZ, RZ, -0x1 ;  /* 0xffffffffff0f7424 */ /* 0x000fe200078e00ff */
[----:B--2---:R-:W-:-:S04]  /*2d5b0*/  SHF.R.U32.HI R9, RZ, 0x5, R9 ;  /* 0x00000005ff097819 */ /* 0x004fc80000011609 */
[----:B------:R-:W-:-:S04]  /*2d5c0*/  LOP3.LUT R9, R9, 0x3, RZ, 0xc0, !PT ;  /* 0x0000000309097812 */ /* 0x000fc800078ec0ff */
[----:B------:R-:W-:-:S07]  /*2d5d0*/  MOV R13, R9 ;  /* 0x00000009000d7202 */ /* 0x000fce0000000f00 */
[----:B0-----:R-:W-:Y:S05]  /*2d5e0*/  WARPSYNC.COLLECTIVE R15, `(.L_x_2779) ;  /* 0x000000000f087348 */ /* 0x001fea0003c00000 */
[----:B0-----:R0:W1:Y:S02]  /*2d5f0*/  SHFL.IDX P6, R14, R13, R12, R11 ;  /* 0x0000000c0d0e7389 */ /* 0x00106400000c000b */
[----:B01----:R-:W-:Y:S01]  /*2d600*/  ENDCOLLECTIVE ;  /* 0x000000000000791b */ /* 0x003fe20003800000 */
.L_x_2779:
[----:B------:R-:W-:Y:S05]  /*2d610*/  BSYNC B1 ;  /* 0x0000000000017941 */ /* 0x000fea0003800000 */
.L_x_2778:
[----:B------:R-:W-:Y:S05]  /*2d620*/  BRA `(.L_x_2780) ;  /* 0xffffff8800ec7947 */ /* 0x000fea000383ffff */
.L_x_2592:
[----:B------:R-:W-:Y:S01]  /*2d630*/  BSSY B1, `(.L_x_2781) ;  /* 0x0000006000017945 */ /* 0x000fe20003800000 */
[----:B------:R-:W-:-:S07]  /*2d640*/  IMAD.MOV.U32 R15, RZ, RZ, -0x1 ;  /* 0xffffffffff0f7424 */ /* 0x000fce00078e00ff */
[----:B01----:R-:W-:Y:S05]  /*2d650*/  WARPSYNC.COLLECTIVE R15, `(.L_x_2782) ;  /* 0x000000000f0c7348 */ /* 0x003fea0003c00000 */
[----:B------:R-:W-:Y:S02]  /*2d660*/  ELECT P6, UR62, PT ;  /* 0x00000000003e782f */ /* 0x000fe400038c0000 */
[----:B------:R-:W-:Y:S01]  /*2d670*/  MOV R14, UR62 ;  /* 0x0000003e000e7c02 */ /* 0x000fe20008000f00 */
[----:B01----:R-:W-:Y:S10]  /*2d680*/  ENDCOLLECTIVE ;  /* 0x000000000000791b */ /* 0x003ff40003800000 */
.L_x_2782:
[----:B------:R-:W-:Y:S05]  /*2d690*/  BSYNC B1 ;  /* 0x0000000000017941 */ /* 0x000fea0003800000 */
.L_x_2781:
[----:B------:R-:W-:Y:S05]  /*2d6a0*/  BRA `(.L_x_2591) ;  /* 0xffffff8800e47947 */ /* 0x000fea000383ffff */
.L_x_2594:
[----:B0-----:R-:W2:Y:S02]  /*2d6b0*/  LDL R5, [R1+0x4] ;  /* 0x0000040001057983 */ /* 0x001ea40000100800 */
[----:B--2---:R0:W2:Y:S02]  /*2d6c0*/  SYNCS.PHASECHK.TRANS64.TRYWAIT P0, [R5+URZ+0x29820], R4 ;  /* 0x02982004050075a7 */ /* 0x0040a4000800017f */
[----:B--2---:R-:W-:Y:S05]  /*2d6d0*/  @!P0 NANOSLEEP.SYNCS 0x989680 ;  /* 0x009896800000895d */ /* 0x004fea0003900000 */
[----:B------:R-:W2:Y:S02]  /*2d6e0*/  @!P0 SYNCS.PHASECHK.TRANS64 P0, [R5+URZ+0x29820], R4 ;  /* 0x02982004050085a7 */ /* 0x000ea4000800007f */
[----:B--2---:R-:W-:Y:S05]  /*2d6f0*/  @!P0 BRA `(.L_x_2594) ;  /* 0xfffffffc00ec8947 */ /* 0x004fea000383ffff */
[----:B------:R-:W-:Y:S05]  /*2d700*/  BRA `(.L_x_2783) ;  /* 0xffffff8800f47947 */ /* 0x000fea000383ffff */
.L_x_2598:
[----:B0-----:R0:W2:Y:S02]  /*2d710*/  SYNCS.PHASECHK.TRANS64.TRYWAIT P0, [R7+URZ+0x298a0], R10 ;  /* 0x0298a00a070075a7 */ /* 0x0010a4000800017f */
[----:B--2---:R-:W-:Y:S05]  /*2d720*/  @!P0 NANOSLEEP.SYNCS 0x989680 ;  /* 0x009896800000895d */ /* 0x004fea0003900000 */
[----:B------:R-:W2:Y:S02]  /*2d730*/  @!P0 SYNCS.PHASECHK.TRANS64 P0, [R7+URZ+0x298a0], R10 ;  /* 0x0298a00a070085a7 */ /* 0x000ea4000800007f */
[----:B--2---:R-:W-:Y:S05]  /*2d740*/  @!P0 BRA `(.L_x_2598) ;  /* 0xfffffffc00f08947 */ /* 0x004fea000383ffff */
[----:B------:R-:W-:Y:S05]  /*2d750*/  BRA `(.L_x_2784) ;  /* 0xffffff8c001c7947 */ /* 0x000fea000383ffff */
.L_x_2605:
[----:B-1----:R1:W2:Y:S02]  /*2d760*/  SYNCS.PHASECHK.TRANS64.TRYWAIT P0, [R7+URZ+0x298c0], R10 ;  /* 0x0298c00a070075a7 */ /* 0x0022a4000800017f */
[----:B--2---:R-:W-:Y:S05]  /*2d770*/  @!P0 NANOSLEEP.SYNCS 0x989680 ;  /* 0x009896800000895d */ /* 0x004fea0003900000 */
[----:B------:R-:W2:Y:S02]  /*2d780*/  @!P0 SYNCS.PHASECHK.TRANS64 P0, [R7+URZ+0x298c0], R10 ;  /* 0x0298c00a070085a7 */ /* 0x000ea4000800007f */
[----:B--2---:R-:W-:Y:S05]  /*2d790*/  @!P0 BRA `(.L_x_2605) ;  /* 0xfffffffc00f08947 */ /* 0x004fea000383ffff */
[----:B------:R-:W-:Y:S05]  /*2d7a0*/  BRA `(.L_x_2785) ;  /* 0xffffff9000187947 */ /* 0x000fea000383ffff */
.L_x_2612:
[----:B0-----:R0:W2:Y:S02]  /*2d7b0*/  SYNCS.PHASECHK.TRANS64.TRYWAIT P1, [R8+URZ+0x298a0], R7 ;  /* 0x0298a007080075a7 */ /* 0x0010a4000802017f */
[----:B--2---:R-:W-:Y:S05]  /*2d7c0*/  @!P1 NANOSLEEP.SYNCS 0x989680 ;  /* 0x009896800000995d */ /* 0x004fea0003900000 */
[----:B------:R-:W2:Y:S02]  /*2d7d0*/  @!P1 SYNCS.PHASECHK.TRANS64 P1, [R8+URZ+0x298a0], R7 ;  /* 0x0298a007080095a7 */ /* 0x000ea4000802007f */
[----:B--2---:R-:W-:Y:S05]  /*2d7e0*/  @!P1 BRA `(.L_x_2612) ;  /* 0xfffffffc00f09947 */ /* 0x004fea000383ffff */
[----:B------:R-:W-:Y:S05]  /*2d7f0*/  BRA `(.L_x_2786) ;  /* 0xffffff9000fc7947 */ /* 0x000fea000383ffff */
.L_x_2619:
[----:B-1----:R1:W2:Y:S02]  /*2d800*/  SYNCS.PHASECHK.TRANS64.TRYWAIT P1, [R8+URZ+0x298c0], R7 ;  /* 0x0298c007080075a7 */ /* 0x0022a4000802017f */
[----:B--2---:R-:W-:Y:S05]  /*2d810*/  @!P1 NANOSLEEP.SYNCS 0x989680 ;  /* 0x009896800000995d */ /* 0x004fea0003900000 */
[----:B------:R-:W2:Y:S02]  /*2d820*/  @!P1 SYNCS.PHASECHK.TRANS64 P1, [R8+URZ+0x298c0], R7 ;  /* 0x0298c007080095a7 */ /* 0x000ea4000802007f */
[----:B--2---:R-:W-:Y:S05]  /*2d830*/  @!P1 BRA `(.L_x_2619) ;  /* 0xfffffffc00f09947 */ /* 0x004fea000383ffff */
[----:B------:R-:W-:Y:S05]  /*2d840*/  BRA `(.L_x_2787) ;  /* 0xffffff9400f47947 */ /* 0x000fea000383ffff */
.L_x_2634:
[----:B------:R-:W2:Y:S01]  /*2d850*/  S2R R4, SR_TID.X ;  /* 0x0000000000047919 */ /* 0x000ea20000002100 */
[----:B------:R-:W-:Y:S01]  /*2d860*/  BSSY B0, `(.L_x_2788) ;  /* 0x000000a000007945 */ /* 0x000fe20003800000 */
[----:B------:R-:W-:Y:S01]  /*2d870*/  MOV R12, RZ ;  /* 0x000000ff000c7202 */ /* 0x000fe20000000f00 */
[----:B-1----:R-:W-:Y:S02]  /*2d880*/  IMAD.MOV.U32 R11, RZ, RZ, 0x1f ;  /* 0x0000001fff0b7424 */ /* 0x002fe400078e00ff */
[----:B------:R-:W-:Y:S01]  /*2d890*/  IMAD.MOV.U32 R15, RZ, RZ, -0x1 ;  /* 0xffffffffff0f7424 */ /* 0x000fe200078e00ff */
[----:B--2---:R-:W-:-:S04]  /*2d8a0*/  SHF.R.U32.HI R4, RZ, 0x5, R4 ;  /* 0x00000005ff047819 */ /* 0x004fc80000011604 */
[----:B------:R-:W-:-:S05]  /*2d8b0*/  LOP3.LUT R4, R4, 0x3, RZ, 0xc0, !PT ;  /* 0x0000000304047812 */ /* 0x000fca00078ec0ff */
[----:B------:R-:W-:-:S07]  /*2d8c0*/  IMAD.MOV.U32 R13, RZ, RZ, R4 ;  /* 0x000000ffff0d7224 */ /* 0x000fce00078e0004 */
[----:B0--3--:R-:W-:Y:S05]  /*2d8d0*/  WARPSYNC.COLLECTIVE R15, `(.L_x_2789) ;  /* 0x000000000f087348 */ /* 0x009fea0003c00000 */
[----:B0-----:R0:W1:Y:S02]  /*2d8e0*/  SHFL.IDX P6, R14, R13, R12, R11 ;  /* 0x0000000c0d0e7389 */ /* 0x00106400000c000b */
[----:B01-3--:R-:W-:Y:S01]  /*2d8f0*/  ENDCOLLECTIVE ;  /* 0x000000000000791b */ /* 0x00bfe20003800000 */
.L_x_2789:
[----:B------:R-:W-:Y:S05]  /*2d900*/  BSYNC B0 ;  /* 0x0000000000007941 */ /* 0x000fea0003800000 */
.L_x_2788:
[----:B------:R-:W-:Y:S05]  /*2d910*/  BRA `(.L_x_2790) ;  /* 0xffffffa000d07947 */ /* 0x000fea000383ffff */
.L_x_2636:
[----:B------:R-:W-:Y:S01]  /*2d920*/  BSSY B0, `(.L_x_2791) ;  /* 0x0000006000007945 */ /* 0x000fe20003800000 */
[----:B------:R-:W-:-:S07]  /*2d930*/  IMAD.MOV.U32 R15, RZ, RZ, -0x1 ;  /* 0xffffffffff0f7424 */ /* 0x000fce00078e00ff */
[----:B01-3--:R-:W-:Y:S05]  /*2d940*/  WARPSYNC.COLLECTIVE R15, `(.L_x_2792) ;  /* 0x000000000f0c7348 */ /* 0x00bfea0003c00000 */
[----:B------:R-:W-:Y:S02]  /*2d950*/  ELECT P6, UR62, PT ;  /* 0x00000000003e782f */ /* 0x000fe400038c0000 */
[----:B------:R-:W-:Y:S01]  /*2d960*/  MOV R14, UR62 ;  /* 0x0000003e000e7c02 */ /* 0x000fe20008000f00 */
[----:B01-3--:R-:W-:Y:S10]  /*2d970*/  ENDCOLLECTIVE ;  /* 0x000000000000791b */ /* 0x00bff40003800000 */
.L_x_2792:
[----:B------:R-:W-:Y:S05]  /*2d980*/  BSYNC B0 ;  /* 0x0000000000007941 */ /* 0x000fea0003800000 */
.L_x_2791:
[----:B------:R-:W-:Y:S05]  /*2d990*/  BRA `(.L_x_2793) ;  /* 0xffffffa000dc7947 */ /* 0x000fea000383ffff */
.L_x_2638:
[----:B0-----:R0:W2:Y:S02]  /*2d9a0*/  SYNCS.PHASECHK.TRANS64.TRYWAIT P0, [R2+URZ+0x29880], R3 ;  /* 0x02988003020075a7 */ /* 0x0010a4000800017f */
[----:B--2---:R-:W-:Y:S05]  /*2d9b0*/  @!P0 NANOSLEEP.SYNCS 0x989680 ;  /* 0x009896800000895d */ /* 0x004fea0003900000 */
[----:B------:R-:W2:Y:S02]  /*2d9c0*/  @!P0 SYNCS.PHASECHK.TRANS64 P0, [R2+URZ+0x29880], R3 ;  /* 0x02988003020085a7 */ /* 0x000ea4000800007f */
[----:B--2---:R-:W-:Y:S05]  /*2d9d0*/  @!P0 BRA `(.L_x_2638) ;  /* 0xfffffffc00f08947 */ /* 0x004fea000383ffff */
[----:B------:R-:W-:Y:S05]  /*2d9e0*/  BRA `(.L_x_2794) ;  /* 0xffffffa400507947 */ /* 0x000fea000383ffff */
.L_x_2640:
[----:B--2---:R2:W3:Y:S02]  /*2d9f0*/  SYNCS.PHASECHK.TRANS64.TRYWAIT P0, [R2+URZ+0x29840], R3 ;  /* 0x02984003020075a7 */ /* 0x0044e4000800017f */
[----:B---3--:R-:W-:Y:S05]  /*2da00*/  @!P0 NANOSLEEP.SYNCS 0x989680 ;  /* 0x009896800000895d */ /* 0x008fea0003900000 */
[----:B------:R-:W3:Y:S02]  /*2da10*/  @!P0 SYNCS.PHASECHK.TRANS64 P0, [R2+URZ+0x29840], R3 ;  /* 0x02984003020085a7 */ /* 0x000ee4000800007f */
[----:B---3--:R-:W-:Y:S05]  /*2da20*/  @!P0 BRA `(.L_x_2640) ;  /* 0xfffffffc00f08947 */ /* 0x008fea000383ffff */
[----:B------:R-:W-:Y:S05]  /*2da30*/  BRA `(.L_x_2795) ;  /* 0xffffffa400b07947 */ /* 0x000fea000383ffff */
.L_x_2644:
[----:B------:R-:W2:Y:S01]  /*2da40*/  LDL.LU R11, [R1+0x40] ;  /* 0x00004000010b7983 */ /* 0x000ea20000300800 */
[----:B------:R-:W-:Y:S01]  /*2da50*/  IMAD.MOV.U32 R13, RZ, RZ, R2 ;  /* 0x000000ffff0d7224 */ /* 0x000fe200078e0002 */
[----:B------:R-:W-:Y:S01]  /*2da60*/  LOP3.LUT R5, R5, 0x7f, RZ, 0xc0, !PT ;  /* 0x0000007f05057812 */ /* 0x000fe200078ec0ff */
[----:B------:R-:W-:Y:S02]  /*2da70*/  IMAD.MOV.U32 R12, RZ, RZ, RZ ;  /* 0x000000ffff0c7224 */ /* 0x000fe400078e00ff */
[----:B------:R-:W-:Y:S01]  /*2da80*/  IMAD.MOV.U32 R15, RZ, RZ, -0x1 ;  /* 0xffffffffff0f7424 */ /* 0x000fe200078e00ff */
[----:B------:R-:W-:-:S05]  /*2da90*/  SHF.R.U32.HI R7, RZ, 0x2, R5 ;  /* 0x00000002ff077819 */ /* 0x000fca0000011605 */
[----:B------:R-:W-:-:S04]  /*2daa0*/  IMAD R17, R17, 0x80, R7 ;  /* 0x0000008011117824 */ /* 0x000fc800078e0207 */
[----:B------:R-:W-:Y:S02]  /*2dab0*/  VIADD R7, R17, 0x20 ;  /* 0x0000002011077836 */ /* 0x000fe40000000000 */
[----:B--2---:R-:W-:Y:S01]  /*2dac0*/  IMAD R0, R11, R8, RZ ;  /* 0x000000080b007224 */ /* 0x004fe200078e02ff */
[----:B------:R-:W-:-:S04]  /*2dad0*/  MOV R11, 0x1c1f ;  /* 0x00001c1f000b7802 */ /* 0x000fc80000000f00 */
[----:B------:R-:W-:-:S13]  /*2dae0*/  ISETP.GE.AND P4, PT, R17, R0, PT ;  /* 0x000000001100720c */ /* 0x000fda0003f86270 */
[----:B-----5:R-:W-:Y:S05]  /*2daf0*/  WARPSYNC.COLLECTIVE R15, `(.L_x_2796) ;  /* 0x000000000f087348 */ /* 0x020fea0003c00000 */
[----:B------:R0:W1:Y:S02]  /*2db00*/  SHFL.IDX P6, R14, R13, R12, R11 ;  /* 0x0000000c0d0e7389 */ /* 0x00006400000c000b */
[----:B01---5:R-:W-:Y:S01]  /*2db10*/  ENDCOLLECTIVE ;  /* 0x000000000000791b */ /* 0x023fe20003800000 */
.L_x_2796:
[----:B------:R-:W-:Y:S02]  /*2db20*/  IMAD.MOV.U32 R13, RZ, RZ, R3 ;  /* 0x000000ffff0d7224 */ /* 0x000fe400078e0003 */
[----:B------:R-:W-:-:S07]  /*2db30*/  IMAD.MOV.U32 R4, RZ, RZ, R14 ;  /* 0x000000ffff047224 */ /* 0x000fce00078e000e */
[----:B------:R-:W-:Y:S05]  /*2db40*/  WARPSYNC.COLLECTIVE R15, `(.L_x_2797) ;  /* 0x000000000f087348 */ /* 0x000fea0003c00000 */
[----:B------:R0:W1:Y:S02]  /*2db50*/  SHFL.IDX P6, R14, R13, R12, R11 ;  /* 0x0000000c0d0e7389 */ /* 0x00006400000c000b */
[----:B01----:R-:W-:Y:S01]  /*2db60*/  ENDCOLLECTIVE ;  /* 0x000000000000791b */ /* 0x003fe20003800000 */
.L_x_2797:
[----:B------:R-:W-:Y:S02]  /*2db70*/  IMAD.MOV.U32 R13, RZ, RZ, R2 ;  /* 0x000000ffff0d7224 */ /* 0x000fe400078e0002 */
[----:B------:R-:W-:Y:S02]  /*2db80*/  IMAD.MOV.U32 R12, RZ, RZ, 0x1 ;  /* 0x00000001ff0c7424 */ /* 0x000fe400078e00ff */
[----:B------:R-:W-:-:S07]  /*2db90*/  IMAD.MOV.U32 R5, RZ, RZ, R14 ;  /* 0x000000ffff057224 */ /* 0x000fce00078e000e */
[----:B------:R-:W-:Y:S05]  /*2dba0*/  WARPSYNC.COLLECTIVE R15, `(.L_x_2798) ;  /* 0x000000000f087348 */ /* 0x000fea0003c00000 */
[----:B------:R0:W1:Y:S02]  /*2dbb0*/  SHFL.IDX P6, R14, R13, R12, R11 ;  /* 0x0000000c0d0e7389 */ /* 0x00006400000c000b */
[----:B01----:R-:W-:Y:S01]  /*2dbc0*/  ENDCOLLECTIVE ;  /* 0x000000000000791b */ /* 0x003fe20003800000 */
.L_x_2798:
[----:B------:R-:W-:-:S04]  /*2dbd0*/  @!P4 IADD3 R5, P3, R10, R5, RZ ;  /* 0x000000050a05c210 */ /* 0x000fc80007f7e0ff */
[----:B------:R-:W-:Y:S02]  /*2dbe0*/  @!P4 IADD3.X R4, RZ, R4, RZ, P3, !PT ;  /* 0x00000004ff04c210 */ /* 0x000fe40001ffe4ff */
[----:B------:R-:W-:Y:S02]  /*2dbf0*/  ISETP.GE.AND P3, PT, R7, R0, PT ;  /* 0x000000000700720c */ /* 0x000fe40003f66270 */
[----:B------:R-:W-:Y:S01]  /*2dc00*/  @!P4 LOP3.LUT R5, R5, R4, RZ, 0x3c, !PT ;  /* 0x000000040505c212 */ /* 0x000fe200078e3cff */
[----:B------:R-:W-:-:S03]  /*2dc10*/  IMAD.MOV.U32 R13, RZ, RZ, R3 ;  /* 0x000000ffff0d7224 */ /* 0x000fc600078e0003 */
[----:B------:R-:W-:-:S04]  /*2dc20*/  @!P4 LOP3.LUT R4, R5, R4, RZ, 0x3c, !PT ;  /* 0x000000040504c212 */ /* 0x000fc800078e3cff */
[----:B------:R-:W-:Y:S01]  /*2dc30*/  @!P4 LOP3.LUT R5, R5, R4, RZ, 0x3c, !PT ;  /* 0x000000040505c212 */ /* 0x000fe200078e3cff */
[----:B------:R-:W-:-:S04]  /*2dc40*/  IMAD.MOV.U32 R6, RZ, RZ, R14 ;  /* 0x000000ffff067224 */ /* 0x000fc800078e000e */
[----:B------:R-:W-:Y:S01]  /*2dc50*/  @!PT LDS RZ, [RZ] ;  /* 0x00000000fffff984 */ /* 0x000fe20000000800 */
[----:B------:R-:W-:Y:S01]  /*2dc60*/  @!PT LDS RZ, [RZ] ;  /* 0x00000000fffff984 */ /* 0x000fe20000000800 */
[----:B------:R-:W-:Y:S01]  /*2dc70*/  @!PT LDS RZ, [RZ] ;  /* 0x00000000fffff984 */ /* 0x000fe20000000800 */
[----:B------:R0:W-:Y:S03]  /*2dc80*/  @!P4 LDGSTS.E.BYPASS.LTC128B.128 [R9+0x14400], desc[UR54][R4.64], !P0 ;  /* 0x144000000409cfae */ /* 0x0001e6000c101d76 */
[----:B0-----:R-:W-:Y:S05]  /*2dc90*/  WARPSYNC.COLLECTIVE R15, `(.L_x_2799) ;  /* 0x000000000f087348 */ /* 0x001fea0003c00000 */
[----:B------:R1:W2:Y:S02]  /*2dca0*/  SHFL.IDX P6, R14, R13, R12, R11 ;  /* 0x0000000c0d0e7389 */ /* 0x0002a400000c000b */
[----:B012---:R-:W-:Y:S01]  /*2dcb0*/  ENDCOLLECTIVE ;  /* 0x000000000000791b */ /* 0x007fe20003800000 */
.L_x_2799:
[----:B------:R-:W-:Y:S01]  /*2dcc0*/  @!PT LDS RZ, [RZ] ;  /* 0x00000000fffff984 */ /* 0x000fe20000000800 */
[----:B------:R-:W-:Y:S01]  /*2dcd0*/  @!PT LDS RZ, [RZ] ;  /* 0x00000000fffff984 */ /* 0x000fe20000000800 */
[----:B------:R-:W-:Y:S01]  /*2dce0*/  @!PT LDS RZ, [RZ] ;  /* 0x00000000fffff984 */ /* 0x000fe20000000800 */
[----:B------:R-:W-:Y:S04]  /*2dcf0*/  @!P4 LDGSTS.E.BYPASS.LTC128B.128 [R9+0x16400], desc[UR54][R4.64+0x40], !P1 ;  /* 0x164000400409cfae */ /* 0x000fe8000c901d76 */
[----:B------:R0:W-:Y:S01]  /*2dd00*/  @!P4 LDGSTS.E.BYPASS.LTC128B.128 [R9+0x18400], desc[UR54][R4.64+0x80], !P2 ;  /* 0x184000800409cfae */ /* 0x0001e2000d101d76 */
[----:B------:R-:W-:Y:S02]  /*2dd10*/  IMAD.MOV.U32 R13, RZ, RZ, R2 ;  /* 0x000000ffff0d7224 */ /* 0x000fe400078e0002 */
[----:B------:R-:W-:Y:S01]  /*2dd20*/  IMAD.MOV.U32 R12, RZ, RZ, 0x2 ;  /* 0x00000002ff0c7424 */ /* 0x000fe200078e00ff */
[----:B0-----:R-:W-:-:S07]  /*2dd30*/  MOV R4, R14 ;  /* 0x0000000e00047202 */ /* 0x001fce0000000f00 */
[----:B------:R-:W-:Y:S05]  /*2dd40*/  WARPSYNC.COLLECTIVE R15, `(.L_x_2800) ;  /* 0x000000000f087348 */ /* 0x000fea0003c00000 */
[----:B------:R0:W1:Y:S02]  /*2dd50*/  SHFL.IDX P6, R14, R13, R12, R11 ;  /* 0x0000000c0d0e7389 */ /* 0x00006400000c000b */
[----:B01----:R-:W-:Y:S01]  /*2dd60*/  ENDCOLLECTIVE ;  /* 0x000000000000791b */ /* 0x003fe20003800000 */
.L_x_2800:
[----:B------:R-:W-:-:S05]  /*2dd70*/  @!P3 IADD3 R5, P4, R10, R4, RZ ;  /* 0x000000040a05b210 */ /* 0x000fca0007f9e0ff */
[----:B------:R-:W-:-:S05]  /*2dd80*/  @!P3 IMAD.X R4, RZ, RZ, R6, P4 ;  /* 0x000000ffff04b224 */ /* 0x000fca00020e0606 */
[-C--:B------:R-:W-:Y:S02]  /*2dd90*/  @!P3 LOP3.LUT R5, R5, R4.reuse, RZ, 0x3c, !PT ;  /* 0x000000040505b212 */ /* 0x080fe400078e3cff */
[----:B------:R-:W-:Y:S02]  /*2dda0*/  MOV R13, R3 ;  /* 0x00000003000d7202 */ /* 0x000fe40000000f00 */
        /* <DEDUP_REMOVED lines=10> */
.L_x_2801:
[----:B------:R-:W-:Y:S01]  /*2de50*/  @!PT LDS RZ, [RZ] ;  /* 0x00000000fffff984 */ /* 0x000fe20000000800 */
[----:B------:R-:W-:Y:S01]  /*2de60*/  @!PT LDS RZ, [RZ] ;  /* 0x00000000fffff984 */ /* 0x000fe20000000800 */
[----:B------:R-:W-:Y:S01]  /*2de70*/  @!PT LDS RZ, [RZ] ;  /* 0x00000000fffff984 */ /* 0x000fe20000000800 */
[----:B------:R-:W-:Y:S04]  /*2de80*/  @!P3 LDGSTS.E.BYPASS.LTC128B.128 [R9+0x16c00], desc[UR54][R4.64+0x40], !P1 ;  /* 0x16c000400409bfae */ /* 0x000fe8000c901d76 */
[----:B------:R0:W-:Y:S01]  /*2de90*/  @!P3 LDGSTS.E.BYPASS.LTC128B.128 [R9+0x18c00], desc[UR54][R4.64+0x80], !P2 ;  /* 0x18c000800409bfae */ /* 0x0001e2000d101d76 */
[----:B------:R-:W-:Y:S02]  /*2dea0*/  IMAD.MOV.U32 R13, RZ, RZ, R2 ;  /* 0x000000ffff0d7224 */ /* 0x000fe400078e0002 */
[----:B------:R-:W-:Y:S02]  /*2deb0*/  IMAD.MOV.U32 R12, RZ, RZ, 0x3 ;  /* 0x00000003ff0c7424 */ /* 0x000fe400078e00ff */
[----:B0-----:R-:W-:-:S05]  /*2dec0*/  VIADD R4, R17, 0x40 ;  /* 0x0000004011047836 */ /* 0x001fca0000000000 */
[----:B------:R-:W-:Y:S01]  /*2ded0*/  ISETP.GE.AND P3, PT, R4, R0, PT ;  /* 0x000000000400720c */ /* 0x000fe20003f66270 */
[----:B------:R-:W-:-:S12]  /*2dee0*/  IMAD.MOV.U32 R4, RZ, RZ, R14 ;  /* 0x000000ffff047224 */ /* 0x000fd800078e000e */
[----:B------:R-:W-:Y:S05]  /*2def0*/  WARPSYNC.COLLECTIVE R15, `(.L_x_2802) ;  /* 0x000000000f087348 */ /* 0x000fea0003c00000 */
[----:B------:R0:W1:Y:S02]  /*2df00*/  SHFL.IDX P6, R14, R13, R12, R11 ;  /* 0x0000000c0d0e7389 */ /* 0x00006400000c000b */
[----:B01----:R-:W-:Y:S01]  /*2df10*/  ENDCOLLECTIVE ;  /* 0x000000000000791b */ /* 0x003fe20003800000 */
.L_x_2802:
[----:B------:R-:W-:Y:S02]  /*2df20*/  @!P3 IADD3 R5, P4, R10, R4, RZ ;  /* 0x000000040a05b210 */ /* 0x000fe40007f9e0ff */
[----:B------:R-:W-:-:S03]  /*2df30*/  MOV R13, R3 ;  /* 0x00000003000d7202 */ /* 0x000fc60000000f00 */
[----:B------:R-:W-:-:S05]  /*2df40*/  @!P3 IMAD.X R4, RZ, RZ, R6, P4 ;  /* 0x000000ffff04b224 */ /* 0x000fca00020e0606 */
[----:B------:R-:W-:-:S04]  /*2df50*/  @!P3 LOP3.LUT R5, R5, R4, RZ, 0x3c, !PT ;  /* 0x000000040505b212 */ /* 0x000fc800078e3cff */
        /* <DEDUP_REMOVED lines=12> */
.L_x_2803:
[----:B------:R-:W-:Y:S01]  /*2e020*/  IMAD.MOV.U32 R3, RZ, RZ, R14 ;  /* 0x000000ffff037224 */ /* 0x000fe200078e000e */
[----:B------:R-:W-:Y:S06]  /*2e030*/  BRA `(.L_x_2804) ;  /* 0xffffffac00287947 */ /* 0x000fec000383ffff */
.L_x_2649:
[----:B0-----:R-:W3:Y:S02]  /*2e040*/  LDL R2, [R1+0x4] ;  /* 0x0000040001027983 */ /* 0x001ee40000100800 */
[----:B---3--:R0:W3:Y:S02]  /*2e050*/  SYNCS.PHASECHK.TRANS64.TRYWAIT P0, [R2+URZ+0x29820], R0 ;  /* 0x02982000020075a7 */ /* 0x0080e4000800017f */
[----:B---3--:R-:W-:Y:S05]  /*2e060*/  @!P0 NANOSLEEP.SYNCS 0x989680 ;  /* 0x009896800000895d */ /* 0x008fea0003900000 */
[----:B------:R-:W3:Y:S02]  /*2e070*/  @!P0 SYNCS.PHASECHK.TRANS64 P0, [R2+URZ+0x29820], R0 ;  /* 0x02982000020085a7 */ /* 0x000ee4000800007f */
[----:B---3--:R-:W-:Y:S05]  /*2e080*/  @!P0 BRA `(.L_x_2649) ;  /* 0xfffffffc00ec8947 */ /* 0x008fea000383ffff */
[----:B------:R-:W-:Y:S05]  /*2e090*/  BRA `(.L_x_2805) ;  /* 0xffffffac009c7947 */ /* 0x000fea000383ffff */
.L_x_2655:
[----:B---3--:R3:W4:Y:S02]  /*2e0a0*/  SYNCS.PHASECHK.TRANS64.TRYWAIT P0, [R5+URZ+0x29880], R4 ;  /* 0x02988004050075a7 */ /* 0x008724000800017f */
[----:B----4-:R-:W-:Y:S05]  /*2e0b0*/  @!P0 NANOSLEEP.SYNCS 0x989680 ;  /* 0x009896800000895d */ /* 0x010fea0003900000 */
[----:B------:R-:W4:Y:S02]  /*2e0c0*/  @!P0 SYNCS.PHASECHK.TRANS64 P0, [R5+URZ+0x29880], R4 ;  /* 0x02988004050085a7 */ /* 0x000f24000800007f */
[----:B----4-:R-:W-:Y:S05]  /*2e0d0*/  @!P0 BRA `(.L_x_2655) ;  /* 0xfffffffc00f08947 */ /* 0x010fea000383ffff */
[----:B------:R-:W-:Y:S05]  /*2e0e0*/  BRA `(.L_x_2806) ;  /* 0xffffffb0005c7947 */ /* 0x000fea000383ffff */
.L_x_2660:
[----:B--2---:R2:W4:Y:S02]  /*2e0f0*/  SYNCS.PHASECHK.TRANS64.TRYWAIT P0, [R5+URZ+0x29840], R4 ;  /* 0x02984004050075a7 */ /* 0x004524000800017f */
[----:B----4-:R-:W-:Y:S05]  /*2e100*/  @!P0 NANOSLEEP.SYNCS 0x989680 ;  /* 0x009896800000895d */ /* 0x010fea0003900000 */
[----:B------:R-:W4:Y:S02]  /*2e110*/  @!P0 SYNCS.PHASECHK.TRANS64 P0, [R5+URZ+0x29840], R4 ;  /* 0x02984004050085a7 */ /* 0x000f24000800007f */
[----:B----4-:R-:W-:Y:S05]  /*2e120*/  @!P0 BRA `(.L_x_2660) ;  /* 0xfffffffc00f08947 */ /* 0x010fea000383ffff */
[----:B------:R-:W-:Y:S05]  /*2e130*/  BRA `(.L_x_2807) ;  /* 0xffffffb000e47947 */ /* 0x000fea000383ffff */
.L_x_2668:
[----:B---3--:R3:W4:Y:S02]  /*2e140*/  SYNCS.PHASECHK.TRANS64.TRYWAIT P0, [R17+URZ+0x29870], R4 ;  /* 0x02987004110075a7 */ /* 0x008724000800017f */
[----:B----4-:R-:W-:Y:S05]  /*2e150*/  @!P0 NANOSLEEP.SYNCS 0x989680 ;  /* 0x009896800000895d */ /* 0x010fea0003900000 */
[----:B------:R-:W4:Y:S02]  /*2e160*/  @!P0 SYNCS.PHASECHK.TRANS64 P0, [R17+URZ+0x29870], R4 ;  /* 0x02987004110085a7 */ /* 0x000f24000800007f */
[----:B----4-:R-:W-:Y:S05]  /*2e170*/  @!P0 BRA `(.L_x_2668) ;  /* 0xfffffffc00f08947 */ /* 0x010fea000383ffff */
[----:B------:R-:W-:Y:S05]  /*2e180*/  BRA `(.L_x_2808) ;  /* 0xffffffb800147947 */ /* 0x000fea000383ffff */
.L_x_2670:
[----:B----4-:R4:W0:Y:S02]  /*2e190*/  SYNCS.PHASECHK.TRANS64.TRYWAIT P0, [R17+URZ+0x29860], R3 ;  /* 0x02986003110075a7 */ /* 0x010824000800017f */
[----:B0-----:R-:W-:Y:S05]  /*2e1a0*/  @!P0 NANOSLEEP.SYNCS 0x989680 ;  /* 0x009896800000895d */ /* 0x001fea0003900000 */
[----:B------:R-:W0:Y:S02]  /*2e1b0*/  @!P0 SYNCS.PHASECHK.TRANS64 P0, [R17+URZ+0x29860], R3 ;  /* 0x02986003110085a7 */ /* 0x000e24000800007f */
[----:B0-----:R-:W-:Y:S05]  /*2e1c0*/  @!P0 BRA `(.L_x_2670) ;  /* 0xfffffffc00f08947 */ /* 0x001fea000383ffff */
[----:B------:R-:W-:Y:S05]  /*2e1d0*/  BRA `(.L_x_2809) ;  /* 0xffffffb8001c7947 */ /* 0x000fea000383ffff */
.L_x_2677:
[----:B0-----:R0:W2:Y:S02]  /*2e1e0*/  SYNCS.PHASECHK.TRANS64.TRYWAIT P1, [R17+URZ+0x29870], R0 ;  /* 0x02987000110075a7 */ /* 0x0010a4000802017f */
[----:B--2---:R-:W-:Y:S05]  /*2e1f0*/  @!P1 NANOSLEEP.SYNCS 0x989680 ;  /* 0x009896800000995d */ /* 0x004fea0003900000 */
[----:B------:R-:W2:Y:S02]  /*2e200*/  @!P1 SYNCS.PHASECHK.TRANS64 P1, [R17+URZ+0x29870], R0 ;  /* 0x02987000110095a7 */ /* 0x000ea4000802007f */
[----:B--2---:R-:W-:Y:S05]  /*2e210*/  @!P1 BRA `(.L_x_2677) ;  /* 0xfffffffc00f09947 */ /* 0x004fea000383ffff */
[----:B------:R-:W-:Y:S05]  /*2e220*/  BRA `(.L_x_2810) ;  /* 0xffffffc000047947 */ /* 0x000fea000383ffff */
.L_x_2679:
[----:B0-----:R0:W2:Y:S02]  /*2e230*/  SYNCS.PHASECHK.TRANS64.TRYWAIT P1, [R17+URZ+0x29860], R0 ;  /* 0x02986000110075a7 */ /* 0x0010a4000802017f */
[----:B--2---:R-:W-:Y:S05]  /*2e240*/  @!P1 NANOSLEEP.SYNCS 0x989680 ;  /* 0x009896800000995d */ /* 0x004fea0003900000 */
[----:B------:R-:W2:Y:S02]  /*2e250*/  @!P1 SYNCS.PHASECHK.TRANS64 P1, [R17+URZ+0x29860], R0 ;  /* 0x02986000110095a7 */ /* 0x000ea4000802007f */
[----:B--2---:R-:W-:Y:S05]  /*2e260*/  @!P1 BRA `(.L_x_2679) ;  /* 0xfffffffc00f09947 */ /* 0x004fea000383ffff */
[----:B------:R-:W-:Y:S05]  /*2e270*/  BRA `(.L_x_2811) ;  /* 0xffffffc0000c7947 */ /* 0x000fea000383ffff */
.L_x_2683:
[----:B------:R-:W-:Y:S01]  /*2e280*/  BSSY B0, `(.L_x_2812) ;  /* 0x0000008000007945 */ /* 0x000fe20003800000 */
[----:B------:R-:W-:Y:S02]  /*2e290*/  IMAD.MOV.U32 R13, RZ, RZ, R16 ;  /* 0x000000ffff0d7224 */ /* 0x000fe400078e0010 */
[----:B------:R-:W-:Y:S02]  /*2e2a0*/  IMAD.MOV.U32 R12, RZ, RZ, RZ ;  /* 0x000000ffff0c7224 */ /* 0x000fe400078e00ff */
[----:B-1----:R-:W-:Y:S02]  /*2e2b0*/  IMAD.MOV.U32 R11, RZ, RZ, 0x1f ;  /* 0x0000001fff0b7424 */ /* 0x002fe400078e00ff */
[----:B------:R-:W-:-:S07]  /*2e2c0*/  IMAD.MOV.U32 R15, RZ, RZ, -0x1 ;  /* 0xffffffffff0f7424 */ /* 0x000fce00078e00ff */
[----:B------:R-:W-:Y:S05]  /*2e2d0*/  WARPSYNC.COLLECTIVE R15, `(.L_x_2813) ;  /* 0x000000000f087348 */ /* 0x000fea0003c00000 */
[----:B------:R0:W1:Y:S02]  /*2e2e0*/  SHFL.IDX P6, R14, R13, R12, R11 ;  /* 0x0000000c0d0e7389 */ /* 0x00006400000c000b */
[----:B01----:R-:W-:Y:S01]  /*2e2f0*/  ENDCOLLECTIVE ;  /* 0x000000000000791b */ /* 0x003fe20003800000 */
.L_x_2813:
[----:B------:R-:W-:Y:S05]  /*2e300*/  BSYNC B0 ;  /* 0x0000000000007941 */ /* 0x000fea0003800000 */
.L_x_2812:
[----:B------:R-:W-:Y:S01]  /*2e310*/  IMAD.MOV.U32 R13, RZ, RZ, R16 ;  /* 0x000000ffff0d7224 */ /* 0x000fe200078e0010 */
[----:B------:R-:W-:Y:S01]  /*2e320*/  MOV R0, R14 ;  /* 0x0000000e00007202 */ /* 0x000fe20000000f00 */
[----:B------:R-:W-:Y:S01]  /*2e330*/  IMAD.MOV.U32 R12, RZ, RZ, 0x1 ;  /* 0x00000001ff0c7424 */ /* 0x000fe200078e00ff */
[----:B------:R-:W-:Y:S01]  /*2e340*/  IADD3 R4, R19, R7, RZ ;  /* 0x0000000713047210 */ /* 0x000fe20007ffe0ff */
[----:B------:R-:W-:Y:S02]  /*2e350*/  IMAD.MOV.U32 R11, RZ, RZ, 0x1f ;  /* 0x0000001fff0b7424 */ /* 0x000fe400078e00ff */
[----:B------:R-:W-:-:S07]  /*2e360*/  IMAD.MOV.U32 R15, RZ, RZ, -0x1 ;  /* 0xffffffffff0f7424 */ /* 0x000fce00078e00ff */
[----:B------:R-:W-:Y:S05]  /*2e370*/  WARPSYNC.COLLECTIVE R15, `(.L_x_2814) ;  /* 0x000000000f087348 */ /* 0x000fea0003c00000 */
[----:B------:R0:W1:Y:S02]  /*2e380*/  SHFL.IDX P6, R14, R13, R12, R11 ;  /* 0x0000000c0d0e7389 */ /* 0x00006400000c000b */
[----:B01----:R-:W-:Y:S01]  /*2e390*/  ENDCOLLECTIVE ;  /* 0x000000000000791b */ /* 0x003fe20003800000 */
.L_x_2814:
        /* <DEDUP_REMOVED lines=18> */
.L_x_2815:
[----:B------:R-:W-:Y:S02]  /*2e4c0*/  IMAD.MOV.U32 R12, RZ, RZ, 0x2 ;  /* 0x00000002ff0c7424 */ /* 0x000fe400078e00ff */
[----:B------:R-:W-:-:S05]  /*2e4d0*/  IMAD.MOV.U32 R3, RZ, RZ, R14 ;  /* 0x000000ffff037224 */ /* 0x000fca00078e000e */
[----:B------:R-:W-:-:S04]  /*2e4e0*/  SEL R3, R3, RZ, P1 ;  /* 0x000000ff03037207 */ /* 0x000fc80000800000 */
[----:B------:R-:W-:-:S05]  /*2e4f0*/  IADD3 R3, R2, R3, RZ ;  /* 0x0000000302037210 */ /* 0x000fca0007ffe0ff */
[----:B------:R-:W-:-:S07]  /*2e500*/  IMAD.MOV.U32 R13, RZ, RZ, R3 ;  /* 0x000000ffff0d7224 */ /* 0x000fce00078e0003 */
[----:B------:R-:W-:Y:S05]  /*2e510*/  WARPSYNC.COLLECTIVE R15, `(.L_x_2816) ;  /* 0x000000000f087348 */ /* 0x000fea0003c00000 */
[----:B------:R0:W1:Y:S02]  /*2e520*/  SHFL.UP P6, R14, R13, R12, R11 ;  /* 0x0400000c0d0e7389 */ /* 0x00006400000c000b */
[----:B01----:R-:W-:Y:S01]  /*2e530*/  ENDCOLLECTIVE ;  /* 0x000000000000791b */ /* 0x003fe20003800000 */
.L_x_2816:
        /* <DEDUP_REMOVED lines=8> */
.L_x_2817:
        /* <DEDUP_REMOVED lines=8> */
.L_x_2818:
        /* <DEDUP_REMOVED lines=8> */
.L_x_2819:
        /* <DEDUP_REMOVED lines=9> */
.L_x_2820:
[----:B------:R-:W-:Y:S01]  /*2e750*/  IMAD.MOV.U32 R8, RZ, RZ, R14 ;  /* 0x000000ffff087224 */ /* 0x000fe200078e000e */
[----:B------:R-:W-:Y:S06]  /*2e760*/  BRA `(.L_x_2821) ;  /* 0xffffffc400147947 */ /* 0x000fec000383ffff */
.L_x_2688:
[----:B------:R-:W-:Y:S01]  /*2e770*/  BSSY B0, `(.L_x_2822) ;  /* 0x0000008000007945 */ /* 0x000fe20003800000 */
[----:B-----5:R-:W-:Y:S01]  /*2e780*/  IMAD.MOV.U32 R13, RZ, RZ, R2 ;  /* 0x000000ffff0d7224 */ /* 0x020fe200078e0002 */
[----:B------:R-:W-:Y:S01]  /*2e790*/  MOV R15, 0xffffffff ;  /* 0xffffffff000f7802 */ /* 0x000fe20000000f00 */
[----:B------:R-:W-:Y:S02]  /*2e7a0*/  IMAD.MOV.U32 R12, RZ, RZ, 0x1 ;  /* 0x00000001ff0c7424 */ /* 0x000fe400078e00ff */
[----:B-1----:R-:W-:-:S07]  /*2e7b0*/  IMAD.MOV.U32 R11, RZ, RZ, RZ ;  /* 0x000000ffff0b7224 */ /* 0x002fce00078e00ff */
[----:B0-2---:R-:W-:Y:S05]  /*2e7c0*/  WARPSYNC.COLLECTIVE R15, `(.L_x_2823) ;  /* 0x000000000f087348 */ /* 0x005fea0003c00000 */
[----:B------:R1:W3:Y:S02]  /*2e7d0*/  SHFL.UP P6, R14, R13, R12, R11 ;  /* 0x0400000c0d0e7389 */ /* 0x0002e400000c000b */
[----:B0123--:R-:W-:Y:S01]  /*2e7e0*/  ENDCOLLECTIVE ;  /* 0x000000000000791b */ /* 0x00ffe20003800000 */
.L_x_2823:
[----:B------:R-:W-:Y:S05]  /*2e7f0*/  BSYNC B0 ;  /* 0x0000000000007941 */ /* 0x000fea0003800000 */
.L_x_2822:
[----:B------:R-:W-:Y:S01]  /*2e800*/  IMAD.MOV.U32 R3, RZ, RZ, R14 ;  /* 0x000000ffff037224 */ /* 0x000fe200078e000e */
[----:B------:R-:W-:Y:S01]  /*2e810*/  MOV R15, 0xffffffff ;  /* 0xffffffff000f7802 */ /* 0x000fe20000000f00 */
[----:B------:R-:W-:Y:S02]  /*2e820*/  IMAD.MOV.U32 R12, RZ, RZ, 0x2 ;  /* 0x00000002ff0c7424 */ /* 0x000fe400078e00ff */
[----:B------:R-:W-:Y:S01]  /*2e830*/  IMAD.MOV.U32 R11, RZ, RZ, RZ ;  /* 0x000000ffff0b7224 */ /* 0x000fe200078e00ff */
[----:B------:R-:W-:-:S05]  /*2e840*/  SEL R3, R3, RZ, P1 ;  /* 0x000000ff03037207 */ /* 0x000fca0000800000 */
[----:B------:R-:W-:-:S04]  /*2e850*/  IMAD.IADD R3, R2, 0x1, R3 ;  /* 0x0000000102037824 */ /* 0x000fc800078e0203 */
[----:B------:R-:W-:-:S07]  /*2e860*/  IMAD.MOV.U32 R13, RZ, RZ, R3 ;  /* 0x000000ffff0d7224 */ /* 0x000fce00078e0003 */
[----:B------:R-:W-:Y:S05]  /*2e870*/  WARPSYNC.COLLECTIVE R15, `(.L_x_2824) ;  /* 0x000000000f087348 */ /* 0x000fea0003c00000 */
[----:B------:R0:W1:Y:S02]  /*2e880*/  SHFL.UP P6, R14, R13, R12, R11 ;  /* 0x0400000c0d0e7389 */ /* 0x00006400000c000b */
[----:B01----:R-:W-:Y:S01]  /*2e890*/  ENDCOLLECTIVE ;  /* 0x000000000000791b */ /* 0x003fe20003800000 */
.L_x_2824:
        /* <DEDUP_REMOVED lines=8> */
.L_x_2825:
        /* <DEDUP_REMOVED lines=8> */
.L_x_2826:
        /* <DEDUP_REMOVED lines=8> */
.L_x_2827:
        /* <DEDUP_REMOVED lines=9> */
.L_x_2828:
[----:B------:R-:W-:Y:S01]  /*2eab0*/  MOV R8, R14 ;  /* 0x0000000e00087202 */ /* 0x000fe20000000f00 */
[----:B------:R-:W-:Y:S06]  /*2eac0*/  BRA `(.L_x_2829) ;  /* 0xffffffc000d87947 */ /* 0x000fec000383ffff */
.L_x_2690:
[----:B------:R-:W-:Y:S01]  /*2ead0*/  BSSY B0, `(.L_x_2830) ;  /* 0x0000006000007945 */ /* 0x000fe20003800000 */
[----:B------:R-:W-:Y:S01]  /*2eae0*/  PLOP3.LUT P6, PT, P6, PT, PT, 0x8, 0x0 ;  /* 0x000000000000781c */ /* 0x000fe200037ce170 */
[----:B------:R-:W-:-:S12]  /*2eaf0*/  IMAD.MOV.U32 R15, RZ, RZ, -0x1 ;  /* 0xffffffffff0f7424 */ /* 0x000fd800078e00ff */
[----:B01----:R-:W-:Y:S05]  /*2eb00*/  WARPSYNC.COLLECTIVE R15, `(.L_x_2831) ;  /* 0x000000000f087348 */ /* 0x003fea0003c00000 */
[----:B------:R-:W-:Y:S01]  /*2eb10*/  VOTE.ANY R14, PT, P6 ;  /* 0x00000000000e7806 */ /* 0x000fe200030e0100 */
[----:B01----:R-:W-:Y:S06]  /*2eb20*/  ENDCOLLECTIVE ;  /* 0x000000000000791b */ /* 0x003fec0003800000 */
.L_x_2831:
[----:B------:R-:W-:Y:S05]  /*2eb30*/  BSYNC B0 ;  /* 0x0000000000007941 */ /* 0x000fea0003800000 */
.L_x_2830:
[----:B------:R-:W-:Y:S01]  /*2eb40*/  IMAD.MOV.U32 R3, RZ, RZ, R14 ;  /* 0x000000ffff037224 */ /* 0x000fe200078e000e */
[----:B------:R-:W-:Y:S01]  /*2eb50*/  MOV R15, 0xffffffff ;  /* 0xffffffff000f7802 */ /* 0x000fe20000000f00 */
[----:B------:R-:W-:Y:S02]  /*2eb60*/  IMAD.MOV.U32 R13, RZ, RZ, R2 ;  /* 0x000000ffff0d7224 */ /* 0x000fe400078e0002 */
[----:B------:R-:W0:Y:S01]  /*2eb70*/  POPC R5, R3 ;  /* 0x0000000300057309 */ /* 0x000e220000000000 */
[----:B------:R-:W-:Y:S02]  /*2eb80*/  IMAD.MOV.U32 R11, RZ, RZ, 0x1f ;  /* 0x0000001fff0b7424 */ /* 0x000fe400078e00ff */
[----:B0-----:R-:W-:-:S07]  /*2eb90*/  IMAD.MOV.U32 R12, RZ, RZ, R5 ;  /* 0x000000ffff0c7224 */ /* 0x001fce00078e0005 */
[----:B------:R-:W-:Y:S05]  /*2eba0*/  WARPSYNC.COLLECTIVE R15, `(.L_x_2832) ;  /* 0x000000000f087348 */ /* 0x000fea0003c00000 */
[----:B------:R0:W1:Y:S02]  /*2ebb0*/  SHFL.IDX P6, R14, R13, R12, R11 ;  /* 0x0000000c0d0e7389 */ /* 0x00006400000c000b */
[----:B01----:R-:W-:Y:S01]  /*2ebc0*/  ENDCOLLECTIVE ;  /* 0x000000000000791b */ /* 0x003fe20003800000 */
.L_x_2832:
[----:B------:R-:W-:Y:S01]  /*2ebd0*/  IMAD.MOV.U32 R17, RZ, RZ, R14 ;  /* 0x000000ffff117224 */ /* 0x000fe200078e000e */
[----:B------:R-:W-:Y:S06]  /*2ebe0*/  BRA `(.L_x_2833) ;  /* 0xffffffc000c87947 */ /* 0x000fec000383ffff */
.L_x_2692:
[----:B------:R-:W-:Y:S01]  /*2ebf0*/  BSSY B0, `(.L_x_2834) ;  /* 0x0000007000007945 */ /* 0x000fe20003800000 */
[----:B------:R-:W-:Y:S02]  /*2ec00*/  IMAD.MOV.U32 R13, RZ, RZ, R6 ;  /* 0x000000ffff0d7224 */ /* 0x000fe400078e0006 */
[----:B-1----:R-:W-:Y:S02]  /*2ec10*/  IMAD.MOV.U32 R11, RZ, RZ, 0x1f ;  /* 0x0000001fff0b7424 */ /* 0x002fe400078e00ff */
[----:B------:R-:W-:-:S07]  /*2ec20*/  IMAD.MOV.U32 R15, RZ, RZ, -0x1 ;  /* 0xffffffffff0f7424 */ /* 0x000fce00078e00ff */
[----:B0-23--:R-:W-:Y:S05]  /*2ec30*/  WARPSYNC.COLLECTIVE R15, `(.L_x_2835) ;  /* 0x000000000f087348 */ /* 0x00dfea0003c00000 */
[----:B------:R1:W4:Y:S02]  /*2ec40*/  SHFL.IDX P6, R14, R13, R12, R11 ;  /* 0x0000000c0d0e7389 */ /* 0x00032400000c000b */
[----:B01234-:R-:W-:Y:S01]  /*2ec50*/  ENDCOLLECTIVE ;  /* 0x000000000000791b */ /* 0x01ffe20003800000 */
.L_x_2835:
[----:B------:R-:W-:Y:S05]  /*2ec60*/  BSYNC B0 ;  /* 0x0000000000007941 */ /* 0x000fea0003800000 */
.L_x_2834:
[----:B------:R-:W-:Y:S01]  /*2ec70*/  IMAD.MOV.U32 R6, RZ, RZ, R14 ;  /* 0x000000ffff067224 */ /* 0x000fe200078e000e */
[----:B------:R-:W-:Y:S06]  /*2ec80*/  BRA `(.L_x_2836) ;  /* 0xffffffc000bc7947 */ /* 0x000fec000383ffff */
.L_x_2696:
[----:B0-----:R0:W2:Y:S02]  /*2ec90*/  SYNCS.PHASECHK.TRANS64.TRYWAIT P0, [R0+URZ+0x29820], R3 ;  /* 0x02982003000075a7 */ /* 0x0010a4000800017f */
[----:B--2---:R-:W-:Y:S05]  /*2eca0*/  @!P0 NANOSLEEP.SYNCS 0x989680 ;  /* 0x009896800000895d */ /* 0x004fea0003900000 */
[----:B------:R-:W2:Y:S02]  /*2ecb0*/  @!P0 SYNCS.PHASECHK.TRANS64 P0, [R0+URZ+0x29820], R3 ;  /* 0x02982003000085a7 */ /* 0x000ea4000800007f */
[----:B--2---:R-:W-:Y:S05]  /*2ecc0*/  @!P0 BRA `(.L_x_2696) ;  /* 0xfffffffc00f08947 */ /* 0x004fea000383ffff */
[----:B------:R-:W-:Y:S05]  /*2ecd0*/  BRA `(.L_x_2837) ;  /* 0xffffffc800447947 */ /* 0x000fea000383ffff */
.L_x_2697:
        /* <DEDUP_REMOVED lines=9> */
[----:B------:R1:W2:Y:S02]  /*2ed70*/  SHFL.IDX P6, R14, R13, R12, R11 ;  /* 0x0000000c0d0e7389 */ /* 0x0002a400000c000b */
[----:B012---:R-:W-:Y:S01]  /*2ed80*/  ENDCOLLECTIVE ;  /* 0x000000000000791b */ /* 0x007fe20003800000 */
.L_x_2839:
[----:B------:R-:W-:Y:S05]  /*2ed90*/  BSYNC B0 ;  /* 0x0000000000007941 */ /* 0x000fea0003800000 */
.L_x_2838:
[----:B------:R-:W-:Y:S05]  /*2eda0*/  BRA `(.L_x_2840) ;  /* 0xffffffc8002c7947 */ /* 0x000fea000383ffff */
.L_x_2698:
[----:B------:R-:W-:Y:S01]  /*2edb0*/  BSSY B0, `(.L_x_2841) ;  /* 0x0000006000007945 */ /* 0x000fe20003800000 */
[----:B------:R-:W-:-:S07]  /*2edc0*/  IMAD.MOV.U32 R15, RZ, RZ, -0x1 ;  /* 0xffffffffff0f7424 */ /* 0x000fce00078e00ff */
[----:B012---:R-:W-:Y:S05]  /*2edd0*/  WARPSYNC.COLLECTIVE R15, `(.L_x_2842) ;  /* 0x000000000f0c7348 */ /* 0x007fea0003c00000 */
[----:B------:R-:W-:Y:S02]  /*2ede0*/  ELECT P6, UR62, PT ;  /* 0x00000000003e782f */ /* 0x000fe400038c0000 */
[----:B------:R-:W-:Y:S01]  /*2edf0*/  MOV R14, UR62 ;  /* 0x0000003e000e7c02 */ /* 0x000fe20008000f00 */
[----:B012---:R-:W-:Y:S10]  /*2ee00*/  ENDCOLLECTIVE ;  /* 0x000000000000791b */ /* 0x007ff40003800000 */
.L_x_2842:
[----:B------:R-:W-:Y:S05]  /*2ee10*/  BSYNC B0 ;  /* 0x0000000000007941 */ /* 0x000fea0003800000 */
.L_x_2841:
[----:B------:R-:W-:Y:S05]  /*2ee20*/  BRA `(.L_x_2843) ;  /* 0xffffffc800207947 */ /* 0x000fea000383ffff */
.L_x_2700:
[----:B0-----:R0:W2:Y:S02]  /*2ee30*/  SYNCS.PHASECHK.TRANS64.TRYWAIT P1, [R6+URZ], R5 ;  /* 0x00000005060075a7 */ /* 0x0010a4000802017f */
[----:B--2---:R-:W-:Y:S05]  /*2ee40*/  @!P1 NANOSLEEP.SYNCS 0x989680 ;  /* 0x009896800000995d */ /* 0x004fea0003900000 */
[----:B------:R-:W2:Y:S02]  /*2ee50*/  @!P1 SYNCS.PHASECHK.TRANS64 P1, [R6+URZ], R5 ;  /* 0x00000005060095a7 */ /* 0x000ea4000802007f */
[----:B--2---:R-:W-:Y:S05]  /*2ee60*/  @!P1 BRA `(.L_x_2700) ;  /* 0xfffffffc00f09947 */ /* 0x004fea000383ffff */
[----:B------:R-:W-:Y:S05]  /*2ee70*/  BRA `(.L_x_2844) ;  /* 0xffffffc8005c7947 */ /* 0x000fea000383ffff */
.L_x_2701:
[----:B--2---:R2:W3:Y:S02]  /*2ee80*/  SYNCS.PHASECHK.TRANS64.TRYWAIT P1, [R7+URZ], R2 ;  /* 0x00000002070075a7 */ /* 0x0044e4000802017f */
[----:B---3--:R-:W-:Y:S05]  /*2ee90*/  @!P1 NANOSLEEP.SYNCS 0x989680 ;  /* 0x009896800000995d */ /* 0x008fea0003900000 */
[----:B------:R-:W3:Y:S02]  /*2eea0*/  @!P1 SYNCS.PHASECHK.TRANS64 P1, [R7+URZ], R2 ;  /* 0x00000002070095a7 */ /* 0x000ee4000802007f */
[----:B---3--:R-:W-:Y:S05]  /*2eeb0*/  @!P1 BRA `(.L_x_2701) ;  /* 0xfffffffc00f09947 */ /* 0x008fea000383ffff */
[----:B------:R-:W-:Y:S05]  /*2eec0*/  BRA `(.L_x_2845) ;  /* 0xffffffc800507947 */ /* 0x000fea000383ffff */
.L_x_2703:
[----:B---3--:R3:W4:Y:S02]  /*2eed0*/  SYNCS.PHASECHK.TRANS64.TRYWAIT P1, [R4+URZ+0x29860], R5 ;  /* 0x02986005040075a7 */ /* 0x008724000802017f */
[----:B----4-:R-:W-:Y:S05]  /*2eee0*/  @!P1 NANOSLEEP.SYNCS 0x989680 ;  /* 0x009896800000995d */ /* 0x010fea0003900000 */
[----:B------:R-:W4:Y:S02]  /*2eef0*/  @!P1 SYNCS.PHASECHK.TRANS64 P1, [R4+URZ+0x29860], R5 ;  /* 0x02986005040095a7 */ /* 0x000f24000802007f */
[----:B----4-:R-:W-:Y:S05]  /*2ef00*/  @!P1 BRA `(.L_x_2703) ;  /* 0xfffffffc00f09947 */ /* 0x010fea000383ffff */
[----:B------:R-:W-:Y:S05]  /*2ef10*/  BRA `(.L_x_2846) ;  /* 0xffffffc800547947 */ /* 0x000fea000383ffff */
.L_x_2705:
[----:B----4-:R4:W0:Y:S02]  /*2ef20*/  SYNCS.PHASECHK.TRANS64.TRYWAIT P1, [R3+URZ+0x29860], R2 ;  /* 0x02986002030075a7 */ /* 0x010824000802017f */
[----:B0-----:R-:W-:Y:S05]  /*2ef30*/  @!P1 NANOSLEEP.SYNCS 0x989680 ;  /* 0x009896800000995d */ /* 0x001fea0003900000 */
[----:B------:R-:W0:Y:S02]  /*2ef40*/  @!P1 SYNCS.PHASECHK.TRANS64 P1, [R3+URZ+0x29860], R2 ;  /* 0x02986002030095a7 */ /* 0x000e24000802007f */
[----:B0-----:R-:W-:Y:S05]  /*2ef50*/  @!P1 BRA `(.L_x_2705) ;  /* 0xfffffffc00f09947 */ /* 0x001fea000383ffff */
[----:B------:R-:W-:Y:S05]  /*2ef60*/  BRA `(.L_x_2847) ;  /* 0xffffffc800547947 */ /* 0x000fea000383ffff */
.L_x_2707:
[----:B------:R0:W0:Y:S02]  /*2ef70*/  SYNCS.PHASECHK.TRANS64.TRYWAIT P0, [R4+URZ+0x29880], R5 ;  /* 0x02988005040075a7 */ /* 0x000024000800017f */
[----:B0-----:R-:W-:Y:S05]  /*2ef80*/  @!P0 NANOSLEEP.SYNCS 0x989680 ;  /* 0x009896800000895d */ /* 0x001fea0003900000 */
[----:B------:R-:W0:Y:S02]  /*2ef90*/  @!P0 SYNCS.PHASECHK.TRANS64 P0, [R4+URZ+0x29880], R5 ;  /* 0x02988005040085a7 */ /* 0x000e24000800007f */
[----:B0-----:R-:W-:Y:S05]  /*2efa0*/  @!P0 BRA `(.L_x_2707) ;  /* 0xfffffffc00f08947 */ /* 0x001fea000383ffff */
[----:B------:R-:W-:Y:S05]  /*2efb0*/  BRA `(.L_x_2708) ;  /* 0xffffffc800507947 */ /* 0x000fea000383ffff */
.L_x_2848:
        /* <DEDUP_REMOVED lines=12> */
.L_x_2858:


//--------------------- .nv.global.init           --------------------------
	.section	.nv.global.init,"aw",@progbits
	.align	4
.nv.global.init:
	.type		_ZZN5flash28permute_output_fp8_VcolmajorIN4cute6TensorINS1_11ArrayEngineIN7cutlass10bfloat16_tELm64EEENS1_6LayoutINS1_5tupleIJNS8_IJNS1_1CILi2EEESA_NS9_ILi16EEEEEENS9_ILi1EEESD_EEENS8_IJNS8_IJSD_SA_NS9_ILi4EEEEEENS9_ILi0EEESH_EEEEEEEEEvRT_E9upper_map,@object
	.size		_ZZN5flash28permute_output_fp8_VcolmajorIN4cute6TensorINS1_11ArrayEngineIN7cutlass10bfloat16_tELm64EEENS1_6LayoutINS1_5tupleIJNS8_IJNS1_1CILi2EEESA_NS9_ILi16EEEEEENS9_ILi1EEESD_EEENS8_IJNS8_IJSD_SA_NS9_ILi4EEEEEENS9_ILi0EEESH_EEEEEEEEEvRT_E9upper_map,($str$25 - _ZZN5flash28permute_output_fp8_VcolmajorIN4cute6TensorINS1_11ArrayEngineIN7cutlass10bfloat16_tELm64EEENS1_6LayoutINS1_5tupleIJNS8_IJNS1_1CILi2EEESA_NS9_ILi16EEEEEENS9_ILi1EEESD_EEENS8_IJNS8_IJSD_SA_NS9_ILi4EEEEEENS9_ILi0EEESH_EEEEEEEEEvRT_E9upper_map)
_ZZN5flash28permute_output_fp8_VcolmajorIN4cute6TensorINS1_11ArrayEngineIN7cutlass10bfloat16_tELm64EEENS1_6LayoutINS1_5tupleIJNS8_IJNS1_1CILi2EEESA_NS9_ILi16EEEEEENS9_ILi1EEESD_EEENS8_IJNS8_IJSD_SA_NS9_ILi4EEEEEENS9_ILi0EEESH_EEEEEEEEEvRT_E9upper_map:
        /*0000*/ 	.byte	0x00, 0x00, 0x00, 0x00, 0x02, 0x00, 0x00, 0x00, 0x03, 0x00, 0x00, 0x00, 0x01, 0x00, 0x00, 0x00
	.type		$str$25,@object
	.size		$str$25,($str$26 - $str$25)
$str$25:
        /*0010*/ 	.byte	0x28, 0x61, 0x64, 0x64, 0x72, 0x65, 0x73, 0x73, 0x20, 0x26, 0x20, 0x6d, 0x61, 0x73, 0x6b, 0x29
        /*0020*/ 	.byte	0x20, 0x3d, 0x3d, 0x20, 0x30, 0x00
	.type		$str$26,@object
	.size		$str$26,(__unnamed_5 - $str$26)
$str$26:
        /*0026*/ 	.byte	0x2f, 0x74, 0x6d, 0x70, 0x2f, 0x6f, 0x73, 0x73, 0x5f, 0x6b, 0x65, 0x72, 0x6e, 0x65, 0x6c, 0x73
        /*0036*/ 	.byte	0x5f, 0x73, 0x72, 0x63, 0x2f, 0x66, 0x6c, 0x61, 0x73, 0x68, 0x5f, 0x61, 0x74, 0x74, 0x65, 0x6e
        /*0046*/ 	.byte	0x74, 0x69, 0x6f, 0x6e, 0x2f, 0x63, 0x73, 0x72, 0x63, 0x2f, 0x63, 0x75, 0x74, 0x6c, 0x61, 0x73
        /*0056*/ 	.byte	0x73, 0x2f, 0x69, 0x6e, 0x63, 0x6c, 0x75, 0x64, 0x65, 0x2f, 0x63, 0x75, 0x74, 0x65, 0x2f, 0x70
        /*0066*/ 	.byte	0x6f, 0x69, 0x6e, 0x74, 0x65, 0x72, 0x5f, 0x66, 0x6c, 0x61, 0x67, 0x67, 0x65, 0x64, 0x2e, 0x68
        /*0076*/ 	.byte	0x70, 0x70, 0x00
	.type		__unnamed_5,@object
	.size		__unnamed_5,(__unnamed_7 - __unnamed_5)
__unnamed_5:
        /* <DEDUP_REMOVED lines=24> */
        /*01f9*/ 	.byte	0x3e, 0x3e, 0x20, 0x26, 0x5d, 0x00
	.type		__unnamed_7,@object
	.size		__unnamed_7,(__unnamed_3 - __unnamed_7)
__unnamed_7:
        /* <DEDUP_REMOVED lines=25> */
	.type		__unnamed_3,@object
	.size		__unnamed_3,(__unnamed_2 - __unnamed_3)
__unnamed_3:
        /* <DEDUP_REMOVED lines=29> */
        /*0555*/ 	.byte	0x5d, 0x00
	.type		__unnamed_2,@object
	.size		__unnamed_2,(__unnamed_4 - __unnamed_2)
__unnamed_2:
        /* <DEDUP_REMOVED lines=30> */
	.type		__unnamed_4,@object
	.size		__unnamed_4,(__unnamed_6 - __unnamed_4)
__unnamed_4:
        /* <DEDUP_REMOVED lines=30> */
	.type		__unnamed_6,@object
	.size		__unnamed_6,(__unnamed_1 - __unnamed_6)
__unnamed_6:
        /* <DEDUP_REMOVED lines=29> */
        /*0acb*/ 	.byte	0x3e, 0x5d, 0x00
	.type		__unnamed_1,@object
	.size		__unnamed_1,(.L_0 - __unnamed_1)
__unnamed_1:
        /* <DEDUP_REMOVED lines=29> */
        /*0c9e*/ 	.byte	0x3e, 0x20, 0x26, 0x5d, 0x00
.L_0:


//--------------------- .nv.shared._ZN7cutlass13device_kernelIN5flash11enable_sm90INS1_16FlashAttnFwdSm90INS1_25CollectiveMainloopFwdSm90ILi2EN4cute5tupleIJNS5_1CILi1EEES8_S8_EEENS6_IJNS7_ILi128EEENS7_ILi160EEENS7_ILi192EEEEEELi128ENS_12float_e4m3_tEfNS_4arch4Sm90ELb0ELb0ELb0ELb0ELb0ELb0ELb0ELb1ELb1ELb1ELb0ELb0EEENS1_21CollectiveEpilogueFwdINS6_IJSA_SA_SB_EEES9_NS_10bfloat16_tESG_Li256ELb0ELb1ELb0ELb1EEENS1_29StaticPersistentTileSchedulerILb0EEEEEEEEEvNT_6ParamsE --------------------------
	.section	.nv.shared._ZN7cutlass13device_kernelIN5flash11enable_sm90INS1_16FlashAttnFwdSm90INS1_25CollectiveMainloopFwdSm90ILi2EN4cute5tupleIJNS5_1CILi1EEES8_S8_EEENS6_IJNS7_ILi128EEENS7_ILi160EEENS7_ILi192EEEEEELi128ENS_12float_e4m3_tEfNS_4arch4Sm90ELb0ELb0ELb0ELb0ELb0ELb0ELb0ELb1ELb1ELb1ELb0ELb0EEENS1_21CollectiveEpilogueFwdINS6_IJSA_SA_SB_EEES9_NS_10bfloat16_tESG_Li256ELb0ELb1ELb0ELb1EEENS1_29StaticPersistentTileSchedulerILb0EEEEEEEEEvNT_6ParamsE,"aw",@nobits
	.sectionflags	@""
	.align	16
	.zero		1024


//--------------------- .nv.shared.reserved.0     --------------------------
	.section	.nv.shared.reserved.0,"aw",@nobits
	.weak		__nv_reservedSMEM_offset_0_alias
	.size		__nv_reservedSMEM_offset_0_alias, 0, 0
	.other		__nv_reservedSMEM_offset_0_alias,@"STO_CUDA_RESERVED_SHARED STV_DEFAULT"
__nv_reservedSMEM_offset_0_alias:
	.zero		0


//--------------------- .nv.global                --------------------------
	.section	.nv.global,"aw",@nobits
.nv.global:
	.type		_ZN75_INTERNAL_b21599bf_39_flash_fwd_hdimdiff_e4m3_packgqa_sm90_cu_9d2915ae_38704cute1_E,@object
	.size		_ZN75_INTERNAL_b21599bf_39_flash_fwd_hdimdiff_e4m3_packgqa_sm90_cu_9d2915ae_38704cute1_E,(_ZN75_INTERNAL_b21599bf_39_flash_fwd_hdimdiff_e4m3_packgqa_sm90_cu_9d2915ae_38704cuda3std3__45__cpo6cbeginE - _ZN75_INTERNAL_b21599bf_39_flash_fwd_hdimdiff_e4m3_packgqa_sm90_cu_9d2915ae_38704cute1_E)
_ZN75_INTERNAL_b21599bf_39_flash_fwd_hdimdiff_e4m3_packgqa_sm90_cu_9d2915ae_38704cute1_E:
	.zero		1
	.type		_ZN75_INTERNAL_b21599bf_39_flash_fwd_hdimdiff_e4m3_packgqa_sm90_cu_9d2915ae_38704cuda3std3__45__cpo6cbeginE,@object
	.size		_ZN75_INTERNAL_b21599bf_39_flash_fwd_hdimdiff_e4m3_packgqa_sm90_cu_9d2915ae_38704cuda3std3__45__cpo6cbeginE,(_ZN75_INTERNAL_b21599bf_39_flash_fwd_hdimdiff_e4m3_packgqa_sm90_cu_9d2915ae_38704cuda3std3__48in_placeE - _ZN75_INTERNAL_b21599bf_39_flash_fwd_hdimdiff_e4m3_packgqa_sm90_cu_9d2915ae_38704cuda3std3__45__cpo6cbeginE)
_ZN75_INTERNAL_b21599bf_39_flash_fwd_hdimdiff_e4m3_packgqa_sm90_cu_9d2915ae_38704cuda3std3__45__cpo6cbeginE:
	.zero		1
	.type		_ZN75_INTERNAL_b21599bf_39_flash_fwd_hdimdiff_e4m3_packgqa_sm90_cu_9d2915ae_38704cuda3std3__48in_placeE,@object
	.size		_ZN75_INTERNAL_b21599bf_39_flash_fwd_hdimdiff_e4m3_packgqa_sm90_cu_9d2915ae_38704cuda3std3__48in_placeE,(_ZN75_INTERNAL_b21599bf_39_flash_fwd_hdimdiff_e4m3_packgqa_sm90_cu_9d2915ae_38704cuda3std6ranges3__45__cpo9iter_moveE - _ZN75_INTERNAL_b21599bf_39_flash_fwd_hdimdiff_e4m3_packgqa_sm90_cu_9d2915ae_38704cuda3std3__48in_placeE)
_ZN75_INTERNAL_b21599bf_39_flash_fwd_hdimdiff_e4m3_packgqa_sm90_cu_9d2915ae_38704cuda3std3__48in_placeE:
	.zero		1
	.type		_ZN75_INTERNAL_b21599bf_39_flash_fwd_hdimdiff_e4m3_packgqa_sm90_cu_9d2915ae_38704cuda3std6ranges3__45__cpo9iter_moveE,@object
	.size		_ZN75_INTERNAL_b21599bf_39_flash_fwd_hdimdiff_e4m3_packgqa_sm90_cu_9d2915ae_38704cuda3std6ranges3__45__cpo9iter_moveE,(_ZN75_INTERNAL_b21599bf_39_flash_fwd_hdimdiff_e4m3_packgqa_sm90_cu_9d2915ae_38704cuda3std3__45__cpo5beginE - _ZN75_INTERNAL_b21599bf_39_flash_fwd_hdimdiff_e4m3_packgqa_sm90_cu_9d2915ae_38704cuda3std6ranges3__45__cpo9iter_moveE)
_ZN75_INTERNAL_b21599bf_39_flash_fwd_hdimdiff_e4m3_packgqa_sm90_cu_9d2915ae_38704cuda3std6ranges3__45__cpo9iter_moveE:
	.zero		1
	.type		_ZN75_INTERNAL_b21599bf_39_flash_fwd_hdimdiff_e4m3_packgqa_sm90_cu_9d2915ae_38704cuda3std3__45__cpo5beginE,@object
	.size		_ZN75_INTERNAL_b21599bf_39_flash_fwd_hdimdiff_e4m3_packgqa_sm90_cu_9d2915ae_38704cuda3std3__45__cpo5beginE,(_ZN75_INTERNAL_b21599bf_39_flash_fwd_hdimdiff_e4m3_packgqa_sm90_cu_9d2915ae_38704cuda3std3__477_GLOBAL__N__b21599bf_39_flash_fwd_hdimdiff_e4m3_packgqa_sm90_cu_9d2915ae_38706ignoreE - _ZN75_INTERNAL_b21599bf_39_flash_fwd_hdimdiff_e4m3_packgqa_sm90_cu_9d2915ae_38704cuda3std3__45__cpo5beginE)
_ZN75_INTERNAL_b21599bf_39_flash_fwd_hdimdiff_e4m3_packgqa_sm90_cu_9d2915ae_38704cuda3std3__45__cpo5beginE:
	.zero		1
	.type		_ZN75_INTERNAL_b21599bf_39_flash_fwd_hdimdiff_e4m3_packgqa_sm90_cu_9d2915ae_38704cuda3std3__477_GLOBAL__N__b21599bf_39_flash_fwd_hdimdiff_e4m3_packgqa_sm90_cu_9d2915ae_38706ignoreE,@object
	.size		_ZN75_INTERNAL_b21599bf_39_flash_fwd_hdimdiff_e4m3_packgqa_sm90_cu_9d2915ae_38704cuda3std3__477_GLOBAL__N__b21599bf_39_flash_fwd_hdimdiff_e4m3_packgqa_sm90_cu_9d2915ae_38706ignoreE,(_ZN75_INTERNAL_b21599bf_39_flash_fwd_hdimdiff_e4m3_packgqa_sm90_cu_9d2915ae_38704cute7productE - _ZN75_INTERNAL_b21599bf_39_flash_fwd_hdimdiff_e4m3_packgqa_sm90_cu_9d2915ae_38704cuda3std3__477_GLOBAL__N__b21599bf_39_flash_fwd_hdimdiff_e4m3_packgqa_sm90_cu_9d2915ae_38706ignoreE)
_ZN75_INTERNAL_b21599bf_39_flash_fwd_hdimdiff_e4m3_packgqa_sm90_cu_9d2915ae_38704cuda3std3__477_GLOBAL__N__b21599bf_39_flash_fwd_hdimdiff_e4m3_packgqa_sm90_cu_9d2915ae_38706ignoreE:
	.zero		1
	.type		_ZN75_INTERNAL_b21599bf_39_flash_fwd_hdimdiff_e4m3_packgqa_sm90_cu_9d2915ae_38704cute7productE,@object
	.size		_ZN75_INTERNAL_b21599bf_39_flash_fwd_hdimdiff_e4m3_packgqa_sm90_cu_9d2915ae_38704cute7productE,(_ZN75_INTERNAL_b21599bf_39_flash_fwd_hdimdiff_e4m3_packgqa_sm90_cu_9d2915ae_38704cuda3std3__45__cpo3endE - _ZN75_INTERNAL_b21599bf_39_flash_fwd_hdimdiff_e4m3_packgqa_sm90_cu_9d2915ae_38704cute7productE)
_ZN75_INTERNAL_b21599bf_39_flash_fwd_hdimdiff_e4m3_packgqa_sm90_cu_9d2915ae_38704cute7productE:
	.zero		1
	.type		_ZN75_INTERNAL_b21599bf_39_flash_fwd_hdimdiff_e4m3_packgqa_sm90_cu_9d2915ae_38704cuda3std3__45__cpo3endE,@object
	.size		_ZN75_INTERNAL_b21599bf_39_flash_fwd_hdimdiff_e4m3_packgqa_sm90_cu_9d2915ae_38704cuda3std3__45__cpo3endE,(_ZN75_INTERNAL_b21599bf_39_flash_fwd_hdimdiff_e4m3_packgqa_sm90_cu_9d2915ae_38704cuda3std3__419piecewise_constructE - _ZN75_INTERNAL_b21599bf_39_flash_fwd_hdimdiff_e4m3_packgqa_sm90_cu_9d2915ae_38704cuda3std3__45__cpo3endE)
_ZN75_INTERNAL_b21599bf_39_flash_fwd_hdimdiff_e4m3_packgqa_sm90_cu_9d2915ae_38704cuda3std3__45__cpo3endE:
	.zero		1
	.type		_ZN75_INTERNAL_b21599bf_39_flash_fwd_hdimdiff_e4m3_packgqa_sm90_cu_9d2915ae_38704cuda3std3__419piecewise_constructE,@object
	.size		_ZN75_INTERNAL_b21599bf_39_flash_fwd_hdimdiff_e4m3_packgqa_sm90_cu_9d2915ae_38704cuda3std3__419piecewise_constructE,(_ZN75_INTERNAL_b21599bf_39_flash_fwd_hdimdiff_e4m3_packgqa_sm90_cu_9d2915ae_38704cuda3std3__45__cpo4cendE - _ZN75_INTERNAL_b21599bf_39_flash_fwd_hdimdiff_e4m3_packgqa_sm90_cu_9d2915ae_38704cuda3std3__419piecewise_constructE)
_ZN75_INTERNAL_b21599bf_39_flash_fwd_hdimdiff_e4m3_packgqa_sm90_cu_9d2915ae_38704cuda3std3__419piecewise_constructE:
	.zero		1
	.type		_ZN75_INTERNAL_b21599bf_39_flash_fwd_hdimdiff_e4m3_packgqa_sm90_cu_9d2915ae_38704cuda3std3__45__cpo4cendE,@object
	.size		_ZN75_INTERNAL_b21599bf_39_flash_fwd_hdimdiff_e4m3_packgqa_sm90_cu_9d2915ae_38704cuda3std3__45__cpo4cendE,(_ZN75_INTERNAL_b21599bf_39_flash_fwd_hdimdiff_e4m3_packgqa_sm90_cu_9d2915ae_38704cuda3std6ranges3__45__cpo4swapE - _ZN75_INTERNAL_b21599bf_39_flash_fwd_hdimdiff_e4m3_packgqa_sm90_cu_9d2915ae_38704cuda3std3__45__cpo4cendE)
_ZN75_INTERNAL_b21599bf_39_flash_fwd_hdimdiff_e4m3_packgqa_sm90_cu_9d2915ae_38704cuda3std3__45__cpo4cendE:
	.zero		1
	.type		_ZN75_INTERNAL_b21599bf_39_flash_fwd_hdimdiff_e4m3_packgqa_sm90_cu_9d2915ae_38704cuda3std6ranges3__45__cpo4swapE,@object
	.size		_ZN75_INTERNAL_b21599bf_39_flash_fwd_hdimdiff_e4m3_packgqa_sm90_cu_9d2915ae_38704cuda3std6ranges3__45__cpo4swapE,(.L_15 - _ZN75_INTERNAL_b21599bf_39_flash_fwd_hdimdiff_e4m3_packgqa_sm90_cu_9d2915ae_38704cuda3std6ranges3__45__cpo4swapE)
_ZN75_INTERNAL_b21599bf_39_flash_fwd_hdimdiff_e4m3_packgqa_sm90_cu_9d2915ae_38704cuda3std6ranges3__45__cpo4swapE:
	.zero		1
.L_15:


//--------------------- .nv.shared._ZN7cutlass13device_kernelIN5flash11enable_sm90INS1_16FlashAttnFwdSm90INS1_25CollectiveMainloopFwdSm90ILi2EN4cute5tupleIJNS5_1CILi2EEENS7_ILi1EEES9_EEENS6_IJNS7_ILi128EEENS7_ILi160EEENS7_ILi192EEEEEELi128ENS_12float_e4m3_tEfNS_4arch4Sm90ELb0ELb0ELb0ELb0ELb0ELb0ELb0ELb1ELb1ELb1ELb0ELb0EEENS1_21CollectiveEpilogueFwdINS6_IJSB_SB_SC_EEESA_NS_10bfloat16_tESH_Li256ELb0ELb1ELb0ELb1EEENS1_29StaticPersistentTileSchedulerILb0EEEEEEEEEvNT_6ParamsE --------------------------
	.section	.nv.shared._ZN7cutlass13device_kernelIN5flash11enable_sm90INS1_16FlashAttnFwdSm90INS1_25CollectiveMainloopFwdSm90ILi2EN4cute5tupleIJNS5_1CILi2EEENS7_ILi1EEES9_EEENS6_IJNS7_ILi128EEENS7_ILi160EEENS7_ILi192EEEEEELi128ENS_12float_e4m3_tEfNS_4arch4Sm90ELb0ELb0ELb0ELb0ELb0ELb0ELb0ELb1ELb1ELb1ELb0ELb0EEENS1_21CollectiveEpilogueFwdINS6_IJSB_SB_SC_EEESA_NS_10bfloat16_tESH_Li256ELb0ELb1ELb0ELb1EEENS1_29StaticPersistentTileSchedulerILb0EEEEEEEEEvNT_6ParamsE,"aw",@nobits
	.sectionflags	@""
	.align	16
	.zero		1024


//--------------------- .nv.shared._ZN7cutlass13device_kernelIN5flash11enable_sm90INS1_16FlashAttnFwdSm90INS1_25CollectiveMainloopFwdSm90ILi2EN4cute5tupleIJNS5_1CILi1EEES8_S8_EEENS6_IJNS7_ILi128EEENS7_ILi160EEENS7_ILi192EEEEEELi128ENS_12float_e4m3_tEfNS_4arch4Sm90ELb0ELb0ELb0ELb1ELb0ELb0ELb0ELb1ELb1ELb1ELb0ELb0EEENS1_21CollectiveEpilogueFwdINS6_IJSA_SA_SB_EEES9_NS_10bfloat16_tESG_Li256ELb1ELb1ELb0ELb1EEENS1_36VarlenDynamicPersistentTileSchedulerILi128ELi160ELi256ELi128ELb0ELb1ELb1ELb0ELb1ELb1EEEEEEEEEvNT_6ParamsE --------------------------
	.section	.nv.shared._ZN7cutlass13device_kernelIN5flash11enable_sm90INS1_16FlashAttnFwdSm90INS1_25CollectiveMainloopFwdSm90ILi2EN4cute5tupleIJNS5_1CILi1EEES8_S8_EEENS6_IJNS7_ILi128EEENS7_ILi160EEENS7_ILi192EEEEEELi128ENS_12float_e4m3_tEfNS_4arch4Sm90ELb0ELb0ELb0ELb1ELb0ELb0ELb0ELb1ELb1ELb1ELb0ELb0EEENS1_21CollectiveEpilogueFwdINS6_IJSA_SA_SB_EEES9_NS_10bfloat16_tESG_Li256ELb1ELb1ELb0ELb1EEENS1_36VarlenDynamicPersistentTileSchedulerILi128ELi160ELi256ELi128ELb0ELb1ELb1ELb0ELb1ELb1EEEEEEEEEvNT_6ParamsE,"aw",@nobits
	.sectionflags	@""
	.align	16
	.zero		1024


//--------------------- .nv.shared._ZN7cutlass13device_kernelIN5flash11enable_sm90INS1_16FlashAttnFwdSm90INS1_25CollectiveMainloopFwdSm90ILi2EN4cute5tupleIJNS5_1CILi1EEES8_S8_EEENS6_IJNS7_ILi128EEENS7_ILi160EEENS7_ILi192EEEEEELi128ENS_12float_e4m3_tEfNS_4arch4Sm90ELb0ELb0ELb0ELb1ELb0ELb1ELb0ELb1ELb1ELb1ELb0ELb0EEENS1_21CollectiveEpilogueFwdINS6_IJSA_SA_SB_EEES9_NS_10bfloat16_tESG_Li256ELb1ELb1ELb0ELb1EEENS1_36VarlenDynamicPersistentTileSchedulerILi128ELi160ELi256ELi128ELb0ELb1ELb1ELb0ELb1ELb1EEEEEEEEEvNT_6ParamsE --------------------------
	.section	.nv.shared._ZN7cutlass13device_kernelIN5flash11enable_sm90INS1_16FlashAttnFwdSm90INS1_25CollectiveMainloopFwdSm90ILi2EN4cute5tupleIJNS5_1CILi1EEES8_S8_EEENS6_IJNS7_ILi128EEENS7_ILi160EEENS7_ILi192EEEEEELi128ENS_12float_e4m3_tEfNS_4arch4Sm90ELb0ELb0ELb0ELb1ELb0ELb1ELb0ELb1ELb1ELb1ELb0ELb0EEENS1_21CollectiveEpilogueFwdINS6_IJSA_SA_SB_EEES9_NS_10bfloat16_tESG_Li256ELb1ELb1ELb0ELb1EEENS1_36VarlenDynamicPersistentTileSchedulerILi128ELi160ELi256ELi128ELb0ELb1ELb1ELb0ELb1ELb1EEEEEEEEEvNT_6ParamsE,"aw",@nobits
	.sectionflags	@""
	.align	16
	.zero		1024


//--------------------- .nv.shared._ZN7cutlass13device_kernelIN5flash11enable_sm90INS1_16FlashAttnFwdSm90INS1_25CollectiveMainloopFwdSm90ILi2EN4cute5tupleIJNS5_1CILi1EEES8_S8_EEENS6_IJNS7_ILi128EEENS7_ILi160EEENS7_ILi192EEEEEELi128ENS_12float_e4m3_tEfNS_4arch4Sm90ELb0ELb1ELb0ELb0ELb0ELb0ELb0ELb1ELb1ELb1ELb0ELb0EEENS1_21CollectiveEpilogueFwdINS6_IJSA_SA_SB_EEES9_NS_10bfloat16_tESG_Li256ELb0ELb1ELb0ELb1EEENS1_30DynamicPersistentTileSchedulerILi256ELi128ELb0ELb1ELb1EEEEEEEEEvNT_6ParamsE --------------------------
	.section	.nv.shared._ZN7cutlass13device_kernelIN5flash11enable_sm90INS1_16FlashAttnFwdSm90INS1_25CollectiveMainloopFwdSm90ILi2EN4cute5tupleIJNS5_1CILi1EEES8_S8_EEENS6_IJNS7_ILi128EEENS7_ILi160EEENS7_ILi192EEEEEELi128ENS_12float_e4m3_tEfNS_4arch4Sm90ELb0ELb1ELb0ELb0ELb0ELb0ELb0ELb1ELb1ELb1ELb0ELb0EEENS1_21CollectiveEpilogueFwdINS6_IJSA_SA_SB_EEES9_NS_10bfloat16_tESG_Li256ELb0ELb1ELb0ELb1EEENS1_30DynamicPersistentTileSchedulerILi256ELi128ELb0ELb1ELb1EEEEEEEEEvNT_6ParamsE,"aw",@nobits
	.sectionflags	@""
	.align	16
	.zero		1024


//--------------------- .nv.shared._ZN7cutlass13device_kernelIN5flash11enable_sm90INS1_16FlashAttnFwdSm90INS1_25CollectiveMainloopFwdSm90ILi2EN4cute5tupleIJNS5_1CILi1EEES8_S8_EEENS6_IJNS7_ILi128EEENS7_ILi160EEENS7_ILi192EEEEEELi128ENS_12float_e4m3_tEfNS_4arch4Sm90ELb0ELb1ELb0ELb1ELb0ELb0ELb0ELb1ELb1ELb1ELb0ELb0EEENS1_21CollectiveEpilogueFwdINS6_IJSA_SA_SB_EEES9_NS_10bfloat16_tESG_Li256ELb1ELb1ELb0ELb1EEENS1_36VarlenDynamicPersistentTileSchedulerILi128ELi160ELi256ELi128ELb0ELb1ELb1ELb1ELb0ELb1EEEEEEEEEvNT_6ParamsE --------------------------
	.section	.nv.shared._ZN7cutlass13device_kernelIN5flash11enable_sm90INS1_16FlashAttnFwdSm90INS1_25CollectiveMainloopFwdSm90ILi2EN4cute5tupleIJNS5_1CILi1EEES8_S8_EEENS6_IJNS7_ILi128EEENS7_ILi160EEENS7_ILi192EEEEEELi128ENS_12float_e4m3_tEfNS_4arch4Sm90ELb0ELb1ELb0ELb1ELb0ELb0ELb0ELb1ELb1ELb1ELb0ELb0EEENS1_21CollectiveEpilogueFwdINS6_IJSA_SA_SB_EEES9_NS_10bfloat16_tESG_Li256ELb1ELb1ELb0ELb1EEENS1_36VarlenDynamicPersistentTileSchedulerILi128ELi160ELi256ELi128ELb0ELb1ELb1ELb1ELb0ELb1EEEEEEEEEvNT_6ParamsE,"aw",@nobits
	.sectionflags	@""
	.align	16
	.zero		1024


//--------------------- .nv.shared._ZN7cutlass13device_kernelIN5flash11enable_sm90INS1_16FlashAttnFwdSm90INS1_25CollectiveMainloopFwdSm90ILi2EN4cute5tupleIJNS5_1CILi1EEES8_S8_EEENS6_IJNS7_ILi128EEENS7_ILi160EEENS7_ILi192EEEEEELi128ENS_12float_e4m3_tEfNS_4arch4Sm90ELb0ELb1ELb0ELb1ELb0ELb1ELb0ELb1ELb1ELb1ELb0ELb0EEENS1_21CollectiveEpilogueFwdINS6_IJSA_SA_SB_EEES9_NS_10bfloat16_tESG_Li256ELb1ELb1ELb0ELb1EEENS1_36VarlenDynamicPersistentTileSchedulerILi128ELi160ELi256ELi128ELb0ELb1ELb1ELb1ELb0ELb1EEEEEEEEEvNT_6ParamsE --------------------------
	.section	.nv.shared._ZN7cutlass13device_kernelIN5flash11enable_sm90INS1_16FlashAttnFwdSm90INS1_25CollectiveMainloopFwdSm90ILi2EN4cute5tupleIJNS5_1CILi1EEES8_S8_EEENS6_IJNS7_ILi128EEENS7_ILi160EEENS7_ILi192EEEEEELi128ENS_12float_e4m3_tEfNS_4arch4Sm90ELb0ELb1ELb0ELb1ELb0ELb1ELb0ELb1ELb1ELb1ELb0ELb0EEENS1_21CollectiveEpilogueFwdINS6_IJSA_SA_SB_EEES9_NS_10bfloat16_tESG_Li256ELb1ELb1ELb0ELb1EEENS1_36VarlenDynamicPersistentTileSchedulerILi128ELi160ELi256ELi128ELb0ELb1ELb1ELb1ELb0ELb1EEEEEEEEEvNT_6ParamsE,"aw",@nobits
	.sectionflags	@""
	.align	16
	.zero		1024


//--------------------- .nv.shared._ZN7cutlass13device_kernelIN5flash11enable_sm90INS1_16FlashAttnFwdSm90INS1_25CollectiveMainloopFwdSm90ILi2EN4cute5tupleIJNS5_1CILi1EEES8_S8_EEENS6_IJNS7_ILi128EEENS7_ILi160EEENS7_ILi192EEEEEELi128ENS_12float_e4m3_tEfNS_4arch4Sm90ELb1ELb0ELb0ELb0ELb0ELb0ELb0ELb1ELb1ELb1ELb0ELb0EEENS1_21CollectiveEpilogueFwdINS6_IJSA_SA_SB_EEES9_NS_10bfloat16_tESG_Li256ELb0ELb1ELb0ELb1EEENS1_30DynamicPersistentTileSchedulerILi256ELi128ELb0ELb1ELb1EEEEEEEEEvNT_6ParamsE --------------------------
	.section	.nv.shared._ZN7cutlass13device_kernelIN5flash11enable_sm90INS1_16FlashAttnFwdSm90INS1_25CollectiveMainloopFwdSm90ILi2EN4cute5tupleIJNS5_1CILi1EEES8_S8_EEENS6_IJNS7_ILi128EEENS7_ILi160EEENS7_ILi192EEEEEELi128ENS_12float_e4m3_tEfNS_4arch4Sm90ELb1ELb0ELb0ELb0ELb0ELb0ELb0ELb1ELb1ELb1ELb0ELb0EEENS1_21CollectiveEpilogueFwdINS6_IJSA_SA_SB_EEES9_NS_10bfloat16_tESG_Li256ELb0ELb1ELb0ELb1EEENS1_30DynamicPersistentTileSchedulerILi256ELi128ELb0ELb1ELb1EEEEEEEEEvNT_6ParamsE,"aw",@nobits
	.sectionflags	@""
	.align	16
	.zero		1024


//--------------------- .nv.shared._ZN7cutlass13device_kernelIN5flash11enable_sm90INS1_16FlashAttnFwdSm90INS1_25CollectiveMainloopFwdSm90ILi2EN4cute5tupleIJNS5_1CILi1EEES8_S8_EEENS6_IJNS7_ILi128EEENS7_ILi160EEENS7_ILi192EEEEEELi128ENS_12float_e4m3_tEfNS_4arch4Sm90ELb1ELb0ELb0ELb1ELb0ELb0ELb0ELb1ELb1ELb1ELb0ELb0EEENS1_21CollectiveEpilogueFwdINS6_IJSA_SA_SB_EEES9_NS_10bfloat16_tESG_Li256ELb1ELb1ELb0ELb1EEENS1_36VarlenDynamicPersistentTileSchedulerILi128ELi160ELi256ELi128ELb0ELb1ELb1ELb1ELb1ELb1EEEEEEEEEvNT_6ParamsE --------------------------
	.section	.nv.shared._ZN7cutlass13device_kernelIN5flash11enable_sm90INS1_16FlashAttnFwdSm90INS1_25CollectiveMainloopFwdSm90ILi2EN4cute5tupleIJNS5_1CILi1EEES8_S8_EEENS6_IJNS7_ILi128EEENS7_ILi160EEENS7_ILi192EEEEEELi128ENS_12float_e4m3_tEfNS_4arch4Sm90ELb1ELb0ELb0ELb1ELb0ELb0ELb0ELb1ELb1ELb1ELb0ELb0EEENS1_21CollectiveEpilogueFwdINS6_IJSA_SA_SB_EEES9_NS_10bfloat16_tESG_Li256ELb1ELb1ELb0ELb1EEENS1_36VarlenDynamicPersistentTileSchedulerILi128ELi160ELi256ELi128ELb0ELb1ELb1ELb1ELb1ELb1EEEEEEEEEvNT_6ParamsE,"aw",@nobits
	.sectionflags	@""
	.align	16
	.zero		1024


//--------------------- .nv.shared._ZN7cutlass13device_kernelIN5flash11enable_sm90INS1_16FlashAttnFwdSm90INS1_25CollectiveMainloopFwdSm90ILi2EN4cute5tupleIJNS5_1CILi1EEES8_S8_EEENS6_IJNS7_ILi128EEENS7_ILi160EEENS7_ILi192EEEEEELi128ENS_12float_e4m3_tEfNS_4arch4Sm90ELb1ELb0ELb0ELb1ELb0ELb1ELb0ELb1ELb1ELb1ELb0ELb0EEENS1_21CollectiveEpilogueFwdINS6_IJSA_SA_SB_EEES9_NS_10bfloat16_tESG_Li256ELb1ELb1ELb0ELb1EEENS1_36VarlenDynamicPersistentTileSchedulerILi128ELi160ELi256ELi128ELb0ELb1ELb1ELb1ELb1ELb1EEEEEEEEEvNT_6ParamsE --------------------------
	.section	.nv.shared._ZN7cutlass13device_kernelIN5flash11enable_sm90INS1_16FlashAttnFwdSm90INS1_25CollectiveMainloopFwdSm90ILi2EN4cute5tupleIJNS5_1CILi1EEES8_S8_EEENS6_IJNS7_ILi128EEENS7_ILi160EEENS7_ILi192EEEEEELi128ENS_12float_e4m3_tEfNS_4arch4Sm90ELb1ELb0ELb0ELb1ELb0ELb1ELb0ELb1ELb1ELb1ELb0ELb0EEENS1_21CollectiveEpilogueFwdINS6_IJSA_SA_SB_EEES9_NS_10bfloat16_tESG_Li256ELb1ELb1ELb0ELb1EEENS1_36VarlenDynamicPersistentTileSchedulerILi128ELi160ELi256ELi128ELb0ELb1ELb1ELb1ELb1ELb1EEEEEEEEEvNT_6ParamsE,"aw",@nobits
	.sectionflags	@""
	.align	16
	.zero		1024


//--------------------- .nv.constant0._ZN7cutlass13device_kernelIN5flash11enable_sm90INS1_16FlashAttnFwdSm90INS1_25CollectiveMainloopFwdSm90ILi2EN4cute5tupleIJNS5_1CILi1EEES8_S8_EEENS6_IJNS7_ILi128EEENS7_ILi160EEENS7_ILi192EEEEEELi128ENS_12float_e4m3_tEfNS_4arch4Sm90ELb0ELb0ELb0ELb0ELb0ELb0ELb0ELb1ELb1ELb1ELb0ELb0EEENS1_21CollectiveEpilogueFwdINS6_IJSA_SA_SB_EEES9_NS_10bfloat16_tESG_Li256ELb0ELb1ELb0ELb1EEENS1_29StaticPersistentTileSchedulerILb0EEEEEEEEEvNT_6ParamsE --------------------------
	.section	.nv.constant0._ZN7cutlass13device_kernelIN5flash11enable_sm90INS1_16FlashAttnFwdSm90INS1_25CollectiveMainloopFwdSm90ILi2EN4cute5tupleIJNS5_1CILi1EEES8_S8_EEENS6_IJNS7_ILi128EEENS7_ILi160EEENS7_ILi192EEEEEELi128ENS_12float_e4m3_tEfNS_4arch4Sm90ELb0ELb0ELb0ELb0ELb0ELb0ELb0ELb1ELb1ELb1ELb0ELb0EEENS1_21CollectiveEpilogueFwdINS6_IJSA_SA_SB_EEES9_NS_10bfloat16_tESG_Li256ELb0ELb1ELb0ELb1EEENS1_29StaticPersistentTileSchedulerILb0EEEEEEEEEvNT_6ParamsE,"a",@progbits
	.sectionflags	@""
	.align	4
.nv.constant0._ZN7cutlass13device_kernelIN5flash11enable_sm90INS1_16FlashAttnFwdSm90INS1_25CollectiveMainloopFwdSm90ILi2EN4cute5tupleIJNS5_1CILi1EEES8_S8_EEENS6_IJNS7_ILi128EEENS7_ILi160EEENS7_ILi192EEEEEELi128ENS_12float_e4m3_tEfNS_4arch4Sm90ELb0ELb0ELb0ELb0ELb0ELb0ELb0ELb1ELb1ELb1ELb0ELb0EEENS1_21CollectiveEpilogueFwdINS6_IJSA_SA_SB_EEES9_NS_10bfloat16_tESG_Li256ELb0ELb1ELb0ELb1EEENS1_29StaticPersistentTileSchedulerILb0EEEEEEEEEvNT_6ParamsE:
	.zero		3200


//--------------------- .nv.constant0._ZN7cutlass13device_kernelIN5flash11enable_sm90INS1_16FlashAttnFwdSm90INS1_25CollectiveMainloopFwdSm90ILi2EN4cute5tupleIJNS5_1CILi2EEENS7_ILi1EEES9_EEENS6_IJNS7_ILi128EEENS7_ILi160EEENS7_ILi192EEEEEELi128ENS_12float_e4m3_tEfNS_4arch4Sm90ELb0ELb0ELb0ELb0ELb0ELb0ELb0ELb1ELb1ELb1ELb0ELb0EEENS1_21CollectiveEpilogueFwdINS6_IJSB_SB_SC_EEESA_NS_10bfloat16_tESH_Li256ELb0ELb1ELb0ELb1EEENS1_29StaticPersistentTileSchedulerILb0EEEEEEEEEvNT_6ParamsE --------------------------
	.section	.nv.constant0._ZN7cutlass13device_kernelIN5flash11enable_sm90INS1_16FlashAttnFwdSm90INS1_25CollectiveMainloopFwdSm90ILi2EN4cute5tupleIJNS5_1CILi2EEENS7_ILi1EEES9_EEENS6_IJNS7_ILi128EEENS7_ILi160EEENS7_ILi192EEEEEELi128ENS_12float_e4m3_tEfNS_4arch4Sm90ELb0ELb0ELb0ELb0ELb0ELb0ELb0ELb1ELb1ELb1ELb0ELb0EEENS1_21CollectiveEpilogueFwdINS6_IJSB_SB_SC_EEESA_NS_10bfloat16_tESH_Li256ELb0ELb1ELb0ELb1EEENS1_29StaticPersistentTileSchedulerILb0EEEEEEEEEvNT_6ParamsE,"a",@progbits
	.sectionflags	@""
	.align	4
.nv.constant0._ZN7cutlass13device_kernelIN5flash11enable_sm90INS1_16FlashAttnFwdSm90INS1_25CollectiveMainloopFwdSm90ILi2EN4cute5tupleIJNS5_1CILi2EEENS7_ILi1EEES9_EEENS6_IJNS7_ILi128EEENS7_ILi160EEENS7_ILi192EEEEEELi128ENS_12float_e4m3_tEfNS_4arch4Sm90ELb0ELb0ELb0ELb0ELb0ELb0ELb0ELb1ELb1ELb1ELb0ELb0EEENS1_21CollectiveEpilogueFwdINS6_IJSB_SB_SC_EEESA_NS_10bfloat16_tESH_Li256ELb0ELb1ELb0ELb1EEENS1_29StaticPersistentTileSchedulerILb0EEEEEEEEEvNT_6ParamsE:
	.zero		3200


//--------------------- .nv.constant0._ZN7cutlass13device_kernelIN5flash11enable_sm90INS1_16FlashAttnFwdSm90INS1_25CollectiveMainloopFwdSm90ILi2EN4cute5tupleIJNS5_1CILi1EEES8_S8_EEENS6_IJNS7_ILi128EEENS7_ILi160EEENS7_ILi192EEEEEELi128ENS_12float_e4m3_tEfNS_4arch4Sm90ELb0ELb0ELb0ELb1ELb0ELb0ELb0ELb1ELb1ELb1ELb0ELb0EEENS1_21CollectiveEpilogueFwdINS6_IJSA_SA_SB_EEES9_NS_10bfloat16_tESG_Li256ELb1ELb1ELb0ELb1EEENS1_36VarlenDynamicPersistentTileSchedulerILi128ELi160ELi256ELi128ELb0ELb1ELb1ELb0ELb1ELb1EEEEEEEEEvNT_6ParamsE --------------------------
	.section	.nv.constant0._ZN7cutlass13device_kernelIN5flash11enable_sm90INS1_16FlashAttnFwdSm90INS1_25CollectiveMainloopFwdSm90ILi2EN4cute5tupleIJNS5_1CILi1EEES8_S8_EEENS6_IJNS7_ILi128EEENS7_ILi160EEENS7_ILi192EEEEEELi128ENS_12float_e4m3_tEfNS_4arch4Sm90ELb0ELb0ELb0ELb1ELb0ELb0ELb0ELb1ELb1ELb1ELb0ELb0EEENS1_21CollectiveEpilogueFwdINS6_IJSA_SA_SB_EEES9_NS_10bfloat16_tESG_Li256ELb1ELb1ELb0ELb1EEENS1_36VarlenDynamicPersistentTileSchedulerILi128ELi160ELi256ELi128ELb0ELb1ELb1ELb0ELb1ELb1EEEEEEEEEvNT_6ParamsE,"a",@progbits
	.sectionflags	@""
	.align	4
.nv.constant0._ZN7cutlass13device_kernelIN5flash11enable_sm90INS1_16FlashAttnFwdSm90INS1_25CollectiveMainloopFwdSm90ILi2EN4cute5tupleIJNS5_1CILi1EEES8_S8_EEENS6_IJNS7_ILi128EEENS7_ILi160EEENS7_ILi192EEEEEELi128ENS_12float_e4m3_tEfNS_4arch4Sm90ELb0ELb0ELb0ELb1ELb0ELb0ELb0ELb1ELb1ELb1ELb0ELb0EEENS1_21CollectiveEpilogueFwdINS6_IJSA_SA_SB_EEES9_NS_10bfloat16_tESG_Li256ELb1ELb1ELb0ELb1EEENS1_36VarlenDynamicPersistentTileSchedulerILi128ELi160ELi256ELi128ELb0ELb1ELb1ELb0ELb1ELb1EEEEEEEEEvNT_6ParamsE:
	.zero		3328


//--------------------- .nv.constant0._ZN7cutlass13device_kernelIN5flash11enable_sm90INS1_16FlashAttnFwdSm90INS1_25CollectiveMainloopFwdSm90ILi2EN4cute5tupleIJNS5_1CILi1EEES8_S8_EEENS6_IJNS7_ILi128EEENS7_ILi160EEENS7_ILi192EEEEEELi128ENS_12float_e4m3_tEfNS_4arch4Sm90ELb0ELb0ELb0ELb1ELb0ELb1ELb0ELb1ELb1ELb1ELb0ELb0EEENS1_21CollectiveEpilogueFwdINS6_IJSA_SA_SB_EEES9_NS_10bfloat16_tESG_Li256ELb1ELb1ELb0ELb1EEENS1_36VarlenDynamicPersistentTileSchedulerILi128ELi160ELi256ELi128ELb0ELb1ELb1ELb0ELb1ELb1EEEEEEEEEvNT_6ParamsE --------------------------
	.section	.nv.constant0._ZN7cutlass13device_kernelIN5flash11enable_sm90INS1_16FlashAttnFwdSm90INS1_25CollectiveMainloopFwdSm90ILi2EN4cute5tupleIJNS5_1CILi1EEES8_S8_EEENS6_IJNS7_ILi128EEENS7_ILi160EEENS7_ILi192EEEEEELi128ENS_12float_e4m3_tEfNS_4arch4Sm90ELb0ELb0ELb0ELb1ELb0ELb1ELb0ELb1ELb1ELb1ELb0ELb0EEENS1_21CollectiveEpilogueFwdINS6_IJSA_SA_SB_EEES9_NS_10bfloat16_tESG_Li256ELb1ELb1ELb0ELb1EEENS1_36VarlenDynamicPersistentTileSchedulerILi128ELi160ELi256ELi128ELb0ELb1ELb1ELb0ELb1ELb1EEEEEEEEEvNT_6ParamsE,"a",@progbits
	.sectionflags	@""
	.align	4
.nv.constant0._ZN7cutlass13device_kernelIN5flash11enable_sm90INS1_16FlashAttnFwdSm90INS1_25CollectiveMainloopFwdSm90ILi2EN4cute5tupleIJNS5_1CILi1EEES8_S8_EEENS6_IJNS7_ILi128EEENS7_ILi160EEENS7_ILi192EEEEEELi128ENS_12float_e4m3_tEfNS_4arch4Sm90ELb0ELb0ELb0ELb1ELb0ELb1ELb0ELb1ELb1ELb1ELb0ELb0EEENS1_21CollectiveEpilogueFwdINS6_IJSA_SA_SB_EEES9_NS_10bfloat16_tESG_Li256ELb1ELb1ELb0ELb1EEENS1_36VarlenDynamicPersistentTileSchedulerILi128ELi160ELi256ELi128ELb0ELb1ELb1ELb0ELb1ELb1EEEEEEEEEvNT_6ParamsE:
	.zero		3328


//--------------------- .nv.constant0._ZN7cutlass13device_kernelIN5flash11enable_sm90INS1_16FlashAttnFwdSm90INS1_25CollectiveMainloopFwdSm90ILi2EN4cute5tupleIJNS5_1CILi1EEES8_S8_EEENS6_IJNS7_ILi128EEENS7_ILi160EEENS7_ILi192EEEEEELi128ENS_12float_e4m3_tEfNS_4arch4Sm90ELb0ELb1ELb0ELb0ELb0ELb0ELb0ELb1ELb1ELb1ELb0ELb0EEENS1_21CollectiveEpilogueFwdINS6_IJSA_SA_SB_EEES9_NS_10bfloat16_tESG_Li256ELb0ELb1ELb0ELb1EEENS1_30DynamicPersistentTileSchedulerILi256ELi128ELb0ELb1ELb1EEEEEEEEEvNT_6ParamsE --------------------------
	.section	.nv.constant0._ZN7cutlass13device_kernelIN5flash11enable_sm90INS1_16FlashAttnFwdSm90INS1_25CollectiveMainloopFwdSm90ILi2EN4cute5tupleIJNS5_1CILi1EEES8_S8_EEENS6_IJNS7_ILi128EEENS7_ILi160EEENS7_ILi192EEEEEELi128ENS_12float_e4m3_tEfNS_4arch4Sm90ELb0ELb1ELb0ELb0ELb0ELb0ELb0ELb1ELb1ELb1ELb0ELb0EEENS1_21CollectiveEpilogueFwdINS6_IJSA_SA_SB_EEES9_NS_10bfloat16_tESG_Li256ELb0ELb1ELb0ELb1EEENS1_30DynamicPersistentTileSchedulerILi256ELi128ELb0ELb1ELb1EEEEEEEEEvNT_6ParamsE,"a",@progbits
	.sectionflags	@""
	.align	4
.nv.constant0._ZN7cutlass13device_kernelIN5flash11enable_sm90INS1_16FlashAttnFwdSm90INS1_25CollectiveMainloopFwdSm90ILi2EN4cute5tupleIJNS5_1CILi1EEES8_S8_EEENS6_IJNS7_ILi128EEENS7_ILi160EEENS7_ILi192EEEEEELi128ENS_12float_e4m3_tEfNS_4arch4Sm90ELb0ELb1ELb0ELb0ELb0ELb0ELb0ELb1ELb1ELb1ELb0ELb0EEENS1_21CollectiveEpilogueFwdINS6_IJSA_SA_SB_EEES9_NS_10bfloat16_tESG_Li256ELb0ELb1ELb0ELb1EEENS1_30DynamicPersistentTileSchedulerILi256ELi128ELb0ELb1ELb1EEEEEEEEEvNT_6ParamsE:
	.zero		3328


//--------------------- .nv.constant0._ZN7cutlass13device_kernelIN5flash11enable_sm90INS1_16FlashAttnFwdSm90INS1_25CollectiveMainloopFwdSm90ILi2EN4cute5tupleIJNS5_1CILi1EEES8_S8_EEENS6_IJNS7_ILi128EEENS7_ILi160EEENS7_ILi192EEEEEELi128ENS_12float_e4m3_tEfNS_4arch4Sm90ELb0ELb1ELb0ELb1ELb0ELb0ELb0ELb1ELb1ELb1ELb0ELb0EEENS1_21CollectiveEpilogueFwdINS6_IJSA_SA_SB_EEES9_NS_10bfloat16_tESG_Li256ELb1ELb1ELb0ELb1EEENS1_36VarlenDynamicPersistentTileSchedulerILi128ELi160ELi256ELi128ELb0ELb1ELb1ELb1ELb0ELb1EEEEEEEEEvNT_6ParamsE --------------------------
	.section	.nv.constant0._ZN7cutlass13device_kernelIN5flash11enable_sm90INS1_16FlashAttnFwdSm90INS1_25CollectiveMainloopFwdSm90ILi2EN4cute5tupleIJNS5_1CILi1EEES8_S8_EEENS6_IJNS7_ILi128EEENS7_ILi160EEENS7_ILi192EEEEEELi128ENS_12float_e4m3_tEfNS_4arch4Sm90ELb0ELb1ELb0ELb1ELb0ELb0ELb0ELb1ELb1ELb1ELb0ELb0EEENS1_21CollectiveEpilogueFwdINS6_IJSA_SA_SB_EEES9_NS_10bfloat16_tESG_Li256ELb1ELb1ELb0ELb1EEENS1_36VarlenDynamicPersistentTileSchedulerILi128ELi160ELi256ELi128ELb0ELb1ELb1ELb1ELb0ELb1EEEEEEEEEvNT_6ParamsE,"a",@progbits
	.sectionflags	@""
	.align	4
.nv.constant0._ZN7cutlass13device_kernelIN5flash11enable_sm90INS1_16FlashAttnFwdSm90INS1_25CollectiveMainloopFwdSm90ILi2EN4cute5tupleIJNS5_1CILi1EEES8_S8_EEENS6_IJNS7_ILi128EEENS7_ILi160EEENS7_ILi192EEEEEELi128ENS_12float_e4m3_tEfNS_4arch4Sm90ELb0ELb1ELb0ELb1ELb0ELb0ELb0ELb1ELb1ELb1ELb0ELb0EEENS1_21CollectiveEpilogueFwdINS6_IJSA_SA_SB_EEES9_NS_10bfloat16_tESG_Li256ELb1ELb1ELb0ELb1EEENS1_36VarlenDynamicPersistentTileSchedulerILi128ELi160ELi256ELi128ELb0ELb1ELb1ELb1ELb0ELb1EEEEEEEEEvNT_6ParamsE:
	.zero		3328


//--------------------- .nv.constant0._ZN7cutlass13device_kernelIN5flash11enable_sm90INS1_16FlashAttnFwdSm90INS1_25CollectiveMainloopFwdSm90ILi2EN4cute5tupleIJNS5_1CILi1EEES8_S8_EEENS6_IJNS7_ILi128EEENS7_ILi160EEENS7_ILi192EEEEEELi128ENS_12float_e4m3_tEfNS_4arch4Sm90ELb0ELb1ELb0ELb1ELb0ELb1ELb0ELb1ELb1ELb1ELb0ELb0EEENS1_21CollectiveEpilogueFwdINS6_IJSA_SA_SB_EEES9_NS_10bfloat16_tESG_Li256ELb1ELb1ELb0ELb1EEENS1_36VarlenDynamicPersistentTileSchedulerILi128ELi160ELi256ELi128ELb0ELb1ELb1ELb1ELb0ELb1EEEEEEEEEvNT_6ParamsE --------------------------
	.section	.nv.constant0._ZN7cutlass13device_kernelIN5flash11enable_sm90INS1_16FlashAttnFwdSm90INS1_25CollectiveMainloopFwdSm90ILi2EN4cute5tupleIJNS5_1CILi1EEES8_S8_EEENS6_IJNS7_ILi128EEENS7_ILi160EEENS7_ILi192EEEEEELi128ENS_12float_e4m3_tEfNS_4arch4Sm90ELb0ELb1ELb0ELb1ELb0ELb1ELb0ELb1ELb1ELb1ELb0ELb0EEENS1_21CollectiveEpilogueFwdINS6_IJSA_SA_SB_EEES9_NS_10bfloat16_tESG_Li256ELb1ELb1ELb0ELb1EEENS1_36VarlenDynamicPersistentTileSchedulerILi128ELi160ELi256ELi128ELb0ELb1ELb1ELb1ELb0ELb1EEEEEEEEEvNT_6ParamsE,"a",@progbits
	.sectionflags	@""
	.align	4
.nv.constant0._ZN7cutlass13device_kernelIN5flash11enable_sm90INS1_16FlashAttnFwdSm90INS1_25CollectiveMainloopFwdSm90ILi2EN4cute5tupleIJNS5_1CILi1EEES8_S8_EEENS6_IJNS7_ILi128EEENS7_ILi160EEENS7_ILi192EEEEEELi128ENS_12float_e4m3_tEfNS_4arch4Sm90ELb0ELb1ELb0ELb1ELb0ELb1ELb0ELb1ELb1ELb1ELb0ELb0EEENS1_21CollectiveEpilogueFwdINS6_IJSA_SA_SB_EEES9_NS_10bfloat16_tESG_Li256ELb1ELb1ELb0ELb1EEENS1_36VarlenDynamicPersistentTileSchedulerILi128ELi160ELi256ELi128ELb0ELb1ELb1ELb1ELb0ELb1EEEEEEEEEvNT_6ParamsE:
	.zero		3328


//--------------------- .nv.constant0._ZN7cutlass13device_kernelIN5flash11enable_sm90INS1_16FlashAttnFwdSm90INS1_25CollectiveMainloopFwdSm90ILi2EN4cute5tupleIJNS5_1CILi1EEES8_S8_EEENS6_IJNS7_ILi128EEENS7_ILi160EEENS7_ILi192EEEEEELi128ENS_12float_e4m3_tEfNS_4arch4Sm90ELb1ELb0ELb0ELb0ELb0ELb0ELb0ELb1ELb1ELb1ELb0ELb0EEENS1_21CollectiveEpilogueFwdINS6_IJSA_SA_SB_EEES9_NS_10bfloat16_tESG_Li256ELb0ELb1ELb0ELb1EEENS1_30DynamicPersistentTileSchedulerILi256ELi128ELb0ELb1ELb1EEEEEEEEEvNT_6ParamsE --------------------------
	.section	.nv.constant0._ZN7cutlass13device_kernelIN5flash11enable_sm90INS1_16FlashAttnFwdSm90INS1_25CollectiveMainloopFwdSm90ILi2EN4cute5tupleIJNS5_1CILi1EEES8_S8_EEENS6_IJNS7_ILi128EEENS7_ILi160EEENS7_ILi192EEEEEELi128ENS_12float_e4m3_tEfNS_4arch4Sm90ELb1ELb0ELb0ELb0ELb0ELb0ELb0ELb1ELb1ELb1ELb0ELb0EEENS1_21CollectiveEpilogueFwdINS6_IJSA_SA_SB_EEES9_NS_10bfloat16_tESG_Li256ELb0ELb1ELb0ELb1EEENS1_30DynamicPersistentTileSchedulerILi256ELi128ELb0ELb1ELb1EEEEEEEEEvNT_6ParamsE,"a",@progbits
	.sectionflags	@""
	.align	4
.nv.constant0._ZN7cutlass13device_kernelIN5flash11enable_sm90INS1_16FlashAttnFwdSm90INS1_25CollectiveMainloopFwdSm90ILi2EN4cute5tupleIJNS5_1CILi1EEES8_S8_EEENS6_IJNS7_ILi128EEENS7_ILi160EEENS7_ILi192EEEEEELi128ENS_12float_e4m3_tEfNS_4arch4Sm90ELb1ELb0ELb0ELb0ELb0ELb0ELb0ELb1ELb1ELb1ELb0ELb0EEENS1_21CollectiveEpilogueFwdINS6_IJSA_SA_SB_EEES9_NS_10bfloat16_tESG_Li256ELb0ELb1ELb0ELb1EEENS1_30DynamicPersistentTileSchedulerILi256ELi128ELb0ELb1ELb1EEEEEEEEEvNT_6ParamsE:
	.zero		3328


//--------------------- .nv.constant0._ZN7cutlass13device_kernelIN5flash11enable_sm90INS1_16FlashAttnFwdSm90INS1_25CollectiveMainloopFwdSm90ILi2EN4cute5tupleIJNS5_1CILi1EEES8_S8_EEENS6_IJNS7_ILi128EEENS7_ILi160EEENS7_ILi192EEEEEELi128ENS_12float_e4m3_tEfNS_4arch4Sm90ELb1ELb0ELb0ELb1ELb0ELb0ELb0ELb1ELb1ELb1ELb0ELb0EEENS1_21CollectiveEpilogueFwdINS6_IJSA_SA_SB_EEES9_NS_10bfloat16_tESG_Li256ELb1ELb1ELb0ELb1EEENS1_36VarlenDynamicPersistentTileSchedulerILi128ELi160ELi256ELi128ELb0ELb1ELb1ELb1ELb1ELb1EEEEEEEEEvNT_6ParamsE --------------------------
	.section	.nv.constant0._ZN7cutlass13device_kernelIN5flash11enable_sm90INS1_16FlashAttnFwdSm90INS1_25CollectiveMainloopFwdSm90ILi2EN4cute5tupleIJNS5_1CILi1EEES8_S8_EEENS6_IJNS7_ILi128EEENS7_ILi160EEENS7_ILi192EEEEEELi128ENS_12float_e4m3_tEfNS_4arch4Sm90ELb1ELb0ELb0ELb1ELb0ELb0ELb0ELb1ELb1ELb1ELb0ELb0EEENS1_21CollectiveEpilogueFwdINS6_IJSA_SA_SB_EEES9_NS_10bfloat16_tESG_Li256ELb1ELb1ELb0ELb1EEENS1_36VarlenDynamicPersistentTileSchedulerILi128ELi160ELi256ELi128ELb0ELb1ELb1ELb1ELb1ELb1EEEEEEEEEvNT_6ParamsE,"a",@progbits
	.sectionflags	@""
	.align	4
.nv.constant0._ZN7cutlass13device_kernelIN5flash11enable_sm90INS1_16FlashAttnFwdSm90INS1_25CollectiveMainloopFwdSm90ILi2EN4cute5tupleIJNS5_1CILi1EEES8_S8_EEENS6_IJNS7_ILi128EEENS7_ILi160EEENS7_ILi192EEEEEELi128ENS_12float_e4m3_tEfNS_4arch4Sm90ELb1ELb0ELb0ELb1ELb0ELb0ELb0ELb1ELb1ELb1ELb0ELb0EEENS1_21CollectiveEpilogueFwdINS6_IJSA_SA_SB_EEES9_NS_10bfloat16_tESG_Li256ELb1ELb1ELb0ELb1EEENS1_36VarlenDynamicPersistentTileSchedulerILi128ELi160ELi256ELi128ELb0ELb1ELb1ELb1ELb1ELb1EEEEEEEEEvNT_6ParamsE:
	.zero		3328


//--------------------- .nv.constant0._ZN7cutlass13device_kernelIN5flash11enable_sm90INS1_16FlashAttnFwdSm90INS1_25CollectiveMainloopFwdSm90ILi2EN4cute5tupleIJNS5_1CILi1EEES8_S8_EEENS6_IJNS7_ILi128EEENS7_ILi160EEENS7_ILi192EEEEEELi128ENS_12float_e4m3_tEfNS_4arch4Sm90ELb1ELb0ELb0ELb1ELb0ELb1ELb0ELb1ELb1ELb1ELb0ELb0EEENS1_21CollectiveEpilogueFwdINS6_IJSA_SA_SB_EEES9_NS_10bfloat16_tESG_Li256ELb1ELb1ELb0ELb1EEENS1_36VarlenDynamicPersistentTileSchedulerILi128ELi160ELi256ELi128ELb0ELb1ELb1ELb1ELb1ELb1EEEEEEEEEvNT_6ParamsE --------------------------
	.section	.nv.constant0._ZN7cutlass13device_kernelIN5flash11enable_sm90INS1_16FlashAttnFwdSm90INS1_25CollectiveMainloopFwdSm90ILi2EN4cute5tupleIJNS5_1CILi1EEES8_S8_EEENS6_IJNS7_ILi128EEENS7_ILi160EEENS7_ILi192EEEEEELi128ENS_12float_e4m3_tEfNS_4arch4Sm90ELb1ELb0ELb0ELb1ELb0ELb1ELb0ELb1ELb1ELb1ELb0ELb0EEENS1_21CollectiveEpilogueFwdINS6_IJSA_SA_SB_EEES9_NS_10bfloat16_tESG_Li256ELb1ELb1ELb0ELb1EEENS1_36VarlenDynamicPersistentTileSchedulerILi128ELi160ELi256ELi128ELb0ELb1ELb1ELb1ELb1ELb1EEEEEEEEEvNT_6ParamsE,"a",@progbits
	.sectionflags	@""
	.align	4
.nv.constant0._ZN7cutlass13device_kernelIN5flash11enable_sm90INS1_16FlashAttnFwdSm90INS1_25CollectiveMainloopFwdSm90ILi2EN4cute5tupleIJNS5_1CILi1EEES8_S8_EEENS6_IJNS7_ILi128EEENS7_ILi160EEENS7_ILi192EEEEEELi128ENS_12float_e4m3_tEfNS_4arch4Sm90ELb1ELb0ELb0ELb1ELb0ELb1ELb0ELb1ELb1ELb1ELb0ELb0EEENS1_21CollectiveEpilogueFwdINS6_IJSA_SA_SB_EEES9_NS_10bfloat16_tESG_Li256ELb1ELb1ELb0ELb1EEENS1_36VarlenDynamicPersistentTileSchedulerILi128ELi160ELi256ELi128ELb0ELb1ELb1ELb1ELb1ELb1EEEEEEEEEvNT_6ParamsE:
	.zero		3328


//--------------------- SYMBOLS --------------------------

	.type		.nv.reservedSmem.offset0,@object
	.size		.nv.reservedSmem.offset0,0x4
	.type		__assertfail,@function
